	.target	sm_90a

	.elftype	@"ET_EXEC"


//--------------------- .note.nv.tkinfo           --------------------------
	.section	.note.nv.tkinfo,"",@"SHT_NOTE"
	.sectionflags	@"SHF_NOTE_NV_TKINFO"
	.tkinfo
        /*0018*/ 	.word	0x00000002
        /*0030*/ 	.string	""
        /*0030*/ 	.string	"ptxas"
        /*0030*/ 	.string	"Cuda compilation tools, release 13.0, V13.0.88"
        /*0030*/ 	.string	"Build cuda_13.0.r13.0/compiler.36424714_0"
        /*0030*/ 	.string	"-arch sm_90a -m 64 "



//--------------------- .note.nv.cuinfo           --------------------------
	.section	.note.nv.cuinfo,"",@"SHT_NOTE"
	.sectionflags	@"SHF_NOTE_NV_CUINFO"
        /*0018*/ 	.short	0x0002
        /*001a*/ 	.short	0x005a
        /*001c*/ 	.short	0x0082
	.zero		2


//--------------------- .nv.info                  --------------------------
	.section	.nv.info,"",@"SHT_CUDA_INFO"
	.align	4


	//----- nvinfo : EIATTR_REGCOUNT
	.align		4
        /*0000*/ 	.byte	0x04, 0x2f
        /*0002*/ 	.short	(.L_27 - .L_26)
	.align		4
.L_26:
        /*0004*/ 	.word	index@(_ZN7cutlass13device_kernelIN5flash11enable_sm90INS1_16FlashAttnFwdSm90INS1_25CollectiveMainloopFwdSm90ILi2EN4cute5tupleIJNS5_1CILi1EEES8_S8_EEENS6_IJNS7_ILi128EEENS7_ILi160EEENS7_ILi192EEEEEELi128ENS_12float_e4m3_tEfNS_4arch4Sm90ELb1ELb0ELb0ELb1ELb1ELb1ELb0ELb1ELb1ELb1ELb0ELb0EEENS1_21CollectiveEpilogueFwdINS6_IJSA_SA_SB_EEES9_NS_10bfloat16_tESG_Li256ELb1ELb1ELb0ELb1EEENS1_36VarlenDynamicPersistentTileSchedulerILi128ELi160ELi256ELi128ELb0ELb1ELb1ELb1ELb1ELb1EEEEEEEEEvNT_6ParamsE)
        /*0008*/ 	.word	0x000000a8


	//----- nvinfo : EIATTR_FRAME_SIZE
	.align		4
.L_27:
        /*000c*/ 	.byte	0x04, 0x11
        /*000e*/ 	.short	(.L_29 - .L_28)
	.align		4
.L_28:
        /*0010*/ 	.word	index@(_ZN7cutlass13device_kernelIN5flash11enable_sm90INS1_16FlashAttnFwdSm90INS1_25CollectiveMainloopFwdSm90ILi2EN4cute5tupleIJNS5_1CILi1EEES8_S8_EEENS6_IJNS7_ILi128EEENS7_ILi160EEENS7_ILi192EEEEEELi128ENS_12float_e4m3_tEfNS_4arch4Sm90ELb1ELb0ELb0ELb1ELb1ELb1ELb0ELb1ELb1ELb1ELb0ELb0EEENS1_21CollectiveEpilogueFwdINS6_IJSA_SA_SB_EEES9_NS_10bfloat16_tESG_Li256ELb1ELb1ELb0ELb1EEENS1_36VarlenDynamicPersistentTileSchedulerILi128ELi160ELi256ELi128ELb0ELb1ELb1ELb1ELb1ELb1EEEEEEEEEvNT_6ParamsE)
        /*0014*/ 	.word	0x00000040


	//----- nvinfo : EIATTR_REGCOUNT
	.align		4
.L_29:
        /*0018*/ 	.byte	0x04, 0x2f
        /*001a*/ 	.short	(.L_31 - .L_30)
	.align		4
.L_30:
        /*001c*/ 	.word	index@(_ZN7cutlass13device_kernelIN5flash11enable_sm90INS1_16FlashAttnFwdSm90INS1_25CollectiveMainloopFwdSm90ILi2EN4cute5tupleIJNS5_1CILi1EEES8_S8_EEENS6_IJNS7_ILi128EEENS7_ILi160EEENS7_ILi192EEEEEELi128ENS_12float_e4m3_tEfNS_4arch4Sm90ELb1ELb0ELb0ELb1ELb1ELb0ELb0ELb1ELb1ELb1ELb0ELb0EEENS1_21CollectiveEpilogueFwdINS6_IJSA_SA_SB_EEES9_NS_10bfloat16_tESG_Li256ELb1ELb1ELb0ELb1EEENS1_36VarlenDynamicPersistentTileSchedulerILi128ELi160ELi256ELi128ELb0ELb1ELb1ELb1ELb1ELb1EEEEEEEEEvNT_6ParamsE)
        /*0020*/ 	.word	0x000000a8


	//----- nvinfo : EIATTR_FRAME_SIZE
	.align		4
.L_31:
        /*0024*/ 	.byte	0x04, 0x11
        /*0026*/ 	.short	(.L_33 - .L_32)
	.align		4
.L_32:
        /*0028*/ 	.word	index@(_ZN7cutlass13device_kernelIN5flash11enable_sm90INS1_16FlashAttnFwdSm90INS1_25CollectiveMainloopFwdSm90ILi2EN4cute5tupleIJNS5_1CILi1EEES8_S8_EEENS6_IJNS7_ILi128EEENS7_ILi160EEENS7_ILi192EEEEEELi128ENS_12float_e4m3_tEfNS_4arch4Sm90ELb1ELb0ELb0ELb1ELb1ELb0ELb0ELb1ELb1ELb1ELb0ELb0EEENS1_21CollectiveEpilogueFwdINS6_IJSA_SA_SB_EEES9_NS_10bfloat16_tESG_Li256ELb1ELb1ELb0ELb1EEENS1_36VarlenDynamicPersistentTileSchedulerILi128ELi160ELi256ELi128ELb0ELb1ELb1ELb1ELb1ELb1EEEEEEEEEvNT_6ParamsE)
        /*002c*/ 	.word	0x00000020


	//----- nvinfo : EIATTR_REGCOUNT
	.align		4
.L_33:
        /*0030*/ 	.byte	0x04, 0x2f
        /*0032*/ 	.short	(.L_35 - .L_34)
	.align		4
.L_34:
        /*0034*/ 	.word	index@(_ZN7cutlass13device_kernelIN5flash11enable_sm90INS1_16FlashAttnFwdSm90INS1_25CollectiveMainloopFwdSm90ILi2EN4cute5tupleIJNS5_1CILi1EEES8_S8_EEENS6_IJNS7_ILi128EEENS7_ILi160EEENS7_ILi192EEEEEELi128ENS_12float_e4m3_tEfNS_4arch4Sm90ELb1ELb0ELb0ELb0ELb1ELb0ELb0ELb1ELb1ELb1ELb0ELb0EEENS1_21CollectiveEpilogueFwdINS6_IJSA_SA_SB_EEES9_NS_10bfloat16_tESG_Li256ELb0ELb1ELb0ELb1EEENS1_30DynamicPersistentTileSchedulerILi256ELi128ELb0ELb1ELb1EEEEEEEEEvNT_6ParamsE)
        /*0038*/ 	.word	0x000000a8


	//----- nvinfo : EIATTR_FRAME_SIZE
	.align		4
.L_35:
        /*003c*/ 	.byte	0x04, 0x11
        /*003e*/ 	.short	(.L_37 - .L_36)
	.align		4
.L_36:
        /*0040*/ 	.word	index@(_ZN7cutlass13device_kernelIN5flash11enable_sm90INS1_16FlashAttnFwdSm90INS1_25CollectiveMainloopFwdSm90ILi2EN4cute5tupleIJNS5_1CILi1EEES8_S8_EEENS6_IJNS7_ILi128EEENS7_ILi160EEENS7_ILi192EEEEEELi128ENS_12float_e4m3_tEfNS_4arch4Sm90ELb1ELb0ELb0ELb0ELb1ELb0ELb0ELb1ELb1ELb1ELb0ELb0EEENS1_21CollectiveEpilogueFwdINS6_IJSA_SA_SB_EEES9_NS_10bfloat16_tESG_Li256ELb0ELb1ELb0ELb1EEENS1_30DynamicPersistentTileSchedulerILi256ELi128ELb0ELb1ELb1EEEEEEEEEvNT_6ParamsE)
        /*0044*/ 	.word	0x00000020


	//----- nvinfo : EIATTR_REGCOUNT
	.align		4
.L_37:
        /*0048*/ 	.byte	0x04, 0x2f
        /*004a*/ 	.short	(.L_39 - .L_38)
	.align		4
.L_38:
        /*004c*/ 	.word	index@(_ZN7cutlass13device_kernelIN5flash11enable_sm90INS1_16FlashAttnFwdSm90INS1_25CollectiveMainloopFwdSm90ILi2EN4cute5tupleIJNS5_1CILi1EEES8_S8_EEENS6_IJNS7_ILi128EEESA_NS7_ILi192EEEEEELi128ENS_12float_e4m3_tEfNS_4arch4Sm90ELb0ELb1ELb0ELb1ELb1ELb1ELb0ELb1ELb1ELb1ELb0ELb0EEENS1_21CollectiveEpilogueFwdINS6_IJSA_SA_SA_EEES9_NS_10bfloat16_tESF_Li256ELb1ELb1ELb0ELb1EEENS1_36VarlenDynamicPersistentTileSchedulerILi128ELi128ELi256ELi128ELb0ELb1ELb1ELb1ELb0ELb1EEEEEEEEEvNT_6ParamsE)
        /*0050*/ 	.word	0x000000a8


	//----- nvinfo : EIATTR_FRAME_SIZE
	.align		4
.L_39:
        /*0054*/ 	.byte	0x04, 0x11
        /*0056*/ 	.short	(.L_41 - .L_40)
	.align		4
.L_40:
        /*0058*/ 	.word	index@(_ZN7cutlass13device_kernelIN5flash11enable_sm90INS1_16FlashAttnFwdSm90INS1_25CollectiveMainloopFwdSm90ILi2EN4cute5tupleIJNS5_1CILi1EEES8_S8_EEENS6_IJNS7_ILi128EEESA_NS7_ILi192EEEEEELi128ENS_12float_e4m3_tEfNS_4arch4Sm90ELb0ELb1ELb0ELb1ELb1ELb1ELb0ELb1ELb1ELb1ELb0ELb0EEENS1_21CollectiveEpilogueFwdINS6_IJSA_SA_SA_EEES9_NS_10bfloat16_tESF_Li256ELb1ELb1ELb0ELb1EEENS1_36VarlenDynamicPersistentTileSchedulerILi128ELi128ELi256ELi128ELb0ELb1ELb1ELb1ELb0ELb1EEEEEEEEEvNT_6ParamsE)
        /*005c*/ 	.word	0x00000038


	//----- nvinfo : EIATTR_REGCOUNT
	.align		4
.L_41:
        /*0060*/ 	.byte	0x04, 0x2f
        /*0062*/ 	.short	(.L_43 - .L_42)
	.align		4
.L_42:
        /*0064*/ 	.word	index@(_ZN7cutlass13device_kernelIN5flash11enable_sm90INS1_16FlashAttnFwdSm90INS1_25CollectiveMainloopFwdSm90ILi2EN4cute5tupleIJNS5_1CILi1EEES8_S8_EEENS6_IJNS7_ILi128EEESA_NS7_ILi192EEEEEELi128ENS_12float_e4m3_tEfNS_4arch4Sm90ELb0ELb1ELb0ELb1ELb1ELb0ELb0ELb1ELb1ELb1ELb0ELb0EEENS1_21CollectiveEpilogueFwdINS6_IJSA_SA_SA_EEES9_NS_10bfloat16_tESF_Li256ELb1ELb1ELb0ELb1EEENS1_36VarlenDynamicPersistentTileSchedulerILi128ELi128ELi256ELi128ELb0ELb1ELb1ELb1ELb0ELb1EEEEEEEEEvNT_6ParamsE)
        /*0068*/ 	.word	0x000000a8


	//----- nvinfo : EIATTR_FRAME_SIZE
	.align		4
.L_43:
        /*006c*/ 	.byte	0x04, 0x11
        /*006e*/ 	.short	(.L_45 - .L_44)
	.align		4
.L_44:
        /*0070*/ 	.word	index@(_ZN7cutlass13device_kernelIN5flash11enable_sm90INS1_16FlashAttnFwdSm90INS1_25CollectiveMainloopFwdSm90ILi2EN4cute5tupleIJNS5_1CILi1EEES8_S8_EEENS6_IJNS7_ILi128EEESA_NS7_ILi192EEEEEELi128ENS_12float_e4m3_tEfNS_4arch4Sm90ELb0ELb1ELb0ELb1ELb1ELb0ELb0ELb1ELb1ELb1ELb0ELb0EEENS1_21CollectiveEpilogueFwdINS6_IJSA_SA_SA_EEES9_NS_10bfloat16_tESF_Li256ELb1ELb1ELb0ELb1EEENS1_36VarlenDynamicPersistentTileSchedulerILi128ELi128ELi256ELi128ELb0ELb1ELb1ELb1ELb0ELb1EEEEEEEEEvNT_6ParamsE)
        /*0074*/ 	.word	0x00000020


	//----- nvinfo : EIATTR_REGCOUNT
	.align		4
.L_45:
        /*0078*/ 	.byte	0x04, 0x2f
        /*007a*/ 	.short	(.L_47 - .L_46)
	.align		4
.L_46:
        /*007c*/ 	.word	index@(_ZN7cutlass13device_kernelIN5flash11enable_sm90INS1_16FlashAttnFwdSm90INS1_25CollectiveMainloopFwdSm90ILi2EN4cute5tupleIJNS5_1CILi1EEES8_S8_EEENS6_IJNS7_ILi128EEESA_NS7_ILi192EEEEEELi128ENS_12float_e4m3_tEfNS_4arch4Sm90ELb0ELb1ELb0ELb0ELb1ELb0ELb0ELb1ELb1ELb1ELb0ELb0EEENS1_21CollectiveEpilogueFwdINS6_IJSA_SA_SA_EEES9_NS_10bfloat16_tESF_Li256ELb0ELb1ELb0ELb1EEENS1_30DynamicPersistentTileSchedulerILi256ELi128ELb0ELb1ELb1EEEEEEEEEvNT_6ParamsE)
        /*0080*/ 	.word	0x000000a8


	//----- nvinfo : EIATTR_FRAME_SIZE
	.align		4
.L_47:
        /*0084*/ 	.byte	0x04, 0x11
        /*0086*/ 	.short	(.L_49 - .L_48)
	.align		4
.L_48:
        /*0088*/ 	.word	index@(_ZN7cutlass13device_kernelIN5flash11enable_sm90INS1_16FlashAttnFwdSm90INS1_25CollectiveMainloopFwdSm90ILi2EN4cute5tupleIJNS5_1CILi1EEES8_S8_EEENS6_IJNS7_ILi128EEESA_NS7_ILi192EEEEEELi128ENS_12float_e4m3_tEfNS_4arch4Sm90ELb0ELb1ELb0ELb0ELb1ELb0ELb0ELb1ELb1ELb1ELb0ELb0EEENS1_21CollectiveEpilogueFwdINS6_IJSA_SA_SA_EEES9_NS_10bfloat16_tESF_Li256ELb0ELb1ELb0ELb1EEENS1_30DynamicPersistentTileSchedulerILi256ELi128ELb0ELb1ELb1EEEEEEEEEvNT_6ParamsE)
        /*008c*/ 	.word	0x00000018


	//----- nvinfo : EIATTR_REGCOUNT
	.align		4
.L_49:
        /*0090*/ 	.byte	0x04, 0x2f
        /*0092*/ 	.short	(.L_51 - .L_50)
	.align		4
.L_50:
        /*0094*/ 	.word	index@(_ZN7cutlass13device_kernelIN5flash11enable_sm90INS1_16FlashAttnFwdSm90INS1_25CollectiveMainloopFwdSm90ILi2EN4cute5tupleIJNS5_1CILi1EEES8_S8_EEENS6_IJNS7_ILi128EEENS7_ILi160EEENS7_ILi192EEEEEELi128ENS_12float_e4m3_tEfNS_4arch4Sm90ELb0ELb0ELb0ELb1ELb1ELb1ELb0ELb1ELb1ELb1ELb0ELb0EEENS1_21CollectiveEpilogueFwdINS6_IJSA_SA_SB_EEES9_NS_10bfloat16_tESG_Li256ELb1ELb1ELb0ELb1EEENS1_36VarlenDynamicPersistentTileSchedulerILi128ELi160ELi256ELi128ELb0ELb1ELb1ELb0ELb1ELb1EEEEEEEEEvNT_6ParamsE)
        /*0098*/ 	.word	0x000000a8


	//----- nvinfo : EIATTR_FRAME_SIZE
	.align		4
.L_51:
        /*009c*/ 	.byte	0x04, 0x11
        /*009e*/ 	.short	(.L_53 - .L_52)
	.align		4
.L_52:
        /*00a0*/ 	.word	index@(_ZN7cutlass13device_kernelIN5flash11enable_sm90INS1_16FlashAttnFwdSm90INS1_25CollectiveMainloopFwdSm90ILi2EN4cute5tupleIJNS5_1CILi1EEES8_S8_EEENS6_IJNS7_ILi128EEENS7_ILi160EEENS7_ILi192EEEEEELi128ENS_12float_e4m3_tEfNS_4arch4Sm90ELb0ELb0ELb0ELb1ELb1ELb1ELb0ELb1ELb1ELb1ELb0ELb0EEENS1_21CollectiveEpilogueFwdINS6_IJSA_SA_SB_EEES9_NS_10bfloat16_tESG_Li256ELb1ELb1ELb0ELb1EEENS1_36VarlenDynamicPersistentTileSchedulerILi128ELi160ELi256ELi128ELb0ELb1ELb1ELb0ELb1ELb1EEEEEEEEEvNT_6ParamsE)
        /*00a4*/ 	.word	0x00000050


	//----- nvinfo : EIATTR_REGCOUNT
	.align		4
.L_53:
        /*00a8*/ 	.byte	0x04, 0x2f
        /*00aa*/ 	.short	(.L_55 - .L_54)
	.align		4
.L_54:
        /*00ac*/ 	.word	index@(_ZN7cutlass13device_kernelIN5flash11enable_sm90INS1_16FlashAttnFwdSm90INS1_25CollectiveMainloopFwdSm90ILi2EN4cute5tupleIJNS5_1CILi1EEES8_S8_EEENS6_IJNS7_ILi128EEENS7_ILi160EEENS7_ILi192EEEEEELi128ENS_12float_e4m3_tEfNS_4arch4Sm90ELb0ELb0ELb0ELb1ELb1ELb0ELb0ELb1ELb1ELb1ELb0ELb0EEENS1_21CollectiveEpilogueFwdINS6_IJSA_SA_SB_EEES9_NS_10bfloat16_tESG_Li256ELb1ELb1ELb0ELb1EEENS1_36VarlenDynamicPersistentTileSchedulerILi128ELi160ELi256ELi128ELb0ELb1ELb1ELb0ELb1ELb1EEEEEEEEEvNT_6ParamsE)
        /*00b0*/ 	.word	0x000000a8


	//----- nvinfo : EIATTR_FRAME_SIZE
	.align		4
.L_55:
        /*00b4*/ 	.byte	0x04, 0x11
        /*00b6*/ 	.short	(.L_57 - .L_56)
	.align		4
.L_56:
        /*00b8*/ 	.word	index@(_ZN7cutlass13device_kernelIN5flash11enable_sm90INS1_16FlashAttnFwdSm90INS1_25CollectiveMainloopFwdSm90ILi2EN4cute5tupleIJNS5_1CILi1EEES8_S8_EEENS6_IJNS7_ILi128EEENS7_ILi160EEENS7_ILi192EEEEEELi128ENS_12float_e4m3_tEfNS_4arch4Sm90ELb0ELb0ELb0ELb1ELb1ELb0ELb0ELb1ELb1ELb1ELb0ELb0EEENS1_21CollectiveEpilogueFwdINS6_IJSA_SA_SB_EEES9_NS_10bfloat16_tESG_Li256ELb1ELb1ELb0ELb1EEENS1_36VarlenDynamicPersistentTileSchedulerILi128ELi160ELi256ELi128ELb0ELb1ELb1ELb0ELb1ELb1EEEEEEEEEvNT_6ParamsE)
        /*00bc*/ 	.word	0x00000020


	//----- nvinfo : EIATTR_REGCOUNT
	.align		4
.L_57:
        /*00c0*/ 	.byte	0x04, 0x2f
        /*00c2*/ 	.short	(.L_59 - .L_58)
	.align		4
.L_58:
        /*00c4*/ 	.word	index@(_ZN7cutlass13device_kernelIN5flash11enable_sm90INS1_16FlashAttnFwdSm90INS1_25CollectiveMainloopFwdSm90ILi2EN4cute5tupleIJNS5_1CILi1EEES8_S8_EEENS6_IJNS7_ILi128EEENS7_ILi160EEENS7_ILi192EEEEEELi128ENS_12float_e4m3_tEfNS_4arch4Sm90ELb0ELb0ELb0ELb0ELb1ELb0ELb0ELb1ELb1ELb1ELb0ELb0EEENS1_21CollectiveEpilogueFwdINS6_IJSA_SA_SB_EEES9_NS_10bfloat16_tESG_Li256ELb0ELb1ELb0ELb1EEENS1_29StaticPersistentTileSchedulerILb0EEEEEEEEEvNT_6ParamsE)
        /*00c8*/ 	.word	0x000000a8


	//----- nvinfo : EIATTR_FRAME_SIZE
	.align		4
.L_59:
        /*00cc*/ 	.byte	0x04, 0x11
        /*00ce*/ 	.short	(.L_61 - .L_60)
	.align		4
.L_60:
        /*00d0*/ 	.word	index@(_ZN7cutlass13device_kernelIN5flash11enable_sm90INS1_16FlashAttnFwdSm90INS1_25CollectiveMainloopFwdSm90ILi2EN4cute5tupleIJNS5_1CILi1EEES8_S8_EEENS6_IJNS7_ILi128EEENS7_ILi160EEENS7_ILi192EEEEEELi128ENS_12float_e4m3_tEfNS_4arch4Sm90ELb0ELb0ELb0ELb0ELb1ELb0ELb0ELb1ELb1ELb1ELb0ELb0EEENS1_21CollectiveEpilogueFwdINS6_IJSA_SA_SB_EEES9_NS_10bfloat16_tESG_Li256ELb0ELb1ELb0ELb1EEENS1_29StaticPersistentTileSchedulerILb0EEEEEEEEEvNT_6ParamsE)
        /*00d4*/ 	.word	0x00000028


	//----- nvinfo : EIATTR_MIN_STACK_SIZE
	.align		4
.L_61:
        /*00d8*/ 	.byte	0x04, 0x12
        /*00da*/ 	.short	(.L_63 - .L_62)
	.align		4
.L_62:
        /*00dc*/ 	.word	index@(_ZN7cutlass13device_kernelIN5flash11enable_sm90INS1_16FlashAttnFwdSm90INS1_25CollectiveMainloopFwdSm90ILi2EN4cute5tupleIJNS5_1CILi1EEES8_S8_EEENS6_IJNS7_ILi128EEENS7_ILi160EEENS7_ILi192EEEEEELi128ENS_12float_e4m3_tEfNS_4arch4Sm90ELb0ELb0ELb0ELb0ELb1ELb0ELb0ELb1ELb1ELb1ELb0ELb0EEENS1_21CollectiveEpilogueFwdINS6_IJSA_SA_SB_EEES9_NS_10bfloat16_tESG_Li256ELb0ELb1ELb0ELb1EEENS1_29StaticPersistentTileSchedulerILb0EEEEEEEEEvNT_6ParamsE)
        /*00e0*/ 	.word	0x00000028


	//----- nvinfo : EIATTR_MIN_STACK_SIZE
	.align		4
.L_63:
        /*00e4*/ 	.byte	0x04, 0x12
        /*00e6*/ 	.short	(.L_65 - .L_64)
	.align		4
.L_64:
        /*00e8*/ 	.word	index@(_ZN7cutlass13device_kernelIN5flash11enable_sm90INS1_16FlashAttnFwdSm90INS1_25CollectiveMainloopFwdSm90ILi2EN4cute5tupleIJNS5_1CILi1EEES8_S8_EEENS6_IJNS7_ILi128EEENS7_ILi160EEENS7_ILi192EEEEEELi128ENS_12float_e4m3_tEfNS_4arch4Sm90ELb0ELb0ELb0ELb1ELb1ELb0ELb0ELb1ELb1ELb1ELb0ELb0EEENS1_21CollectiveEpilogueFwdINS6_IJSA_SA_SB_EEES9_NS_10bfloat16_tESG_Li256ELb1ELb1ELb0ELb1EEENS1_36VarlenDynamicPersistentTileSchedulerILi128ELi160ELi256ELi128ELb0ELb1ELb1ELb0ELb1ELb1EEEEEEEEEvNT_6ParamsE)
        /*00ec*/ 	.word	0x00000020


	//----- nvinfo : EIATTR_MIN_STACK_SIZE
	.align		4
.L_65:
        /*00f0*/ 	.byte	0x04, 0x12
        /*00f2*/ 	.short	(.L_67 - .L_66)
	.align		4
.L_66:
        /*00f4*/ 	.word	index@(_ZN7cutlass13device_kernelIN5flash11enable_sm90INS1_16FlashAttnFwdSm90INS1_25CollectiveMainloopFwdSm90ILi2EN4cute5tupleIJNS5_1CILi1EEES8_S8_EEENS6_IJNS7_ILi128EEENS7_ILi160EEENS7_ILi192EEEEEELi128ENS_12float_e4m3_tEfNS_4arch4Sm90ELb0ELb0ELb0ELb1ELb1ELb1ELb0ELb1ELb1ELb1ELb0ELb0EEENS1_21CollectiveEpilogueFwdINS6_IJSA_SA_SB_EEES9_NS_10bfloat16_tESG_Li256ELb1ELb1ELb0ELb1EEENS1_36VarlenDynamicPersistentTileSchedulerILi128ELi160ELi256ELi128ELb0ELb1ELb1ELb0ELb1ELb1EEEEEEEEEvNT_6ParamsE)
        /*00f8*/ 	.word	0x00000050


	//----- nvinfo : EIATTR_MIN_STACK_SIZE
	.align		4
.L_67:
        /*00fc*/ 	.byte	0x04, 0x12
        /*00fe*/ 	.short	(.L_69 - .L_68)
	.align		4
.L_68:
        /*0100*/ 	.word	index@(_ZN7cutlass13device_kernelIN5flash11enable_sm90INS1_16FlashAttnFwdSm90INS1_25CollectiveMainloopFwdSm90ILi2EN4cute5tupleIJNS5_1CILi1EEES8_S8_EEENS6_IJNS7_ILi128EEESA_NS7_ILi192EEEEEELi128ENS_12float_e4m3_tEfNS_4arch4Sm90ELb0ELb1ELb0ELb0ELb1ELb0ELb0ELb1ELb1ELb1ELb0ELb0EEENS1_21CollectiveEpilogueFwdINS6_IJSA_SA_SA_EEES9_NS_10bfloat16_tESF_Li256ELb0ELb1ELb0ELb1EEENS1_30DynamicPersistentTileSchedulerILi256ELi128ELb0ELb1ELb1EEEEEEEEEvNT_6ParamsE)
        /*0104*/ 	.word	0x00000018


	//----- nvinfo : EIATTR_MIN_STACK_SIZE
	.align		4
.L_69:
        /*0108*/ 	.byte	0x04, 0x12
        /*010a*/ 	.short	(.L_71 - .L_70)
	.align		4
.L_70:
        /*010c*/ 	.word	index@(_ZN7cutlass13device_kernelIN5flash11enable_sm90INS1_16FlashAttnFwdSm90INS1_25CollectiveMainloopFwdSm90ILi2EN4cute5tupleIJNS5_1CILi1EEES8_S8_EEENS6_IJNS7_ILi128EEESA_NS7_ILi192EEEEEELi128ENS_12float_e4m3_tEfNS_4arch4Sm90ELb0ELb1ELb0ELb1ELb1ELb0ELb0ELb1ELb1ELb1ELb0ELb0EEENS1_21CollectiveEpilogueFwdINS6_IJSA_SA_SA_EEES9_NS_10bfloat16_tESF_Li256ELb1ELb1ELb0ELb1EEENS1_36VarlenDynamicPersistentTileSchedulerILi128ELi128ELi256ELi128ELb0ELb1ELb1ELb1ELb0ELb1EEEEEEEEEvNT_6ParamsE)
        /*0110*/ 	.word	0x00000020


	//----- nvinfo : EIATTR_MIN_STACK_SIZE
	.align		4
.L_71:
        /*0114*/ 	.byte	0x04, 0x12
        /*0116*/ 	.short	(.L_73 - .L_72)
	.align		4
.L_72:
        /*0118*/ 	.word	index@(_ZN7cutlass13device_kernelIN5flash11enable_sm90INS1_16FlashAttnFwdSm90INS1_25CollectiveMainloopFwdSm90ILi2EN4cute5tupleIJNS5_1CILi1EEES8_S8_EEENS6_IJNS7_ILi128EEESA_NS7_ILi192EEEEEELi128ENS_12float_e4m3_tEfNS_4arch4Sm90ELb0ELb1ELb0ELb1ELb1ELb1ELb0ELb1ELb1ELb1ELb0ELb0EEENS1_21CollectiveEpilogueFwdINS6_IJSA_SA_SA_EEES9_NS_10bfloat16_tESF_Li256ELb1ELb1ELb0ELb1EEENS1_36VarlenDynamicPersistentTileSchedulerILi128ELi128ELi256ELi128ELb0ELb1ELb1ELb1ELb0ELb1EEEEEEEEEvNT_6ParamsE)
        /*011c*/ 	.word	0x00000038


	//----- nvinfo : EIATTR_MIN_STACK_SIZE
	.align		4
.L_73:
        /*0120*/ 	.byte	0x04, 0x12
        /*0122*/ 	.short	(.L_75 - .L_74)
	.align		4
.L_74:
        /*0124*/ 	.word	index@(_ZN7cutlass13device_kernelIN5flash11enable_sm90INS1_16FlashAttnFwdSm90INS1_25CollectiveMainloopFwdSm90ILi2EN4cute5tupleIJNS5_1CILi1EEES8_S8_EEENS6_IJNS7_ILi128EEENS7_ILi160EEENS7_ILi192EEEEEELi128ENS_12float_e4m3_tEfNS_4arch4Sm90ELb1ELb0ELb0ELb0ELb1ELb0ELb0ELb1ELb1ELb1ELb0ELb0EEENS1_21CollectiveEpilogueFwdINS6_IJSA_SA_SB_EEES9_NS_10bfloat16_tESG_Li256ELb0ELb1ELb0ELb1EEENS1_30DynamicPersistentTileSchedulerILi256ELi128ELb0ELb1ELb1EEEEEEEEEvNT_6ParamsE)
        /*0128*/ 	.word	0x00000020


	//----- nvinfo : EIATTR_MIN_STACK_SIZE
	.align		4
.L_75:
        /*012c*/ 	.byte	0x04, 0x12
        /*012e*/ 	.short	(.L_77 - .L_76)
	.align		4
.L_76:
        /*0130*/ 	.word	index@(_ZN7cutlass13device_kernelIN5flash11enable_sm90INS1_16FlashAttnFwdSm90INS1_25CollectiveMainloopFwdSm90ILi2EN4cute5tupleIJNS5_1CILi1EEES8_S8_EEENS6_IJNS7_ILi128EEENS7_ILi160EEENS7_ILi192EEEEEELi128ENS_12float_e4m3_tEfNS_4arch4Sm90ELb1ELb0ELb0ELb1ELb1ELb0ELb0ELb1ELb1ELb1ELb0ELb0EEENS1_21CollectiveEpilogueFwdINS6_IJSA_SA_SB_EEES9_NS_10bfloat16_tESG_Li256ELb1ELb1ELb0ELb1EEENS1_36VarlenDynamicPersistentTileSchedulerILi128ELi160ELi256ELi128ELb0ELb1ELb1ELb1ELb1ELb1EEEEEEEEEvNT_6ParamsE)
        /*0134*/ 	.word	0x00000020


	//----- nvinfo : EIATTR_MIN_STACK_SIZE
	.align		4
.L_77:
        /*0138*/ 	.byte	0x04, 0x12
        /*013a*/ 	.short	(.L_79 - .L_78)
	.align		4
.L_78:
        /*013c*/ 	.word	index@(_ZN7cutlass13device_kernelIN5flash11enable_sm90INS1_16FlashAttnFwdSm90INS1_25CollectiveMainloopFwdSm90ILi2EN4cute5tupleIJNS5_1CILi1EEES8_S8_EEENS6_IJNS7_ILi128EEENS7_ILi160EEENS7_ILi192EEEEEELi128ENS_12float_e4m3_tEfNS_4arch4Sm90ELb1ELb0ELb0ELb1ELb1ELb1ELb0ELb1ELb1ELb1ELb0ELb0EEENS1_21CollectiveEpilogueFwdINS6_IJSA_SA_SB_EEES9_NS_10bfloat16_tESG_Li256ELb1ELb1ELb0ELb1EEENS1_36VarlenDynamicPersistentTileSchedulerILi128ELi160ELi256ELi128ELb0ELb1ELb1ELb1ELb1ELb1EEEEEEEEEvNT_6ParamsE)
        /*0140*/ 	.word	0x00000040
.L_79:


//--------------------- .nv.compat                --------------------------
	.section	.nv.compat,"",@"SHT_CUDA_COMPAT_INFO"
	.align	4
        /*0000*/ 	.byte	0x02, 0x09, 0x01, 0x00, 0x02, 0x02, 0x04, 0x00, 0x02, 0x05, 0x05, 0x00, 0x03, 0x07, 0x01, 0x01
        /*0010*/ 	.byte	0x02, 0x03, 0x01, 0x00, 0x02, 0x06, 0x01, 0x00, 0x04, 0x0b, 0x08, 0x00, 0x00, 0x00, 0x00, 0x00
        /*0020*/ 	.byte	0x00, 0x00, 0x00, 0x00


//--------------------- .nv.info._ZN7cutlass13device_kernelIN5flash11enable_sm90INS1_16FlashAttnFwdSm90INS1_25CollectiveMainloopFwdSm90ILi2EN4cute5tupleIJNS5_1CILi1EEES8_S8_EEENS6_IJNS7_ILi128EEENS7_ILi160EEENS7_ILi192EEEEEELi128ENS_12float_e4m3_tEfNS_4arch4Sm90ELb0ELb0ELb0ELb0ELb1ELb0ELb0ELb1ELb1ELb1ELb0ELb0EEENS1_21CollectiveEpilogueFwdINS6_IJSA_SA_SB_EEES9_NS_10bfloat16_tESG_Li256ELb0ELb1ELb0ELb1EEENS1_29StaticPersistentTileSchedulerILb0EEEEEEEEEvNT_6ParamsE --------------------------
	.section	.nv.info._ZN7cutlass13device_kernelIN5flash11enable_sm90INS1_16FlashAttnFwdSm90INS1_25CollectiveMainloopFwdSm90ILi2EN4cute5tupleIJNS5_1CILi1EEES8_S8_EEENS6_IJNS7_ILi128EEENS7_ILi160EEENS7_ILi192EEEEEELi128ENS_12float_e4m3_tEfNS_4arch4Sm90ELb0ELb0ELb0ELb0ELb1ELb0ELb0ELb1ELb1ELb1ELb0ELb0EEENS1_21CollectiveEpilogueFwdINS6_IJSA_SA_SB_EEES9_NS_10bfloat16_tESG_Li256ELb0ELb1ELb0ELb1EEENS1_29StaticPersistentTileSchedulerILb0EEEEEEEEEvNT_6ParamsE,"",@"SHT_CUDA_INFO"
	.sectionflags	@""
	.align	4


	//----- nvinfo : EIATTR_CUDA_API_VERSION
	.align		4
        /*0000*/ 	.byte	0x04, 0x37
        /*0002*/ 	.short	(.L_81 - .L_80)
.L_80:
        /*0004*/ 	.word	0x00000082


	//----- nvinfo : EIATTR_KPARAM_INFO
	.align		4
.L_81:
        /*0008*/ 	.byte	0x04, 0x17
        /*000a*/ 	.short	(.L_83 - .L_82)
.L_82:
        /*000c*/ 	.word	0x00000000
        /*0010*/ 	.short	0x0000
        /*0012*/ 	.short	0x0070
        /*0014*/ 	.byte	0x00, 0xf0, 0x01, 0x28


	//----- nvinfo : EIATTR_SPARSE_MMA_MASK
	.align		4
.L_83:
        /*0018*/ 	.byte	0x03, 0x50
        /*001a*/ 	.short	0x0000


	//----- nvinfo : EIATTR_MAXREG_COUNT
	.align		4
        /*001c*/ 	.byte	0x03, 0x1b
        /*001e*/ 	.short	0x00a8


	//----- nvinfo : EIATTR_NUM_BARRIERS
	.align		4
        /*0020*/ 	.byte	0x02, 0x4c
        /*0022*/ 	.byte	0x10
	.zero		1


	//----- nvinfo : EIATTR_EXTERNS
	.align		4
        /*0024*/ 	.byte	0x04, 0x0f
        /*0026*/ 	.short	(.L_85 - .L_84)


	//   ....[0]....
	.align		4
.L_84:
        /*0028*/ 	.word	index@(__assertfail)


	//----- nvinfo : EIATTR_ANNOTATIONS
	.align		4
.L_85:
        /*002c*/ 	.byte	0x04, 0x55
        /*002e*/ 	.short	(.L_87 - .L_86)


	//   ....[0]....
.L_86:
        /*0030*/ 	.word	0x00000001
        /*0034*/ 	.byte	0x60, 0x9d, 0x00, 0x00, 0x01, 0x00, 0x00, 0x00, 0xa0, 0x9d, 0x00, 0x00, 0x01, 0x00, 0x00, 0x00
        /* <DEDUP_REMOVED lines=10> */
        /*00e4*/ 	.byte	0xc0, 0xdc, 0x00, 0x00, 0x01, 0x00, 0x00, 0x00, 0xd0, 0xdc, 0x00, 0x00


	//----- nvinfo : EIATTR_MERCURY_ISA_VERSION
	.align		4
.L_87:
        /*00f0*/ 	.byte	0x03, 0x5f
        /*00f2*/ 	.short	0x0101


	//----- nvinfo : EIATTR_INT_WARP_WIDE_INSTR_OFFSETS
	.align		4
        /*00f4*/ 	.byte	0x04, 0x31
        /*00f6*/ 	.short	(.L_89 - .L_88)


	//   ....[0]....
.L_88:
        /*00f8*/ 	.word	0x000000c0


	//   ....[1]....
        /*00fc*/ 	.word	0x000000d0


	//   ....[2]....
        /*0100*/ 	.word	0x00000170


	//----- nvinfo : EIATTR_COOP_GROUP_MASK_REGIDS
	.align		4
.L_89:
        /*0104*/ 	.byte	0x04, 0x29
        /*0106*/ 	.short	(.L_91 - .L_90)


	//   ....[0]....
.L_90:
        /*0108*/ 	.word	0xffffffff


	//   ....[1]....
        /*010c*/ 	.word	0xffffffff


	//   ....[2]....
        /*0110*/ 	.word	0xffffffff


	//   ....[3]....
        /*0114*/ 	.word	0xffffffff


	//   ....[4]....
        /*0118*/ 	.word	0xffffffff


	//   ....[5]....
        /*011c*/ 	.word	0xffffffff


	//   ....[6]....
        /*0120*/ 	.word	0xffffffff


	//   ....[7]....
        /*0124*/ 	.word	0xffffffff


	//   ....[8]....
        /*0128*/ 	.word	0xffffffff


	//   ....[9]....
        /*012c*/ 	.word	0xffffffff


	//   ....[10]....
        /*0130*/ 	.word	0xffffffff


	//   ....[11]....
        /*0134*/ 	.word	0xffffffff


	//   ....[12]....
        /*0138*/ 	.word	0xffffffff


	//   ....[13]....
        /*013c*/ 	.word	0xffffffff


	//   ....[14]....
        /*0140*/ 	.word	0xffffffff


	//   ....[15]....
        /*0144*/ 	.word	0xffffffff


	//   ....[16]....
        /*0148*/ 	.word	0xffffffff


	//   ....[17]....
        /*014c*/ 	.word	0xffffffff


	//   ....[18]....
        /*0150*/ 	.word	0xffffffff


	//   ....[19]....
        /*0154*/ 	.word	0xffffffff


	//   ....[20]....
        /*0158*/ 	.word	0xffffffff


	//   ....[21]....
        /*015c*/ 	.word	0xffffffff


	//   ....[22]....
        /*0160*/ 	.word	0xffffffff


	//   ....[23]....
        /*0164*/ 	.word	0xffffffff


	//   ....[24]....
        /*0168*/ 	.word	0xffffffff


	//   ....[25]....
        /*016c*/ 	.word	0xffffffff


	//   ....[26]....
        /*0170*/ 	.word	0xffffffff


	//   ....[27]....
        /*0174*/ 	.word	0xffffffff


	//   ....[28]....
        /*0178*/ 	.word	0xffffffff


	//   ....[29]....
        /*017c*/ 	.word	0xffffffff


	//   ....[30]....
        /*0180*/ 	.word	0xffffffff


	//   ....[31]....
        /*0184*/ 	.word	0xffffffff


	//   ....[32]....
        /*0188*/ 	.word	0xffffffff


	//   ....[33]....
        /*018c*/ 	.word	0xffffffff


	//   ....[34]....
        /*0190*/ 	.word	0xffffffff


	//   ....[35]....
        /*0194*/ 	.word	0xffffffff


	//   ....[36]....
        /*0198*/ 	.word	0xffffffff


	//   ....[37]....
        /*019c*/ 	.word	0xffffffff


	//   ....[38]....
        /*01a0*/ 	.word	0xffffffff


	//   ....[39]....
        /*01a4*/ 	.word	0xffffffff


	//   ....[40]....
        /*01a8*/ 	.word	0xffffffff


	//   ....[41]....
        /*01ac*/ 	.word	0xffffffff


	//   ....[42]....
        /*01b0*/ 	.word	0xffffffff


	//   ....[43]....
        /*01b4*/ 	.word	0xffffffff


	//   ....[44]....
        /*01b8*/ 	.word	0xffffffff


	//   ....[45]....
        /*01bc*/ 	.word	0xffffffff


	//   ....[46]....
        /*01c0*/ 	.word	0xffffffff


	//   ....[47]....
        /*01c4*/ 	.word	0xffffffff


	//   ....[48]....
        /*01c8*/ 	.word	0xffffffff


	//   ....[49]....
        /*01cc*/ 	.word	0xffffffff


	//   ....[50]....
        /*01d0*/ 	.word	0xffffffff


	//   ....[51]....
        /*01d4*/ 	.word	0xffffffff


	//   ....[52]....
        /*01d8*/ 	.word	0xffffffff


	//   ....[53]....
        /*01dc*/ 	.word	0xffffffff


	//   ....[54]....
        /*01e0*/ 	.word	0xffffffff


	//   ....[55]....
        /*01e4*/ 	.word	0xffffffff


	//   ....[56]....
        /*01e8*/ 	.word	0xffffffff


	//   ....[57]....
        /*01ec*/ 	.word	0xffffffff


	//   ....[58]....
        /*01f0*/ 	.word	0xffffffff


	//   ....[59]....
        /*01f4*/ 	.word	0xffffffff


	//   ....[60]....
        /*01f8*/ 	.word	0xffffffff


	//   ....[61]....
        /*01fc*/ 	.word	0xffffffff


	//   ....[62]....
        /*0200*/ 	.word	0xffffffff


	//   ....[63]....
        /*0204*/ 	.word	0xffffffff


	//   ....[64]....
        /*0208*/ 	.word	0xffffffff


	//   ....[65]....
        /*020c*/ 	.word	0xffffffff


	//   ....[66]....
        /*0210*/ 	.word	0xffffffff


	//   ....[67]....
        /*0214*/ 	.word	0xffffffff


	//   ....[68]....
        /*0218*/ 	.word	0xffffffff


	//   ....[69]....
        /*021c*/ 	.word	0xffffffff


	//   ....[70]....
        /*0220*/ 	.word	0xffffffff


	//   ....[71]....
        /*0224*/ 	.word	0xffffffff


	//   ....[72]....
        /*0228*/ 	.word	0xffffffff


	//   ....[73]....
        /*022c*/ 	.word	0xffffffff


	//   ....[74]....
        /*0230*/ 	.word	0xffffffff


	//   ....[75]....
        /*0234*/ 	.word	0xffffffff


	//   ....[76]....
        /*0238*/ 	.word	0xffffffff


	//   ....[77]....
        /*023c*/ 	.word	0xffffffff


	//   ....[78]....
        /*0240*/ 	.word	0xffffffff


	//   ....[79]....
        /*0244*/ 	.word	0xffffffff


	//   ....[80]....
        /*0248*/ 	.word	0xffffffff


	//   ....[81]....
        /*024c*/ 	.word	0xffffffff


	//   ....[82]....
        /*0250*/ 	.word	0xffffffff


	//   ....[83]....
        /*0254*/ 	.word	0xffffffff


	//   ....[84]....
        /*0258*/ 	.word	0xffffffff


	//   ....[85]....
        /*025c*/ 	.word	0xffffffff


	//   ....[86]....
        /*0260*/ 	.word	0xffffffff


	//   ....[87]....
        /*0264*/ 	.word	0xffffffff


	//   ....[88]....
        /*0268*/ 	.word	0xffffffff


	//   ....[89]....
        /*026c*/ 	.word	0xffffffff


	//   ....[90]....
        /*0270*/ 	.word	0xffffffff


	//   ....[91]....
        /*0274*/ 	.word	0xffffffff


	//   ....[92]....
        /*0278*/ 	.word	0xffffffff


	//   ....[93]....
        /*027c*/ 	.word	0xffffffff


	//   ....[94]....
        /*0280*/ 	.word	0xffffffff


	//   ....[95]....
        /*0284*/ 	.word	0xffffffff


	//   ....[96]....
        /*0288*/ 	.word	0xffffffff


	//   ....[97]....
        /*028c*/ 	.word	0xffffffff


	//   ....[98]....
        /*0290*/ 	.word	0xffffffff


	//   ....[99]....
        /*0294*/ 	.word	0xffffffff


	//   ....[100]....
        /*0298*/ 	.word	0xffffffff


	//   ....[101]....
        /*029c*/ 	.word	0xffffffff


	//   ....[102]....
        /*02a0*/ 	.word	0xffffffff


	//   ....[103]....
        /*02a4*/ 	.word	0xffffffff


	//   ....[104]....
        /*02a8*/ 	.word	0xffffffff


	//   ....[105]....
        /*02ac*/ 	.word	0xffffffff


	//   ....[106]....
        /*02b0*/ 	.word	0xffffffff


	//   ....[107]....
        /*02b4*/ 	.word	0xffffffff


	//   ....[108]....
        /*02b8*/ 	.word	0xffffffff


	//   ....[109]....
        /*02bc*/ 	.word	0xffffffff


	//   ....[110]....
        /*02c0*/ 	.word	0xffffffff


	//   ....[111]....
        /*02c4*/ 	.word	0xffffffff


	//   ....[112]....
        /*02c8*/ 	.word	0x0500000f


	//   ....[113]....
        /*02cc*/ 	.word	0x0500000f


	//   ....[114]....
        /*02d0*/ 	.word	0x0500000f


	//   ....[115]....
        /*02d4*/ 	.word	0x0500000f


	//   ....[116]....
        /*02d8*/ 	.word	0x0500000f


	//   ....[117]....
        /*02dc*/ 	.word	0x0500000f


	//   ....[118]....
        /*02e0*/ 	.word	0x0500000f


	//   ....[119]....
        /*02e4*/ 	.word	0x0500000f


	//   ....[120]....
        /*02e8*/ 	.word	0x0500000f


	//   ....[121]....
        /*02ec*/ 	.word	0x0500000f


	//   ....[122]....
        /*02f0*/ 	.word	0x0500000f


	//   ....[123]....
        /*02f4*/ 	.word	0x0500000f


	//   ....[124]....
        /*02f8*/ 	.word	0x0500000f


	//   ....[125]....
        /*02fc*/ 	.word	0x0500000f


	//   ....[126]....
        /*0300*/ 	.word	0x0500000f


	//   ....[127]....
        /*0304*/ 	.word	0x0500000f


	//   ....[128]....
        /*0308*/ 	.word	0x0500000f


	//   ....[129]....
        /*030c*/ 	.word	0x0500000f


	//   ....[130]....
        /*0310*/ 	.word	0x0500000f


	//   ....[131]....
        /*0314*/ 	.word	0x0500000f


	//   ....[132]....
        /*0318*/ 	.word	0x0500000f


	//   ....[133]....
        /*031c*/ 	.word	0x0500000f


	//   ....[134]....
        /*0320*/ 	.word	0x0500000f


	//   ....[135]....
        /*0324*/ 	.word	0x0500000f


	//   ....[136]....
        /*0328*/ 	.word	0x0500000f


	//   ....[137]....
        /*032c*/ 	.word	0x0500000f


	//   ....[138]....
        /*0330*/ 	.word	0x0500000f


	//   ....[139]....
        /*0334*/ 	.word	0x0500000f


	//   ....[140]....
        /*0338*/ 	.word	0x0500000f


	//   ....[141]....
        /*033c*/ 	.word	0x0500000f


	//   ....[142]....
        /*0340*/ 	.word	0x0500000f


	//   ....[143]....
        /*0344*/ 	.word	0x0500000f


	//   ....[144]....
        /*0348*/ 	.word	0x0500000f


	//   ....[145]....
        /*034c*/ 	.word	0x0500000f


	//   ....[146]....
        /*0350*/ 	.word	0x0500000f


	//   ....[147]....
        /*0354*/ 	.word	0x0500000f


	//   ....[148]....
        /*0358*/ 	.word	0x0500000f


	//   ....[149]....
        /*035c*/ 	.word	0x0500000f


	//   ....[150]....
        /*0360*/ 	.word	0x0500000f


	//   ....[151]....
        /*0364*/ 	.word	0x0500000f


	//   ....[152]....
        /*0368*/ 	.word	0x0500000f


	//   ....[153]....
        /*036c*/ 	.word	0x0500000f


	//   ....[154]....
        /*0370*/ 	.word	0x0500000f


	//   ....[155]....
        /*0374*/ 	.word	0x0500000f


	//   ....[156]....
        /*0378*/ 	.word	0x0500000f


	//   ....[157]....
        /*037c*/ 	.word	0x0500000f


	//   ....[158]....
        /*0380*/ 	.word	0x0500000f


	//   ....[159]....
        /*0384*/ 	.word	0x0500000f


	//   ....[160]....
        /*0388*/ 	.word	0x0500000f


	//----- nvinfo : EIATTR_COOP_GROUP_INSTR_OFFSETS
	.align		4
.L_91:
        /*038c*/ 	.byte	0x04, 0x28
        /*038e*/ 	.short	(.L_93 - .L_92)


	//   ....[0]....
.L_92:
        /*0390*/ 	.word	0x00000080


	//   ....[1]....
        /*0394*/ 	.word	0x00000090


	//   ....[2]....
        /*0398*/ 	.word	0x000002d0


	//   ....[3]....
        /*039c*/ 	.word	0x00000430


	//   ....[4]....
        /*03a0*/ 	.word	0x00000550


	//   ....[5]....
        /*03a4*/ 	.word	0x000006b0


	//   ....[6]....
        /*03a8*/ 	.word	0x00000e60


	//   ....[7]....
        /*03ac*/ 	.word	0x00002bb0


	//   ....[8]....
        /*03b0*/ 	.word	0x00002cb0


	//   ....[9]....
        /*03b4*/ 	.word	0x00003320


	//   ....[10]....
        /*03b8*/ 	.word	0x000033a0


	//   ....[11]....
        /*03bc*/ 	.word	0x00005d00


	//   ....[12]....
        /*03c0*/ 	.word	0x00005d10


	//   ....[13]....
        /*03c4*/ 	.word	0x00005d40


	//   ....[14]....
        /*03c8*/ 	.word	0x00005d50


	//   ....[15]....
        /*03cc*/ 	.word	0x00007810


	//   ....[16]....
        /*03d0*/ 	.word	0x00007820


	//   ....[17]....
        /*03d4*/ 	.word	0x000078a0


	//   ....[18]....
        /*03d8*/ 	.word	0x000078b0


	//   ....[19]....
        /*03dc*/ 	.word	0x00008ae0


	//   ....[20]....
        /*03e0*/ 	.word	0x00008b20


	//   ....[21]....
        /*03e4*/ 	.word	0x00008b50


	//   ....[22]....
        /*03e8*/ 	.word	0x00008b80


	//   ....[23]....
        /*03ec*/ 	.word	0x00008bb0


	//   ....[24]....
        /*03f0*/ 	.word	0x00008be0


	//   ....[25]....
        /*03f4*/ 	.word	0x00008c20


	//   ....[26]....
        /*03f8*/ 	.word	0x00008c40


	//   ....[27]....
        /*03fc*/ 	.word	0x00008c50


	//   ....[28]....
        /*0400*/ 	.word	0x00008c80


	//   ....[29]....
        /*0404*/ 	.word	0x00008ce0


	//   ....[30]....
        /*0408*/ 	.word	0x00008d10


	//   ....[31]....
        /*040c*/ 	.word	0x00008d30


	//   ....[32]....
        /*0410*/ 	.word	0x00008d40


	//   ....[33]....
        /*0414*/ 	.word	0x00008d50


	//   ....[34]....
        /*0418*/ 	.word	0x00008d60


	//   ....[35]....
        /*041c*/ 	.word	0x00008d70


	//   ....[36]....
        /*0420*/ 	.word	0x00008da0


	//   ....[37]....
        /*0424*/ 	.word	0x00008dd0


	//   ....[38]....
        /*0428*/ 	.word	0x00008de0


	//   ....[39]....
        /*042c*/ 	.word	0x00008df0


	//   ....[40]....
        /*0430*/ 	.word	0x00008e00


	//   ....[41]....
        /*0434*/ 	.word	0x00008e10


	//   ....[42]....
        /*0438*/ 	.word	0x00008e30


	//   ....[43]....
        /*043c*/ 	.word	0x00008e40


	//   ....[44]....
        /*0440*/ 	.word	0x00008e50


	//   ....[45]....
        /*0444*/ 	.word	0x00008e60


	//   ....[46]....
        /*0448*/ 	.word	0x00008e70


	//   ....[47]....
        /*044c*/ 	.word	0x00008e80


	//   ....[48]....
        /*0450*/ 	.word	0x00008e90


	//   ....[49]....
        /*0454*/ 	.word	0x00008ea0


	//   ....[50]....
        /*0458*/ 	.word	0x00008eb0


	//   ....[51]....
        /*045c*/ 	.word	0x00009000


	//   ....[52]....
        /*0460*/ 	.word	0x00009030


	//   ....[53]....
        /*0464*/ 	.word	0x00009110


	//   ....[54]....
        /*0468*/ 	.word	0x00009140


	//   ....[55]....
        /*046c*/ 	.word	0x00009540


	//   ....[56]....
        /*0470*/ 	.word	0x00009580


	//   ....[57]....
        /*0474*/ 	.word	0x00009650


	//   ....[58]....
        /*0478*/ 	.word	0x00009670


	//   ....[59]....
        /*047c*/ 	.word	0x00009720


	//   ....[60]....
        /*0480*/ 	.word	0x00009740


	//   ....[61]....
        /*0484*/ 	.word	0x00009800


	//   ....[62]....
        /*0488*/ 	.word	0x00009840


	//   ....[63]....
        /*048c*/ 	.word	0x0000b130


	//   ....[64]....
        /*0490*/ 	.word	0x0000b160


	//   ....[65]....
        /*0494*/ 	.word	0x0000b180


	//   ....[66]....
        /*0498*/ 	.word	0x0000b270


	//   ....[67]....
        /*049c*/ 	.word	0x0000b280


	//   ....[68]....
        /*04a0*/ 	.word	0x0000b2d0


	//   ....[69]....
        /*04a4*/ 	.word	0x0000b2e0


	//   ....[70]....
        /*04a8*/ 	.word	0x0000b2f0


	//   ....[71]....
        /*04ac*/ 	.word	0x0000b340


	//   ....[72]....
        /*04b0*/ 	.word	0x0000b390


	//   ....[73]....
        /*04b4*/ 	.word	0x0000b780


	//   ....[74]....
        /*04b8*/ 	.word	0x0000b7b0


	//   ....[75]....
        /*04bc*/ 	.word	0x0000b7e0


	//   ....[76]....
        /*04c0*/ 	.word	0x0000b810


	//   ....[77]....
        /*04c4*/ 	.word	0x0000b850


	//   ....[78]....
        /*04c8*/ 	.word	0x0000b8d0


	//   ....[79]....
        /*04cc*/ 	.word	0x0000b910


	//   ....[80]....
        /*04d0*/ 	.word	0x0000b940


	//   ....[81]....
        /*04d4*/ 	.word	0x0000b970


	//   ....[82]....
        /*04d8*/ 	.word	0x0000b9f0


	//   ....[83]....
        /*04dc*/ 	.word	0x0000c170


	//   ....[84]....
        /*04e0*/ 	.word	0x0000c190


	//   ....[85]....
        /*04e4*/ 	.word	0x0000c1c0


	//   ....[86]....
        /*04e8*/ 	.word	0x0000c200


	//   ....[87]....
        /*04ec*/ 	.word	0x0000c280


	//   ....[88]....
        /*04f0*/ 	.word	0x0000c2b0


	//   ....[89]....
        /*04f4*/ 	.word	0x0000c330


	//   ....[90]....
        /*04f8*/ 	.word	0x0000c350


	//   ....[91]....
        /*04fc*/ 	.word	0x0000cbc0


	//   ....[92]....
        /*0500*/ 	.word	0x0000cbe0


	//   ....[93]....
        /*0504*/ 	.word	0x0000cc00


	//   ....[94]....
        /*0508*/ 	.word	0x0000cc50


	//   ....[95]....
        /*050c*/ 	.word	0x0000cc60


	//   ....[96]....
        /*0510*/ 	.word	0x0000ccb0


	//   ....[97]....
        /*0514*/ 	.word	0x0000ccc0


	//   ....[98]....
        /*0518*/ 	.word	0x0000ccd0


	//   ....[99]....
        /*051c*/ 	.word	0x0000cd20


	//   ....[100]....
        /*0520*/ 	.word	0x0000cd70


	//   ....[101]....
        /*0524*/ 	.word	0x0000d160


	//   ....[102]....
        /*0528*/ 	.word	0x0000d180


	//   ....[103]....
        /*052c*/ 	.word	0x0000d190


	//   ....[104]....
        /*0530*/ 	.word	0x0000d1a0


	//   ....[105]....
        /*0534*/ 	.word	0x0000d1c0


	//   ....[106]....
        /*0538*/ 	.word	0x0000d210


	//   ....[107]....
        /*053c*/ 	.word	0x0000d230


	//   ....[108]....
        /*0540*/ 	.word	0x0000d240


	//   ....[109]....
        /*0544*/ 	.word	0x0000d2d0


	//   ....[110]....
        /*0548*/ 	.word	0x0000d2f0


	//   ....[111]....
        /*054c*/ 	.word	0x0000e370


	//   ....[112]....
        /*0550*/ 	.word	0x0000e8a0


	//   ....[113]....
        /*0554*/ 	.word	0x0000e980


	//   ....[114]....
        /*0558*/ 	.word	0x0000ea70


	//   ....[115]....
        /*055c*/ 	.word	0x0000ead0


	//   ....[116]....
        /*0560*/ 	.word	0x0000ebb0


	//   ....[117]....
        /*0564*/ 	.word	0x0000ec10


	//   ....[118]....
        /*0568*/ 	.word	0x0000ecf0


	//   ....[119]....
        /*056c*/ 	.word	0x0000ed50


	//   ....[120]....
        /*0570*/ 	.word	0x0000ee10


	//   ....[121]....
        /*0574*/ 	.word	0x0000ee70


	//   ....[122]....
        /*0578*/ 	.word	0x0000ef30


	//   ....[123]....
        /*057c*/ 	.word	0x0000f020


	//   ....[124]....
        /*0580*/ 	.word	0x0000f0f0


	//   ....[125]....
        /*0584*/ 	.word	0x0000f160


	//   ....[126]....
        /*0588*/ 	.word	0x0000f240


	//   ....[127]....
        /*058c*/ 	.word	0x0000f300


	//   ....[128]....
        /*0590*/ 	.word	0x0000f3f0


	//   ....[129]....
        /*0594*/ 	.word	0x0000f4e0


	//   ....[130]....
        /*0598*/ 	.word	0x0000f5a0


	//   ....[131]....
        /*059c*/ 	.word	0x0000f600


	//   ....[132]....
        /*05a0*/ 	.word	0x0000f6e0


	//   ....[133]....
        /*05a4*/ 	.word	0x0000f770


	//   ....[134]....
        /*05a8*/ 	.word	0x0000f7e0


	//   ....[135]....
        /*05ac*/ 	.word	0x0000f860


	//   ....[136]....
        /*05b0*/ 	.word	0x0000f920


	//   ....[137]....
        /*05b4*/ 	.word	0x0000f990


	//   ....[138]....
        /*05b8*/ 	.word	0x0000fa80


	//   ....[139]....
        /*05bc*/ 	.word	0x0000faf0


	//   ....[140]....
        /*05c0*/ 	.word	0x0000fbc0


	//   ....[141]....
        /*05c4*/ 	.word	0x0000fd00


	//   ....[142]....
        /*05c8*/ 	.word	0x0000fdb0


	//   ....[143]....
        /*05cc*/ 	.word	0x0000fe10


	//   ....[144]....
        /*05d0*/ 	.word	0x0000fed0


	//   ....[145]....
        /*05d4*/ 	.word	0x0000ff30


	//   ....[146]....
        /*05d8*/ 	.word	0x0000fff0


	//   ....[147]....
        /*05dc*/ 	.word	0x00010050


	//   ....[148]....
        /*05e0*/ 	.word	0x00010110


	//   ....[149]....
        /*05e4*/ 	.word	0x00010170


	//   ....[150]....
        /*05e8*/ 	.word	0x00010230


	//   ....[151]....
        /*05ec*/ 	.word	0x00010320


	//   ....[152]....
        /*05f0*/ 	.word	0x000103c0


	//   ....[153]....
        /*05f4*/ 	.word	0x00010420


	//   ....[154]....
        /*05f8*/ 	.word	0x000104e0


	//   ....[155]....
        /*05fc*/ 	.word	0x00010540


	//   ....[156]....
        /*0600*/ 	.word	0x00010600


	//   ....[157]....
        /*0604*/ 	.word	0x00010660


	//   ....[158]....
        /*0608*/ 	.word	0x00010720


	//   ....[159]....
        /*060c*/ 	.word	0x00010780


	//   ....[160]....
        /*0610*/ 	.word	0x00010850


	//----- nvinfo : EIATTR_REG_RECONFIG
	.align		4
.L_93:
        /*0614*/ 	.byte	0x01, 0x54
	.zero		2


	//----- nvinfo : EIATTR_SYSCALL_OFFSETS
	.align		4
        /*0618*/ 	.byte	0x04, 0x46
        /*061a*/ 	.short	(.L_95 - .L_94)


	//   ....[0]....
.L_94:
        /*061c*/ 	.word	0x00001380


	//   ....[1]....
        /*0620*/ 	.word	0x0000a600


	//   ....[2]....
        /*0624*/ 	.word	0x0000a760


	//   ....[3]....
        /*0628*/ 	.word	0x0000a8a0


	//   ....[4]....
        /*062c*/ 	.word	0x0000a9c0


	//   ....[5]....
        /*0630*/ 	.word	0x0000bdd0


	//----- nvinfo : EIATTR_MBARRIER_INSTR_OFFSETS
	.align		4
.L_95:
        /*0634*/ 	.byte	0x04, 0x39
        /*0636*/ 	.short	(.L_97 - .L_96)


	//   ....[0]....
.L_96:
        /*0638*/ 	.word	0x00000180
        /*063c*/ 	.word	0x000000ff
        /*0640*/ 	.word	0x00029800
        /*0644*/ 	.short	0x0100
        /*0646*/ 	.byte	0x08
	.zero		1


	//   ....[1]....
        /*0648*/ 	.word	0x00000190
        /*064c*/ 	.word	0x000000ff
        /*0650*/ 	.word	0x00029820
        /*0654*/ 	.short	0x0100
        /*0656*/ 	.byte	0x08
	.zero		1


	//   ....[2]....
        /*0658*/ 	.word	0x00000280
        /*065c*/ 	.word	0x000000ff
        /*0660*/ 	.word	0x00029830
        /*0664*/ 	.short	0x0100
        /*0666*/ 	.byte	0x08
	.zero		1


	//   ....[3]....
        /*0668*/ 	.word	0x00000290
        /*066c*/ 	.word	0x000000ff
        /*0670*/ 	.word	0x00029840
        /*0674*/ 	.short	0x0100
        /*0676*/ 	.byte	0x08
	.zero		1


	//   ....[4]....
        /*0678*/ 	.word	0x000002a0
        /*067c*/ 	.word	0x000000ff
        /*0680*/ 	.word	0x00029838
        /*0684*/ 	.short	0x0100
        /*0686*/ 	.byte	0x08
	.zero		1


	//   ....[5]....
        /*0688*/ 	.word	0x000002b0
        /*068c*/ 	.word	0x000000ff
        /*0690*/ 	.word	0x00029848
        /*0694*/ 	.short	0x0100
        /*0696*/ 	.byte	0x08
	.zero		1


	//   ....[6]....
        /*0698*/ 	.word	0x000003e0
        /*069c*/ 	.word	0x000000ff
        /*06a0*/ 	.word	0x00029850
        /*06a4*/ 	.short	0x0100
        /*06a6*/ 	.byte	0x08
	.zero		1


	//   ....[7]....
        /*06a8*/ 	.word	0x000003f0
        /*06ac*/ 	.word	0x000000ff
        /*06b0*/ 	.word	0x00029860
        /*06b4*/ 	.short	0x0100
        /*06b6*/ 	.byte	0x08
	.zero		1


	//   ....[8]....
        /*06b8*/ 	.word	0x00000400
        /*06bc*/ 	.word	0x000000ff
        /*06c0*/ 	.word	0x00029858
        /*06c4*/ 	.short	0x0100
        /*06c6*/ 	.byte	0x08
	.zero		1


	//   ....[9]....
        /*06c8*/ 	.word	0x00000410
        /*06cc*/ 	.word	0x000000ff
        /*06d0*/ 	.word	0x00029868
        /*06d4*/ 	.short	0x0100
        /*06d6*/ 	.byte	0x08
	.zero		1


	//   ....[10]....
        /*06d8*/ 	.word	0x00000500
        /*06dc*/ 	.word	0x000000ff
        /*06e0*/ 	.word	0x00029870
        /*06e4*/ 	.short	0x0100
        /*06e6*/ 	.byte	0x06
	.zero		1


	//   ....[11]....
        /*06e8*/ 	.word	0x00000510
        /*06ec*/ 	.word	0x000000ff
        /*06f0*/ 	.word	0x00029880
        /*06f4*/ 	.short	0x0100
        /*06f6*/ 	.byte	0x06
	.zero		1


	//   ....[12]....
        /*06f8*/ 	.word	0x00000520
        /*06fc*/ 	.word	0x000000ff
        /*0700*/ 	.word	0x00029878
        /*0704*/ 	.short	0x0100
        /*0706*/ 	.byte	0x06
	.zero		1


	//   ....[13]....
        /*0708*/ 	.word	0x00000530
        /*070c*/ 	.word	0x000000ff
        /*0710*/ 	.word	0x00029888
        /*0714*/ 	.short	0x0100
        /*0716*/ 	.byte	0x06
	.zero		1


	//   ....[14]....
        /*0718*/ 	.word	0x00000660
        /*071c*/ 	.word	0x000000ff
        /*0720*/ 	.word	0x00029890
        /*0724*/ 	.short	0x0100
        /*0726*/ 	.byte	0x08
	.zero		1


	//   ....[15]....
        /*0728*/ 	.word	0x00000670
        /*072c*/ 	.word	0x000000ff
        /*0730*/ 	.word	0x000298a0
        /*0734*/ 	.short	0x0100
        /*0736*/ 	.byte	0x08
	.zero		1


	//   ....[16]....
        /*0738*/ 	.word	0x00000680
        /*073c*/ 	.word	0x000000ff
        /*0740*/ 	.word	0x00029898
        /*0744*/ 	.short	0x0100
        /*0746*/ 	.byte	0x08
	.zero		1


	//   ....[17]....
        /*0748*/ 	.word	0x00000690
        /*074c*/ 	.word	0x000000ff
        /*0750*/ 	.word	0x000298a8
        /*0754*/ 	.short	0x0100
        /*0756*/ 	.byte	0x08
	.zero		1


	//   ....[18]....
        /*0758*/ 	.word	0x000007e0
        /*075c*/ 	.word	0x000000ff
        /*0760*/ 	.word	0x000298b0
        /*0764*/ 	.short	0x0100
        /*0766*/ 	.byte	0x08
	.zero		1


	//   ....[19]....
        /*0768*/ 	.word	0x000007f0
        /*076c*/ 	.word	0x000000ff
        /*0770*/ 	.word	0x000298c0
        /*0774*/ 	.short	0x0100
        /*0776*/ 	.byte	0x08
	.zero		1


	//   ....[20]....
        /*0778*/ 	.word	0x00000800
        /*077c*/ 	.word	0x000000ff
        /*0780*/ 	.word	0x000298b8
        /*0784*/ 	.short	0x0100
        /*0786*/ 	.byte	0x08
	.zero		1


	//   ....[21]....
        /*0788*/ 	.word	0x00000810
        /*078c*/ 	.word	0x000000ff
        /*0790*/ 	.word	0x000298c8
        /*0794*/ 	.short	0x0100
        /*0796*/ 	.byte	0x08
	.zero		1


	//   ....[22]....
        /*0798*/ 	.word	0x000013e0
        /*079c*/ 	.word	0x000000ff
        /*07a0*/ 	.word	0x00029800
        /*07a4*/ 	.short	0x010a
        /*07a6*/ 	.byte	0x27
	.zero		1


	//   ....[23]....
        /*07a8*/ 	.word	0x00001460
        /*07ac*/ 	.word	0x00000004
        /*07b0*/ 	.word	0x00029830
        /*07b4*/ 	.short	0x010a
        /*07b6*/ 	.byte	0x3f
	.zero		1


	//   ....[24]....
        /*07b8*/ 	.word	0x000014b0
        /*07bc*/ 	.word	0x00000004
        /*07c0*/ 	.word	0x00029830
        /*07c4*/ 	.short	0x010a
        /*07c6*/ 	.byte	0x3f
	.zero		1


	//   ....[25]....
        /*07c8*/ 	.word	0x000022b0
        /*07cc*/ 	.word	0x000000ff
        /*07d0*/ 	.word	0x00000000
        /*07d4*/ 	.short	0x0101
        /*07d6*/ 	.byte	0x06
	.zero		1


	//   ....[26]....
        /*07d8*/ 	.word	0x000048d0
        /*07dc*/ 	.word	0x000000ff
        /*07e0*/ 	.word	0x00029830
        /*07e4*/ 	.short	0x010a
        /*07e6*/ 	.byte	0x06
	.zero		1


	//   ....[27]....
        /*07e8*/ 	.word	0x00004910
        /*07ec*/ 	.word	0x000000ff
        /*07f0*/ 	.word	0x00029830
        /*07f4*/ 	.short	0x010a
        /*07f6*/ 	.byte	0x06
	.zero		1


	//   ....[28]....
        /*07f8*/ 	.word	0x00005530
        /*07fc*/ 	.word	0x000000ff
        /*0800*/ 	.word	0x00029850
        /*0804*/ 	.short	0x010a
        /*0806*/ 	.byte	0x06
	.zero		1


	//   ....[29]....
        /*0808*/ 	.word	0x00005570
        /*080c*/ 	.word	0x000000ff
        /*0810*/ 	.word	0x00029850
        /*0814*/ 	.short	0x010a
        /*0816*/ 	.byte	0x06
	.zero		1


	//   ....[30]....
        /*0818*/ 	.word	0x000058a0
        /*081c*/ 	.word	0x000000ff
        /*0820*/ 	.word	0x00000000
        /*0824*/ 	.short	0x0101
        /*0826*/ 	.byte	0x06
	.zero		1


	//   ....[31]....
        /*0828*/ 	.word	0x00006e50
        /*082c*/ 	.word	0x000000ff
        /*0830*/ 	.word	0x00000000
        /*0834*/ 	.short	0x0101
        /*0836*/ 	.byte	0x06
	.zero		1


	//   ....[32]....
        /*0838*/ 	.word	0x000074d0
        /*083c*/ 	.word	0x000000ff
        /*0840*/ 	.word	0x00029850
        /*0844*/ 	.short	0x010a
        /*0846*/ 	.byte	0x04
	.zero		1


	//   ....[33]....
        /*0848*/ 	.word	0x00007510
        /*084c*/ 	.word	0x000000ff
        /*0850*/ 	.word	0x00029850
        /*0854*/ 	.short	0x010a
        /*0856*/ 	.byte	0x04
	.zero		1


	//   ....[34]....
        /*0858*/ 	.word	0x000082c0
        /*085c*/ 	.word	0x000000ff
        /*0860*/ 	.word	0x00000000
        /*0864*/ 	.short	0x0101
        /*0866*/ 	.byte	0x04
	.zero		1


	//   ....[35]....
        /*0868*/ 	.word	0x00009560
        /*086c*/ 	.word	0x000000ff
        /*0870*/ 	.word	0x00000000
        /*0874*/ 	.short	0x0101
        /*0876*/ 	.byte	0x27
	.zero		1


	//   ....[36]....
        /*0878*/ 	.word	0x0000aea0
        /*087c*/ 	.word	0x00000000
        /*0880*/ 	.word	0x00029880
        /*0884*/ 	.short	0x010a
        /*0886*/ 	.byte	0x3f
	.zero		1


	//   ....[37]....
        /*0888*/ 	.word	0x0000b440
        /*088c*/ 	.word	0x00000000
        /*0890*/ 	.word	0x00029870
        /*0894*/ 	.short	0x0107
        /*0896*/ 	.byte	0x3f
	.zero		1


	//   ....[38]....
        /*0898*/ 	.word	0x0000b500
        /*089c*/ 	.word	0x00000000
        /*08a0*/ 	.word	0x00029870
        /*08a4*/ 	.short	0x0101
        /*08a6*/ 	.byte	0x3f
	.zero		1


	//   ....[39]....
        /*08a8*/ 	.word	0x0000b530
        /*08ac*/ 	.word	0x00000000
        /*08b0*/ 	.word	0x00029840
        /*08b4*/ 	.short	0x010a
        /*08b6*/ 	.byte	0x3f
	.zero		1


	//   ....[40]....
        /*08b8*/ 	.word	0x0000bba0
        /*08bc*/ 	.word	0x00000000
        /*08c0*/ 	.word	0x00029830
        /*08c4*/ 	.short	0x0107
        /*08c6*/ 	.byte	0x3f
	.zero		1


	//   ....[41]....
        /*08c8*/ 	.word	0x0000bc70
        /*08cc*/ 	.word	0x00000000
        /*08d0*/ 	.word	0x00029830
        /*08d4*/ 	.short	0x0101
        /*08d6*/ 	.byte	0x3f
	.zero		1


	//   ....[42]....
        /*08d8*/ 	.word	0x0000c430
        /*08dc*/ 	.word	0x000000ff
        /*08e0*/ 	.word	0x00029800
        /*08e4*/ 	.short	0x0107
        /*08e6*/ 	.byte	0x29
	.zero		1


	//   ....[43]....
        /*08e8*/ 	.word	0x0000c480
        /*08ec*/ 	.word	0x000000ff
        /*08f0*/ 	.word	0x00029800
        /*08f4*/ 	.short	0x0101
        /*08f6*/ 	.byte	0x29
	.zero		1


	//   ....[44]....
        /*08f8*/ 	.word	0x0000c4b0
        /*08fc*/ 	.word	0x000000ff
        /*0900*/ 	.word	0x00029820
        /*0904*/ 	.short	0x010a
        /*0906*/ 	.byte	0x29
	.zero		1


	//   ....[45]....
        /*0908*/ 	.word	0x0000c920
        /*090c*/ 	.word	0x00000000
        /*0910*/ 	.word	0x00029880
        /*0914*/ 	.short	0x010a
        /*0916*/ 	.byte	0x3f
	.zero		1


	//   ....[46]....
        /*0918*/ 	.word	0x0000ce00
        /*091c*/ 	.word	0x00000000
        /*0920*/ 	.word	0x00029870
        /*0924*/ 	.short	0x0107
        /*0926*/ 	.byte	0x3f
	.zero		1


	//   ....[47]....
        /*0928*/ 	.word	0x0000cec0
        /*092c*/ 	.word	0x00000000
        /*0930*/ 	.word	0x00029870
        /*0934*/ 	.short	0x0101
        /*0936*/ 	.byte	0x3f
	.zero		1


	//   ....[48]....
        /*0938*/ 	.word	0x0000cef0
        /*093c*/ 	.word	0x00000000
        /*0940*/ 	.word	0x00029840
        /*0944*/ 	.short	0x010a
        /*0946*/ 	.byte	0x3f
	.zero		1


	//   ....[49]....
        /*0948*/ 	.word	0x0000d3e0
        /*094c*/ 	.word	0x00000000
        /*0950*/ 	.word	0x00029830
        /*0954*/ 	.short	0x0107
        /*0956*/ 	.byte	0x3f
	.zero		1


	//   ....[50]....
        /*0958*/ 	.word	0x0000d4a0
        /*095c*/ 	.word	0x00000000
        /*0960*/ 	.word	0x00029830
        /*0964*/ 	.short	0x0101
        /*0966*/ 	.byte	0x3f
	.zero		1


	//   ....[51]....
        /*0968*/ 	.word	0x0000d530
        /*096c*/ 	.word	0x00000000
        /*0970*/ 	.word	0x00029870
        /*0974*/ 	.short	0x010a
        /*0976*/ 	.byte	0x3f
	.zero		1


	//   ....[52]....
        /*0978*/ 	.word	0x0000d5c0
        /*097c*/ 	.word	0x00000000
        /*0980*/ 	.word	0x00029860
        /*0984*/ 	.short	0x010a
        /*0986*/ 	.byte	0x3f
	.zero		1


	//   ....[53]....
        /*0988*/ 	.word	0x0000dad0
        /*098c*/ 	.word	0x00000000
        /*0990*/ 	.word	0x00029850
        /*0994*/ 	.short	0x0101
        /*0996*/ 	.byte	0x3f
	.zero		1


	//   ....[54]....
        /*0998*/ 	.word	0x0000db60
        /*099c*/ 	.word	0x00000000
        /*09a0*/ 	.word	0x00000000
        /*09a4*/ 	.short	0x0101
        /*09a6*/ 	.byte	0x3f
	.zero		1


	//   ....[55]....
        /*09a8*/ 	.word	0x0000dc00
        /*09ac*/ 	.word	0x00000003
        /*09b0*/ 	.word	0x00029870
        /*09b4*/ 	.short	0x010a
        /*09b6*/ 	.byte	0x3f
	.zero		1


	//   ....[56]....
        /*09b8*/ 	.word	0x0000dc90
        /*09bc*/ 	.word	0x00000003
        /*09c0*/ 	.word	0x00029860
        /*09c4*/ 	.short	0x010a
        /*09c6*/ 	.byte	0x3f
	.zero		1


	//   ....[57]....
        /*09c8*/ 	.word	0x0000e1a0
        /*09cc*/ 	.word	0x00000003
        /*09d0*/ 	.word	0x00029850
        /*09d4*/ 	.short	0x0101
        /*09d6*/ 	.byte	0x3f
	.zero		1


	//   ....[58]....
        /*09d8*/ 	.word	0x0000e290
        /*09dc*/ 	.word	0x00000003
        /*09e0*/ 	.word	0x00000000
        /*09e4*/ 	.short	0x0101
        /*09e6*/ 	.byte	0x3f
	.zero		1


	//   ....[59]....
        /*09e8*/ 	.word	0x0000e320
        /*09ec*/ 	.word	0x00000004
        /*09f0*/ 	.word	0x00029820
        /*09f4*/ 	.short	0x010a
        /*09f6*/ 	.byte	0x3f
	.zero		1


	//   ....[60]....
        /*09f8*/ 	.word	0x0000e450
        /*09fc*/ 	.word	0x00000003
        /*0a00*/ 	.word	0x00029840
        /*0a04*/ 	.short	0x010a
        /*0a06*/ 	.byte	0x3f
	.zero		1


	//   ....[61]....
        /*0a08*/ 	.word	0x0000e4f0
        /*0a0c*/ 	.word	0x00000013
        /*0a10*/ 	.word	0x00029840
        /*0a14*/ 	.short	0x010a
        /*0a16*/ 	.byte	0x3f
	.zero		1


	//   ....[62]....
        /*0a18*/ 	.word	0x0000e530
        /*0a1c*/ 	.word	0x00000003
        /*0a20*/ 	.word	0x00029860
        /*0a24*/ 	.short	0x010a
        /*0a26*/ 	.byte	0x3f
	.zero		1


	//   ....[63]....
        /*0a28*/ 	.word	0x0000e570
        /*0a2c*/ 	.word	0x00000013
        /*0a30*/ 	.word	0x00029860
        /*0a34*/ 	.short	0x010a
        /*0a36*/ 	.byte	0x3f
	.zero		1


	//   ....[64]....
        /*0a38*/ 	.word	0x0000e5b0
        /*0a3c*/ 	.word	0x00000003
        /*0a40*/ 	.word	0x00029880
        /*0a44*/ 	.short	0x010a
        /*0a46*/ 	.byte	0x3f
	.zero		1


	//   ....[65]....
        /*0a48*/ 	.word	0x0000e5f0
        /*0a4c*/ 	.word	0x00000013
        /*0a50*/ 	.word	0x00029880
        /*0a54*/ 	.short	0x010a
        /*0a56*/ 	.byte	0x3f
	.zero		1


	//   ....[66]....
        /*0a58*/ 	.word	0x0000e660
        /*0a5c*/ 	.word	0x00000003
        /*0a60*/ 	.word	0x00029800
        /*0a64*/ 	.short	0x010a
        /*0a66*/ 	.byte	0x3f
	.zero		1


	//   ....[67]....
        /*0a68*/ 	.word	0x0000e6b0
        /*0a6c*/ 	.word	0x00000004
        /*0a70*/ 	.word	0x00029830
        /*0a74*/ 	.short	0x010a
        /*0a76*/ 	.byte	0x3f
	.zero		1


	//   ....[68]....
        /*0a78*/ 	.word	0x0000e710
        /*0a7c*/ 	.word	0x00000003
        /*0a80*/ 	.word	0x00029830
        /*0a84*/ 	.short	0x010a
        /*0a86*/ 	.byte	0x3f
	.zero		1


	//   ....[69]....
        /*0a88*/ 	.word	0x0000e770
        /*0a8c*/ 	.word	0x00000003
        /*0a90*/ 	.word	0x00029850
        /*0a94*/ 	.short	0x010a
        /*0a96*/ 	.byte	0x3f
	.zero		1


	//   ....[70]....
        /*0a98*/ 	.word	0x0000e7d0
        /*0a9c*/ 	.word	0x00000007
        /*0aa0*/ 	.word	0x00029850
        /*0aa4*/ 	.short	0x010a
        /*0aa6*/ 	.byte	0x3f
	.zero		1


	//   ....[71]....
        /*0aa8*/ 	.word	0x0000e8d0
        /*0aac*/ 	.word	0x00000000
        /*0ab0*/ 	.word	0x00029880
        /*0ab4*/ 	.short	0x010a
        /*0ab6*/ 	.byte	0x3f
	.zero		1


	//   ....[72]....
        /*0ab8*/ 	.word	0x0000ef70
        /*0abc*/ 	.word	0x00000000
        /*0ac0*/ 	.word	0x00029840
        /*0ac4*/ 	.short	0x010a
        /*0ac6*/ 	.byte	0x3f
	.zero		1


	//   ....[73]....
        /*0ac8*/ 	.word	0x0000fc00
        /*0acc*/ 	.word	0x00000003
        /*0ad0*/ 	.word	0x00029820
        /*0ad4*/ 	.short	0x010a
        /*0ad6*/ 	.byte	0x3f
	.zero		1


	//   ....[74]....
        /*0ad8*/ 	.word	0x0000fc50
        /*0adc*/ 	.word	0x00000000
        /*0ae0*/ 	.word	0x00029880
        /*0ae4*/ 	.short	0x010a
        /*0ae6*/ 	.byte	0x3f
	.zero		1


	//   ....[75]....
        /*0ae8*/ 	.word	0x00010270
        /*0aec*/ 	.word	0x00000000
        /*0af0*/ 	.word	0x00029840
        /*0af4*/ 	.short	0x010a
        /*0af6*/ 	.byte	0x3f
	.zero		1


	//   ....[76]....
        /*0af8*/ 	.word	0x00010880
        /*0afc*/ 	.word	0x00000000
        /*0b00*/ 	.word	0x00029870
        /*0b04*/ 	.short	0x010a
        /*0b06*/ 	.byte	0x3f
	.zero		1


	//   ....[77]....
        /*0b08*/ 	.word	0x000108d0
        /*0b0c*/ 	.word	0x00000000
        /*0b10*/ 	.word	0x00029860
        /*0b14*/ 	.short	0x010a
        /*0b16*/ 	.byte	0x3f
	.zero		1


	//   ....[78]....
        /*0b18*/ 	.word	0x00010920
        /*0b1c*/ 	.word	0x00000003
        /*0b20*/ 	.word	0x00029870
        /*0b24*/ 	.short	0x010a
        /*0b26*/ 	.byte	0x3f
	.zero		1


	//   ....[79]....
        /*0b28*/ 	.word	0x00010970
        /*0b2c*/ 	.word	0x00000003
        /*0b30*/ 	.word	0x00029860
        /*0b34*/ 	.short	0x010a
        /*0b36*/ 	.byte	0x3f
	.zero		1


	//   ....[80]....
        /*0b38*/ 	.word	0x000109c0
        /*0b3c*/ 	.word	0x00000004
        /*0b40*/ 	.word	0x00029820
        /*0b44*/ 	.short	0x010a
        /*0b46*/ 	.byte	0x3f
	.zero		1


	//   ....[81]....
        /*0b48*/ 	.word	0x00010a10
        /*0b4c*/ 	.word	0x00000003
        /*0b50*/ 	.word	0x00029840
        /*0b54*/ 	.short	0x010a
        /*0b56*/ 	.byte	0x3f
	.zero		1


	//   ....[82]....
        /*0b58*/ 	.word	0x00010a60
        /*0b5c*/ 	.word	0x00000013
        /*0b60*/ 	.word	0x00029840
        /*0b64*/ 	.short	0x010a
        /*0b66*/ 	.byte	0x3f
	.zero		1


	//   ....[83]....
        /*0b68*/ 	.word	0x00010ab0
        /*0b6c*/ 	.word	0x00000003
        /*0b70*/ 	.word	0x00029860
        /*0b74*/ 	.short	0x010a
        /*0b76*/ 	.byte	0x3f
	.zero		1


	//   ....[84]....
        /*0b78*/ 	.word	0x00010b00
        /*0b7c*/ 	.word	0x00000013
        /*0b80*/ 	.word	0x00029860
        /*0b84*/ 	.short	0x010a
        /*0b86*/ 	.byte	0x3f
	.zero		1


	//   ....[85]....
        /*0b88*/ 	.word	0x00010b50
        /*0b8c*/ 	.word	0x00000003
        /*0b90*/ 	.word	0x00029880
        /*0b94*/ 	.short	0x010a
        /*0b96*/ 	.byte	0x3f
	.zero		1


	//----- nvinfo : EIATTR_NUM_MBARRIERS
	.align		4
.L_97:
        /*0b98*/ 	.byte	0x03, 0x38
        /*0b9a*/ 	.short	0x0016


	//----- nvinfo : EIATTR_EXIT_INSTR_OFFSETS
	.align		4
        /*0b9c*/ 	.byte	0x04, 0x1c
        /*0b9e*/ 	.short	(.L_99 - .L_98)


	//   ....[0]....
.L_98:
        /*0ba0*/ 	.word	0x00000970


	//   ....[1]....
        /*0ba4*/ 	.word	0x00009920


	//   ....[2]....
        /*0ba8*/ 	.word	0x0000e390


	//   ....[3]....
        /*0bac*/ 	.word	0x0000e640


	//----- nvinfo : EIATTR_MAX_THREADS
	.align		4
.L_99:
        /*0bb0*/ 	.byte	0x04, 0x05
        /*0bb2*/ 	.short	(.L_101 - .L_100)
.L_100:
        /*0bb4*/ 	.word	0x00000180
        /*0bb8*/ 	.word	0x00000001
        /*0bbc*/ 	.word	0x00000001


	//----- nvinfo : EIATTR_CRS_STACK_SIZE
	.align		4
.L_101:
        /*0bc0*/ 	.byte	0x04, 0x1e
        /*0bc2*/ 	.short	(.L_103 - .L_102)
.L_102:
        /*0bc4*/ 	.word	0x00000000


	//----- nvinfo : EIATTR_CBANK_PARAM_SIZE
	.align		4
.L_103:
        /*0bc8*/ 	.byte	0x03, 0x19
        /*0bca*/ 	.short	0x0a70


	//----- nvinfo : EIATTR_PARAM_CBANK
	.align		4
        /*0bcc*/ 	.byte	0x04, 0x0a
        /*0bce*/ 	.short	(.L_105 - .L_104)
	.align		4
.L_104:
        /*0bd0*/ 	.word	index@(.nv.constant0._ZN7cutlass13device_kernelIN5flash11enable_sm90INS1_16FlashAttnFwdSm90INS1_25CollectiveMainloopFwdSm90ILi2EN4cute5tupleIJNS5_1CILi1EEES8_S8_EEENS6_IJNS7_ILi128EEENS7_ILi160EEENS7_ILi192EEEEEELi128ENS_12float_e4m3_tEfNS_4arch4Sm90ELb0ELb0ELb0ELb0ELb1ELb0ELb0ELb1ELb1ELb1ELb0ELb0EEENS1_21CollectiveEpilogueFwdINS6_IJSA_SA_SB_EEES9_NS_10bfloat16_tESG_Li256ELb0ELb1ELb0ELb1EEENS1_29StaticPersistentTileSchedulerILb0EEEEEEEEEvNT_6ParamsE)
        /*0bd4*/ 	.short	0x0210
        /*0bd6*/ 	.short	0x0a70


	//----- nvinfo : EIATTR_SW_WAR
	.align		4
.L_105:
        /*0bd8*/ 	.byte	0x04, 0x36
        /*0bda*/ 	.short	(.L_107 - .L_106)
.L_106:
        /*0bdc*/ 	.word	0x00000008
.L_107:


//--------------------- .nv.info._ZN7cutlass13device_kernelIN5flash11enable_sm90INS1_16FlashAttnFwdSm90INS1_25CollectiveMainloopFwdSm90ILi2EN4cute5tupleIJNS5_1CILi1EEES8_S8_EEENS6_IJNS7_ILi128EEENS7_ILi160EEENS7_ILi192EEEEEELi128ENS_12float_e4m3_tEfNS_4arch4Sm90ELb0ELb0ELb0ELb1ELb1ELb0ELb0ELb1ELb1ELb1ELb0ELb0EEENS1_21CollectiveEpilogueFwdINS6_IJSA_SA_SB_EEES9_NS_10bfloat16_tESG_Li256ELb1ELb1ELb0ELb1EEENS1_36VarlenDynamicPersistentTileSchedulerILi128ELi160ELi256ELi128ELb0ELb1ELb1ELb0ELb1ELb1EEEEEEEEEvNT_6ParamsE --------------------------
	.section	.nv.info._ZN7cutlass13device_kernelIN5flash11enable_sm90INS1_16FlashAttnFwdSm90INS1_25CollectiveMainloopFwdSm90ILi2EN4cute5tupleIJNS5_1CILi1EEES8_S8_EEENS6_IJNS7_ILi128EEENS7_ILi160EEENS7_ILi192EEEEEELi128ENS_12float_e4m3_tEfNS_4arch4Sm90ELb0ELb0ELb0ELb1ELb1ELb0ELb0ELb1ELb1ELb1ELb0ELb0EEENS1_21CollectiveEpilogueFwdINS6_IJSA_SA_SB_EEES9_NS_10bfloat16_tESG_Li256ELb1ELb1ELb0ELb1EEENS1_36VarlenDynamicPersistentTileSchedulerILi128ELi160ELi256ELi128ELb0ELb1ELb1ELb0ELb1ELb1EEEEEEEEEvNT_6ParamsE,"",@"SHT_CUDA_INFO"
	.sectionflags	@""
	.align	4


	//----- nvinfo : EIATTR_CUDA_API_VERSION
	.align		4
        /*0000*/ 	.byte	0x04, 0x37
        /*0002*/ 	.short	(.L_109 - .L_108)
.L_108:
        /*0004*/ 	.word	0x00000082


	//----- nvinfo : EIATTR_KPARAM_INFO
	.align		4
.L_109:
        /*0008*/ 	.byte	0x04, 0x17
        /*000a*/ 	.short	(.L_111 - .L_110)
.L_110:
        /*000c*/ 	.word	0x00000000
        /*0010*/ 	.short	0x0000
        /*0012*/ 	.short	0x0070
        /*0014*/ 	.byte	0x00, 0xf0, 0x01, 0x2a


	//----- nvinfo : EIATTR_SPARSE_MMA_MASK
	.align		4
.L_111:
        /*0018*/ 	.byte	0x03, 0x50
        /*001a*/ 	.short	0x0000


	//----- nvinfo : EIATTR_MAXREG_COUNT
	.align		4
        /*001c*/ 	.byte	0x03, 0x1b
        /*001e*/ 	.short	0x00a8


	//----- nvinfo : EIATTR_NUM_BARRIERS
	.align		4
        /*0020*/ 	.byte	0x02, 0x4c
        /*0022*/ 	.byte	0x10
	.zero		1


	//----- nvinfo : EIATTR_EXTERNS
	.align		4
        /*0024*/ 	.byte	0x04, 0x0f
        /*0026*/ 	.short	(.L_113 - .L_112)


	//   ....[0]....
	.align		4
.L_112:
        /*0028*/ 	.word	index@(__assertfail)


	//----- nvinfo : EIATTR_ANNOTATIONS
	.align		4
.L_113:
        /*002c*/ 	.byte	0x04, 0x55
        /*002e*/ 	.short	(.L_115 - .L_114)


	//   ....[0]....
.L_114:
        /* <DEDUP_REMOVED lines=14> */
        /*0104*/ 	.byte	0x00, 0x0e, 0x01, 0x00


	//----- nvinfo : EIATTR_MERCURY_ISA_VERSION
	.align		4
.L_115:
        /*0108*/ 	.byte	0x03, 0x5f
        /*010a*/ 	.short	0x0101


	//----- nvinfo : EIATTR_UNUSED_LOAD_BYTE_OFFSET
	.align		4
        /*010c*/ 	.byte	0x04, 0x44
        /*010e*/ 	.short	(.L_117 - .L_116)


	//   ....[0]....
.L_116:
        /*0110*/ 	.word	0x00000980
        /*0114*/ 	.word	0x0000fff0


	//   ....[1]....
        /*0118*/ 	.word	0x00008510
        /*011c*/ 	.word	0x0000fff0


	//----- nvinfo : EIATTR_INT_WARP_WIDE_INSTR_OFFSETS
	.align		4
.L_117:
        /*0120*/ 	.byte	0x04, 0x31
        /*0122*/ 	.short	(.L_119 - .L_118)


	//   ....[0]....
.L_118:
        /*0124*/ 	.word	0x000000c0


	//   ....[1]....
        /*0128*/ 	.word	0x000000d0


	//   ....[2]....
        /*012c*/ 	.word	0x00000170


	//   ....[3]....
        /*0130*/ 	.word	0x0000bfc0


	//   ....[4]....
        /*0134*/ 	.word	0x0000c050


	//   ....[5]....
        /*0138*/ 	.word	0x0000fce0


	//   ....[6]....
        /*013c*/ 	.word	0x0000fd70


	//----- nvinfo : EIATTR_COOP_GROUP_MASK_REGIDS
	.align		4
.L_119:
        /*0140*/ 	.byte	0x04, 0x29
        /*0142*/ 	.short	(.L_121 - .L_120)


	//   ....[0]....
.L_120:
        /*0144*/ 	.word	0xffffffff


	//   ....[1]....
        /*0148*/ 	.word	0xffffffff


	//   ....[2]....
        /*014c*/ 	.word	0xffffffff


	//   ....[3]....
        /*0150*/ 	.word	0xffffffff


	//   ....[4]....
        /*0154*/ 	.word	0xffffffff


	//   ....[5]....
        /*0158*/ 	.word	0xffffffff


	//   ....[6]....
        /*015c*/ 	.word	0xffffffff


	//   ....[7]....
        /*0160*/ 	.word	0xffffffff


	//   ....[8]....
        /*0164*/ 	.word	0xffffffff


	//   ....[9]....
        /*0168*/ 	.word	0xffffffff


	//   ....[10]....
        /*016c*/ 	.word	0xffffffff


	//   ....[11]....
        /*0170*/ 	.word	0xffffffff


	//   ....[12]....
        /*0174*/ 	.word	0xffffffff


	//   ....[13]....
        /*0178*/ 	.word	0xffffffff


	//   ....[14]....
        /*017c*/ 	.word	0xffffffff


	//   ....[15]....
        /*0180*/ 	.word	0xffffffff


	//   ....[16]....
        /*0184*/ 	.word	0xffffffff


	//   ....[17]....
        /*0188*/ 	.word	0xffffffff


	//   ....[18]....
        /*018c*/ 	.word	0xffffffff


	//   ....[19]....
        /*0190*/ 	.word	0xffffffff


	//   ....[20]....
        /*0194*/ 	.word	0xffffffff


	//   ....[21]....
        /*0198*/ 	.word	0xffffffff


	//   ....[22]....
        /*019c*/ 	.word	0xffffffff


	//   ....[23]....
        /*01a0*/ 	.word	0xffffffff


	//   ....[24]....
        /*01a4*/ 	.word	0xffffffff


	//   ....[25]....
        /*01a8*/ 	.word	0xffffffff


	//   ....[26]....
        /*01ac*/ 	.word	0xffffffff


	//   ....[27]....
        /*01b0*/ 	.word	0xffffffff


	//   ....[28]....
        /*01b4*/ 	.word	0xffffffff


	//   ....[29]....
        /*01b8*/ 	.word	0xffffffff


	//   ....[30]....
        /*01bc*/ 	.word	0xffffffff


	//   ....[31]....
        /*01c0*/ 	.word	0xffffffff


	//   ....[32]....
        /*01c4*/ 	.word	0xffffffff


	//   ....[33]....
        /*01c8*/ 	.word	0xffffffff


	//   ....[34]....
        /*01cc*/ 	.word	0xffffffff


	//   ....[35]....
        /*01d0*/ 	.word	0xffffffff


	//   ....[36]....
        /*01d4*/ 	.word	0xffffffff


	//   ....[37]....
        /*01d8*/ 	.word	0xffffffff


	//   ....[38]....
        /*01dc*/ 	.word	0xffffffff


	//   ....[39]....
        /*01e0*/ 	.word	0xffffffff


	//   ....[40]....
        /*01e4*/ 	.word	0xffffffff


	//   ....[41]....
        /*01e8*/ 	.word	0xffffffff


	//   ....[42]....
        /*01ec*/ 	.word	0xffffffff


	//   ....[43]....
        /*01f0*/ 	.word	0xffffffff


	//   ....[44]....
        /*01f4*/ 	.word	0xffffffff


	//   ....[45]....
        /*01f8*/ 	.word	0xffffffff


	//   ....[46]....
        /*01fc*/ 	.word	0xffffffff


	//   ....[47]....
        /*0200*/ 	.word	0xffffffff


	//   ....[48]....
        /*0204*/ 	.word	0xffffffff


	//   ....[49]....
        /*0208*/ 	.word	0xffffffff


	//   ....[50]....
        /*020c*/ 	.word	0xffffffff


	//   ....[51]....
        /*0210*/ 	.word	0xffffffff


	//   ....[52]....
        /*0214*/ 	.word	0xffffffff


	//   ....[53]....
        /*0218*/ 	.word	0xffffffff


	//   ....[54]....
        /*021c*/ 	.word	0xffffffff


	//   ....[55]....
        /*0220*/ 	.word	0xffffffff


	//   ....[56]....
        /*0224*/ 	.word	0xffffffff


	//   ....[57]....
        /*0228*/ 	.word	0xffffffff


	//   ....[58]....
        /*022c*/ 	.word	0xffffffff


	//   ....[59]....
        /*0230*/ 	.word	0xffffffff


	//   ....[60]....
        /*0234*/ 	.word	0xffffffff


	//   ....[61]....
        /*0238*/ 	.word	0xffffffff


	//   ....[62]....
        /*023c*/ 	.word	0xffffffff


	//   ....[63]....
        /*0240*/ 	.word	0xffffffff


	//   ....[64]....
        /*0244*/ 	.word	0xffffffff


	//   ....[65]....
        /*0248*/ 	.word	0xffffffff


	//   ....[66]....
        /*024c*/ 	.word	0xffffffff


	//   ....[67]....
        /*0250*/ 	.word	0xffffffff


	//   ....[68]....
        /*0254*/ 	.word	0xffffffff


	//   ....[69]....
        /*0258*/ 	.word	0xffffffff


	//   ....[70]....
        /*025c*/ 	.word	0xffffffff


	//   ....[71]....
        /*0260*/ 	.word	0xffffffff


	//   ....[72]....
        /*0264*/ 	.word	0xffffffff


	//   ....[73]....
        /*0268*/ 	.word	0xffffffff


	//   ....[74]....
        /*026c*/ 	.word	0xffffffff


	//   ....[75]....
        /*0270*/ 	.word	0xffffffff


	//   ....[76]....
        /*0274*/ 	.word	0xffffffff


	//   ....[77]....
        /*0278*/ 	.word	0xffffffff


	//   ....[78]....
        /*027c*/ 	.word	0xffffffff


	//   ....[79]....
        /*0280*/ 	.word	0xffffffff


	//   ....[80]....
        /*0284*/ 	.word	0xffffffff


	//   ....[81]....
        /*0288*/ 	.word	0xffffffff


	//   ....[82]....
        /*028c*/ 	.word	0xffffffff


	//   ....[83]....
        /*0290*/ 	.word	0xffffffff


	//   ....[84]....
        /*0294*/ 	.word	0xffffffff


	//   ....[85]....
        /*0298*/ 	.word	0xffffffff


	//   ....[86]....
        /*029c*/ 	.word	0xffffffff


	//   ....[87]....
        /*02a0*/ 	.word	0xffffffff


	//   ....[88]....
        /*02a4*/ 	.word	0xffffffff


	//   ....[89]....
        /*02a8*/ 	.word	0xffffffff


	//   ....[90]....
        /*02ac*/ 	.word	0xffffffff


	//   ....[91]....
        /*02b0*/ 	.word	0xffffffff


	//   ....[92]....
        /*02b4*/ 	.word	0xffffffff


	//   ....[93]....
        /*02b8*/ 	.word	0xffffffff


	//   ....[94]....
        /*02bc*/ 	.word	0xffffffff


	//   ....[95]....
        /*02c0*/ 	.word	0xffffffff


	//   ....[96]....
        /*02c4*/ 	.word	0xffffffff


	//   ....[97]....
        /*02c8*/ 	.word	0xffffffff


	//   ....[98]....
        /*02cc*/ 	.word	0xffffffff


	//   ....[99]....
        /*02d0*/ 	.word	0xffffffff


	//   ....[100]....
        /*02d4*/ 	.word	0xffffffff


	//   ....[101]....
        /*02d8*/ 	.word	0xffffffff


	//   ....[102]....
        /*02dc*/ 	.word	0xffffffff


	//   ....[103]....
        /*02e0*/ 	.word	0xffffffff


	//   ....[104]....
        /*02e4*/ 	.word	0xffffffff


	//   ....[105]....
        /*02e8*/ 	.word	0xffffffff


	//   ....[106]....
        /*02ec*/ 	.word	0xffffffff


	//   ....[107]....
        /*02f0*/ 	.word	0xffffffff


	//   ....[108]....
        /*02f4*/ 	.word	0xffffffff


	//   ....[109]....
        /*02f8*/ 	.word	0xffffffff


	//   ....[110]....
        /*02fc*/ 	.word	0xffffffff


	//   ....[111]....
        /*0300*/ 	.word	0xffffffff


	//   ....[112]....
        /*0304*/ 	.word	0xffffffff


	//   ....[113]....
        /*0308*/ 	.word	0xffffffff


	//   ....[114]....
        /*030c*/ 	.word	0xffffffff


	//   ....[115]....
        /*0310*/ 	.word	0xffffffff


	//   ....[116]....
        /*0314*/ 	.word	0xffffffff


	//   ....[117]....
        /*0318*/ 	.word	0xffffffff


	//   ....[118]....
        /*031c*/ 	.word	0xffffffff


	//   ....[119]....
        /*0320*/ 	.word	0xffffffff


	//   ....[120]....
        /*0324*/ 	.word	0xffffffff


	//   ....[121]....
        /*0328*/ 	.word	0xffffffff


	//   ....[122]....
        /*032c*/ 	.word	0xffffffff


	//   ....[123]....
        /*0330*/ 	.word	0xffffffff


	//   ....[124]....
        /*0334*/ 	.word	0xffffffff


	//   ....[125]....
        /*0338*/ 	.word	0xffffffff


	//   ....[126]....
        /*033c*/ 	.word	0xffffffff


	//   ....[127]....
        /*0340*/ 	.word	0xffffffff


	//   ....[128]....
        /*0344*/ 	.word	0xffffffff


	//   ....[129]....
        /*0348*/ 	.word	0xffffffff


	//   ....[130]....
        /*034c*/ 	.word	0xffffffff


	//   ....[131]....
        /*0350*/ 	.word	0xffffffff


	//   ....[132]....
        /*0354*/ 	.word	0xffffffff


	//   ....[133]....
        /*0358*/ 	.word	0xffffffff


	//   ....[134]....
        /*035c*/ 	.word	0xffffffff


	//   ....[135]....
        /*0360*/ 	.word	0xffffffff


	//   ....[136]....
        /*0364*/ 	.word	0xffffffff


	//   ....[137]....
        /*0368*/ 	.word	0xffffffff


	//   ....[138]....
        /*036c*/ 	.word	0xffffffff


	//   ....[139]....
        /*0370*/ 	.word	0xffffffff


	//   ....[140]....
        /*0374*/ 	.word	0xffffffff


	//   ....[141]....
        /*0378*/ 	.word	0xffffffff


	//   ....[142]....
        /*037c*/ 	.word	0xffffffff


	//   ....[143]....
        /*0380*/ 	.word	0xffffffff


	//   ....[144]....
        /*0384*/ 	.word	0xffffffff


	//   ....[145]....
        /*0388*/ 	.word	0xffffffff


	//   ....[146]....
        /*038c*/ 	.word	0xffffffff


	//   ....[147]....
        /*0390*/ 	.word	0xffffffff


	//   ....[148]....
        /*0394*/ 	.word	0xffffffff


	//   ....[149]....
        /*0398*/ 	.word	0xffffffff


	//   ....[150]....
        /*039c*/ 	.word	0xffffffff


	//   ....[151]....
        /*03a0*/ 	.word	0xffffffff


	//   ....[152]....
        /*03a4*/ 	.word	0xffffffff


	//   ....[153]....
        /*03a8*/ 	.word	0x0500000f


	//   ....[154]....
        /*03ac*/ 	.word	0x0500000f


	//   ....[155]....
        /*03b0*/ 	.word	0x0500000f


	//   ....[156]....
        /*03b4*/ 	.word	0x0500000f


	//   ....[157]....
        /*03b8*/ 	.word	0x0500000f


	//   ....[158]....
        /*03bc*/ 	.word	0x0500000f


	//   ....[159]....
        /*03c0*/ 	.word	0x0500000f


	//   ....[160]....
        /*03c4*/ 	.word	0x0500000f


	//   ....[161]....
        /*03c8*/ 	.word	0x0500000f


	//   ....[162]....
        /*03cc*/ 	.word	0x0500000f


	//   ....[163]....
        /*03d0*/ 	.word	0x0500000f


	//   ....[164]....
        /*03d4*/ 	.word	0x0500000f


	//   ....[165]....
        /*03d8*/ 	.word	0x0500000f


	//   ....[166]....
        /*03dc*/ 	.word	0x0500000f


	//   ....[167]....
        /*03e0*/ 	.word	0x0500000f


	//   ....[168]....
        /*03e4*/ 	.word	0x0500000f


	//   ....[169]....
        /*03e8*/ 	.word	0x0500000f


	//   ....[170]....
        /*03ec*/ 	.word	0x0500000f


	//   ....[171]....
        /*03f0*/ 	.word	0x0500000f


	//   ....[172]....
        /*03f4*/ 	.word	0x0500000f


	//   ....[173]....
        /*03f8*/ 	.word	0x0500000f


	//   ....[174]....
        /*03fc*/ 	.word	0x0500000f


	//   ....[175]....
        /*0400*/ 	.word	0x0500000f


	//   ....[176]....
        /*0404*/ 	.word	0x0500000f


	//   ....[177]....
        /*0408*/ 	.word	0x0500000f


	//   ....[178]....
        /*040c*/ 	.word	0x0500000f


	//   ....[179]....
        /*0410*/ 	.word	0x0500000f


	//   ....[180]....
        /*0414*/ 	.word	0x0500000f


	//   ....[181]....
        /*0418*/ 	.word	0x0500000f


	//   ....[182]....
        /*041c*/ 	.word	0x0500000f


	//   ....[183]....
        /*0420*/ 	.word	0x0500000f


	//   ....[184]....
        /*0424*/ 	.word	0x0500000f


	//   ....[185]....
        /*0428*/ 	.word	0x0500000f


	//   ....[186]....
        /*042c*/ 	.word	0x0500000f


	//   ....[187]....
        /*0430*/ 	.word	0x0500000f


	//   ....[188]....
        /*0434*/ 	.word	0x0500000f


	//   ....[189]....
        /*0438*/ 	.word	0x0500000f


	//   ....[190]....
        /*043c*/ 	.word	0x0500000f


	//   ....[191]....
        /*0440*/ 	.word	0x0500000f


	//   ....[192]....
        /*0444*/ 	.word	0x0500000f


	//   ....[193]....
        /*0448*/ 	.word	0x0500000f


	//   ....[194]....
        /*044c*/ 	.word	0x0500000f


	//   ....[195]....
        /*0450*/ 	.word	0x0500000f


	//   ....[196]....
        /*0454*/ 	.word	0x0500000f


	//   ....[197]....
        /*0458*/ 	.word	0x0500000f


	//   ....[198]....
        /*045c*/ 	.word	0x0500000f


	//   ....[199]....
        /*0460*/ 	.word	0x0500000f


	//   ....[200]....
        /*0464*/ 	.word	0x0500000f


	//   ....[201]....
        /*0468*/ 	.word	0x0500000f


	//   ....[202]....
        /*046c*/ 	.word	0x0500000f


	//----- nvinfo : EIATTR_COOP_GROUP_INSTR_OFFSETS
	.align		4
.L_121:
        /*0470*/ 	.byte	0x04, 0x28
        /*0472*/ 	.short	(.L_123 - .L_122)


	//   ....[0]....
.L_122:
        /*0474*/ 	.word	0x00000080


	//   ....[1]....
        /*0478*/ 	.word	0x00000090


	//   ....[2]....
        /*047c*/ 	.word	0x000002d0


	//   ....[3]....
        /*0480*/ 	.word	0x00000430


	//   ....[4]....
        /*0484*/ 	.word	0x00000550


	//   ....[5]....
        /*0488*/ 	.word	0x000006b0


	//   ....[6]....
        /*048c*/ 	.word	0x00001620


	//   ....[7]....
        /*0490*/ 	.word	0x00003050


	//   ....[8]....
        /*0494*/ 	.word	0x00003150


	//   ....[9]....
        /*0498*/ 	.word	0x000037b0


	//   ....[10]....
        /*049c*/ 	.word	0x00003830


	//   ....[11]....
        /*04a0*/ 	.word	0x00006230


	//   ....[12]....
        /*04a4*/ 	.word	0x00006240


	//   ....[13]....
        /*04a8*/ 	.word	0x00006270


	//   ....[14]....
        /*04ac*/ 	.word	0x00006280


	//   ....[15]....
        /*04b0*/ 	.word	0x00007d70


	//   ....[16]....
        /*04b4*/ 	.word	0x00007d80


	//   ....[17]....
        /*04b8*/ 	.word	0x00007e00


	//   ....[18]....
        /*04bc*/ 	.word	0x00007e10


	//   ....[19]....
        /*04c0*/ 	.word	0x00008da0


	//   ....[20]....
        /*04c4*/ 	.word	0x00008db0


	//   ....[21]....
        /*04c8*/ 	.word	0x00008dc0


	//   ....[22]....
        /*04cc*/ 	.word	0x00008dd0


	//   ....[23]....
        /*04d0*/ 	.word	0x00008de0


	//   ....[24]....
        /*04d4*/ 	.word	0x00008df0


	//   ....[25]....
        /*04d8*/ 	.word	0x00008e00


	//   ....[26]....
        /*04dc*/ 	.word	0x00008e10


	//   ....[27]....
        /*04e0*/ 	.word	0x00008e40


	//   ....[28]....
        /*04e4*/ 	.word	0x00008e50


	//   ....[29]....
        /*04e8*/ 	.word	0x00008e80


	//   ....[30]....
        /*04ec*/ 	.word	0x00008e90


	//   ....[31]....
        /*04f0*/ 	.word	0x00008ea0


	//   ....[32]....
        /*04f4*/ 	.word	0x00008eb0


	//   ....[33]....
        /*04f8*/ 	.word	0x00008ee0


	//   ....[34]....
        /*04fc*/ 	.word	0x00008f10


	//   ....[35]....
        /*0500*/ 	.word	0x00008f20


	//   ....[36]....
        /*0504*/ 	.word	0x00008f30


	//   ....[37]....
        /*0508*/ 	.word	0x00008f50


	//   ....[38]....
        /*050c*/ 	.word	0x00008f60


	//   ....[39]....
        /*0510*/ 	.word	0x00008f90


	//   ....[40]....
        /*0514*/ 	.word	0x00008fc0


	//   ....[41]....
        /*0518*/ 	.word	0x00008fd0


	//   ....[42]....
        /*051c*/ 	.word	0x00008fe0


	//   ....[43]....
        /*0520*/ 	.word	0x00008ff0


	//   ....[44]....
        /*0524*/ 	.word	0x00009000


	//   ....[45]....
        /*0528*/ 	.word	0x00009010


	//   ....[46]....
        /*052c*/ 	.word	0x00009020


	//   ....[47]....
        /*0530*/ 	.word	0x00009030


	//   ....[48]....
        /*0534*/ 	.word	0x00009080


	//   ....[49]....
        /*0538*/ 	.word	0x000090b0


	//   ....[50]....
        /*053c*/ 	.word	0x000090e0


	//   ....[51]....
        /*0540*/ 	.word	0x00009730


	//   ....[52]....
        /*0544*/ 	.word	0x00009760


	//   ....[53]....
        /*0548*/ 	.word	0x00009790


	//   ....[54]....
        /*054c*/ 	.word	0x000097c0


	//   ....[55]....
        /*0550*/ 	.word	0x00009d60


	//   ....[56]....
        /*0554*/ 	.word	0x00009d90


	//   ....[57]....
        /*0558*/ 	.word	0x00009e50


	//   ....[58]....
        /*055c*/ 	.word	0x00009e70


	//   ....[59]....
        /*0560*/ 	.word	0x00009f30


	//   ....[60]....
        /*0564*/ 	.word	0x00009f50


	//   ....[61]....
        /*0568*/ 	.word	0x0000a020


	//   ....[62]....
        /*056c*/ 	.word	0x0000a040


	//   ....[63]....
        /*0570*/ 	.word	0x0000a910


	//   ....[64]....
        /*0574*/ 	.word	0x0000a940


	//   ....[65]....
        /*0578*/ 	.word	0x0000aa10


	//   ....[66]....
        /*057c*/ 	.word	0x0000aa30


	//   ....[67]....
        /*0580*/ 	.word	0x0000aaf0


	//   ....[68]....
        /*0584*/ 	.word	0x0000ab10


	//   ....[69]....
        /*0588*/ 	.word	0x0000abe0


	//   ....[70]....
        /*058c*/ 	.word	0x0000ac00


	//   ....[71]....
        /*0590*/ 	.word	0x0000ad40


	//   ....[72]....
        /*0594*/ 	.word	0x0000aef0


	//   ....[73]....
        /*0598*/ 	.word	0x0000af20


	//   ....[74]....
        /*059c*/ 	.word	0x0000af50


	//   ....[75]....
        /*05a0*/ 	.word	0x0000af80


	//   ....[76]....
        /*05a4*/ 	.word	0x0000afb0


	//   ....[77]....
        /*05a8*/ 	.word	0x0000aff0


	//   ....[78]....
        /*05ac*/ 	.word	0x0000b140


	//   ....[79]....
        /*05b0*/ 	.word	0x0000b170


	//   ....[80]....
        /*05b4*/ 	.word	0x0000b1a0


	//   ....[81]....
        /*05b8*/ 	.word	0x0000b1d0


	//   ....[82]....
        /*05bc*/ 	.word	0x0000b200


	//   ....[83]....
        /*05c0*/ 	.word	0x0000b240


	//   ....[84]....
        /*05c4*/ 	.word	0x0000b2c0


	//   ....[85]....
        /*05c8*/ 	.word	0x0000b300


	//   ....[86]....
        /*05cc*/ 	.word	0x0000b390


	//   ....[87]....
        /*05d0*/ 	.word	0x0000cf80


	//   ....[88]....
        /*05d4*/ 	.word	0x0000cfb0


	//   ....[89]....
        /*05d8*/ 	.word	0x0000cff0


	//   ....[90]....
        /*05dc*/ 	.word	0x0000d080


	//   ....[91]....
        /*05e0*/ 	.word	0x0000d090


	//   ....[92]....
        /*05e4*/ 	.word	0x0000d100


	//   ....[93]....
        /*05e8*/ 	.word	0x0000d110


	//   ....[94]....
        /*05ec*/ 	.word	0x0000d120


	//   ....[95]....
        /*05f0*/ 	.word	0x0000d190


	//   ....[96]....
        /*05f4*/ 	.word	0x0000d210


	//   ....[97]....
        /*05f8*/ 	.word	0x0000d620


	//   ....[98]....
        /*05fc*/ 	.word	0x0000d660


	//   ....[99]....
        /*0600*/ 	.word	0x0000d680


	//   ....[100]....
        /*0604*/ 	.word	0x0000d690


	//   ....[101]....
        /*0608*/ 	.word	0x0000d740


	//   ....[102]....
        /*060c*/ 	.word	0x0000d760


	//   ....[103]....
        /*0610*/ 	.word	0x0000d7f0


	//   ....[104]....
        /*0614*/ 	.word	0x0000d810


	//   ....[105]....
        /*0618*/ 	.word	0x0000d820


	//   ....[106]....
        /*061c*/ 	.word	0x0000d8b0


	//   ....[107]....
        /*0620*/ 	.word	0x0000e0b0


	//   ....[108]....
        /*0624*/ 	.word	0x0000e0e0


	//   ....[109]....
        /*0628*/ 	.word	0x0000e110


	//   ....[110]....
        /*062c*/ 	.word	0x0000e1a0


	//   ....[111]....
        /*0630*/ 	.word	0x0000e1f0


	//   ....[112]....
        /*0634*/ 	.word	0x0000e240


	//   ....[113]....
        /*0638*/ 	.word	0x0000e260


	//   ....[114]....
        /*063c*/ 	.word	0x0000e2a0


	//   ....[115]....
        /*0640*/ 	.word	0x0000ec90


	//   ....[116]....
        /*0644*/ 	.word	0x0000ecb0


	//   ....[117]....
        /*0648*/ 	.word	0x0000ecd0


	//   ....[118]....
        /*064c*/ 	.word	0x0000ed20


	//   ....[119]....
        /*0650*/ 	.word	0x0000ed30


	//   ....[120]....
        /*0654*/ 	.word	0x0000ed80


	//   ....[121]....
        /*0658*/ 	.word	0x0000ed90


	//   ....[122]....
        /*065c*/ 	.word	0x0000eda0


	//   ....[123]....
        /*0660*/ 	.word	0x0000edf0


	//   ....[124]....
        /*0664*/ 	.word	0x0000ee40


	//   ....[125]....
        /*0668*/ 	.word	0x0000f240


	//   ....[126]....
        /*066c*/ 	.word	0x0000f260


	//   ....[127]....
        /*0670*/ 	.word	0x0000f270


	//   ....[128]....
        /*0674*/ 	.word	0x0000f280


	//   ....[129]....
        /*0678*/ 	.word	0x0000f290


	//   ....[130]....
        /*067c*/ 	.word	0x0000f2f0


	//   ....[131]....
        /*0680*/ 	.word	0x0000f300


	//   ....[132]....
        /*0684*/ 	.word	0x0000f360


	//   ....[133]....
        /*0688*/ 	.word	0x0000f390


	//   ....[134]....
        /*068c*/ 	.word	0x0000f3d0


	//   ....[135]....
        /*0690*/ 	.word	0x00010640


	//   ....[136]....
        /*0694*/ 	.word	0x00010670


	//   ....[137]....
        /*0698*/ 	.word	0x000106a0


	//   ....[138]....
        /*069c*/ 	.word	0x000106b0


	//   ....[139]....
        /*06a0*/ 	.word	0x000106e0


	//   ....[140]....
        /*06a4*/ 	.word	0x000106f0


	//   ....[141]....
        /*06a8*/ 	.word	0x00010720


	//   ....[142]....
        /*06ac*/ 	.word	0x00010760


	//   ....[143]....
        /*06b0*/ 	.word	0x000108a0


	//   ....[144]....
        /*06b4*/ 	.word	0x000108d0


	//   ....[145]....
        /*06b8*/ 	.word	0x00010900


	//   ....[146]....
        /*06bc*/ 	.word	0x00010930


	//   ....[147]....
        /*06c0*/ 	.word	0x00010960


	//   ....[148]....
        /*06c4*/ 	.word	0x000109a0


	//   ....[149]....
        /*06c8*/ 	.word	0x00010a30


	//   ....[150]....
        /*06cc*/ 	.word	0x00010a70


	//   ....[151]....
        /*06d0*/ 	.word	0x00010b00


	//   ....[152]....
        /*06d4*/ 	.word	0x00010f20


	//   ....[153]....
        /*06d8*/ 	.word	0x00011470


	//   ....[154]....
        /*06dc*/ 	.word	0x00011550


	//   ....[155]....
        /*06e0*/ 	.word	0x00011640


	//   ....[156]....
        /*06e4*/ 	.word	0x000116a0


	//   ....[157]....
        /*06e8*/ 	.word	0x00011780


	//   ....[158]....
        /*06ec*/ 	.word	0x000117e0


	//   ....[159]....
        /*06f0*/ 	.word	0x000118c0


	//   ....[160]....
        /*06f4*/ 	.word	0x00011920


	//   ....[161]....
        /*06f8*/ 	.word	0x000119f0


	//   ....[162]....
        /*06fc*/ 	.word	0x00011a90


	//   ....[163]....
        /*0700*/ 	.word	0x00011b70


	//   ....[164]....
        /*0704*/ 	.word	0x00011cc0


	//   ....[165]....
        /*0708*/ 	.word	0x00011d70


	//   ....[166]....
        /*070c*/ 	.word	0x00011ea0


	//   ....[167]....
        /*0710*/ 	.word	0x00011f50


	//   ....[168]....
        /*0714*/ 	.word	0x00012050


	//   ....[169]....
        /*0718*/ 	.word	0x00012110


	//   ....[170]....
        /*071c*/ 	.word	0x00012170


	//   ....[171]....
        /*0720*/ 	.word	0x00012210


	//   ....[172]....
        /*0724*/ 	.word	0x000122d0


	//   ....[173]....
        /*0728*/ 	.word	0x000123a0


	//   ....[174]....
        /*072c*/ 	.word	0x00012440


	//   ....[175]....
        /*0730*/ 	.word	0x000124b0


	//   ....[176]....
        /*0734*/ 	.word	0x00012510


	//   ....[177]....
        /*0738*/ 	.word	0x00012610


	//   ....[178]....
        /*073c*/ 	.word	0x00012690


	//   ....[179]....
        /*0740*/ 	.word	0x00012760


	//   ....[180]....
        /*0744*/ 	.word	0x000127e0


	//   ....[181]....
        /*0748*/ 	.word	0x000128a0


	//   ....[182]....
        /*074c*/ 	.word	0x000129d0


	//   ....[183]....
        /*0750*/ 	.word	0x00012a80


	//   ....[184]....
        /*0754*/ 	.word	0x00012ae0


	//   ....[185]....
        /*0758*/ 	.word	0x00012ba0


	//   ....[186]....
        /*075c*/ 	.word	0x00012c00


	//   ....[187]....
        /*0760*/ 	.word	0x00012cc0


	//   ....[188]....
        /*0764*/ 	.word	0x00012d20


	//   ....[189]....
        /*0768*/ 	.word	0x00012de0


	//   ....[190]....
        /*076c*/ 	.word	0x00012e40


	//   ....[191]....
        /*0770*/ 	.word	0x00012f00


	//   ....[192]....
        /*0774*/ 	.word	0x00012ff0


	//   ....[193]....
        /*0778*/ 	.word	0x00013090


	//   ....[194]....
        /*077c*/ 	.word	0x000130f0


	//   ....[195]....
        /*0780*/ 	.word	0x000131c0


	//   ....[196]....
        /*0784*/ 	.word	0x00013220


	//   ....[197]....
        /*0788*/ 	.word	0x000132f0


	//   ....[198]....
        /*078c*/ 	.word	0x00013350


	//   ....[199]....
        /*0790*/ 	.word	0x00013420


	//   ....[200]....
        /*0794*/ 	.word	0x00013480


	//   ....[201]....
        /*0798*/ 	.word	0x00013550


	//   ....[202]....
        /*079c*/ 	.word	0x000137a0


	//----- nvinfo : EIATTR_REG_RECONFIG
	.align		4
.L_123:
        /*07a0*/ 	.byte	0x01, 0x54
	.zero		2


	//----- nvinfo : EIATTR_SYSCALL_OFFSETS
	.align		4
        /*07a4*/ 	.byte	0x04, 0x46
        /*07a6*/ 	.short	(.L_125 - .L_124)


	//   ....[0]....
.L_124:
        /*07a8*/ 	.word	0x00001800


	//   ....[1]....
        /*07ac*/ 	.word	0x0000c1b0


	//   ....[2]....
        /*07b0*/ 	.word	0x0000c320


	//   ....[3]....
        /*07b4*/ 	.word	0x0000c470


	//   ....[4]....
        /*07b8*/ 	.word	0x0000c5b0


	//   ....[5]....
        /*07bc*/ 	.word	0x0000dcf0


	//----- nvinfo : EIATTR_MBARRIER_INSTR_OFFSETS
	.align		4
.L_125:
        /*07c0*/ 	.byte	0x04, 0x39
        /*07c2*/ 	.short	(.L_127 - .L_126)


	//   ....[0]....
.L_126:
        /*07c4*/ 	.word	0x00000180
        /*07c8*/ 	.word	0x000000ff
        /*07cc*/ 	.word	0x00029800
        /*07d0*/ 	.short	0x0100
        /*07d2*/ 	.byte	0x08
	.zero		1


	//   ....[1]....
        /*07d4*/ 	.word	0x00000190
        /*07d8*/ 	.word	0x000000ff
        /*07dc*/ 	.word	0x00029820
        /*07e0*/ 	.short	0x0100
        /*07e2*/ 	.byte	0x08
	.zero		1


	//   ....[2]....
        /*07e4*/ 	.word	0x00000280
        /*07e8*/ 	.word	0x000000ff
        /*07ec*/ 	.word	0x00029830
        /*07f0*/ 	.short	0x0100
        /*07f2*/ 	.byte	0x08
	.zero		1


	//   ....[3]....
        /*07f4*/ 	.word	0x00000290
        /*07f8*/ 	.word	0x000000ff
        /*07fc*/ 	.word	0x00029840
        /*0800*/ 	.short	0x0100
        /*0802*/ 	.byte	0x08
	.zero		1


	//   ....[4]....
        /*0804*/ 	.word	0x000002a0
        /*0808*/ 	.word	0x000000ff
        /*080c*/ 	.word	0x00029838
        /*0810*/ 	.short	0x0100
        /*0812*/ 	.byte	0x08
	.zero		1


	//   ....[5]....
        /*0814*/ 	.word	0x000002b0
        /*0818*/ 	.word	0x000000ff
        /*081c*/ 	.word	0x00029848
        /*0820*/ 	.short	0x0100
        /*0822*/ 	.byte	0x08
	.zero		1


	//   ....[6]....
        /*0824*/ 	.word	0x000003e0
        /*0828*/ 	.word	0x000000ff
        /*082c*/ 	.word	0x00029850
        /*0830*/ 	.short	0x0100
        /*0832*/ 	.byte	0x08
	.zero		1


	//   ....[7]....
        /*0834*/ 	.word	0x000003f0
        /*0838*/ 	.word	0x000000ff
        /*083c*/ 	.word	0x00029860
        /*0840*/ 	.short	0x0100
        /*0842*/ 	.byte	0x08
	.zero		1


	//   ....[8]....
        /*0844*/ 	.word	0x00000400
        /*0848*/ 	.word	0x000000ff
        /*084c*/ 	.word	0x00029858
        /*0850*/ 	.short	0x0100
        /*0852*/ 	.byte	0x08
	.zero		1


	//   ....[9]....
        /*0854*/ 	.word	0x00000410
        /*0858*/ 	.word	0x000000ff
        /*085c*/ 	.word	0x00029868
        /*0860*/ 	.short	0x0100
        /*0862*/ 	.byte	0x08
	.zero		1


	//   ....[10]....
        /*0864*/ 	.word	0x00000500
        /*0868*/ 	.word	0x000000ff
        /*086c*/ 	.word	0x00029870
        /*0870*/ 	.short	0x0100
        /*0872*/ 	.byte	0x06
	.zero		1


	//   ....[11]....
        /*0874*/ 	.word	0x00000510
        /*0878*/ 	.word	0x000000ff
        /*087c*/ 	.word	0x00029880
        /*0880*/ 	.short	0x0100
        /*0882*/ 	.byte	0x06
	.zero		1


	//   ....[12]....
        /*0884*/ 	.word	0x00000520
        /*0888*/ 	.word	0x000000ff
        /*088c*/ 	.word	0x00029878
        /*0890*/ 	.short	0x0100
        /*0892*/ 	.byte	0x06
	.zero		1


	//   ....[13]....
        /*0894*/ 	.word	0x00000530
        /*0898*/ 	.word	0x000000ff
        /*089c*/ 	.word	0x00029888
        /*08a0*/ 	.short	0x0100
        /*08a2*/ 	.byte	0x06
	.zero		1


	//   ....[14]....
        /*08a4*/ 	.word	0x00000660
        /*08a8*/ 	.word	0x000000ff
        /*08ac*/ 	.word	0x00029890
        /*08b0*/ 	.short	0x0100
        /*08b2*/ 	.byte	0x08
	.zero		1


	//   ....[15]....
        /*08b4*/ 	.word	0x00000670
        /*08b8*/ 	.word	0x000000ff
        /*08bc*/ 	.word	0x000298a0
        /*08c0*/ 	.short	0x0100
        /*08c2*/ 	.byte	0x08
	.zero		1


	//   ....[16]....
        /*08c4*/ 	.word	0x00000680
        /*08c8*/ 	.word	0x000000ff
        /*08cc*/ 	.word	0x00029898
        /*08d0*/ 	.short	0x0100
        /*08d2*/ 	.byte	0x08
	.zero		1


	//   ....[17]....
        /*08d4*/ 	.word	0x00000690
        /*08d8*/ 	.word	0x000000ff
        /*08dc*/ 	.word	0x000298a8
        /*08e0*/ 	.short	0x0100
        /*08e2*/ 	.byte	0x08
	.zero		1


	//   ....[18]....
        /*08e4*/ 	.word	0x000007e0
        /*08e8*/ 	.word	0x000000ff
        /*08ec*/ 	.word	0x000298b0
        /*08f0*/ 	.short	0x0100
        /*08f2*/ 	.byte	0x08
	.zero		1


	//   ....[19]....
        /*08f4*/ 	.word	0x000007f0
        /*08f8*/ 	.word	0x000000ff
        /*08fc*/ 	.word	0x000298c0
        /*0900*/ 	.short	0x0100
        /*0902*/ 	.byte	0x08
	.zero		1


	//   ....[20]....
        /*0904*/ 	.word	0x00000800
        /*0908*/ 	.word	0x000000ff
        /*090c*/ 	.word	0x000298b8
        /*0910*/ 	.short	0x0100
        /*0912*/ 	.byte	0x08
	.zero		1


	//   ....[21]....
        /*0914*/ 	.word	0x00000810
        /*0918*/ 	.word	0x000000ff
        /*091c*/ 	.word	0x000298c8
        /*0920*/ 	.short	0x0100
        /*0922*/ 	.byte	0x08
	.zero		1


	//   ....[22]....
        /*0924*/ 	.word	0x00001880
        /*0928*/ 	.word	0x000000ff
        /*092c*/ 	.word	0x00029800
        /*0930*/ 	.short	0x010a
        /*0932*/ 	.byte	0x30
	.zero		1


	//   ....[23]....
        /*0934*/ 	.word	0x00001900
        /*0938*/ 	.word	0x00000004
        /*093c*/ 	.word	0x00029830
        /*0940*/ 	.short	0x010a
        /*0942*/ 	.byte	0x3f
	.zero		1


	//   ....[24]....
        /*0944*/ 	.word	0x00001950
        /*0948*/ 	.word	0x00000004
        /*094c*/ 	.word	0x00029830
        /*0950*/ 	.short	0x010a
        /*0952*/ 	.byte	0x3f
	.zero		1


	//   ....[25]....
        /*0954*/ 	.word	0x00002750
        /*0958*/ 	.word	0x000000ff
        /*095c*/ 	.word	0x00000000
        /*0960*/ 	.short	0x0101
        /*0962*/ 	.byte	0x06
	.zero		1


	//   ....[26]....
        /*0964*/ 	.word	0x00004da0
        /*0968*/ 	.word	0x000000ff
        /*096c*/ 	.word	0x00029830
        /*0970*/ 	.short	0x010a
        /*0972*/ 	.byte	0x06
	.zero		1


	//   ....[27]....
        /*0974*/ 	.word	0x00004de0
        /*0978*/ 	.word	0x000000ff
        /*097c*/ 	.word	0x00029830
        /*0980*/ 	.short	0x010a
        /*0982*/ 	.byte	0x06
	.zero		1


	//   ....[28]....
        /*0984*/ 	.word	0x00005a30
        /*0988*/ 	.word	0x000000ff
        /*098c*/ 	.word	0x00029850
        /*0990*/ 	.short	0x010a
        /*0992*/ 	.byte	0x06
	.zero		1


	//   ....[29]....
        /*0994*/ 	.word	0x00005a70
        /*0998*/ 	.word	0x000000ff
        /*099c*/ 	.word	0x00029850
        /*09a0*/ 	.short	0x010a
        /*09a2*/ 	.byte	0x06
	.zero		1


	//   ....[30]....
        /*09a4*/ 	.word	0x00005dd0
        /*09a8*/ 	.word	0x000000ff
        /*09ac*/ 	.word	0x00000000
        /*09b0*/ 	.short	0x0101
        /*09b2*/ 	.byte	0x06
	.zero		1


	//   ....[31]....
        /*09b4*/ 	.word	0x00007380
        /*09b8*/ 	.word	0x000000ff
        /*09bc*/ 	.word	0x00000000
        /*09c0*/ 	.short	0x0101
        /*09c2*/ 	.byte	0x06
	.zero		1


	//   ....[32]....
        /*09c4*/ 	.word	0x00007a30
        /*09c8*/ 	.word	0x000000ff
        /*09cc*/ 	.word	0x00029850
        /*09d0*/ 	.short	0x010a
        /*09d2*/ 	.byte	0x09
	.zero		1


	//   ....[33]....
        /*09d4*/ 	.word	0x00007a70
        /*09d8*/ 	.word	0x000000ff
        /*09dc*/ 	.word	0x00029850
        /*09e0*/ 	.short	0x010a
        /*09e2*/ 	.byte	0x09
	.zero		1


	//   ....[34]....
        /*09e4*/ 	.word	0x000081e0
        /*09e8*/ 	.word	0x000000ff
        /*09ec*/ 	.word	0x00000000
        /*09f0*/ 	.short	0x0101
        /*09f2*/ 	.byte	0x04
	.zero		1


	//   ....[35]....
        /*09f4*/ 	.word	0x00009d80
        /*09f8*/ 	.word	0x00000000
        /*09fc*/ 	.word	0x00000000
        /*0a00*/ 	.short	0x0101
        /*0a02*/ 	.byte	0x3f
	.zero		1


	//   ....[36]....
        /*0a04*/ 	.word	0x0000cc90
        /*0a08*/ 	.word	0x00000000
        /*0a0c*/ 	.word	0x00029880
        /*0a10*/ 	.short	0x010a
        /*0a12*/ 	.byte	0x3f
	.zero		1


	//   ....[37]....
        /*0a14*/ 	.word	0x0000d2e0
        /*0a18*/ 	.word	0x00000000
        /*0a1c*/ 	.word	0x00029870
        /*0a20*/ 	.short	0x0107
        /*0a22*/ 	.byte	0x3f
	.zero		1


	//   ....[38]....
        /*0a24*/ 	.word	0x0000d3a0
        /*0a28*/ 	.word	0x00000000
        /*0a2c*/ 	.word	0x00029870
        /*0a30*/ 	.short	0x0101
        /*0a32*/ 	.byte	0x3f
	.zero		1


	//   ....[39]....
        /*0a34*/ 	.word	0x0000d3d0
        /*0a38*/ 	.word	0x00000000
        /*0a3c*/ 	.word	0x00029840
        /*0a40*/ 	.short	0x010a
        /*0a42*/ 	.byte	0x3f
	.zero		1


	//   ....[40]....
        /*0a44*/ 	.word	0x0000da10
        /*0a48*/ 	.word	0x00000000
        /*0a4c*/ 	.word	0x00029830
        /*0a50*/ 	.short	0x0107
        /*0a52*/ 	.byte	0x3f
	.zero		1


	//   ....[41]....
        /*0a54*/ 	.word	0x0000dae0
        /*0a58*/ 	.word	0x00000000
        /*0a5c*/ 	.word	0x00029830
        /*0a60*/ 	.short	0x0101
        /*0a62*/ 	.byte	0x3f
	.zero		1


	//   ....[42]....
        /*0a64*/ 	.word	0x0000e3b0
        /*0a68*/ 	.word	0x00000016
        /*0a6c*/ 	.word	0x00029800
        /*0a70*/ 	.short	0x0107
        /*0a72*/ 	.byte	0x3f
	.zero		1


	//   ....[43]....
        /*0a74*/ 	.word	0x0000e4b0
        /*0a78*/ 	.word	0x00000016
        /*0a7c*/ 	.word	0x00029800
        /*0a80*/ 	.short	0x0101
        /*0a82*/ 	.byte	0x3f
	.zero		1


	//   ....[44]....
        /*0a84*/ 	.word	0x0000e4d0
        /*0a88*/ 	.word	0x00000016
        /*0a8c*/ 	.word	0x00029820
        /*0a90*/ 	.short	0x010a
        /*0a92*/ 	.byte	0x3f
	.zero		1


	//   ....[45]....
        /*0a94*/ 	.word	0x0000e9f0
        /*0a98*/ 	.word	0x00000000
        /*0a9c*/ 	.word	0x00029880
        /*0aa0*/ 	.short	0x010a
        /*0aa2*/ 	.byte	0x3f
	.zero		1


	//   ....[46]....
        /*0aa4*/ 	.word	0x0000eed0
        /*0aa8*/ 	.word	0x00000000
        /*0aac*/ 	.word	0x00029870
        /*0ab0*/ 	.short	0x0107
        /*0ab2*/ 	.byte	0x3f
	.zero		1


	//   ....[47]....
        /*0ab4*/ 	.word	0x0000ef90
        /*0ab8*/ 	.word	0x00000000
        /*0abc*/ 	.word	0x00029870
        /*0ac0*/ 	.short	0x0101
        /*0ac2*/ 	.byte	0x3f
	.zero		1


	//   ....[48]....
        /*0ac4*/ 	.word	0x0000efc0
        /*0ac8*/ 	.word	0x00000000
        /*0acc*/ 	.word	0x00029840
        /*0ad0*/ 	.short	0x010a
        /*0ad2*/ 	.byte	0x3f
	.zero		1


	//   ....[49]....
        /*0ad4*/ 	.word	0x0000f4c0
        /*0ad8*/ 	.word	0x00000000
        /*0adc*/ 	.word	0x00029830
        /*0ae0*/ 	.short	0x0107
        /*0ae2*/ 	.byte	0x3f
	.zero		1


	//   ....[50]....
        /*0ae4*/ 	.word	0x0000f580
        /*0ae8*/ 	.word	0x00000000
        /*0aec*/ 	.word	0x00029830
        /*0af0*/ 	.short	0x0101
        /*0af2*/ 	.byte	0x3f
	.zero		1


	//   ....[51]....
        /*0af4*/ 	.word	0x0000f610
        /*0af8*/ 	.word	0x00000003
        /*0afc*/ 	.word	0x00029870
        /*0b00*/ 	.short	0x010a
        /*0b02*/ 	.byte	0x3f
	.zero		1


	//   ....[52]....
        /*0b04*/ 	.word	0x0000f6a0
        /*0b08*/ 	.word	0x00000003
        /*0b0c*/ 	.word	0x00029860
        /*0b10*/ 	.short	0x010a
        /*0b12*/ 	.byte	0x3f
	.zero		1


	//   ....[53]....
        /*0b14*/ 	.word	0x0000fbb0
        /*0b18*/ 	.word	0x00000003
        /*0b1c*/ 	.word	0x00029850
        /*0b20*/ 	.short	0x0101
        /*0b22*/ 	.byte	0x3f
	.zero		1


	//   ....[54]....
        /*0b24*/ 	.word	0x0000fc40
        /*0b28*/ 	.word	0x00000003
        /*0b2c*/ 	.word	0x00000000
        /*0b30*/ 	.short	0x0101
        /*0b32*/ 	.byte	0x3f
	.zero		1


	//   ....[55]....
        /*0b34*/ 	.word	0x0000fe00
        /*0b38*/ 	.word	0x00000011
        /*0b3c*/ 	.word	0x00029870
        /*0b40*/ 	.short	0x010a
        /*0b42*/ 	.byte	0x3f
	.zero		1


	//   ....[56]....
        /*0b44*/ 	.word	0x0000fe80
        /*0b48*/ 	.word	0x00000011
        /*0b4c*/ 	.word	0x00029860
        /*0b50*/ 	.short	0x010a
        /*0b52*/ 	.byte	0x3f
	.zero		1


	//   ....[57]....
        /*0b54*/ 	.word	0x000103a0
        /*0b58*/ 	.word	0x00000011
        /*0b5c*/ 	.word	0x00029850
        /*0b60*/ 	.short	0x0101
        /*0b62*/ 	.byte	0x3f
	.zero		1


	//   ....[58]....
        /*0b64*/ 	.word	0x00010450
        /*0b68*/ 	.word	0x00000011
        /*0b6c*/ 	.word	0x00000000
        /*0b70*/ 	.short	0x0101
        /*0b72*/ 	.byte	0x3f
	.zero		1


	//   ....[59]....
        /*0b74*/ 	.word	0x00010ea0
        /*0b78*/ 	.word	0x00000005
        /*0b7c*/ 	.word	0x00029820
        /*0b80*/ 	.short	0x010a
        /*0b82*/ 	.byte	0x3f
	.zero		1


	//   ....[60]....
        /*0b84*/ 	.word	0x00011020
        /*0b88*/ 	.word	0x00000003
        /*0b8c*/ 	.word	0x00029840
        /*0b90*/ 	.short	0x010a
        /*0b92*/ 	.byte	0x3f
	.zero		1


	//   ....[61]....
        /*0b94*/ 	.word	0x000110c0
        /*0b98*/ 	.word	0x00000005
        /*0b9c*/ 	.word	0x00029840
        /*0ba0*/ 	.short	0x010a
        /*0ba2*/ 	.byte	0x3f
	.zero		1


	//   ....[62]....
        /*0ba4*/ 	.word	0x00011100
        /*0ba8*/ 	.word	0x00000003
        /*0bac*/ 	.word	0x00029860
        /*0bb0*/ 	.short	0x010a
        /*0bb2*/ 	.byte	0x3f
	.zero		1


	//   ....[63]....
        /*0bb4*/ 	.word	0x00011140
        /*0bb8*/ 	.word	0x00000005
        /*0bbc*/ 	.word	0x00029860
        /*0bc0*/ 	.short	0x010a
        /*0bc2*/ 	.byte	0x3f
	.zero		1


	//   ....[64]....
        /*0bc4*/ 	.word	0x00011180
        /*0bc8*/ 	.word	0x00000003
        /*0bcc*/ 	.word	0x00029880
        /*0bd0*/ 	.short	0x010a
        /*0bd2*/ 	.byte	0x3f
	.zero		1


	//   ....[65]....
        /*0bd4*/ 	.word	0x000111c0
        /*0bd8*/ 	.word	0x00000005
        /*0bdc*/ 	.word	0x00029880
        /*0be0*/ 	.short	0x010a
        /*0be2*/ 	.byte	0x3f
	.zero		1


	//   ....[66]....
        /*0be4*/ 	.word	0x00011230
        /*0be8*/ 	.word	0x00000003
        /*0bec*/ 	.word	0x00029800
        /*0bf0*/ 	.short	0x010a
        /*0bf2*/ 	.byte	0x3f
	.zero		1


	//   ....[67]....
        /*0bf4*/ 	.word	0x00011280
        /*0bf8*/ 	.word	0x00000004
        /*0bfc*/ 	.word	0x00029830
        /*0c00*/ 	.short	0x010a
        /*0c02*/ 	.byte	0x3f
	.zero		1


	//   ....[68]....
        /*0c04*/ 	.word	0x000112e0
        /*0c08*/ 	.word	0x00000003
        /*0c0c*/ 	.word	0x00029830
        /*0c10*/ 	.short	0x010a
        /*0c12*/ 	.byte	0x3f
	.zero		1


	//   ....[69]....
        /*0c14*/ 	.word	0x00011340
        /*0c18*/ 	.word	0x00000003
        /*0c1c*/ 	.word	0x00029850
        /*0c20*/ 	.short	0x010a
        /*0c22*/ 	.byte	0x3f
	.zero		1


	//   ....[70]....
        /*0c24*/ 	.word	0x000113a0
        /*0c28*/ 	.word	0x00000007
        /*0c2c*/ 	.word	0x00029850
        /*0c30*/ 	.short	0x010a
        /*0c32*/ 	.byte	0x3f
	.zero		1


	//   ....[71]....
        /*0c34*/ 	.word	0x000114a0
        /*0c38*/ 	.word	0x00000000
        /*0c3c*/ 	.word	0x00029880
        /*0c40*/ 	.short	0x010a
        /*0c42*/ 	.byte	0x3f
	.zero		1


	//   ....[72]....
        /*0c44*/ 	.word	0x00011c10
        /*0c48*/ 	.word	0x00000000
        /*0c4c*/ 	.word	0x00029840
        /*0c50*/ 	.short	0x010a
        /*0c52*/ 	.byte	0x3f
	.zero		1


	//   ....[73]....
        /*0c54*/ 	.word	0x000128d0
        /*0c58*/ 	.word	0x00000016
        /*0c5c*/ 	.word	0x00029820
        /*0c60*/ 	.short	0x010a
        /*0c62*/ 	.byte	0x3f
	.zero		1


	//   ....[74]....
        /*0c64*/ 	.word	0x00012920
        /*0c68*/ 	.word	0x00000000
        /*0c6c*/ 	.word	0x00029880
        /*0c70*/ 	.short	0x010a
        /*0c72*/ 	.byte	0x3f
	.zero		1


	//   ....[75]....
        /*0c74*/ 	.word	0x00012f40
        /*0c78*/ 	.word	0x00000000
        /*0c7c*/ 	.word	0x00029840
        /*0c80*/ 	.short	0x010a
        /*0c82*/ 	.byte	0x3f
	.zero		1


	//   ....[76]....
        /*0c84*/ 	.word	0x00013580
        /*0c88*/ 	.word	0x00000003
        /*0c8c*/ 	.word	0x00029870
        /*0c90*/ 	.short	0x010a
        /*0c92*/ 	.byte	0x3f
	.zero		1


	//   ....[77]....
        /*0c94*/ 	.word	0x000135d0
        /*0c98*/ 	.word	0x00000003
        /*0c9c*/ 	.word	0x00029860
        /*0ca0*/ 	.short	0x010a
        /*0ca2*/ 	.byte	0x3f
	.zero		1


	//   ....[78]....
        /*0ca4*/ 	.word	0x00013620
        /*0ca8*/ 	.word	0x00000011
        /*0cac*/ 	.word	0x00029870
        /*0cb0*/ 	.short	0x010a
        /*0cb2*/ 	.byte	0x3f
	.zero		1


	//   ....[79]....
        /*0cb4*/ 	.word	0x00013670
        /*0cb8*/ 	.word	0x00000011
        /*0cbc*/ 	.word	0x00029860
        /*0cc0*/ 	.short	0x010a
        /*0cc2*/ 	.byte	0x3f
	.zero		1


	//   ....[80]....
        /*0cc4*/ 	.word	0x000136c0
        /*0cc8*/ 	.word	0x00000005
        /*0ccc*/ 	.word	0x00029820
        /*0cd0*/ 	.short	0x010a
        /*0cd2*/ 	.byte	0x3f
	.zero		1


	//   ....[81]....
        /*0cd4*/ 	.word	0x00013860
        /*0cd8*/ 	.word	0x00000003
        /*0cdc*/ 	.word	0x00029840
        /*0ce0*/ 	.short	0x010a
        /*0ce2*/ 	.byte	0x3f
	.zero		1


	//   ....[82]....
        /*0ce4*/ 	.word	0x000138b0
        /*0ce8*/ 	.word	0x00000005
        /*0cec*/ 	.word	0x00029840
        /*0cf0*/ 	.short	0x010a
        /*0cf2*/ 	.byte	0x3f
	.zero		1


	//   ....[83]....
        /*0cf4*/ 	.word	0x00013900
        /*0cf8*/ 	.word	0x00000003
        /*0cfc*/ 	.word	0x00029860
        /*0d00*/ 	.short	0x010a
        /*0d02*/ 	.byte	0x3f
	.zero		1


	//   ....[84]....
        /*0d04*/ 	.word	0x00013950
        /*0d08*/ 	.word	0x00000005
        /*0d0c*/ 	.word	0x00029860
        /*0d10*/ 	.short	0x010a
        /*0d12*/ 	.byte	0x3f
	.zero		1


	//   ....[85]....
        /*0d14*/ 	.word	0x000139a0
        /*0d18*/ 	.word	0x00000003
        /*0d1c*/ 	.word	0x00029880
        /*0d20*/ 	.short	0x010a
        /*0d22*/ 	.byte	0x3f
	.zero		1


	//----- nvinfo : EIATTR_NUM_MBARRIERS
	.align		4
.L_127:
        /*0d24*/ 	.byte	0x03, 0x38
        /*0d26*/ 	.short	0x0016


	//----- nvinfo : EIATTR_EXIT_INSTR_OFFSETS
	.align		4
        /*0d28*/ 	.byte	0x04, 0x1c
        /*0d2a*/ 	.short	(.L_129 - .L_128)


	//   ....[0]....
.L_128:
        /*0d2c*/ 	.word	0x000009c0


	//   ....[1]....
        /*0d30*/ 	.word	0x0000acf0


	//   ....[2]....
        /*0d34*/ 	.word	0x00011210


	//----- nvinfo : EIATTR_MAX_THREADS
	.align		4
.L_129:
        /*0d38*/ 	.byte	0x04, 0x05
        /*0d3a*/ 	.short	(.L_131 - .L_130)
.L_130:
        /*0d3c*/ 	.word	0x00000180
        /*0d40*/ 	.word	0x00000001
        /*0d44*/ 	.word	0x00000001


	//----- nvinfo : EIATTR_CRS_STACK_SIZE
	.align		4
.L_131:
        /*0d48*/ 	.byte	0x04, 0x1e
        /*0d4a*/ 	.short	(.L_133 - .L_132)
.L_132:
        /*0d4c*/ 	.word	0x00000000


	//----- nvinfo : EIATTR_CBANK_PARAM_SIZE
	.align		4
.L_133:
        /*0d50*/ 	.byte	0x03, 0x19
        /*0d52*/ 	.short	0x0af0


	//----- nvinfo : EIATTR_PARAM_CBANK
	.align		4
        /*0d54*/ 	.byte	0x04, 0x0a
        /*0d56*/ 	.short	(.L_135 - .L_134)
	.align		4
.L_134:
        /*0d58*/ 	.word	index@(.nv.constant0._ZN7cutlass13device_kernelIN5flash11enable_sm90INS1_16FlashAttnFwdSm90INS1_25CollectiveMainloopFwdSm90ILi2EN4cute5tupleIJNS5_1CILi1EEES8_S8_EEENS6_IJNS7_ILi128EEENS7_ILi160EEENS7_ILi192EEEEEELi128ENS_12float_e4m3_tEfNS_4arch4Sm90ELb0ELb0ELb0ELb1ELb1ELb0ELb0ELb1ELb1ELb1ELb0ELb0EEENS1_21CollectiveEpilogueFwdINS6_IJSA_SA_SB_EEES9_NS_10bfloat16_tESG_Li256ELb1ELb1ELb0ELb1EEENS1_36VarlenDynamicPersistentTileSchedulerILi128ELi160ELi256ELi128ELb0ELb1ELb1ELb0ELb1ELb1EEEEEEEEEvNT_6ParamsE)
        /*0d5c*/ 	.short	0x0210
        /*0d5e*/ 	.short	0x0af0


	//----- nvinfo : EIATTR_SW_WAR
	.align		4
.L_135:
        /*0d60*/ 	.byte	0x04, 0x36
        /*0d62*/ 	.short	(.L_137 - .L_136)
.L_136:
        /*0d64*/ 	.word	0x00000008
.L_137:


//--------------------- .nv.info._ZN7cutlass13device_kernelIN5flash11enable_sm90INS1_16FlashAttnFwdSm90INS1_25CollectiveMainloopFwdSm90ILi2EN4cute5tupleIJNS5_1CILi1EEES8_S8_EEENS6_IJNS7_ILi128EEENS7_ILi160EEENS7_ILi192EEEEEELi128ENS_12float_e4m3_tEfNS_4arch4Sm90ELb0ELb0ELb0ELb1ELb1ELb1ELb0ELb1ELb1ELb1ELb0ELb0EEENS1_21CollectiveEpilogueFwdINS6_IJSA_SA_SB_EEES9_NS_10bfloat16_tESG_Li256ELb1ELb1ELb0ELb1EEENS1_36VarlenDynamicPersistentTileSchedulerILi128ELi160ELi256ELi128ELb0ELb1ELb1ELb0ELb1ELb1EEEEEEEEEvNT_6ParamsE --------------------------
	.section	.nv.info._ZN7cutlass13device_kernelIN5flash11enable_sm90INS1_16FlashAttnFwdSm90INS1_25CollectiveMainloopFwdSm90ILi2EN4cute5tupleIJNS5_1CILi1EEES8_S8_EEENS6_IJNS7_ILi128EEENS7_ILi160EEENS7_ILi192EEEEEELi128ENS_12float_e4m3_tEfNS_4arch4Sm90ELb0ELb0ELb0ELb1ELb1ELb1ELb0ELb1ELb1ELb1ELb0ELb0EEENS1_21CollectiveEpilogueFwdINS6_IJSA_SA_SB_EEES9_NS_10bfloat16_tESG_Li256ELb1ELb1ELb0ELb1EEENS1_36VarlenDynamicPersistentTileSchedulerILi128ELi160ELi256ELi128ELb0ELb1ELb1ELb0ELb1ELb1EEEEEEEEEvNT_6ParamsE,"",@"SHT_CUDA_INFO"
	.sectionflags	@""
	.align	4


	//----- nvinfo : EIATTR_CUDA_API_VERSION
	.align		4
        /*0000*/ 	.byte	0x04, 0x37
        /*0002*/ 	.short	(.L_139 - .L_138)
.L_138:
        /*0004*/ 	.word	0x00000082


	//----- nvinfo : EIATTR_KPARAM_INFO
	.align		4
.L_139:
        /*0008*/ 	.byte	0x04, 0x17
        /*000a*/ 	.short	(.L_141 - .L_140)
.L_140:
        /*000c*/ 	.word	0x00000000
        /*0010*/ 	.short	0x0000
        /*0012*/ 	.short	0x0070
        /*0014*/ 	.byte	0x00, 0xf0, 0x01, 0x2a


	//----- nvinfo : EIATTR_SPARSE_MMA_MASK
	.align		4
.L_141:
        /*0018*/ 	.byte	0x03, 0x50
        /*001a*/ 	.short	0x0000


	//----- nvinfo : EIATTR_MAXREG_COUNT
	.align		4
        /*001c*/ 	.byte	0x03, 0x1b
        /*001e*/ 	.short	0x00a8


	//----- nvinfo : EIATTR_NUM_BARRIERS
	.align		4
        /*0020*/ 	.byte	0x02, 0x4c
        /*0022*/ 	.byte	0x10
	.zero		1


	//----- nvinfo : EIATTR_EXTERNS
	.align		4
        /*0024*/ 	.byte	0x04, 0x0f
        /*0026*/ 	.short	(.L_143 - .L_142)


	//   ....[0]....
	.align		4
.L_142:
        /*0028*/ 	.word	index@(__assertfail)


	//----- nvinfo : EIATTR_ANNOTATIONS
	.align		4
.L_143:
        /*002c*/ 	.byte	0x04, 0x55
        /*002e*/ 	.short	(.L_145 - .L_144)


	//   ....[0]....
.L_144:
        /* <DEDUP_REMOVED lines=52> */


	//----- nvinfo : EIATTR_MERCURY_ISA_VERSION
	.align		4
.L_145:
        /*0358*/ 	.byte	0x03, 0x5f
        /*035a*/ 	.short	0x0101


	//----- nvinfo : EIATTR_UNUSED_LOAD_BYTE_OFFSET
	.align		4
        /*035c*/ 	.byte	0x04, 0x44
        /*035e*/ 	.short	(.L_147 - .L_146)


	//   ....[0]....
.L_146:
        /*0360*/ 	.word	0x00000a90
        /*0364*/ 	.word	0x0000fff0


	//   ....[1]....
        /*0368*/ 	.word	0x0001ead0
        /*036c*/ 	.word	0x0000fff0


	//----- nvinfo : EIATTR_INT_WARP_WIDE_INSTR_OFFSETS
	.align		4
.L_147:
        /*0370*/ 	.byte	0x04, 0x31
        /*0372*/ 	.short	(.L_149 - .L_148)


	//   ....[0]....
.L_148:
        /*0374*/ 	.word	0x00000130


	//   ....[1]....
        /*0378*/ 	.word	0x00000170


	//   ....[2]....
        /*037c*/ 	.word	0x000001e0


	//   ....[3]....
        /*0380*/ 	.word	0x00023640


	//   ....[4]....
        /*0384*/ 	.word	0x000236d0


	//   ....[5]....
        /*0388*/ 	.word	0x00027650


	//   ....[6]....
        /*038c*/ 	.word	0x000276e0


	//----- nvinfo : EIATTR_COOP_GROUP_MASK_REGIDS
	.align		4
.L_149:
        /*0390*/ 	.byte	0x04, 0x29
        /*0392*/ 	.short	(.L_151 - .L_150)


	//   ....[0]....
.L_150:
        /*0394*/ 	.word	0xffffffff


	//   ....[1]....
        /*0398*/ 	.word	0xffffffff


	//   ....[2]....
        /*039c*/ 	.word	0xffffffff


	//   ....[3]....
        /*03a0*/ 	.word	0xffffffff


	//   ....[4]....
        /*03a4*/ 	.word	0xffffffff


	//   ....[5]....
        /*03a8*/ 	.word	0xffffffff


	//   ....[6]....
        /*03ac*/ 	.word	0xffffffff


	//   ....[7]....
        /*03b0*/ 	.word	0xffffffff


	//   ....[8]....
        /*03b4*/ 	.word	0xffffffff


	//   ....[9]....
        /*03b8*/ 	.word	0xffffffff


	//   ....[10]....
        /*03bc*/ 	.word	0xffffffff


	//   ....[11]....
        /*03c0*/ 	.word	0xffffffff


	//   ....[12]....
        /*03c4*/ 	.word	0xffffffff


	//   ....[13]....
        /*03c8*/ 	.word	0xffffffff


	//   ....[14]....
        /*03cc*/ 	.word	0xffffffff


	//   ....[15]....
        /*03d0*/ 	.word	0xffffffff


	//   ....[16]....
        /*03d4*/ 	.word	0xffffffff


	//   ....[17]....
        /*03d8*/ 	.word	0xffffffff


	//   ....[18]....
        /*03dc*/ 	.word	0xffffffff


	//   ....[19]....
        /*03e0*/ 	.word	0xffffffff


	//   ....[20]....
        /*03e4*/ 	.word	0xffffffff


	//   ....[21]....
        /*03e8*/ 	.word	0xffffffff


	//   ....[22]....
        /*03ec*/ 	.word	0xffffffff


	//   ....[23]....
        /*03f0*/ 	.word	0xffffffff


	//   ....[24]....
        /*03f4*/ 	.word	0xffffffff


	//   ....[25]....
        /*03f8*/ 	.word	0xffffffff


	//   ....[26]....
        /*03fc*/ 	.word	0xffffffff


	//   ....[27]....
        /*0400*/ 	.word	0xffffffff


	//   ....[28]....
        /*0404*/ 	.word	0xffffffff


	//   ....[29]....
        /*0408*/ 	.word	0xffffffff


	//   ....[30]....
        /*040c*/ 	.word	0xffffffff


	//   ....[31]....
        /*0410*/ 	.word	0xffffffff


	//   ....[32]....
        /*0414*/ 	.word	0xffffffff


	//   ....[33]....
        /*0418*/ 	.word	0xffffffff


	//   ....[34]....
        /*041c*/ 	.word	0xffffffff


	//   ....[35]....
        /*0420*/ 	.word	0xffffffff


	//   ....[36]....
        /*0424*/ 	.word	0xffffffff


	//   ....[37]....
        /*0428*/ 	.word	0xffffffff


	//   ....[38]....
        /*042c*/ 	.word	0xffffffff


	//   ....[39]....
        /*0430*/ 	.word	0xffffffff


	//   ....[40]....
        /*0434*/ 	.word	0xffffffff


	//   ....[41]....
        /*0438*/ 	.word	0xffffffff


	//   ....[42]....
        /*043c*/ 	.word	0xffffffff


	//   ....[43]....
        /*0440*/ 	.word	0xffffffff


	//   ....[44]....
        /*0444*/ 	.word	0xffffffff


	//   ....[45]....
        /*0448*/ 	.word	0xffffffff


	//   ....[46]....
        /*044c*/ 	.word	0xffffffff


	//   ....[47]....
        /*0450*/ 	.word	0xffffffff


	//   ....[48]....
        /*0454*/ 	.word	0xffffffff


	//   ....[49]....
        /*0458*/ 	.word	0xffffffff


	//   ....[50]....
        /*045c*/ 	.word	0xffffffff


	//   ....[51]....
        /*0460*/ 	.word	0xffffffff


	//   ....[52]....
        /*0464*/ 	.word	0xffffffff


	//   ....[53]....
        /*0468*/ 	.word	0xffffffff


	//   ....[54]....
        /*046c*/ 	.word	0xffffffff


	//   ....[55]....
        /*0470*/ 	.word	0xffffffff


	//   ....[56]....
        /*0474*/ 	.word	0xffffffff


	//   ....[57]....
        /*0478*/ 	.word	0xffffffff


	//   ....[58]....
        /*047c*/ 	.word	0xffffffff


	//   ....[59]....
        /*0480*/ 	.word	0xffffffff


	//   ....[60]....
        /*0484*/ 	.word	0xffffffff


	//   ....[61]....
        /*0488*/ 	.word	0xffffffff


	//   ....[62]....
        /*048c*/ 	.word	0xffffffff


	//   ....[63]....
        /*0490*/ 	.word	0xffffffff


	//   ....[64]....
        /*0494*/ 	.word	0xffffffff


	//   ....[65]....
        /*0498*/ 	.word	0xffffffff


	//   ....[66]....
        /*049c*/ 	.word	0xffffffff


	//   ....[67]....
        /*04a0*/ 	.word	0xffffffff


	//   ....[68]....
        /*04a4*/ 	.word	0xffffffff


	//   ....[69]....
        /*04a8*/ 	.word	0xffffffff


	//   ....[70]....
        /*04ac*/ 	.word	0xffffffff


	//   ....[71]....
        /*04b0*/ 	.word	0xffffffff


	//   ....[72]....
        /*04b4*/ 	.word	0xffffffff


	//   ....[73]....
        /*04b8*/ 	.word	0xffffffff


	//   ....[74]....
        /*04bc*/ 	.word	0xffffffff


	//   ....[75]....
        /*04c0*/ 	.word	0xffffffff


	//   ....[76]....
        /*04c4*/ 	.word	0xffffffff


	//   ....[77]....
        /*04c8*/ 	.word	0xffffffff


	//   ....[78]....
        /*04cc*/ 	.word	0xffffffff


	//   ....[79]....
        /*04d0*/ 	.word	0xffffffff


	//   ....[80]....
        /*04d4*/ 	.word	0xffffffff


	//   ....[81]....
        /*04d8*/ 	.word	0xffffffff


	//   ....[82]....
        /*04dc*/ 	.word	0xffffffff


	//   ....[83]....
        /*04e0*/ 	.word	0xffffffff


	//   ....[84]....
        /*04e4*/ 	.word	0xffffffff


	//   ....[85]....
        /*04e8*/ 	.word	0xffffffff


	//   ....[86]....
        /*04ec*/ 	.word	0xffffffff


	//   ....[87]....
        /*04f0*/ 	.word	0xffffffff


	//   ....[88]....
        /*04f4*/ 	.word	0xffffffff


	//   ....[89]....
        /*04f8*/ 	.word	0xffffffff


	//   ....[90]....
        /*04fc*/ 	.word	0xffffffff


	//   ....[91]....
        /*0500*/ 	.word	0xffffffff


	//   ....[92]....
        /*0504*/ 	.word	0xffffffff


	//   ....[93]....
        /*0508*/ 	.word	0xffffffff


	//   ....[94]....
        /*050c*/ 	.word	0xffffffff


	//   ....[95]....
        /*0510*/ 	.word	0xffffffff


	//   ....[96]....
        /*0514*/ 	.word	0xffffffff


	//   ....[97]....
        /*0518*/ 	.word	0xffffffff


	//   ....[98]....
        /*051c*/ 	.word	0xffffffff


	//   ....[99]....
        /*0520*/ 	.word	0xffffffff


	//   ....[100]....
        /*0524*/ 	.word	0xffffffff


	//   ....[101]....
        /*0528*/ 	.word	0xffffffff


	//   ....[102]....
        /*052c*/ 	.word	0xffffffff


	//   ....[103]....
        /*0530*/ 	.word	0xffffffff


	//   ....[104]....
        /*0534*/ 	.word	0xffffffff


	//   ....[105]....
        /*0538*/ 	.word	0xffffffff


	//   ....[106]....
        /*053c*/ 	.word	0xffffffff


	//   ....[107]....
        /*0540*/ 	.word	0xffffffff


	//   ....[108]....
        /*0544*/ 	.word	0xffffffff


	//   ....[109]....
        /*0548*/ 	.word	0xffffffff


	//   ....[110]....
        /*054c*/ 	.word	0xffffffff


	//   ....[111]....
        /*0550*/ 	.word	0xffffffff


	//   ....[112]....
        /*0554*/ 	.word	0xffffffff


	//   ....[113]....
        /*0558*/ 	.word	0xffffffff


	//   ....[114]....
        /*055c*/ 	.word	0xffffffff


	//   ....[115]....
        /*0560*/ 	.word	0xffffffff


	//   ....[116]....
        /*0564*/ 	.word	0xffffffff


	//   ....[117]....
        /*0568*/ 	.word	0xffffffff


	//   ....[118]....
        /*056c*/ 	.word	0xffffffff


	//   ....[119]....
        /*0570*/ 	.word	0xffffffff


	//   ....[120]....
        /*0574*/ 	.word	0xffffffff


	//   ....[121]....
        /*0578*/ 	.word	0xffffffff


	//   ....[122]....
        /*057c*/ 	.word	0xffffffff


	//   ....[123]....
        /*0580*/ 	.word	0xffffffff


	//   ....[124]....
        /*0584*/ 	.word	0xffffffff


	//   ....[125]....
        /*0588*/ 	.word	0xffffffff


	//   ....[126]....
        /*058c*/ 	.word	0xffffffff


	//   ....[127]....
        /*0590*/ 	.word	0xffffffff


	//   ....[128]....
        /*0594*/ 	.word	0xffffffff


	//   ....[129]....
        /*0598*/ 	.word	0xffffffff


	//   ....[130]....
        /*059c*/ 	.word	0xffffffff


	//   ....[131]....
        /*05a0*/ 	.word	0xffffffff


	//   ....[132]....
        /*05a4*/ 	.word	0xffffffff


	//   ....[133]....
        /*05a8*/ 	.word	0xffffffff


	//   ....[134]....
        /*05ac*/ 	.word	0xffffffff


	//   ....[135]....
        /*05b0*/ 	.word	0xffffffff


	//   ....[136]....
        /*05b4*/ 	.word	0xffffffff


	//   ....[137]....
        /*05b8*/ 	.word	0xffffffff


	//   ....[138]....
        /*05bc*/ 	.word	0xffffffff


	//   ....[139]....
        /*05c0*/ 	.word	0xffffffff


	//   ....[140]....
        /*05c4*/ 	.word	0xffffffff


	//   ....[141]....
        /*05c8*/ 	.word	0xffffffff


	//   ....[142]....
        /*05cc*/ 	.word	0xffffffff


	//   ....[143]....
        /*05d0*/ 	.word	0xffffffff


	//   ....[144]....
        /*05d4*/ 	.word	0xffffffff


	//   ....[145]....
        /*05d8*/ 	.word	0xffffffff


	//   ....[146]....
        /*05dc*/ 	.word	0xffffffff


	//   ....[147]....
        /*05e0*/ 	.word	0xffffffff


	//   ....[148]....
        /*05e4*/ 	.word	0xffffffff


	//   ....[149]....
        /*05e8*/ 	.word	0xffffffff


	//   ....[150]....
        /*05ec*/ 	.word	0xffffffff


	//   ....[151]....
        /*05f0*/ 	.word	0xffffffff


	//   ....[152]....
        /*05f4*/ 	.word	0xffffffff


	//   ....[153]....
        /*05f8*/ 	.word	0xffffffff


	//   ....[154]....
        /*05fc*/ 	.word	0xffffffff


	//   ....[155]....
        /*0600*/ 	.word	0xffffffff


	//   ....[156]....
        /*0604*/ 	.word	0xffffffff


	//   ....[157]....
        /*0608*/ 	.word	0xffffffff


	//   ....[158]....
        /*060c*/ 	.word	0xffffffff


	//   ....[159]....
        /*0610*/ 	.word	0xffffffff


	//   ....[160]....
        /*0614*/ 	.word	0xffffffff


	//   ....[161]....
        /*0618*/ 	.word	0xffffffff


	//   ....[162]....
        /*061c*/ 	.word	0xffffffff


	//   ....[163]....
        /*0620*/ 	.word	0xffffffff


	//   ....[164]....
        /*0624*/ 	.word	0xffffffff


	//   ....[165]....
        /*0628*/ 	.word	0xffffffff


	//   ....[166]....
        /*062c*/ 	.word	0xffffffff


	//   ....[167]....
        /*0630*/ 	.word	0xffffffff


	//   ....[168]....
        /*0634*/ 	.word	0xffffffff


	//   ....[169]....
        /*0638*/ 	.word	0xffffffff


	//   ....[170]....
        /*063c*/ 	.word	0xffffffff


	//   ....[171]....
        /*0640*/ 	.word	0xffffffff


	//   ....[172]....
        /*0644*/ 	.word	0xffffffff


	//   ....[173]....
        /*0648*/ 	.word	0xffffffff


	//   ....[174]....
        /*064c*/ 	.word	0xffffffff


	//   ....[175]....
        /*0650*/ 	.word	0xffffffff


	//   ....[176]....
        /*0654*/ 	.word	0xffffffff


	//   ....[177]....
        /*0658*/ 	.word	0xffffffff


	//   ....[178]....
        /*065c*/ 	.word	0xffffffff


	//   ....[179]....
        /*0660*/ 	.word	0x0500000f


	//   ....[180]....
        /*0664*/ 	.word	0x0500000f


	//   ....[181]....
        /*0668*/ 	.word	0x0500000f


	//   ....[182]....
        /*066c*/ 	.word	0x0500000f


	//   ....[183]....
        /*0670*/ 	.word	0x0500000f


	//   ....[184]....
        /*0674*/ 	.word	0x0500000f


	//   ....[185]....
        /*0678*/ 	.word	0x0500000f


	//   ....[186]....
        /*067c*/ 	.word	0x0500000f


	//   ....[187]....
        /*0680*/ 	.word	0x0500000f


	//   ....[188]....
        /*0684*/ 	.word	0x0500000f


	//   ....[189]....
        /*0688*/ 	.word	0x0500000f


	//   ....[190]....
        /*068c*/ 	.word	0x0500000f


	//   ....[191]....
        /*0690*/ 	.word	0x0500000f


	//   ....[192]....
        /*0694*/ 	.word	0x0500000f


	//   ....[193]....
        /*0698*/ 	.word	0x0500000f


	//   ....[194]....
        /*069c*/ 	.word	0x0500000f


	//   ....[195]....
        /*06a0*/ 	.word	0x0500000f


	//   ....[196]....
        /*06a4*/ 	.word	0x0500000f


	//   ....[197]....
        /*06a8*/ 	.word	0x0500000f


	//   ....[198]....
        /*06ac*/ 	.word	0x0500000f


	//   ....[199]....
        /*06b0*/ 	.word	0x0500000f


	//   ....[200]....
        /*06b4*/ 	.word	0x0500000f


	//   ....[201]....
        /*06b8*/ 	.word	0x0500000f


	//   ....[202]....
        /*06bc*/ 	.word	0x0500000f


	//   ....[203]....
        /*06c0*/ 	.word	0x0500000f


	//   ....[204]....
        /*06c4*/ 	.word	0x0500000f


	//   ....[205]....
        /*06c8*/ 	.word	0x0500000f


	//   ....[206]....
        /*06cc*/ 	.word	0x0500000f


	//   ....[207]....
        /*06d0*/ 	.word	0x0500000f


	//   ....[208]....
        /*06d4*/ 	.word	0x0500000f


	//   ....[209]....
        /*06d8*/ 	.word	0x0500000f


	//   ....[210]....
        /*06dc*/ 	.word	0x0500000f


	//   ....[211]....
        /*06e0*/ 	.word	0x0500000f


	//   ....[212]....
        /*06e4*/ 	.word	0x0500000f


	//   ....[213]....
        /*06e8*/ 	.word	0x0500000f


	//   ....[214]....
        /*06ec*/ 	.word	0x0500000f


	//   ....[215]....
        /*06f0*/ 	.word	0x0500000f


	//   ....[216]....
        /*06f4*/ 	.word	0x0500000f


	//   ....[217]....
        /*06f8*/ 	.word	0x0500000f


	//   ....[218]....
        /*06fc*/ 	.word	0x0500000f


	//   ....[219]....
        /*0700*/ 	.word	0x0500000f


	//   ....[220]....
        /*0704*/ 	.word	0x0500000f


	//   ....[221]....
        /*0708*/ 	.word	0x0500000f


	//   ....[222]....
        /*070c*/ 	.word	0x0500000f


	//   ....[223]....
        /*0710*/ 	.word	0x0500000f


	//   ....[224]....
        /*0714*/ 	.word	0x0500000f


	//   ....[225]....
        /*0718*/ 	.word	0x0500000f


	//   ....[226]....
        /*071c*/ 	.word	0x0500000f


	//   ....[227]....
        /*0720*/ 	.word	0x0500000f


	//   ....[228]....
        /*0724*/ 	.word	0x0500000f


	//   ....[229]....
        /*0728*/ 	.word	0x0500000f


	//   ....[230]....
        /*072c*/ 	.word	0x0500000f


	//   ....[231]....
        /*0730*/ 	.word	0x0500000f


	//   ....[232]....
        /*0734*/ 	.word	0x0500000f


	//   ....[233]....
        /*0738*/ 	.word	0x0500000f


	//   ....[234]....
        /*073c*/ 	.word	0x0500000f


	//   ....[235]....
        /*0740*/ 	.word	0x0500000f


	//   ....[236]....
        /*0744*/ 	.word	0x0500000f


	//   ....[237]....
        /*0748*/ 	.word	0x0500000f


	//   ....[238]....
        /*074c*/ 	.word	0x0500000f


	//   ....[239]....
        /*0750*/ 	.word	0x0500000f


	//   ....[240]....
        /*0754*/ 	.word	0x0500000f


	//   ....[241]....
        /*0758*/ 	.word	0x0500000f


	//   ....[242]....
        /*075c*/ 	.word	0x0500000f


	//   ....[243]....
        /*0760*/ 	.word	0x0500000f


	//   ....[244]....
        /*0764*/ 	.word	0x0500000f


	//   ....[245]....
        /*0768*/ 	.word	0x0500000f


	//   ....[246]....
        /*076c*/ 	.word	0x0500000f


	//   ....[247]....
        /*0770*/ 	.word	0x0500000f


	//   ....[248]....
        /*0774*/ 	.word	0x0500000f


	//   ....[249]....
        /*0778*/ 	.word	0x0500000f


	//   ....[250]....
        /*077c*/ 	.word	0x0500000f


	//   ....[251]....
        /*0780*/ 	.word	0x0500000f


	//   ....[252]....
        /*0784*/ 	.word	0x0500000f


	//   ....[253]....
        /*0788*/ 	.word	0x0500000f


	//   ....[254]....
        /*078c*/ 	.word	0x0500000f


	//   ....[255]....
        /*0790*/ 	.word	0x0500000f


	//   ....[0]....
        /*0794*/ 	.word	0x0500000f


	//   ....[1]....
        /*0798*/ 	.word	0x0500000f


	//   ....[2]....
        /*079c*/ 	.word	0x0500000f


	//   ....[3]....
        /*07a0*/ 	.word	0x0500000f


	//   ....[4]....
        /*07a4*/ 	.word	0x0500000f


	//   ....[5]....
        /*07a8*/ 	.word	0x0500000f


	//   ....[6]....
        /*07ac*/ 	.word	0x0500000f


	//   ....[7]....
        /*07b0*/ 	.word	0x0500000f


	//   ....[8]....
        /*07b4*/ 	.word	0x0500000f


	//   ....[9]....
        /*07b8*/ 	.word	0x0500000f


	//   ....[10]....
        /*07bc*/ 	.word	0x0500000f


	//   ....[11]....
        /*07c0*/ 	.word	0x0500000f


	//   ....[12]....
        /*07c4*/ 	.word	0x0500000f


	//   ....[13]....
        /*07c8*/ 	.word	0x0500000f


	//   ....[14]....
        /*07cc*/ 	.word	0x0500000f


	//   ....[15]....
        /*07d0*/ 	.word	0x0500000f


	//   ....[16]....
        /*07d4*/ 	.word	0x0500000f


	//   ....[17]....
        /*07d8*/ 	.word	0x0500000f


	//   ....[18]....
        /*07dc*/ 	.word	0x0500000f


	//   ....[19]....
        /*07e0*/ 	.word	0x0500000f


	//   ....[20]....
        /*07e4*/ 	.word	0x0500000f


	//   ....[21]....
        /*07e8*/ 	.word	0x0500000f


	//   ....[22]....
        /*07ec*/ 	.word	0x0500000f


	//   ....[23]....
        /*07f0*/ 	.word	0x0500000f


	//   ....[24]....
        /*07f4*/ 	.word	0x0500000f


	//   ....[25]....
        /*07f8*/ 	.word	0x0500000f


	//   ....[26]....
        /*07fc*/ 	.word	0x0500000f


	//   ....[27]....
        /*0800*/ 	.word	0x0500000f


	//   ....[28]....
        /*0804*/ 	.word	0x0500000f


	//   ....[29]....
        /*0808*/ 	.word	0x0500000f


	//   ....[30]....
        /*080c*/ 	.word	0x0500000f


	//   ....[31]....
        /*0810*/ 	.word	0x0500000f


	//   ....[32]....
        /*0814*/ 	.word	0x0500000f


	//   ....[33]....
        /*0818*/ 	.word	0x0500000f


	//   ....[34]....
        /*081c*/ 	.word	0x0500000f


	//   ....[35]....
        /*0820*/ 	.word	0x0500000f


	//   ....[36]....
        /*0824*/ 	.word	0x0500000f


	//   ....[37]....
        /*0828*/ 	.word	0x0500000f


	//   ....[38]....
        /*082c*/ 	.word	0x0500000f


	//   ....[39]....
        /*0830*/ 	.word	0x0500000f


	//   ....[40]....
        /*0834*/ 	.word	0x0500000f


	//   ....[41]....
        /*0838*/ 	.word	0x0500000f


	//   ....[42]....
        /*083c*/ 	.word	0x0500000f


	//   ....[43]....
        /*0840*/ 	.word	0x0500000f


	//   ....[44]....
        /*0844*/ 	.word	0x0500000f


	//   ....[45]....
        /*0848*/ 	.word	0x0500000f


	//   ....[46]....
        /*084c*/ 	.word	0x0500000f


	//   ....[47]....
        /*0850*/ 	.word	0x0500000f


	//   ....[48]....
        /*0854*/ 	.word	0x0500000f


	//   ....[49]....
        /*0858*/ 	.word	0x0500000f


	//   ....[50]....
        /*085c*/ 	.word	0x0500000f


	//   ....[51]....
        /*0860*/ 	.word	0x0500000f


	//----- nvinfo : EIATTR_COOP_GROUP_INSTR_OFFSETS
	.align		4
.L_151:
        /*0864*/ 	.byte	0x04, 0x28
        /*0866*/ 	.short	(.L_153 - .L_152)


	//   ....[0]....
.L_152:
        /*0868*/ 	.word	0x00000070


	//   ....[1]....
        /*086c*/ 	.word	0x00000140


	//   ....[2]....
        /*0870*/ 	.word	0x00000190


	//   ....[3]....
        /*0874*/ 	.word	0x000003c0


	//   ....[4]....
        /*0878*/ 	.word	0x00000520


	//   ....[5]....
        /*087c*/ 	.word	0x00000640


	//   ....[6]....
        /*0880*/ 	.word	0x000007a0


	//   ....[7]....
        /*0884*/ 	.word	0x00003610


	//   ....[8]....
        /*0888*/ 	.word	0x00003620


	//   ....[9]....
        /*088c*/ 	.word	0x00006270


	//   ....[10]....
        /*0890*/ 	.word	0x00006280


	//   ....[11]....
        /*0894*/ 	.word	0x00009620


	//   ....[12]....
        /*0898*/ 	.word	0x00009630


	//   ....[13]....
        /*089c*/ 	.word	0x0000c410


	//   ....[14]....
        /*08a0*/ 	.word	0x0000c420


	//   ....[15]....
        /*08a4*/ 	.word	0x0000f440


	//   ....[16]....
        /*08a8*/ 	.word	0x0000f450


	//   ....[17]....
        /*08ac*/ 	.word	0x0000f6c0


	//   ....[18]....
        /*08b0*/ 	.word	0x0000f6d0


	//   ....[19]....
        /*08b4*/ 	.word	0x0000fbc0


	//   ....[20]....
        /*08b8*/ 	.word	0x0000fc10


	//   ....[21]....
        /*08bc*/ 	.word	0x0000fdb0


	//   ....[22]....
        /*08c0*/ 	.word	0x0000fdd0


	//   ....[23]....
        /*08c4*/ 	.word	0x00010650


	//   ....[24]....
        /*08c8*/ 	.word	0x00010b90


	//   ....[25]....
        /*08cc*/ 	.word	0x00010ba0


	//   ....[26]....
        /*08d0*/ 	.word	0x00010bb0


	//   ....[27]....
        /*08d4*/ 	.word	0x00010bc0


	//   ....[28]....
        /*08d8*/ 	.word	0x00014040


	//   ....[29]....
        /*08dc*/ 	.word	0x00014050


	//   ....[30]....
        /*08e0*/ 	.word	0x00014060


	//   ....[31]....
        /*08e4*/ 	.word	0x00014070


	//   ....[32]....
        /*08e8*/ 	.word	0x00019120


	//   ....[33]....
        /*08ec*/ 	.word	0x000191a0


	//   ....[34]....
        /*08f0*/ 	.word	0x00019890


	//   ....[35]....
        /*08f4*/ 	.word	0x00019940


	//   ....[36]....
        /*08f8*/ 	.word	0x0001c7a0


	//   ....[37]....
        /*08fc*/ 	.word	0x0001c7b0


	//   ....[38]....
        /*0900*/ 	.word	0x0001c7e0


	//   ....[39]....
        /*0904*/ 	.word	0x0001c7f0


	//   ....[40]....
        /*0908*/ 	.word	0x0001e320


	//   ....[41]....
        /*090c*/ 	.word	0x0001e330


	//   ....[42]....
        /*0910*/ 	.word	0x0001e3b0


	//   ....[43]....
        /*0914*/ 	.word	0x0001e3c0


	//   ....[44]....
        /*0918*/ 	.word	0x0001f120


	//   ....[45]....
        /*091c*/ 	.word	0x0001f150


	//   ....[46]....
        /*0920*/ 	.word	0x0001f190


	//   ....[47]....
        /*0924*/ 	.word	0x0001f1c0


	//   ....[48]....
        /*0928*/ 	.word	0x0001f1f0


	//   ....[49]....
        /*092c*/ 	.word	0x0001f220


	//   ....[50]....
        /*0930*/ 	.word	0x0001f250


	//   ....[51]....
        /*0934*/ 	.word	0x0001f280


	//   ....[52]....
        /*0938*/ 	.word	0x0001f2b0


	//   ....[53]....
        /*093c*/ 	.word	0x0001f2e0


	//   ....[54]....
        /*0940*/ 	.word	0x0001f310


	//   ....[55]....
        /*0944*/ 	.word	0x0001f340


	//   ....[56]....
        /*0948*/ 	.word	0x0001f370


	//   ....[57]....
        /*094c*/ 	.word	0x0001f3a0


	//   ....[58]....
        /*0950*/ 	.word	0x0001f3d0


	//   ....[59]....
        /*0954*/ 	.word	0x0001f400


	//   ....[60]....
        /*0958*/ 	.word	0x0001f430


	//   ....[61]....
        /*095c*/ 	.word	0x0001f460


	//   ....[62]....
        /*0960*/ 	.word	0x0001f490


	//   ....[63]....
        /*0964*/ 	.word	0x0001f4c0


	//   ....[64]....
        /*0968*/ 	.word	0x0001f4f0


	//   ....[65]....
        /*096c*/ 	.word	0x0001f520


	//   ....[66]....
        /*0970*/ 	.word	0x0001f550


	//   ....[67]....
        /*0974*/ 	.word	0x0001f560


	//   ....[68]....
        /*0978*/ 	.word	0x0001f570


	//   ....[69]....
        /*097c*/ 	.word	0x0001f580


	//   ....[70]....
        /*0980*/ 	.word	0x0001f590


	//   ....[71]....
        /*0984*/ 	.word	0x0001f5a0


	//   ....[72]....
        /*0988*/ 	.word	0x0001f5b0


	//   ....[73]....
        /*098c*/ 	.word	0x0001f5c0


	//   ....[74]....
        /*0990*/ 	.word	0x0001f5f0


	//   ....[75]....
        /*0994*/ 	.word	0x0001f620


	//   ....[76]....
        /*0998*/ 	.word	0x0001fbd0


	//   ....[77]....
        /*099c*/ 	.word	0x0001fc10


	//   ....[78]....
        /*09a0*/ 	.word	0x0001fc40


	//   ....[79]....
        /*09a4*/ 	.word	0x0001fc70


	//   ....[80]....
        /*09a8*/ 	.word	0x00020260


	//   ....[81]....
        /*09ac*/ 	.word	0x00020290


	//   ....[82]....
        /*09b0*/ 	.word	0x00020350


	//   ....[83]....
        /*09b4*/ 	.word	0x00020370


	//   ....[84]....
        /*09b8*/ 	.word	0x00020430


	//   ....[85]....
        /*09bc*/ 	.word	0x00020450


	//   ....[86]....
        /*09c0*/ 	.word	0x00020520


	//   ....[87]....
        /*09c4*/ 	.word	0x00020540


	//   ....[88]....
        /*09c8*/ 	.word	0x00020d20


	//   ....[89]....
        /*09cc*/ 	.word	0x00020d30


	//   ....[90]....
        /*09d0*/ 	.word	0x00020e70


	//   ....[91]....
        /*09d4*/ 	.word	0x00020e80


	//   ....[92]....
        /*09d8*/ 	.word	0x00020fb0


	//   ....[93]....
        /*09dc*/ 	.word	0x00020fc0


	//   ....[94]....
        /*09e0*/ 	.word	0x000210f0


	//   ....[95]....
        /*09e4*/ 	.word	0x00021100


	//   ....[96]....
        /*09e8*/ 	.word	0x00021280


	//   ....[97]....
        /*09ec*/ 	.word	0x00021450


	//   ....[98]....
        /*09f0*/ 	.word	0x00021480


	//   ....[99]....
        /*09f4*/ 	.word	0x000214b0


	//   ....[100]....
        /*09f8*/ 	.word	0x000214e0


	//   ....[101]....
        /*09fc*/ 	.word	0x00021510


	//   ....[102]....
        /*0a00*/ 	.word	0x00021540


	//   ....[103]....
        /*0a04*/ 	.word	0x000216b0


	//   ....[104]....
        /*0a08*/ 	.word	0x000216e0


	//   ....[105]....
        /*0a0c*/ 	.word	0x00021710


	//   ....[106]....
        /*0a10*/ 	.word	0x00021740


	//   ....[107]....
        /*0a14*/ 	.word	0x00021770


	//   ....[108]....
        /*0a18*/ 	.word	0x000217a0


	//   ....[109]....
        /*0a1c*/ 	.word	0x00021830


	//   ....[110]....
        /*0a20*/ 	.word	0x00021860


	//   ....[111]....
        /*0a24*/ 	.word	0x000218e0


	//   ....[112]....
        /*0a28*/ 	.word	0x000225e0


	//   ....[113]....
        /*0a2c*/ 	.word	0x000246e0


	//   ....[114]....
        /*0a30*/ 	.word	0x00024700


	//   ....[115]....
        /*0a34*/ 	.word	0x00024750


	//   ....[116]....
        /*0a38*/ 	.word	0x000247f0


	//   ....[117]....
        /*0a3c*/ 	.word	0x00024850


	//   ....[118]....
        /*0a40*/ 	.word	0x00024870


	//   ....[119]....
        /*0a44*/ 	.word	0x00024880


	//   ....[120]....
        /*0a48*/ 	.word	0x00024890


	//   ....[121]....
        /*0a4c*/ 	.word	0x00024990


	//   ....[122]....
        /*0a50*/ 	.word	0x000249a0


	//   ....[123]....
        /*0a54*/ 	.word	0x00024e70


	//   ....[124]....
        /*0a58*/ 	.word	0x00024e80


	//   ....[125]....
        /*0a5c*/ 	.word	0x00024f70


	//   ....[126]....
        /*0a60*/ 	.word	0x00024f90


	//   ....[127]....
        /*0a64*/ 	.word	0x00025020


	//   ....[128]....
        /*0a68*/ 	.word	0x00025040


	//   ....[129]....
        /*0a6c*/ 	.word	0x00025050


	//   ....[130]....
        /*0a70*/ 	.word	0x000250e0


	//   ....[131]....
        /*0a74*/ 	.word	0x00025140


	//   ....[132]....
        /*0a78*/ 	.word	0x00025150


	//   ....[133]....
        /*0a7c*/ 	.word	0x00025950


	//   ....[134]....
        /*0a80*/ 	.word	0x00025980


	//   ....[135]....
        /*0a84*/ 	.word	0x00025a40


	//   ....[136]....
        /*0a88*/ 	.word	0x00025a60


	//   ....[137]....
        /*0a8c*/ 	.word	0x00025b00


	//   ....[138]....
        /*0a90*/ 	.word	0x00025b20


	//   ....[139]....
        /*0a94*/ 	.word	0x00025b30


	//   ....[140]....
        /*0a98*/ 	.word	0x00025bc0


	//   ....[141]....
        /*0a9c*/ 	.word	0x00026560


	//   ....[142]....
        /*0aa0*/ 	.word	0x00026590


	//   ....[143]....
        /*0aa4*/ 	.word	0x000265f0


	//   ....[144]....
        /*0aa8*/ 	.word	0x00026620


	//   ....[145]....
        /*0aac*/ 	.word	0x00026630


	//   ....[146]....
        /*0ab0*/ 	.word	0x00026680


	//   ....[147]....
        /*0ab4*/ 	.word	0x00026690


	//   ....[148]....
        /*0ab8*/ 	.word	0x000266a0


	//   ....[149]....
        /*0abc*/ 	.word	0x000266f0


	//   ....[150]....
        /*0ac0*/ 	.word	0x00026740


	//   ....[151]....
        /*0ac4*/ 	.word	0x00026bb0


	//   ....[152]....
        /*0ac8*/ 	.word	0x00026bd0


	//   ....[153]....
        /*0acc*/ 	.word	0x00026be0


	//   ....[154]....
        /*0ad0*/ 	.word	0x00026bf0


	//   ....[155]....
        /*0ad4*/ 	.word	0x00026c50


	//   ....[156]....
        /*0ad8*/ 	.word	0x00026c60


	//   ....[157]....
        /*0adc*/ 	.word	0x00026cc0


	//   ....[158]....
        /*0ae0*/ 	.word	0x00026cf0


	//   ....[159]....
        /*0ae4*/ 	.word	0x00026d30


	//   ....[160]....
        /*0ae8*/ 	.word	0x00026d90


	//   ....[161]....
        /*0aec*/ 	.word	0x00027f80


	//   ....[162]....
        /*0af0*/ 	.word	0x00027fb0


	//   ....[163]....
        /*0af4*/ 	.word	0x00027ff0


	//   ....[164]....
        /*0af8*/ 	.word	0x00028020


	//   ....[165]....
        /*0afc*/ 	.word	0x00028050


	//   ....[166]....
        /*0b00*/ 	.word	0x00028080


	//   ....[167]....
        /*0b04*/ 	.word	0x000280b0


	//   ....[168]....
        /*0b08*/ 	.word	0x000280e0


	//   ....[169]....
        /*0b0c*/ 	.word	0x00028260


	//   ....[170]....
        /*0b10*/ 	.word	0x00028290


	//   ....[171]....
        /*0b14*/ 	.word	0x000282c0


	//   ....[172]....
        /*0b18*/ 	.word	0x000282f0


	//   ....[173]....
        /*0b1c*/ 	.word	0x00028320


	//   ....[174]....
        /*0b20*/ 	.word	0x00028350


	//   ....[175]....
        /*0b24*/ 	.word	0x00028410


	//   ....[176]....
        /*0b28*/ 	.word	0x00028430


	//   ....[177]....
        /*0b2c*/ 	.word	0x000284a0


	//   ....[178]....
        /*0b30*/ 	.word	0x00028930


	//   ....[179]....
        /*0b34*/ 	.word	0x00028cd0


	//   ....[180]....
        /*0b38*/ 	.word	0x00028d60


	//   ....[181]....
        /*0b3c*/ 	.word	0x00028e00


	//   ....[182]....
        /*0b40*/ 	.word	0x00028e90


	//   ....[183]....
        /*0b44*/ 	.word	0x00028f80


	//   ....[184]....
        /*0b48*/ 	.word	0x00029010


	//   ....[185]....
        /*0b4c*/ 	.word	0x000290b0


	//   ....[186]....
        /*0b50*/ 	.word	0x00029140


	//   ....[187]....
        /*0b54*/ 	.word	0x00029230


	//   ....[188]....
        /*0b58*/ 	.word	0x000292c0


	//   ....[189]....
        /*0b5c*/ 	.word	0x00029360


	//   ....[190]....
        /*0b60*/ 	.word	0x000293f0


	//   ....[191]....
        /*0b64*/ 	.word	0x00029530


	//   ....[192]....
        /*0b68*/ 	.word	0x000295e0


	//   ....[193]....
        /*0b6c*/ 	.word	0x00029670


	//   ....[194]....
        /*0b70*/ 	.word	0x000296c0


	//   ....[195]....
        /*0b74*/ 	.word	0x00029710


	//   ....[196]....
        /*0b78*/ 	.word	0x000297f0


	//   ....[197]....
        /*0b7c*/ 	.word	0x00029880


	//   ....[198]....
        /*0b80*/ 	.word	0x000298d0


	//   ....[199]....
        /*0b84*/ 	.word	0x00029920


	//   ....[200]....
        /*0b88*/ 	.word	0x00029b60


	//   ....[201]....
        /*0b8c*/ 	.word	0x00029c80


	//   ....[202]....
        /*0b90*/ 	.word	0x00029da0


	//   ....[203]....
        /*0b94*/ 	.word	0x00029e50


	//   ....[204]....
        /*0b98*/ 	.word	0x00029eb0


	//   ....[205]....
        /*0b9c*/ 	.word	0x00029f30


	//   ....[206]....
        /*0ba0*/ 	.word	0x00029f90


	//   ....[207]....
        /*0ba4*/ 	.word	0x00029ff0


	//   ....[208]....
        /*0ba8*/ 	.word	0x0002a050


	//   ....[209]....
        /*0bac*/ 	.word	0x0002a0d0


	//   ....[210]....
        /*0bb0*/ 	.word	0x0002a130


	//   ....[211]....
        /*0bb4*/ 	.word	0x0002a1b0


	//   ....[212]....
        /*0bb8*/ 	.word	0x0002a210


	//   ....[213]....
        /*0bbc*/ 	.word	0x0002a290


	//   ....[214]....
        /*0bc0*/ 	.word	0x0002a2f0


	//   ....[215]....
        /*0bc4*/ 	.word	0x0002a370


	//   ....[216]....
        /*0bc8*/ 	.word	0x0002a3d0


	//   ....[217]....
        /*0bcc*/ 	.word	0x0002a450


	//   ....[218]....
        /*0bd0*/ 	.word	0x0002a4b0


	//   ....[219]....
        /*0bd4*/ 	.word	0x0002a530


	//   ....[220]....
        /*0bd8*/ 	.word	0x0002a590


	//   ....[221]....
        /*0bdc*/ 	.word	0x0002a5f0


	//   ....[222]....
        /*0be0*/ 	.word	0x0002a650


	//   ....[223]....
        /*0be4*/ 	.word	0x0002a6b0


	//   ....[224]....
        /*0be8*/ 	.word	0x0002a710


	//   ....[225]....
        /*0bec*/ 	.word	0x0002a790


	//   ....[226]....
        /*0bf0*/ 	.word	0x0002a7f0


	//   ....[227]....
        /*0bf4*/ 	.word	0x0002a870


	//   ....[228]....
        /*0bf8*/ 	.word	0x0002a8d0


	//   ....[229]....
        /*0bfc*/ 	.word	0x0002a950


	//   ....[230]....
        /*0c00*/ 	.word	0x0002a9b0


	//   ....[231]....
        /*0c04*/ 	.word	0x0002aa40


	//   ....[232]....
        /*0c08*/ 	.word	0x0002ab30


	//   ....[233]....
        /*0c0c*/ 	.word	0x0002ab80


	//   ....[234]....
        /*0c10*/ 	.word	0x0002ac10


	//   ....[235]....
        /*0c14*/ 	.word	0x0002aca0


	//   ....[236]....
        /*0c18*/ 	.word	0x0002ad30


	//   ....[237]....
        /*0c1c*/ 	.word	0x0002adc0


	//   ....[238]....
        /*0c20*/ 	.word	0x0002ae50


	//   ....[239]....
        /*0c24*/ 	.word	0x0002aee0


	//   ....[240]....
        /*0c28*/ 	.word	0x0002afa0


	//   ....[241]....
        /*0c2c*/ 	.word	0x0002b270


	//   ....[242]....
        /*0c30*/ 	.word	0x0002b370


	//   ....[243]....
        /*0c34*/ 	.word	0x0002b420


	//   ....[244]....
        /*0c38*/ 	.word	0x0002b570


	//   ....[245]....
        /*0c3c*/ 	.word	0x0002b5d0


	//   ....[246]....
        /*0c40*/ 	.word	0x0002b680


	//   ....[247]....
        /*0c44*/ 	.word	0x0002b740


	//   ....[248]....
        /*0c48*/ 	.word	0x0002b860


	//   ....[249]....
        /*0c4c*/ 	.word	0x0002b8c0


	//   ....[250]....
        /*0c50*/ 	.word	0x0002b970


	//   ....[251]....
        /*0c54*/ 	.word	0x0002ba30


	//   ....[252]....
        /*0c58*/ 	.word	0x0002bb90


	//   ....[253]....
        /*0c5c*/ 	.word	0x0002bc50


	//   ....[254]....
        /*0c60*/ 	.word	0x0002bda0


	//   ....[255]....
        /*0c64*/ 	.word	0x0002be50


	//   ....[0]....
        /*0c68*/ 	.word	0x0002bf50


	//   ....[1]....
        /*0c6c*/ 	.word	0x0002c010


	//   ....[2]....
        /*0c70*/ 	.word	0x0002c070


	//   ....[3]....
        /*0c74*/ 	.word	0x0002c150


	//   ....[4]....
        /*0c78*/ 	.word	0x0002c200


	//   ....[5]....
        /*0c7c*/ 	.word	0x0002c2d0


	//   ....[6]....
        /*0c80*/ 	.word	0x0002c380


	//   ....[7]....
        /*0c84*/ 	.word	0x0002c3f0


	//   ....[8]....
        /*0c88*/ 	.word	0x0002c450


	//   ....[9]....
        /*0c8c*/ 	.word	0x0002c560


	//   ....[10]....
        /*0c90*/ 	.word	0x0002c5c0


	//   ....[11]....
        /*0c94*/ 	.word	0x0002c6e0


	//   ....[12]....
        /*0c98*/ 	.word	0x0002c740


	//   ....[13]....
        /*0c9c*/ 	.word	0x0002c820


	//   ....[14]....
        /*0ca0*/ 	.word	0x0002c9b0


	//   ....[15]....
        /*0ca4*/ 	.word	0x0002ca70


	//   ....[16]....
        /*0ca8*/ 	.word	0x0002cb20


	//   ....[17]....
        /*0cac*/ 	.word	0x0002cbe0


	//   ....[18]....
        /*0cb0*/ 	.word	0x0002cc90


	//   ....[19]....
        /*0cb4*/ 	.word	0x0002cd40


	//   ....[20]....
        /*0cb8*/ 	.word	0x0002cdf0


	//   ....[21]....
        /*0cbc*/ 	.word	0x0002cea0


	//   ....[22]....
        /*0cc0*/ 	.word	0x0002cf00


	//   ....[23]....
        /*0cc4*/ 	.word	0x0002cfe0


	//   ....[24]....
        /*0cc8*/ 	.word	0x0002d0d0


	//   ....[25]....
        /*0ccc*/ 	.word	0x0002d170


	//   ....[26]....
        /*0cd0*/ 	.word	0x0002d1d0


	//   ....[27]....
        /*0cd4*/ 	.word	0x0002d2a0


	//   ....[28]....
        /*0cd8*/ 	.word	0x0002d300


	//   ....[29]....
        /*0cdc*/ 	.word	0x0002d3d0


	//   ....[30]....
        /*0ce0*/ 	.word	0x0002d430


	//   ....[31]....
        /*0ce4*/ 	.word	0x0002d500


	//   ....[32]....
        /*0ce8*/ 	.word	0x0002d560


	//   ....[33]....
        /*0cec*/ 	.word	0x0002d630


	//   ....[34]....
        /*0cf0*/ 	.word	0x0002d810


	//   ....[35]....
        /*0cf4*/ 	.word	0x0002d8b0


	//   ....[36]....
        /*0cf8*/ 	.word	0x0002d9d0


	//   ....[37]....
        /*0cfc*/ 	.word	0x0002da40


	//   ....[38]....
        /*0d00*/ 	.word	0x0002dab0


	//   ....[39]....
        /*0d04*/ 	.word	0x0002db20


	//   ....[40]....
        /*0d08*/ 	.word	0x0002db90


	//   ....[41]....
        /*0d0c*/ 	.word	0x0002dc10


	//   ....[42]....
        /*0d10*/ 	.word	0x0002dca0


	//   ....[43]....
        /*0d14*/ 	.word	0x0002dd30


	//   ....[44]....
        /*0d18*/ 	.word	0x0002dda0


	//   ....[45]....
        /*0d1c*/ 	.word	0x0002de10


	//   ....[46]....
        /*0d20*/ 	.word	0x0002de80


	//   ....[47]....
        /*0d24*/ 	.word	0x0002df00


	//   ....[48]....
        /*0d28*/ 	.word	0x0002df70


	//   ....[49]....
        /*0d2c*/ 	.word	0x0002e010


	//   ....[50]....
        /*0d30*/ 	.word	0x0002e0a0


	//   ....[51]....
        /*0d34*/ 	.word	0x0002e1c0


	//----- nvinfo : EIATTR_REG_RECONFIG
	.align		4
.L_153:
        /*0d38*/ 	.byte	0x01, 0x54
	.zero		2


	//----- nvinfo : EIATTR_SYSCALL_OFFSETS
	.align		4
        /*0d3c*/ 	.byte	0x04, 0x46
        /*0d3e*/ 	.short	(.L_155 - .L_154)


	//   ....[0]....
.L_154:
        /*0d40*/ 	.word	0x00001cb0


	//   ....[1]....
        /*0d44*/ 	.word	0x00001e00


	//   ....[2]....
        /*0d48*/ 	.word	0x000107e0


	//   ....[3]....
        /*0d4c*/ 	.word	0x00010b10


	//   ....[4]....
        /*0d50*/ 	.word	0x00023830


	//   ....[5]....
        /*0d54*/ 	.word	0x000239c0


	//   ....[6]....
        /*0d58*/ 	.word	0x00023b10


	//   ....[7]....
        /*0d5c*/ 	.word	0x00023c50


	//   ....[8]....
        /*0d60*/ 	.word	0x00025580


	//----- nvinfo : EIATTR_MBARRIER_INSTR_OFFSETS
	.align		4
.L_155:
        /*0d64*/ 	.byte	0x04, 0x39
        /*0d66*/ 	.short	(.L_157 - .L_156)


	//   ....[0]....
.L_156:
        /*0d68*/ 	.word	0x00000270
        /*0d6c*/ 	.word	0x000000ff
        /*0d70*/ 	.word	0x00029800
        /*0d74*/ 	.short	0x0100
        /*0d76*/ 	.byte	0x08
	.zero		1


	//   ....[1]....
        /*0d78*/ 	.word	0x00000280
        /*0d7c*/ 	.word	0x000000ff
        /*0d80*/ 	.word	0x00029820
        /*0d84*/ 	.short	0x0100
        /*0d86*/ 	.byte	0x08
	.zero		1


	//   ....[2]....
        /*0d88*/ 	.word	0x00000370
        /*0d8c*/ 	.word	0x000000ff
        /*0d90*/ 	.word	0x00029830
        /*0d94*/ 	.short	0x0100
        /*0d96*/ 	.byte	0x08
	.zero		1


	//   ....[3]....
        /*0d98*/ 	.word	0x00000380
        /*0d9c*/ 	.word	0x000000ff
        /*0da0*/ 	.word	0x00029840
        /*0da4*/ 	.short	0x0100
        /*0da6*/ 	.byte	0x08
	.zero		1


	//   ....[4]....
        /*0da8*/ 	.word	0x00000390
        /*0dac*/ 	.word	0x000000ff
        /*0db0*/ 	.word	0x00029838
        /*0db4*/ 	.short	0x0100
        /*0db6*/ 	.byte	0x08
	.zero		1


	//   ....[5]....
        /*0db8*/ 	.word	0x000003a0
        /*0dbc*/ 	.word	0x000000ff
        /*0dc0*/ 	.word	0x00029848
        /*0dc4*/ 	.short	0x0100
        /*0dc6*/ 	.byte	0x08
	.zero		1


	//   ....[6]....
        /*0dc8*/ 	.word	0x000004d0
        /*0dcc*/ 	.word	0x000000ff
        /*0dd0*/ 	.word	0x00029850
        /*0dd4*/ 	.short	0x0100
        /*0dd6*/ 	.byte	0x08
	.zero		1


	//   ....[7]....
        /*0dd8*/ 	.word	0x000004e0
        /*0ddc*/ 	.word	0x000000ff
        /*0de0*/ 	.word	0x00029860
        /*0de4*/ 	.short	0x0100
        /*0de6*/ 	.byte	0x08
	.zero		1


	//   ....[8]....
        /*0de8*/ 	.word	0x000004f0
        /*0dec*/ 	.word	0x000000ff
        /*0df0*/ 	.word	0x00029858
        /*0df4*/ 	.short	0x0100
        /*0df6*/ 	.byte	0x08
	.zero		1


	//   ....[9]....
        /*0df8*/ 	.word	0x00000500
        /*0dfc*/ 	.word	0x000000ff
        /*0e00*/ 	.word	0x00029868
        /*0e04*/ 	.short	0x0100
        /*0e06*/ 	.byte	0x08
	.zero		1


	//   ....[10]....
        /*0e08*/ 	.word	0x000005f0
        /*0e0c*/ 	.word	0x000000ff
        /*0e10*/ 	.word	0x00029870
        /*0e14*/ 	.short	0x0100
        /*0e16*/ 	.byte	0x06
	.zero		1


	//   ....[11]....
        /*0e18*/ 	.word	0x00000600
        /*0e1c*/ 	.word	0x000000ff
        /*0e20*/ 	.word	0x00029880
        /*0e24*/ 	.short	0x0100
        /*0e26*/ 	.byte	0x06
	.zero		1


	//   ....[12]....
        /*0e28*/ 	.word	0x00000610
        /*0e2c*/ 	.word	0x000000ff
        /*0e30*/ 	.word	0x00029878
        /*0e34*/ 	.short	0x0100
        /*0e36*/ 	.byte	0x06
	.zero		1


	//   ....[13]....
        /*0e38*/ 	.word	0x00000620
        /*0e3c*/ 	.word	0x000000ff
        /*0e40*/ 	.word	0x00029888
        /*0e44*/ 	.short	0x0100
        /*0e46*/ 	.byte	0x06
	.zero		1


	//   ....[14]....
        /*0e48*/ 	.word	0x00000750
        /*0e4c*/ 	.word	0x000000ff
        /*0e50*/ 	.word	0x00029890
        /*0e54*/ 	.short	0x0100
        /*0e56*/ 	.byte	0x08
	.zero		1


	//   ....[15]....
        /*0e58*/ 	.word	0x00000760
        /*0e5c*/ 	.word	0x000000ff
        /*0e60*/ 	.word	0x000298a0
        /*0e64*/ 	.short	0x0100
        /*0e66*/ 	.byte	0x08
	.zero		1


	//   ....[16]....
        /*0e68*/ 	.word	0x00000770
        /*0e6c*/ 	.word	0x000000ff
        /*0e70*/ 	.word	0x00029898
        /*0e74*/ 	.short	0x0100
        /*0e76*/ 	.byte	0x08
	.zero		1


	//   ....[17]....
        /*0e78*/ 	.word	0x00000780
        /*0e7c*/ 	.word	0x000000ff
        /*0e80*/ 	.word	0x000298a8
        /*0e84*/ 	.short	0x0100
        /*0e86*/ 	.byte	0x08
	.zero		1


	//   ....[18]....
        /*0e88*/ 	.word	0x000008c0
        /*0e8c*/ 	.word	0x000000ff
        /*0e90*/ 	.word	0x000298b0
        /*0e94*/ 	.short	0x0100
        /*0e96*/ 	.byte	0x08
	.zero		1


	//   ....[19]....
        /*0e98*/ 	.word	0x000008d0
        /*0e9c*/ 	.word	0x000000ff
        /*0ea0*/ 	.word	0x000298c0
        /*0ea4*/ 	.short	0x0100
        /*0ea6*/ 	.byte	0x08
	.zero		1


	//   ....[20]....
        /*0ea8*/ 	.word	0x000008e0
        /*0eac*/ 	.word	0x000000ff
        /*0eb0*/ 	.word	0x000298b8
        /*0eb4*/ 	.short	0x0100
        /*0eb6*/ 	.byte	0x08
	.zero		1


	//   ....[21]....
        /*0eb8*/ 	.word	0x000008f0
        /*0ebc*/ 	.word	0x000000ff
        /*0ec0*/ 	.word	0x000298c8
        /*0ec4*/ 	.short	0x0100
        /*0ec6*/ 	.byte	0x08
	.zero		1


	//   ....[22]....
        /*0ec8*/ 	.word	0x000035c0
        /*0ecc*/ 	.word	0x0000005b
        /*0ed0*/ 	.word	0x00029890
        /*0ed4*/ 	.short	0x010a
        /*0ed6*/ 	.byte	0x3f
	.zero		1


	//   ....[23]....
        /*0ed8*/ 	.word	0x000095c0
        /*0edc*/ 	.word	0x0000005b
        /*0ee0*/ 	.word	0x00029890
        /*0ee4*/ 	.short	0x010a
        /*0ee6*/ 	.byte	0x3f
	.zero		1


	//   ....[24]....
        /*0ee8*/ 	.word	0x0000f290
        /*0eec*/ 	.word	0x0000005b
        /*0ef0*/ 	.word	0x00029890
        /*0ef4*/ 	.short	0x010a
        /*0ef6*/ 	.byte	0x3f
	.zero		1


	//   ....[25]....
        /*0ef8*/ 	.word	0x0000f9f0
        /*0efc*/ 	.word	0x0000000b
        /*0f00*/ 	.word	0x00000000
        /*0f04*/ 	.short	0x0101
        /*0f06*/ 	.byte	0x3f
	.zero		1


	//   ....[26]....
        /*0f08*/ 	.word	0x0000fa30
        /*0f0c*/ 	.word	0x0000005b
        /*0f10*/ 	.word	0x000298b0
        /*0f14*/ 	.short	0x010a
        /*0f16*/ 	.byte	0x3f
	.zero		1


	//   ....[27]....
        /*0f18*/ 	.word	0x00010050
        /*0f1c*/ 	.word	0x0000005b
        /*0f20*/ 	.word	0x00000000
        /*0f24*/ 	.short	0x0101
        /*0f26*/ 	.byte	0x3f
	.zero		1


	//   ....[28]....
        /*0f28*/ 	.word	0x00010870
        /*0f2c*/ 	.word	0x00000012
        /*0f30*/ 	.word	0x00029800
        /*0f34*/ 	.short	0x010a
        /*0f36*/ 	.byte	0x3f
	.zero		1


	//   ....[29]....
        /*0f38*/ 	.word	0x000108c0
        /*0f3c*/ 	.word	0x00000012
        /*0f40*/ 	.word	0x00029800
        /*0f44*/ 	.short	0x010a
        /*0f46*/ 	.byte	0x3f
	.zero		1


	//   ....[30]....
        /*0f48*/ 	.word	0x00011150
        /*0f4c*/ 	.word	0x00000012
        /*0f50*/ 	.word	0x00029800
        /*0f54*/ 	.short	0x010a
        /*0f56*/ 	.byte	0x3f
	.zero		1


	//   ....[31]....
        /*0f58*/ 	.word	0x000144b0
        /*0f5c*/ 	.word	0x00000012
        /*0f60*/ 	.word	0x00029800
        /*0f64*/ 	.short	0x010a
        /*0f66*/ 	.byte	0x3f
	.zero		1


	//   ....[32]....
        /*0f68*/ 	.word	0x00017580
        /*0f6c*/ 	.word	0x00000000
        /*0f70*/ 	.word	0x00029830
        /*0f74*/ 	.short	0x010a
        /*0f76*/ 	.byte	0x3f
	.zero		1


	//   ....[33]....
        /*0f78*/ 	.word	0x000175d0
        /*0f7c*/ 	.word	0x00000000
        /*0f80*/ 	.word	0x00029830
        /*0f84*/ 	.short	0x010a
        /*0f86*/ 	.byte	0x3f
	.zero		1


	//   ....[34]....
        /*0f88*/ 	.word	0x00019bd0
        /*0f8c*/ 	.word	0x0000003f
        /*0f90*/ 	.word	0x00000000
        /*0f94*/ 	.short	0x0101
        /*0f96*/ 	.byte	0x3f
	.zero		1


	//   ....[35]....
        /*0f98*/ 	.word	0x0001ae10
        /*0f9c*/ 	.word	0x0000000b
        /*0fa0*/ 	.word	0x00029830
        /*0fa4*/ 	.short	0x010a
        /*0fa6*/ 	.byte	0x3f
	.zero		1


	//   ....[36]....
        /*0fa8*/ 	.word	0x0001ae60
        /*0fac*/ 	.word	0x0000000b
        /*0fb0*/ 	.word	0x00029830
        /*0fb4*/ 	.short	0x010a
        /*0fb6*/ 	.byte	0x3f
	.zero		1


	//   ....[37]....
        /*0fb8*/ 	.word	0x0001bf60
        /*0fbc*/ 	.word	0x0000000a
        /*0fc0*/ 	.word	0x00029850
        /*0fc4*/ 	.short	0x010a
        /*0fc6*/ 	.byte	0x3f
	.zero		1


	//   ....[38]....
        /*0fc8*/ 	.word	0x0001bfa0
        /*0fcc*/ 	.word	0x0000000a
        /*0fd0*/ 	.word	0x00029850
        /*0fd4*/ 	.short	0x010a
        /*0fd6*/ 	.byte	0x3f
	.zero		1


	//   ....[39]....
        /*0fd8*/ 	.word	0x0001ce70
        /*0fdc*/ 	.word	0x000000a2
        /*0fe0*/ 	.word	0x00000000
        /*0fe4*/ 	.short	0x0101
        /*0fe6*/ 	.byte	0x3f
	.zero		1


	//   ....[40]....
        /*0fe8*/ 	.word	0x0001d920
        /*0fec*/ 	.word	0x00000007
        /*0ff0*/ 	.word	0x00000000
        /*0ff4*/ 	.short	0x0101
        /*0ff6*/ 	.byte	0x3f
	.zero		1


	//   ....[41]....
        /*0ff8*/ 	.word	0x0001dfb0
        /*0ffc*/ 	.word	0x0000000d
        /*1000*/ 	.word	0x00029850
        /*1004*/ 	.short	0x010a
        /*1006*/ 	.byte	0x3f
	.zero		1


	//   ....[42]....
        /*1008*/ 	.word	0x0001e030
        /*100c*/ 	.word	0x0000000d
        /*1010*/ 	.word	0x00029850
        /*1014*/ 	.short	0x010a
        /*1016*/ 	.byte	0x3f
	.zero		1


	//   ....[43]....
        /*1018*/ 	.word	0x0001e660
        /*101c*/ 	.word	0x00000000
        /*1020*/ 	.word	0x00000000
        /*1024*/ 	.short	0x0101
        /*1026*/ 	.byte	0x3f
	.zero		1


	//   ....[44]....
        /*1028*/ 	.word	0x00020280
        /*102c*/ 	.word	0x00000000
        /*1030*/ 	.word	0x00000000
        /*1034*/ 	.short	0x0101
        /*1036*/ 	.byte	0x3f
	.zero		1


	//   ....[45]....
        /*1038*/ 	.word	0x000226c0
        /*103c*/ 	.word	0x00000016
        /*1040*/ 	.word	0x00029820
        /*1044*/ 	.short	0x010a
        /*1046*/ 	.byte	0x3f
	.zero		1


	//   ....[46]....
        /*1048*/ 	.word	0x00022750
        /*104c*/ 	.word	0x00000009
        /*1050*/ 	.word	0x000298a0
        /*1054*/ 	.short	0x010a
        /*1056*/ 	.byte	0x3f
	.zero		1


	//   ....[47]....
        /*1058*/ 	.word	0x00022b80
        /*105c*/ 	.word	0x00000009
        /*1060*/ 	.word	0x000298c0
        /*1064*/ 	.short	0x010a
        /*1066*/ 	.byte	0x3f
	.zero		1


	//   ....[48]....
        /*1068*/ 	.word	0x00022ec0
        /*106c*/ 	.word	0x00000008
        /*1070*/ 	.word	0x000298a0
        /*1074*/ 	.short	0x010a
        /*1076*/ 	.byte	0x3f
	.zero		1


	//   ....[49]....
        /*1078*/ 	.word	0x000232e0
        /*107c*/ 	.word	0x00000008
        /*1080*/ 	.word	0x000298c0
        /*1084*/ 	.short	0x010a
        /*1086*/ 	.byte	0x3f
	.zero		1


	//   ....[50]....
        /*1088*/ 	.word	0x00024380
        /*108c*/ 	.word	0x00000000
        /*1090*/ 	.word	0x00029880
        /*1094*/ 	.short	0x010a
        /*1096*/ 	.byte	0x3f
	.zero		1


	//   ....[51]....
        /*1098*/ 	.word	0x00024ab0
        /*109c*/ 	.word	0x00000000
        /*10a0*/ 	.word	0x00029870
        /*10a4*/ 	.short	0x0107
        /*10a6*/ 	.byte	0x3f
	.zero		1


	//   ....[52]....
        /*10a8*/ 	.word	0x00024b70
        /*10ac*/ 	.word	0x00000000
        /*10b0*/ 	.word	0x00029870
        /*10b4*/ 	.short	0x0101
        /*10b6*/ 	.byte	0x3f
	.zero		1


	//   ....[53]....
        /*10b8*/ 	.word	0x00024bc0
        /*10bc*/ 	.word	0x00000000
        /*10c0*/ 	.word	0x00029840
        /*10c4*/ 	.short	0x010a
        /*10c6*/ 	.byte	0x3f
	.zero		1


	//   ....[54]....
        /*10c8*/ 	.word	0x00025290
        /*10cc*/ 	.word	0x00000000
        /*10d0*/ 	.word	0x00029830
        /*10d4*/ 	.short	0x0107
        /*10d6*/ 	.byte	0x3f
	.zero		1


	//   ....[55]....
        /*10d8*/ 	.word	0x00025370
        /*10dc*/ 	.word	0x00000000
        /*10e0*/ 	.word	0x00029830
        /*10e4*/ 	.short	0x0101
        /*10e6*/ 	.byte	0x3f
	.zero		1


	//   ....[56]....
        /*10e8*/ 	.word	0x00025ca0
        /*10ec*/ 	.word	0x00000016
        /*10f0*/ 	.word	0x00029800
        /*10f4*/ 	.short	0x0107
        /*10f6*/ 	.byte	0x3f
	.zero		1


	//   ....[57]....
        /*10f8*/ 	.word	0x00025da0
        /*10fc*/ 	.word	0x00000016
        /*1100*/ 	.word	0x00029800
        /*1104*/ 	.short	0x0101
        /*1106*/ 	.byte	0x3f
	.zero		1


	//   ....[58]....
        /*1108*/ 	.word	0x00025dc0
        /*110c*/ 	.word	0x00000016
        /*1110*/ 	.word	0x00029820
        /*1114*/ 	.short	0x010a
        /*1116*/ 	.byte	0x3f
	.zero		1


	//   ....[59]....
        /*1118*/ 	.word	0x00026290
        /*111c*/ 	.word	0x00000000
        /*1120*/ 	.word	0x00029880
        /*1124*/ 	.short	0x010a
        /*1126*/ 	.byte	0x3f
	.zero		1


	//   ....[60]....
        /*1128*/ 	.word	0x00026800
        /*112c*/ 	.word	0x00000000
        /*1130*/ 	.word	0x00029870
        /*1134*/ 	.short	0x0107
        /*1136*/ 	.byte	0x3f
	.zero		1


	//   ....[61]....
        /*1138*/ 	.word	0x000268c0
        /*113c*/ 	.word	0x00000000
        /*1140*/ 	.word	0x00029870
        /*1144*/ 	.short	0x0101
        /*1146*/ 	.byte	0x3f
	.zero		1


	//   ....[62]....
        /*1148*/ 	.word	0x000268f0
        /*114c*/ 	.word	0x00000000
        /*1150*/ 	.word	0x00029840
        /*1154*/ 	.short	0x010a
        /*1156*/ 	.byte	0x3f
	.zero		1


	//   ....[63]....
        /*1158*/ 	.word	0x00026e30
        /*115c*/ 	.word	0x00000000
        /*1160*/ 	.word	0x00029830
        /*1164*/ 	.short	0x0107
        /*1166*/ 	.byte	0x3f
	.zero		1


	//   ....[64]....
        /*1168*/ 	.word	0x00026ef0
        /*116c*/ 	.word	0x00000000
        /*1170*/ 	.word	0x00029830
        /*1174*/ 	.short	0x0101
        /*1176*/ 	.byte	0x3f
	.zero		1


	//   ....[65]....
        /*1178*/ 	.word	0x00026f80
        /*117c*/ 	.word	0x00000003
        /*1180*/ 	.word	0x00029870
        /*1184*/ 	.short	0x010a
        /*1186*/ 	.byte	0x3f
	.zero		1


	//   ....[66]....
        /*1188*/ 	.word	0x00027010
        /*118c*/ 	.word	0x00000003
        /*1190*/ 	.word	0x00029860
        /*1194*/ 	.short	0x010a
        /*1196*/ 	.byte	0x3f
	.zero		1


	//   ....[67]....
        /*1198*/ 	.word	0x00027520
        /*119c*/ 	.word	0x00000003
        /*11a0*/ 	.word	0x00029850
        /*11a4*/ 	.short	0x0101
        /*11a6*/ 	.byte	0x3f
	.zero		1


	//   ....[68]....
        /*11a8*/ 	.word	0x000275b0
        /*11ac*/ 	.word	0x00000003
        /*11b0*/ 	.word	0x00000000
        /*11b4*/ 	.short	0x0101
        /*11b6*/ 	.byte	0x3f
	.zero		1


	//   ....[69]....
        /*11b8*/ 	.word	0x00027770
        /*11bc*/ 	.word	0x00000011
        /*11c0*/ 	.word	0x00029870
        /*11c4*/ 	.short	0x010a
        /*11c6*/ 	.byte	0x3f
	.zero		1


	//   ....[70]....
        /*11c8*/ 	.word	0x000277f0
        /*11cc*/ 	.word	0x00000011
        /*11d0*/ 	.word	0x00029860
        /*11d4*/ 	.short	0x010a
        /*11d6*/ 	.byte	0x3f
	.zero		1


	//   ....[71]....
        /*11d8*/ 	.word	0x00027d10
        /*11dc*/ 	.word	0x00000011
        /*11e0*/ 	.word	0x00029850
        /*11e4*/ 	.short	0x0101
        /*11e6*/ 	.byte	0x3f
	.zero		1


	//   ....[72]....
        /*11e8*/ 	.word	0x00027dd0
        /*11ec*/ 	.word	0x00000011
        /*11f0*/ 	.word	0x00000000
        /*11f4*/ 	.short	0x0101
        /*11f6*/ 	.byte	0x3f
	.zero		1


	//   ....[73]....
        /*11f8*/ 	.word	0x000288b0
        /*11fc*/ 	.word	0x00000004
        /*1200*/ 	.word	0x00029820
        /*1204*/ 	.short	0x010a
        /*1206*/ 	.byte	0x3f
	.zero		1


	//   ....[74]....
        /*1208*/ 	.word	0x00028a20
        /*120c*/ 	.word	0x00000005
        /*1210*/ 	.word	0x00029840
        /*1214*/ 	.short	0x010a
        /*1216*/ 	.byte	0x3f
	.zero		1


	//   ....[75]....
        /*1218*/ 	.word	0x00028ac0
        /*121c*/ 	.word	0x00000017
        /*1220*/ 	.word	0x00029840
        /*1224*/ 	.short	0x010a
        /*1226*/ 	.byte	0x3f
	.zero		1


	//   ....[76]....
        /*1228*/ 	.word	0x00028b00
        /*122c*/ 	.word	0x00000005
        /*1230*/ 	.word	0x00029860
        /*1234*/ 	.short	0x010a
        /*1236*/ 	.byte	0x3f
	.zero		1


	//   ....[77]....
        /*1238*/ 	.word	0x00028b40
        /*123c*/ 	.word	0x00000017
        /*1240*/ 	.word	0x00029860
        /*1244*/ 	.short	0x010a
        /*1246*/ 	.byte	0x3f
	.zero		1


	//   ....[78]....
        /*1248*/ 	.word	0x00028b80
        /*124c*/ 	.word	0x00000005
        /*1250*/ 	.word	0x00029880
        /*1254*/ 	.short	0x010a
        /*1256*/ 	.byte	0x3f
	.zero		1


	//   ....[79]....
        /*1258*/ 	.word	0x00028bc0
        /*125c*/ 	.word	0x00000017
        /*1260*/ 	.word	0x00029880
        /*1264*/ 	.short	0x010a
        /*1266*/ 	.byte	0x3f
	.zero		1


	//   ....[80]....
        /*1268*/ 	.word	0x00028c20
        /*126c*/ 	.word	0x0000005b
        /*1270*/ 	.word	0x00029890
        /*1274*/ 	.short	0x010a
        /*1276*/ 	.byte	0x3f
	.zero		1


	//   ....[81]....
        /*1278*/ 	.word	0x00028ed0
        /*127c*/ 	.word	0x0000005b
        /*1280*/ 	.word	0x00029890
        /*1284*/ 	.short	0x010a
        /*1286*/ 	.byte	0x3f
	.zero		1


	//   ....[82]....
        /*1288*/ 	.word	0x00029180
        /*128c*/ 	.word	0x0000005b
        /*1290*/ 	.word	0x00029890
        /*1294*/ 	.short	0x010a
        /*1296*/ 	.byte	0x3f
	.zero		1


	//   ....[83]....
        /*1298*/ 	.word	0x00029430
        /*129c*/ 	.word	0x0000005b
        /*12a0*/ 	.word	0x000298b0
        /*12a4*/ 	.short	0x010a
        /*12a6*/ 	.byte	0x3f
	.zero		1


	//   ....[84]....
        /*12a8*/ 	.word	0x00029740
        /*12ac*/ 	.word	0x00000012
        /*12b0*/ 	.word	0x00029800
        /*12b4*/ 	.short	0x010a
        /*12b6*/ 	.byte	0x3f
	.zero		1


	//   ....[85]....
        /*12b8*/ 	.word	0x00029960
        /*12bc*/ 	.word	0x00000012
        /*12c0*/ 	.word	0x00029800
        /*12c4*/ 	.short	0x010a
        /*12c6*/ 	.byte	0x3f
	.zero		1


	//   ....[86]....
        /*12c8*/ 	.word	0x000299b0
        /*12cc*/ 	.word	0x00000000
        /*12d0*/ 	.word	0x00029830
        /*12d4*/ 	.short	0x010a
        /*12d6*/ 	.byte	0x3f
	.zero		1


	//   ....[87]....
        /*12d8*/ 	.word	0x00029a00
        /*12dc*/ 	.word	0x0000000b
        /*12e0*/ 	.word	0x00029830
        /*12e4*/ 	.short	0x010a
        /*12e6*/ 	.byte	0x3f
	.zero		1


	//   ....[88]....
        /*12e8*/ 	.word	0x00029a50
        /*12ec*/ 	.word	0x0000000a
        /*12f0*/ 	.word	0x00029850
        /*12f4*/ 	.short	0x010a
        /*12f6*/ 	.byte	0x3f
	.zero		1


	//   ....[89]....
        /*12f8*/ 	.word	0x00029aa0
        /*12fc*/ 	.word	0x0000000d
        /*1300*/ 	.word	0x00029850
        /*1304*/ 	.short	0x010a
        /*1306*/ 	.byte	0x3f
	.zero		1


	//   ....[90]....
        /*1308*/ 	.word	0x0002b060
        /*130c*/ 	.word	0x00000016
        /*1310*/ 	.word	0x00029820
        /*1314*/ 	.short	0x010a
        /*1316*/ 	.byte	0x3f
	.zero		1


	//   ....[91]....
        /*1318*/ 	.word	0x0002b0b0
        /*131c*/ 	.word	0x00000009
        /*1320*/ 	.word	0x000298a0
        /*1324*/ 	.short	0x010a
        /*1326*/ 	.byte	0x3f
	.zero		1


	//   ....[92]....
        /*1328*/ 	.word	0x0002b100
        /*132c*/ 	.word	0x00000009
        /*1330*/ 	.word	0x000298c0
        /*1334*/ 	.short	0x010a
        /*1336*/ 	.byte	0x3f
	.zero		1


	//   ....[93]....
        /*1338*/ 	.word	0x0002b150
        /*133c*/ 	.word	0x00000008
        /*1340*/ 	.word	0x000298a0
        /*1344*/ 	.short	0x010a
        /*1346*/ 	.byte	0x3f
	.zero		1


	//   ....[94]....
        /*1348*/ 	.word	0x0002b1a0
        /*134c*/ 	.word	0x00000008
        /*1350*/ 	.word	0x000298c0
        /*1354*/ 	.short	0x010a
        /*1356*/ 	.byte	0x3f
	.zero		1


	//   ....[95]....
        /*1358*/ 	.word	0x0002b2c0
        /*135c*/ 	.word	0x00000000
        /*1360*/ 	.word	0x00029880
        /*1364*/ 	.short	0x010a
        /*1366*/ 	.byte	0x3f
	.zero		1


	//   ....[96]....
        /*1368*/ 	.word	0x0002bae0
        /*136c*/ 	.word	0x00000000
        /*1370*/ 	.word	0x00029840
        /*1374*/ 	.short	0x010a
        /*1376*/ 	.byte	0x3f
	.zero		1


	//   ....[97]....
        /*1378*/ 	.word	0x0002c8b0
        /*137c*/ 	.word	0x00000016
        /*1380*/ 	.word	0x00029820
        /*1384*/ 	.short	0x010a
        /*1386*/ 	.byte	0x3f
	.zero		1


	//   ....[98]....
        /*1388*/ 	.word	0x0002c900
        /*138c*/ 	.word	0x00000000
        /*1390*/ 	.word	0x00029880
        /*1394*/ 	.short	0x010a
        /*1396*/ 	.byte	0x3f
	.zero		1


	//   ....[99]....
        /*1398*/ 	.word	0x0002d020
        /*139c*/ 	.word	0x00000000
        /*13a0*/ 	.word	0x00029840
        /*13a4*/ 	.short	0x010a
        /*13a6*/ 	.byte	0x3f
	.zero		1


	//   ....[100]....
        /*13a8*/ 	.word	0x0002d670
        /*13ac*/ 	.word	0x00000003
        /*13b0*/ 	.word	0x00029870
        /*13b4*/ 	.short	0x010a
        /*13b6*/ 	.byte	0x3f
	.zero		1


	//   ....[101]....
        /*13b8*/ 	.word	0x0002d6c0
        /*13bc*/ 	.word	0x00000003
        /*13c0*/ 	.word	0x00029860
        /*13c4*/ 	.short	0x010a
        /*13c6*/ 	.byte	0x3f
	.zero		1


	//   ....[102]....
        /*13c8*/ 	.word	0x0002d710
        /*13cc*/ 	.word	0x00000011
        /*13d0*/ 	.word	0x00029870
        /*13d4*/ 	.short	0x010a
        /*13d6*/ 	.byte	0x3f
	.zero		1


	//   ....[103]....
        /*13d8*/ 	.word	0x0002d760
        /*13dc*/ 	.word	0x00000011
        /*13e0*/ 	.word	0x00029860
        /*13e4*/ 	.short	0x010a
        /*13e6*/ 	.byte	0x3f
	.zero		1


	//   ....[104]....
        /*13e8*/ 	.word	0x0002e0e0
        /*13ec*/ 	.word	0x00000004
        /*13f0*/ 	.word	0x00029820
        /*13f4*/ 	.short	0x010a
        /*13f6*/ 	.byte	0x3f
	.zero		1


	//   ....[105]....
        /*13f8*/ 	.word	0x0002e280
        /*13fc*/ 	.word	0x00000005
        /*1400*/ 	.word	0x00029840
        /*1404*/ 	.short	0x010a
        /*1406*/ 	.byte	0x3f
	.zero		1


	//   ....[106]....
        /*1408*/ 	.word	0x0002e2d0
        /*140c*/ 	.word	0x00000017
        /*1410*/ 	.word	0x00029840
        /*1414*/ 	.short	0x010a
        /*1416*/ 	.byte	0x3f
	.zero		1


	//   ....[107]....
        /*1418*/ 	.word	0x0002e320
        /*141c*/ 	.word	0x00000005
        /*1420*/ 	.word	0x00029860
        /*1424*/ 	.short	0x010a
        /*1426*/ 	.byte	0x3f
	.zero		1


	//   ....[108]....
        /*1428*/ 	.word	0x0002e370
        /*142c*/ 	.word	0x00000017
        /*1430*/ 	.word	0x00029860
        /*1434*/ 	.short	0x010a
        /*1436*/ 	.byte	0x3f
	.zero		1


	//   ....[109]....
        /*1438*/ 	.word	0x0002e3c0
        /*143c*/ 	.word	0x00000005
        /*1440*/ 	.word	0x00029880
        /*1444*/ 	.short	0x010a
        /*1446*/ 	.byte	0x3f
	.zero		1


	//----- nvinfo : EIATTR_NUM_MBARRIERS
	.align		4
.L_157:
        /*1448*/ 	.byte	0x03, 0x38
        /*144a*/ 	.short	0x0016


	//----- nvinfo : EIATTR_EXIT_INSTR_OFFSETS
	.align		4
        /*144c*/ 	.byte	0x04, 0x1c
        /*144e*/ 	.short	(.L_159 - .L_158)


	//   ....[0]....
.L_158:
        /*1450*/ 	.word	0x00028c10


	//----- nvinfo : EIATTR_MAX_THREADS
	.align		4
.L_159:
        /*1454*/ 	.byte	0x04, 0x05
        /*1456*/ 	.short	(.L_161 - .L_160)
.L_160:
        /*1458*/ 	.word	0x00000180
        /*145c*/ 	.word	0x00000001
        /*1460*/ 	.word	0x00000001


	//----- nvinfo : EIATTR_CRS_STACK_SIZE
	.align		4
.L_161:
        /*1464*/ 	.byte	0x04, 0x1e
        /*1466*/ 	.short	(.L_163 - .L_162)
.L_162:
        /*1468*/ 	.word	0x00000000


	//----- nvinfo : EIATTR_CBANK_PARAM_SIZE
	.align		4
.L_163:
        /*146c*/ 	.byte	0x03, 0x19
        /*146e*/ 	.short	0x0af0


	//----- nvinfo : EIATTR_PARAM_CBANK
	.align		4
        /*1470*/ 	.byte	0x04, 0x0a
        /*1472*/ 	.short	(.L_165 - .L_164)
	.align		4
.L_164:
        /*1474*/ 	.word	index@(.nv.constant0._ZN7cutlass13device_kernelIN5flash11enable_sm90INS1_16FlashAttnFwdSm90INS1_25CollectiveMainloopFwdSm90ILi2EN4cute5tupleIJNS5_1CILi1EEES8_S8_EEENS6_IJNS7_ILi128EEENS7_ILi160EEENS7_ILi192EEEEEELi128ENS_12float_e4m3_tEfNS_4arch4Sm90ELb0ELb0ELb0ELb1ELb1ELb1ELb0ELb1ELb1ELb1ELb0ELb0EEENS1_21CollectiveEpilogueFwdINS6_IJSA_SA_SB_EEES9_NS_10bfloat16_tESG_Li256ELb1ELb1ELb0ELb1EEENS1_36VarlenDynamicPersistentTileSchedulerILi128ELi160ELi256ELi128ELb0ELb1ELb1ELb0ELb1ELb1EEEEEEEEEvNT_6ParamsE)
        /*1478*/ 	.short	0x0210
        /*147a*/ 	.short	0x0af0


	//----- nvinfo : EIATTR_SW_WAR
	.align		4
.L_165:
        /*147c*/ 	.byte	0x04, 0x36
        /*147e*/ 	.short	(.L_167 - .L_166)
.L_166:
        /*1480*/ 	.word	0x00000008
.L_167:


//--------------------- .nv.info._ZN7cutlass13device_kernelIN5flash11enable_sm90INS1_16FlashAttnFwdSm90INS1_25CollectiveMainloopFwdSm90ILi2EN4cute5tupleIJNS5_1CILi1EEES8_S8_EEENS6_IJNS7_ILi128EEESA_NS7_ILi192EEEEEELi128ENS_12float_e4m3_tEfNS_4arch4Sm90ELb0ELb1ELb0ELb0ELb1ELb0ELb0ELb1ELb1ELb1ELb0ELb0EEENS1_21CollectiveEpilogueFwdINS6_IJSA_SA_SA_EEES9_NS_10bfloat16_tESF_Li256ELb0ELb1ELb0ELb1EEENS1_30DynamicPersistentTileSchedulerILi256ELi128ELb0ELb1ELb1EEEEEEEEEvNT_6ParamsE --------------------------
	.section	.nv.info._ZN7cutlass13device_kernelIN5flash11enable_sm90INS1_16FlashAttnFwdSm90INS1_25CollectiveMainloopFwdSm90ILi2EN4cute5tupleIJNS5_1CILi1EEES8_S8_EEENS6_IJNS7_ILi128EEESA_NS7_ILi192EEEEEELi128ENS_12float_e4m3_tEfNS_4arch4Sm90ELb0ELb1ELb0ELb0ELb1ELb0ELb0ELb1ELb1ELb1ELb0ELb0EEENS1_21CollectiveEpilogueFwdINS6_IJSA_SA_SA_EEES9_NS_10bfloat16_tESF_Li256ELb0ELb1ELb0ELb1EEENS1_30DynamicPersistentTileSchedulerILi256ELi128ELb0ELb1ELb1EEEEEEEEEvNT_6ParamsE,"",@"SHT_CUDA_INFO"
	.sectionflags	@""
	.align	4


	//----- nvinfo : EIATTR_CUDA_API_VERSION
	.align		4
        /*0000*/ 	.byte	0x04, 0x37
        /*0002*/ 	.short	(.L_169 - .L_168)
.L_168:
        /*0004*/ 	.word	0x00000082


	//----- nvinfo : EIATTR_KPARAM_INFO
	.align		4
.L_169:
        /*0008*/ 	.byte	0x04, 0x17
        /*000a*/ 	.short	(.L_171 - .L_170)
.L_170:
        /*000c*/ 	.word	0x00000000
        /*0010*/ 	.short	0x0000
        /*0012*/ 	.short	0x0070
        /*0014*/ 	.byte	0x00, 0xf0, 0x01, 0x2a


	//----- nvinfo : EIATTR_SPARSE_MMA_MASK
	.align		4
.L_171:
        /*0018*/ 	.byte	0x03, 0x50
        /*001a*/ 	.short	0x0000


	//----- nvinfo : EIATTR_MAXREG_COUNT
	.align		4
        /*001c*/ 	.byte	0x03, 0x1b
        /*001e*/ 	.short	0x00a8


	//----- nvinfo : EIATTR_NUM_BARRIERS
	.align		4
        /*0020*/ 	.byte	0x02, 0x4c
        /*0022*/ 	.byte	0x10
	.zero		1


	//----- nvinfo : EIATTR_EXTERNS
	.align		4
        /*0024*/ 	.byte	0x04, 0x0f
        /*0026*/ 	.short	(.L_173 - .L_172)


	//   ....[0]....
	.align		4
.L_172:
        /*0028*/ 	.word	index@(__assertfail)


	//----- nvinfo : EIATTR_ANNOTATIONS
	.align		4
.L_173:
        /*002c*/ 	.byte	0x04, 0x55
        /*002e*/ 	.short	(.L_175 - .L_174)


	//   ....[0]....
.L_174:
        /* <DEDUP_REMOVED lines=12> */


	//----- nvinfo : EIATTR_MERCURY_ISA_VERSION
	.align		4
.L_175:
        /*00d8*/ 	.byte	0x03, 0x5f
        /*00da*/ 	.short	0x0101


	//----- nvinfo : EIATTR_INT_WARP_WIDE_INSTR_OFFSETS
	.align		4
        /*00dc*/ 	.byte	0x04, 0x31
        /*00de*/ 	.short	(.L_177 - .L_176)


	//   ....[0]....
.L_176:
        /*00e0*/ 	.word	0x000000c0


	//   ....[1]....
        /*00e4*/ 	.word	0x000000d0


	//   ....[2]....
        /*00e8*/ 	.word	0x00000170


	//   ....[3]....
        /*00ec*/ 	.word	0x00010b00


	//   ....[4]....
        /*00f0*/ 	.word	0x00010b90


	//   ....[5]....
        /*00f4*/ 	.word	0x00013b80


	//   ....[6]....
        /*00f8*/ 	.word	0x00013c10


	//----- nvinfo : EIATTR_COOP_GROUP_MASK_REGIDS
	.align		4
.L_177:
        /*00fc*/ 	.byte	0x04, 0x29
        /*00fe*/ 	.short	(.L_179 - .L_178)


	//   ....[0]....
.L_178:
        /*0100*/ 	.word	0xffffffff


	//   ....[1]....
        /*0104*/ 	.word	0xffffffff


	//   ....[2]....
        /*0108*/ 	.word	0xffffffff


	//   ....[3]....
        /*010c*/ 	.word	0xffffffff


	//   ....[4]....
        /*0110*/ 	.word	0xffffffff


	//   ....[5]....
        /*0114*/ 	.word	0xffffffff


	//   ....[6]....
        /*0118*/ 	.word	0xffffffff


	//   ....[7]....
        /*011c*/ 	.word	0xffffffff


	//   ....[8]....
        /*0120*/ 	.word	0xffffffff


	//   ....[9]....
        /*0124*/ 	.word	0xffffffff


	//   ....[10]....
        /*0128*/ 	.word	0xffffffff


	//   ....[11]....
        /*012c*/ 	.word	0xffffffff


	//   ....[12]....
        /*0130*/ 	.word	0xffffffff


	//   ....[13]....
        /*0134*/ 	.word	0xffffffff


	//   ....[14]....
        /*0138*/ 	.word	0xffffffff


	//   ....[15]....
        /*013c*/ 	.word	0xffffffff


	//   ....[16]....
        /*0140*/ 	.word	0xffffffff


	//   ....[17]....
        /*0144*/ 	.word	0xffffffff


	//   ....[18]....
        /*0148*/ 	.word	0xffffffff


	//   ....[19]....
        /*014c*/ 	.word	0xffffffff


	//   ....[20]....
        /*0150*/ 	.word	0xffffffff


	//   ....[21]....
        /*0154*/ 	.word	0xffffffff


	//   ....[22]....
        /*0158*/ 	.word	0xffffffff


	//   ....[23]....
        /*015c*/ 	.word	0xffffffff


	//   ....[24]....
        /*0160*/ 	.word	0xffffffff


	//   ....[25]....
        /*0164*/ 	.word	0xffffffff


	//   ....[26]....
        /*0168*/ 	.word	0xffffffff


	//   ....[27]....
        /*016c*/ 	.word	0xffffffff


	//   ....[28]....
        /*0170*/ 	.word	0xffffffff


	//   ....[29]....
        /*0174*/ 	.word	0xffffffff


	//   ....[30]....
        /*0178*/ 	.word	0xffffffff


	//   ....[31]....
        /*017c*/ 	.word	0xffffffff


	//   ....[32]....
        /*0180*/ 	.word	0xffffffff


	//   ....[33]....
        /*0184*/ 	.word	0xffffffff


	//   ....[34]....
        /*0188*/ 	.word	0xffffffff


	//   ....[35]....
        /*018c*/ 	.word	0xffffffff


	//   ....[36]....
        /*0190*/ 	.word	0xffffffff


	//   ....[37]....
        /*0194*/ 	.word	0xffffffff


	//   ....[38]....
        /*0198*/ 	.word	0xffffffff


	//   ....[39]....
        /*019c*/ 	.word	0xffffffff


	//   ....[40]....
        /*01a0*/ 	.word	0xffffffff


	//   ....[41]....
        /*01a4*/ 	.word	0xffffffff


	//   ....[42]....
        /*01a8*/ 	.word	0xffffffff


	//   ....[43]....
        /*01ac*/ 	.word	0xffffffff


	//   ....[44]....
        /*01b0*/ 	.word	0xffffffff


	//   ....[45]....
        /*01b4*/ 	.word	0xffffffff


	//   ....[46]....
        /*01b8*/ 	.word	0xffffffff


	//   ....[47]....
        /*01bc*/ 	.word	0xffffffff


	//   ....[48]....
        /*01c0*/ 	.word	0xffffffff


	//   ....[49]....
        /*01c4*/ 	.word	0xffffffff


	//   ....[50]....
        /*01c8*/ 	.word	0xffffffff


	//   ....[51]....
        /*01cc*/ 	.word	0xffffffff


	//   ....[52]....
        /*01d0*/ 	.word	0xffffffff


	//   ....[53]....
        /*01d4*/ 	.word	0xffffffff


	//   ....[54]....
        /*01d8*/ 	.word	0xffffffff


	//   ....[55]....
        /*01dc*/ 	.word	0xffffffff


	//   ....[56]....
        /*01e0*/ 	.word	0xffffffff


	//   ....[57]....
        /*01e4*/ 	.word	0xffffffff


	//   ....[58]....
        /*01e8*/ 	.word	0xffffffff


	//   ....[59]....
        /*01ec*/ 	.word	0xffffffff


	//   ....[60]....
        /*01f0*/ 	.word	0xffffffff


	//   ....[61]....
        /*01f4*/ 	.word	0xffffffff


	//   ....[62]....
        /*01f8*/ 	.word	0xffffffff


	//   ....[63]....
        /*01fc*/ 	.word	0xffffffff


	//   ....[64]....
        /*0200*/ 	.word	0xffffffff


	//   ....[65]....
        /*0204*/ 	.word	0xffffffff


	//   ....[66]....
        /*0208*/ 	.word	0xffffffff


	//   ....[67]....
        /*020c*/ 	.word	0xffffffff


	//   ....[68]....
        /*0210*/ 	.word	0xffffffff


	//   ....[69]....
        /*0214*/ 	.word	0xffffffff


	//   ....[70]....
        /*0218*/ 	.word	0xffffffff


	//   ....[71]....
        /*021c*/ 	.word	0xffffffff


	//   ....[72]....
        /*0220*/ 	.word	0xffffffff


	//   ....[73]....
        /*0224*/ 	.word	0xffffffff


	//   ....[74]....
        /*0228*/ 	.word	0xffffffff


	//   ....[75]....
        /*022c*/ 	.word	0xffffffff


	//   ....[76]....
        /*0230*/ 	.word	0xffffffff


	//   ....[77]....
        /*0234*/ 	.word	0xffffffff


	//   ....[78]....
        /*0238*/ 	.word	0xffffffff


	//   ....[79]....
        /*023c*/ 	.word	0xffffffff


	//   ....[80]....
        /*0240*/ 	.word	0xffffffff


	//   ....[81]....
        /*0244*/ 	.word	0xffffffff


	//   ....[82]....
        /*0248*/ 	.word	0xffffffff


	//   ....[83]....
        /*024c*/ 	.word	0xffffffff


	//   ....[84]....
        /*0250*/ 	.word	0xffffffff


	//   ....[85]....
        /*0254*/ 	.word	0xffffffff


	//   ....[86]....
        /*0258*/ 	.word	0xffffffff


	//   ....[87]....
        /*025c*/ 	.word	0xffffffff


	//   ....[88]....
        /*0260*/ 	.word	0xffffffff


	//   ....[89]....
        /*0264*/ 	.word	0xffffffff


	//   ....[90]....
        /*0268*/ 	.word	0xffffffff


	//   ....[91]....
        /*026c*/ 	.word	0xffffffff


	//   ....[92]....
        /*0270*/ 	.word	0xffffffff


	//   ....[93]....
        /*0274*/ 	.word	0xffffffff


	//   ....[94]....
        /*0278*/ 	.word	0xffffffff


	//   ....[95]....
        /*027c*/ 	.word	0xffffffff


	//   ....[96]....
        /*0280*/ 	.word	0xffffffff


	//   ....[97]....
        /*0284*/ 	.word	0xffffffff


	//   ....[98]....
        /*0288*/ 	.word	0xffffffff


	//   ....[99]....
        /*028c*/ 	.word	0xffffffff


	//   ....[100]....
        /*0290*/ 	.word	0xffffffff


	//   ....[101]....
        /*0294*/ 	.word	0xffffffff


	//   ....[102]....
        /*0298*/ 	.word	0xffffffff


	//   ....[103]....
        /*029c*/ 	.word	0xffffffff


	//   ....[104]....
        /*02a0*/ 	.word	0xffffffff


	//   ....[105]....
        /*02a4*/ 	.word	0xffffffff


	//   ....[106]....
        /*02a8*/ 	.word	0xffffffff


	//   ....[107]....
        /*02ac*/ 	.word	0xffffffff


	//   ....[108]....
        /*02b0*/ 	.word	0xffffffff


	//   ....[109]....
        /*02b4*/ 	.word	0xffffffff


	//   ....[110]....
        /*02b8*/ 	.word	0xffffffff


	//   ....[111]....
        /*02bc*/ 	.word	0xffffffff


	//   ....[112]....
        /*02c0*/ 	.word	0xffffffff


	//   ....[113]....
        /*02c4*/ 	.word	0xffffffff


	//   ....[114]....
        /*02c8*/ 	.word	0xffffffff


	//   ....[115]....
        /*02cc*/ 	.word	0xffffffff


	//   ....[116]....
        /*02d0*/ 	.word	0xffffffff


	//   ....[117]....
        /*02d4*/ 	.word	0xffffffff


	//   ....[118]....
        /*02d8*/ 	.word	0xffffffff


	//   ....[119]....
        /*02dc*/ 	.word	0xffffffff


	//   ....[120]....
        /*02e0*/ 	.word	0xffffffff


	//   ....[121]....
        /*02e4*/ 	.word	0xffffffff


	//   ....[122]....
        /*02e8*/ 	.word	0xffffffff


	//   ....[123]....
        /*02ec*/ 	.word	0xffffffff


	//   ....[124]....
        /*02f0*/ 	.word	0xffffffff


	//   ....[125]....
        /*02f4*/ 	.word	0xffffffff


	//   ....[126]....
        /*02f8*/ 	.word	0xffffffff


	//   ....[127]....
        /*02fc*/ 	.word	0xffffffff


	//   ....[128]....
        /*0300*/ 	.word	0x0500000f


	//   ....[129]....
        /*0304*/ 	.word	0x0500000f


	//   ....[130]....
        /*0308*/ 	.word	0x0500000f


	//   ....[131]....
        /*030c*/ 	.word	0x0500000f


	//   ....[132]....
        /*0310*/ 	.word	0x0500000f


	//   ....[133]....
        /*0314*/ 	.word	0x0500000f


	//   ....[134]....
        /*0318*/ 	.word	0x0500000f


	//   ....[135]....
        /*031c*/ 	.word	0x0500000f


	//   ....[136]....
        /*0320*/ 	.word	0x0500000f


	//   ....[137]....
        /*0324*/ 	.word	0x0500000f


	//   ....[138]....
        /*0328*/ 	.word	0x0500000f


	//   ....[139]....
        /*032c*/ 	.word	0x0500000f


	//   ....[140]....
        /*0330*/ 	.word	0x0500000f


	//   ....[141]....
        /*0334*/ 	.word	0x0500000f


	//   ....[142]....
        /*0338*/ 	.word	0x0500000f


	//   ....[143]....
        /*033c*/ 	.word	0x0500000f


	//   ....[144]....
        /*0340*/ 	.word	0x0500000f


	//   ....[145]....
        /*0344*/ 	.word	0x0500000f


	//   ....[146]....
        /*0348*/ 	.word	0x0500000f


	//   ....[147]....
        /*034c*/ 	.word	0x0500000f


	//   ....[148]....
        /*0350*/ 	.word	0x0500000f


	//   ....[149]....
        /*0354*/ 	.word	0x0500000f


	//   ....[150]....
        /*0358*/ 	.word	0x0500000f


	//   ....[151]....
        /*035c*/ 	.word	0x0500000f


	//   ....[152]....
        /*0360*/ 	.word	0x0500000f


	//   ....[153]....
        /*0364*/ 	.word	0x0500000f


	//   ....[154]....
        /*0368*/ 	.word	0x0500000f


	//   ....[155]....
        /*036c*/ 	.word	0x0500000f


	//   ....[156]....
        /*0370*/ 	.word	0x0500000f


	//   ....[157]....
        /*0374*/ 	.word	0x0500000f


	//   ....[158]....
        /*0378*/ 	.word	0x0500000f


	//   ....[159]....
        /*037c*/ 	.word	0x0500000f


	//   ....[160]....
        /*0380*/ 	.word	0x0500000f


	//   ....[161]....
        /*0384*/ 	.word	0x0500000f


	//   ....[162]....
        /*0388*/ 	.word	0x0500000f


	//   ....[163]....
        /*038c*/ 	.word	0x0500000f


	//   ....[164]....
        /*0390*/ 	.word	0x0500000f


	//   ....[165]....
        /*0394*/ 	.word	0x0500000f


	//   ....[166]....
        /*0398*/ 	.word	0x0500000f


	//   ....[167]....
        /*039c*/ 	.word	0x0500000f


	//   ....[168]....
        /*03a0*/ 	.word	0x0500000f


	//   ....[169]....
        /*03a4*/ 	.word	0x0500000f


	//----- nvinfo : EIATTR_COOP_GROUP_INSTR_OFFSETS
	.align		4
.L_179:
        /*03a8*/ 	.byte	0x04, 0x28
        /*03aa*/ 	.short	(.L_181 - .L_180)


	//   ....[0]....
.L_180:
        /*03ac*/ 	.word	0x00000080


	//   ....[1]....
        /*03b0*/ 	.word	0x00000090


	//   ....[2]....
        /*03b4*/ 	.word	0x000002d0


	//   ....[3]....
        /*03b8*/ 	.word	0x00000430


	//   ....[4]....
        /*03bc*/ 	.word	0x00000550


	//   ....[5]....
        /*03c0*/ 	.word	0x000006b0


	//   ....[6]....
        /*03c4*/ 	.word	0x000019d0


	//   ....[7]....
        /*03c8*/ 	.word	0x00002160


	//   ....[8]....
        /*03cc*/ 	.word	0x000023d0


	//   ....[9]....
        /*03d0*/ 	.word	0x00003580


	//   ....[10]....
        /*03d4*/ 	.word	0x00003690


	//   ....[11]....
        /*03d8*/ 	.word	0x00003eb0


	//   ....[12]....
        /*03dc*/ 	.word	0x00003f30


	//   ....[13]....
        /*03e0*/ 	.word	0x000055f0


	//   ....[14]....
        /*03e4*/ 	.word	0x00005800


	//   ....[15]....
        /*03e8*/ 	.word	0x000063d0


	//   ....[16]....
        /*03ec*/ 	.word	0x00006460


	//   ....[17]....
        /*03f0*/ 	.word	0x00006d80


	//   ....[18]....
        /*03f4*/ 	.word	0x00006e10


	//   ....[19]....
        /*03f8*/ 	.word	0x00008b10


	//   ....[20]....
        /*03fc*/ 	.word	0x00008b20


	//   ....[21]....
        /*0400*/ 	.word	0x00008b50


	//   ....[22]....
        /*0404*/ 	.word	0x00008b60


	//   ....[23]....
        /*0408*/ 	.word	0x0000a6a0


	//   ....[24]....
        /*040c*/ 	.word	0x0000a8b0


	//   ....[25]....
        /*0410*/ 	.word	0x0000b490


	//   ....[26]....
        /*0414*/ 	.word	0x0000b590


	//   ....[27]....
        /*0418*/ 	.word	0x0000be00


	//   ....[28]....
        /*041c*/ 	.word	0x0000be70


	//   ....[29]....
        /*0420*/ 	.word	0x0000d1b0


	//   ....[30]....
        /*0424*/ 	.word	0x0000d1c0


	//   ....[31]....
        /*0428*/ 	.word	0x0000d240


	//   ....[32]....
        /*042c*/ 	.word	0x0000d250


	//   ....[33]....
        /*0430*/ 	.word	0x0000e5b0


	//   ....[34]....
        /*0434*/ 	.word	0x0000e5c0


	//   ....[35]....
        /*0438*/ 	.word	0x0000e5d0


	//   ....[36]....
        /*043c*/ 	.word	0x0000e5e0


	//   ....[37]....
        /*0440*/ 	.word	0x0000e5f0


	//   ....[38]....
        /*0444*/ 	.word	0x0000e600


	//   ....[39]....
        /*0448*/ 	.word	0x0000e610


	//   ....[40]....
        /*044c*/ 	.word	0x0000e620


	//   ....[41]....
        /*0450*/ 	.word	0x0000e640


	//   ....[42]....
        /*0454*/ 	.word	0x0000e650


	//   ....[43]....
        /*0458*/ 	.word	0x0000e670


	//   ....[44]....
        /*045c*/ 	.word	0x0000e680


	//   ....[45]....
        /*0460*/ 	.word	0x0000e6b0


	//   ....[46]....
        /*0464*/ 	.word	0x0000e6d0


	//   ....[47]....
        /*0468*/ 	.word	0x0000e6f0


	//   ....[48]....
        /*046c*/ 	.word	0x0000e700


	//   ....[49]....
        /*0470*/ 	.word	0x0000e710


	//   ....[50]....
        /*0474*/ 	.word	0x0000e740


	//   ....[51]....
        /*0478*/ 	.word	0x0000e770


	//   ....[52]....
        /*047c*/ 	.word	0x0000e780


	//   ....[53]....
        /*0480*/ 	.word	0x0000e790


	//   ....[54]....
        /*0484*/ 	.word	0x0000e7a0


	//   ....[55]....
        /*0488*/ 	.word	0x0000e7b0


	//   ....[56]....
        /*048c*/ 	.word	0x0000e7c0


	//   ....[57]....
        /*0490*/ 	.word	0x0000e7d0


	//   ....[58]....
        /*0494*/ 	.word	0x0000e7e0


	//   ....[59]....
        /*0498*/ 	.word	0x0000e7f0


	//   ....[60]....
        /*049c*/ 	.word	0x0000e800


	//   ....[61]....
        /*04a0*/ 	.word	0x0000e810


	//   ....[62]....
        /*04a4*/ 	.word	0x0000e820


	//   ....[63]....
        /*04a8*/ 	.word	0x0000e830


	//   ....[64]....
        /*04ac*/ 	.word	0x0000e840


	//   ....[65]....
        /*04b0*/ 	.word	0x0000e960


	//   ....[66]....
        /*04b4*/ 	.word	0x0000e9a0


	//   ....[67]....
        /*04b8*/ 	.word	0x0000e9d0


	//   ....[68]....
        /*04bc*/ 	.word	0x0000ea40


	//   ....[69]....
        /*04c0*/ 	.word	0x0000eed0


	//   ....[70]....
        /*04c4*/ 	.word	0x0000eef0


	//   ....[71]....
        /*04c8*/ 	.word	0x0000efb0


	//   ....[72]....
        /*04cc*/ 	.word	0x0000efd0


	//   ....[73]....
        /*04d0*/ 	.word	0x0000f090


	//   ....[74]....
        /*04d4*/ 	.word	0x0000f0b0


	//   ....[75]....
        /*04d8*/ 	.word	0x0000f180


	//   ....[76]....
        /*04dc*/ 	.word	0x0000f1a0


	//   ....[77]....
        /*04e0*/ 	.word	0x0000f7e0


	//   ....[78]....
        /*04e4*/ 	.word	0x0000f810


	//   ....[79]....
        /*04e8*/ 	.word	0x0000f8e0


	//   ....[80]....
        /*04ec*/ 	.word	0x0000f900


	//   ....[81]....
        /*04f0*/ 	.word	0x0000f9c0


	//   ....[82]....
        /*04f4*/ 	.word	0x0000f9e0


	//   ....[83]....
        /*04f8*/ 	.word	0x0000fab0


	//   ....[84]....
        /*04fc*/ 	.word	0x0000fad0


	//   ....[85]....
        /*0500*/ 	.word	0x0000fc60


	//   ....[86]....
        /*0504*/ 	.word	0x000116d0


	//   ....[87]....
        /*0508*/ 	.word	0x00011700


	//   ....[88]....
        /*050c*/ 	.word	0x000117c0


	//   ....[89]....
        /*0510*/ 	.word	0x000117d0


	//   ....[90]....
        /*0514*/ 	.word	0x00011840


	//   ....[91]....
        /*0518*/ 	.word	0x00011850


	//   ....[92]....
        /*051c*/ 	.word	0x00011860


	//   ....[93]....
        /*0520*/ 	.word	0x000118d0


	//   ....[94]....
        /*0524*/ 	.word	0x00011c10


	//   ....[95]....
        /*0528*/ 	.word	0x00011c40


	//   ....[96]....
        /*052c*/ 	.word	0x00011ca0


	//   ....[97]....
        /*0530*/ 	.word	0x00011d00


	//   ....[98]....
        /*0534*/ 	.word	0x00011d50


	//   ....[99]....
        /*0538*/ 	.word	0x00011d90


	//   ....[100]....
        /*053c*/ 	.word	0x00011db0


	//   ....[101]....
        /*0540*/ 	.word	0x00011df0


	//   ....[102]....
        /*0544*/ 	.word	0x000124a0


	//   ....[103]....
        /*0548*/ 	.word	0x000124c0


	//   ....[104]....
        /*054c*/ 	.word	0x00012520


	//   ....[105]....
        /*0550*/ 	.word	0x00012580


	//   ....[106]....
        /*0554*/ 	.word	0x000125d0


	//   ....[107]....
        /*0558*/ 	.word	0x00012620


	//   ....[108]....
        /*055c*/ 	.word	0x00012640


	//   ....[109]....
        /*0560*/ 	.word	0x00012680


	//   ....[110]....
        /*0564*/ 	.word	0x00012d90


	//   ....[111]....
        /*0568*/ 	.word	0x00012db0


	//   ....[112]....
        /*056c*/ 	.word	0x00012e20


	//   ....[113]....
        /*0570*/ 	.word	0x00012e30


	//   ....[114]....
        /*0574*/ 	.word	0x00012e80


	//   ....[115]....
        /*0578*/ 	.word	0x00012e90


	//   ....[116]....
        /*057c*/ 	.word	0x00012ea0


	//   ....[117]....
        /*0580*/ 	.word	0x00012ef0


	//   ....[118]....
        /*0584*/ 	.word	0x00013220


	//   ....[119]....
        /*0588*/ 	.word	0x00013240


	//   ....[120]....
        /*058c*/ 	.word	0x00013250


	//   ....[121]....
        /*0590*/ 	.word	0x00013260


	//   ....[122]....
        /*0594*/ 	.word	0x000132c0


	//   ....[123]....
        /*0598*/ 	.word	0x000132d0


	//   ....[124]....
        /*059c*/ 	.word	0x00013330


	//   ....[125]....
        /*05a0*/ 	.word	0x00013360


	//   ....[126]....
        /*05a4*/ 	.word	0x00014380


	//   ....[127]....
        /*05a8*/ 	.word	0x00014520


	//   ....[128]....
        /*05ac*/ 	.word	0x00014bf0


	//   ....[129]....
        /*05b0*/ 	.word	0x00014cd0


	//   ....[130]....
        /*05b4*/ 	.word	0x00014db0


	//   ....[131]....
        /*05b8*/ 	.word	0x00014e10


	//   ....[132]....
        /*05bc*/ 	.word	0x00014ef0


	//   ....[133]....
        /*05c0*/ 	.word	0x00014f50


	//   ....[134]....
        /*05c4*/ 	.word	0x00015030


	//   ....[135]....
        /*05c8*/ 	.word	0x00015090


	//   ....[136]....
        /*05cc*/ 	.word	0x00015170


	//   ....[137]....
        /*05d0*/ 	.word	0x000152a0


	//   ....[138]....
        /*05d4*/ 	.word	0x00015370


	//   ....[139]....
        /*05d8*/ 	.word	0x00015450


	//   ....[140]....
        /*05dc*/ 	.word	0x00015510


	//   ....[141]....
        /*05e0*/ 	.word	0x00015590


	//   ....[142]....
        /*05e4*/ 	.word	0x00015650


	//   ....[143]....
        /*05e8*/ 	.word	0x000156d0


	//   ....[144]....
        /*05ec*/ 	.word	0x000157a0


	//   ....[145]....
        /*05f0*/ 	.word	0x00015830


	//   ....[146]....
        /*05f4*/ 	.word	0x000158a0


	//   ....[147]....
        /*05f8*/ 	.word	0x00015920


	//   ....[148]....
        /*05fc*/ 	.word	0x000159f0


	//   ....[149]....
        /*0600*/ 	.word	0x00015a70


	//   ....[150]....
        /*0604*/ 	.word	0x00015b40


	//   ....[151]....
        /*0608*/ 	.word	0x00015bc0


	//   ....[152]....
        /*060c*/ 	.word	0x00015c80


	//   ....[153]....
        /*0610*/ 	.word	0x00015db0


	//   ....[154]....
        /*0614*/ 	.word	0x00015e60


	//   ....[155]....
        /*0618*/ 	.word	0x00015ec0


	//   ....[156]....
        /*061c*/ 	.word	0x00015f80


	//   ....[157]....
        /*0620*/ 	.word	0x00015fe0


	//   ....[158]....
        /*0624*/ 	.word	0x000160a0


	//   ....[159]....
        /*0628*/ 	.word	0x00016100


	//   ....[160]....
        /*062c*/ 	.word	0x000161c0


	//   ....[161]....
        /*0630*/ 	.word	0x000162b0


	//   ....[162]....
        /*0634*/ 	.word	0x00016350


	//   ....[163]....
        /*0638*/ 	.word	0x000163b0


	//   ....[164]....
        /*063c*/ 	.word	0x00016480


	//   ....[165]....
        /*0640*/ 	.word	0x000164e0


	//   ....[166]....
        /*0644*/ 	.word	0x000165b0


	//   ....[167]....
        /*0648*/ 	.word	0x00016610


	//   ....[168]....
        /*064c*/ 	.word	0x000166e0


	//   ....[169]....
        /*0650*/ 	.word	0x00016930


	//----- nvinfo : EIATTR_REG_RECONFIG
	.align		4
.L_181:
        /*0654*/ 	.byte	0x01, 0x54
	.zero		2


	//----- nvinfo : EIATTR_SYSCALL_OFFSETS
	.align		4
        /*0658*/ 	.byte	0x04, 0x46
        /*065a*/ 	.short	(.L_183 - .L_182)


	//   ....[0]....
.L_182:
        /*065c*/ 	.word	0x00001bb0


	//   ....[1]....
        /*0660*/ 	.word	0x00010d00


	//   ....[2]....
        /*0664*/ 	.word	0x00010e70


	//   ....[3]....
        /*0668*/ 	.word	0x00010fc0


	//   ....[4]....
        /*066c*/ 	.word	0x00011100


	//   ....[5]....
        /*0670*/ 	.word	0x00012110


	//----- nvinfo : EIATTR_MBARRIER_INSTR_OFFSETS
	.align		4
.L_183:
        /*0674*/ 	.byte	0x04, 0x39
        /*0676*/ 	.short	(.L_185 - .L_184)


	//   ....[0]....
.L_184:
        /*0678*/ 	.word	0x00000180
        /*067c*/ 	.word	0x000000ff
        /*0680*/ 	.word	0x00022800
        /*0684*/ 	.short	0x0100
        /*0686*/ 	.byte	0x08
	.zero		1


	//   ....[1]....
        /*0688*/ 	.word	0x00000190
        /*068c*/ 	.word	0x000000ff
        /*0690*/ 	.word	0x00022820
        /*0694*/ 	.short	0x0100
        /*0696*/ 	.byte	0x08
	.zero		1


	//   ....[2]....
        /*0698*/ 	.word	0x00000280
        /*069c*/ 	.word	0x000000ff
        /*06a0*/ 	.word	0x00022830
        /*06a4*/ 	.short	0x0100
        /*06a6*/ 	.byte	0x08
	.zero		1


	//   ....[3]....
        /*06a8*/ 	.word	0x00000290
        /*06ac*/ 	.word	0x000000ff
        /*06b0*/ 	.word	0x00022840
        /*06b4*/ 	.short	0x0100
        /*06b6*/ 	.byte	0x08
	.zero		1


	//   ....[4]....
        /*06b8*/ 	.word	0x000002a0
        /*06bc*/ 	.word	0x000000ff
        /*06c0*/ 	.word	0x00022838
        /*06c4*/ 	.short	0x0100
        /*06c6*/ 	.byte	0x08
	.zero		1


	//   ....[5]....
        /*06c8*/ 	.word	0x000002b0
        /*06cc*/ 	.word	0x000000ff
        /*06d0*/ 	.word	0x00022848
        /*06d4*/ 	.short	0x0100
        /*06d6*/ 	.byte	0x08
	.zero		1


	//   ....[6]....
        /*06d8*/ 	.word	0x000003e0
        /*06dc*/ 	.word	0x000000ff
        /*06e0*/ 	.word	0x00022850
        /*06e4*/ 	.short	0x0100
        /*06e6*/ 	.byte	0x08
	.zero		1


	//   ....[7]....
        /*06e8*/ 	.word	0x000003f0
        /*06ec*/ 	.word	0x000000ff
        /*06f0*/ 	.word	0x00022860
        /*06f4*/ 	.short	0x0100
        /*06f6*/ 	.byte	0x08
	.zero		1


	//   ....[8]....
        /*06f8*/ 	.word	0x00000400
        /*06fc*/ 	.word	0x000000ff
        /*0700*/ 	.word	0x00022858
        /*0704*/ 	.short	0x0100
        /*0706*/ 	.byte	0x08
	.zero		1


	//   ....[9]....
        /*0708*/ 	.word	0x00000410
        /*070c*/ 	.word	0x000000ff
        /*0710*/ 	.word	0x00022868
        /*0714*/ 	.short	0x0100
        /*0716*/ 	.byte	0x08
	.zero		1


	//   ....[10]....
        /*0718*/ 	.word	0x00000500
        /*071c*/ 	.word	0x000000ff
        /*0720*/ 	.word	0x00022870
        /*0724*/ 	.short	0x0100
        /*0726*/ 	.byte	0x06
	.zero		1


	//   ....[11]....
        /*0728*/ 	.word	0x00000510
        /*072c*/ 	.word	0x000000ff
        /*0730*/ 	.word	0x00022880
        /*0734*/ 	.short	0x0100
        /*0736*/ 	.byte	0x06
	.zero		1


	//   ....[12]....
        /*0738*/ 	.word	0x00000520
        /*073c*/ 	.word	0x000000ff
        /*0740*/ 	.word	0x00022878
        /*0744*/ 	.short	0x0100
        /*0746*/ 	.byte	0x06
	.zero		1


	//   ....[13]....
        /*0748*/ 	.word	0x00000530
        /*074c*/ 	.word	0x000000ff
        /*0750*/ 	.word	0x00022888
        /*0754*/ 	.short	0x0100
        /*0756*/ 	.byte	0x06
	.zero		1


	//   ....[14]....
        /*0758*/ 	.word	0x00000660
        /*075c*/ 	.word	0x000000ff
        /*0760*/ 	.word	0x00022890
        /*0764*/ 	.short	0x0100
        /*0766*/ 	.byte	0x08
	.zero		1


	//   ....[15]....
        /*0768*/ 	.word	0x00000670
        /*076c*/ 	.word	0x000000ff
        /*0770*/ 	.word	0x000228a0
        /*0774*/ 	.short	0x0100
        /*0776*/ 	.byte	0x08
	.zero		1


	//   ....[16]....
        /*0778*/ 	.word	0x00000680
        /*077c*/ 	.word	0x000000ff
        /*0780*/ 	.word	0x00022898
        /*0784*/ 	.short	0x0100
        /*0786*/ 	.byte	0x08
	.zero		1


	//   ....[17]....
        /*0788*/ 	.word	0x00000690
        /*078c*/ 	.word	0x000000ff
        /*0790*/ 	.word	0x000228a8
        /*0794*/ 	.short	0x0100
        /*0796*/ 	.byte	0x08
	.zero		1


	//   ....[18]....
        /*0798*/ 	.word	0x000007e0
        /*079c*/ 	.word	0x000000ff
        /*07a0*/ 	.word	0x000228b0
        /*07a4*/ 	.short	0x0100
        /*07a6*/ 	.byte	0x08
	.zero		1


	//   ....[19]....
        /*07a8*/ 	.word	0x000007f0
        /*07ac*/ 	.word	0x000000ff
        /*07b0*/ 	.word	0x000228c0
        /*07b4*/ 	.short	0x0100
        /*07b6*/ 	.byte	0x08
	.zero		1


	//   ....[20]....
        /*07b8*/ 	.word	0x00000800
        /*07bc*/ 	.word	0x000000ff
        /*07c0*/ 	.word	0x000228b8
        /*07c4*/ 	.short	0x0100
        /*07c6*/ 	.byte	0x08
	.zero		1


	//   ....[21]....
        /*07c8*/ 	.word	0x00000810
        /*07cc*/ 	.word	0x000000ff
        /*07d0*/ 	.word	0x000228c8
        /*07d4*/ 	.short	0x0100
        /*07d6*/ 	.byte	0x08
	.zero		1


	//   ....[22]....
        /*07d8*/ 	.word	0x00001c20
        /*07dc*/ 	.word	0x000000ff
        /*07e0*/ 	.word	0x00022800
        /*07e4*/ 	.short	0x010a
        /*07e6*/ 	.byte	0x26
	.zero		1


	//   ....[23]....
        /*07e8*/ 	.word	0x00001ca0
        /*07ec*/ 	.word	0x00000003
        /*07f0*/ 	.word	0x00022830
        /*07f4*/ 	.short	0x010a
        /*07f6*/ 	.byte	0x3f
	.zero		1


	//   ....[24]....
        /*07f8*/ 	.word	0x00001ce0
        /*07fc*/ 	.word	0x00000003
        /*0800*/ 	.word	0x00022830
        /*0804*/ 	.short	0x010a
        /*0806*/ 	.byte	0x3f
	.zero		1


	//   ....[25]....
        /*0808*/ 	.word	0x00002180
        /*080c*/ 	.word	0x000000ff
        /*0810*/ 	.word	0x00000000
        /*0814*/ 	.short	0x0101
        /*0816*/ 	.byte	0x06
	.zero		1


	//   ....[26]....
        /*0818*/ 	.word	0x00004f60
        /*081c*/ 	.word	0x000000ff
        /*0820*/ 	.word	0x00022830
        /*0824*/ 	.short	0x010a
        /*0826*/ 	.byte	0x06
	.zero		1


	//   ....[27]....
        /*0828*/ 	.word	0x00004fa0
        /*082c*/ 	.word	0x000000ff
        /*0830*/ 	.word	0x00022830
        /*0834*/ 	.short	0x010a
        /*0836*/ 	.byte	0x06
	.zero		1


	//   ....[28]....
        /*0838*/ 	.word	0x00005270
        /*083c*/ 	.word	0x000000ff
        /*0840*/ 	.word	0x00022850
        /*0844*/ 	.short	0x010a
        /*0846*/ 	.byte	0x06
	.zero		1


	//   ....[29]....
        /*0848*/ 	.word	0x000052b0
        /*084c*/ 	.word	0x000000ff
        /*0850*/ 	.word	0x00022850
        /*0854*/ 	.short	0x010a
        /*0856*/ 	.byte	0x06
	.zero		1


	//   ....[30]....
        /*0858*/ 	.word	0x000055b0
        /*085c*/ 	.word	0x000000ff
        /*0860*/ 	.word	0x00000000
        /*0864*/ 	.short	0x0101
        /*0866*/ 	.byte	0x06
	.zero		1


	//   ....[31]....
        /*0868*/ 	.word	0x00007870
        /*086c*/ 	.word	0x000000ff
        /*0870*/ 	.word	0x00000000
        /*0874*/ 	.short	0x0101
        /*0876*/ 	.byte	0x06
	.zero		1


	//   ....[32]....
        /*0878*/ 	.word	0x00008170
        /*087c*/ 	.word	0x000000ff
        /*0880*/ 	.word	0x00022830
        /*0884*/ 	.short	0x010a
        /*0886*/ 	.byte	0x06
	.zero		1


	//   ....[33]....
        /*0888*/ 	.word	0x000081b0
        /*088c*/ 	.word	0x000000ff
        /*0890*/ 	.word	0x00022830
        /*0894*/ 	.short	0x010a
        /*0896*/ 	.byte	0x06
	.zero		1


	//   ....[34]....
        /*0898*/ 	.word	0x00008480
        /*089c*/ 	.word	0x000000ff
        /*08a0*/ 	.word	0x00022850
        /*08a4*/ 	.short	0x010a
        /*08a6*/ 	.byte	0x06
	.zero		1


	//   ....[35]....
        /*08a8*/ 	.word	0x000084c0
        /*08ac*/ 	.word	0x000000ff
        /*08b0*/ 	.word	0x00022850
        /*08b4*/ 	.short	0x010a
        /*08b6*/ 	.byte	0x06
	.zero		1


	//   ....[36]....
        /*08b8*/ 	.word	0x000087a0
        /*08bc*/ 	.word	0x000000ff
        /*08c0*/ 	.word	0x00000000
        /*08c4*/ 	.short	0x0101
        /*08c6*/ 	.byte	0x06
	.zero		1


	//   ....[37]....
        /*08c8*/ 	.word	0x00009950
        /*08cc*/ 	.word	0x000000ff
        /*08d0*/ 	.word	0x00000000
        /*08d4*/ 	.short	0x0101
        /*08d6*/ 	.byte	0x06
	.zero		1


	//   ....[38]....
        /*08d8*/ 	.word	0x0000a050
        /*08dc*/ 	.word	0x000000ff
        /*08e0*/ 	.word	0x00022830
        /*08e4*/ 	.short	0x010a
        /*08e6*/ 	.byte	0x06
	.zero		1


	//   ....[39]....
        /*08e8*/ 	.word	0x0000a090
        /*08ec*/ 	.word	0x000000ff
        /*08f0*/ 	.word	0x00022830
        /*08f4*/ 	.short	0x010a
        /*08f6*/ 	.byte	0x06
	.zero		1


	//   ....[40]....
        /*08f8*/ 	.word	0x0000a330
        /*08fc*/ 	.word	0x000000ff
        /*0900*/ 	.word	0x00022850
        /*0904*/ 	.short	0x010a
        /*0906*/ 	.byte	0x06
	.zero		1


	//   ....[41]....
        /*0908*/ 	.word	0x0000a370
        /*090c*/ 	.word	0x000000ff
        /*0910*/ 	.word	0x00022850
        /*0914*/ 	.short	0x010a
        /*0916*/ 	.byte	0x06
	.zero		1


	//   ....[42]....
        /*0918*/ 	.word	0x0000a660
        /*091c*/ 	.word	0x000000ff
        /*0920*/ 	.word	0x00000000
        /*0924*/ 	.short	0x0101
        /*0926*/ 	.byte	0x06
	.zero		1


	//   ....[43]....
        /*0928*/ 	.word	0x0000c920
        /*092c*/ 	.word	0x000000ff
        /*0930*/ 	.word	0x00000000
        /*0934*/ 	.short	0x0101
        /*0936*/ 	.byte	0x06
	.zero		1


	//   ....[44]....
        /*0938*/ 	.word	0x0000cf10
        /*093c*/ 	.word	0x000000ff
        /*0940*/ 	.word	0x00022850
        /*0944*/ 	.short	0x010a
        /*0946*/ 	.byte	0x05
	.zero		1


	//   ....[45]....
        /*0948*/ 	.word	0x0000cf50
        /*094c*/ 	.word	0x000000ff
        /*0950*/ 	.word	0x00022850
        /*0954*/ 	.short	0x010a
        /*0956*/ 	.byte	0x05
	.zero		1


	//   ....[46]....
        /*0958*/ 	.word	0x0000d510
        /*095c*/ 	.word	0x000000ff
        /*0960*/ 	.word	0x00000000
        /*0964*/ 	.short	0x0101
        /*0966*/ 	.byte	0x04
	.zero		1


	//   ....[47]....
        /*0968*/ 	.word	0x0000eee0
        /*096c*/ 	.word	0x00000002
        /*0970*/ 	.word	0x00000000
        /*0974*/ 	.short	0x0101
        /*0976*/ 	.byte	0x3f
	.zero		1


	//   ....[48]....
        /*0978*/ 	.word	0x000114f0
        /*097c*/ 	.word	0x00000000
        /*0980*/ 	.word	0x00022880
        /*0984*/ 	.short	0x010a
        /*0986*/ 	.byte	0x3f
	.zero		1


	//   ....[49]....
        /*0988*/ 	.word	0x00011990
        /*098c*/ 	.word	0x00000000
        /*0990*/ 	.word	0x00022870
        /*0994*/ 	.short	0x0107
        /*0996*/ 	.byte	0x3f
	.zero		1


	//   ....[50]....
        /*0998*/ 	.word	0x00011a50
        /*099c*/ 	.word	0x00000000
        /*09a0*/ 	.word	0x00022870
        /*09a4*/ 	.short	0x0101
        /*09a6*/ 	.byte	0x3f
	.zero		1


	//   ....[51]....
        /*09a8*/ 	.word	0x00011a80
        /*09ac*/ 	.word	0x00000000
        /*09b0*/ 	.word	0x00022840
        /*09b4*/ 	.short	0x010a
        /*09b6*/ 	.byte	0x3f
	.zero		1


	//   ....[52]....
        /*09b8*/ 	.word	0x00011ef0
        /*09bc*/ 	.word	0x00000000
        /*09c0*/ 	.word	0x00022830
        /*09c4*/ 	.short	0x0107
        /*09c6*/ 	.byte	0x3f
	.zero		1


	//   ....[53]....
        /*09c8*/ 	.word	0x00011fb0
        /*09cc*/ 	.word	0x00000000
        /*09d0*/ 	.word	0x00022830
        /*09d4*/ 	.short	0x0101
        /*09d6*/ 	.byte	0x3f
	.zero		1


	//   ....[54]....
        /*09d8*/ 	.word	0x00012770
        /*09dc*/ 	.word	0x00000011
        /*09e0*/ 	.word	0x00022800
        /*09e4*/ 	.short	0x0107
        /*09e6*/ 	.byte	0x3f
	.zero		1


	//   ....[55]....
        /*09e8*/ 	.word	0x00012860
        /*09ec*/ 	.word	0x00000011
        /*09f0*/ 	.word	0x00022800
        /*09f4*/ 	.short	0x0101
        /*09f6*/ 	.byte	0x3f
	.zero		1


	//   ....[56]....
        /*09f8*/ 	.word	0x00012880
        /*09fc*/ 	.word	0x00000011
        /*0a00*/ 	.word	0x00022820
        /*0a04*/ 	.short	0x010a
        /*0a06*/ 	.byte	0x3f
	.zero		1


	//   ....[57]....
        /*0a08*/ 	.word	0x00012c00
        /*0a0c*/ 	.word	0x00000000
        /*0a10*/ 	.word	0x00022880
        /*0a14*/ 	.short	0x010a
        /*0a16*/ 	.byte	0x3f
	.zero		1


	//   ....[58]....
        /*0a18*/ 	.word	0x00012f80
        /*0a1c*/ 	.word	0x00000000
        /*0a20*/ 	.word	0x00022870
        /*0a24*/ 	.short	0x0107
        /*0a26*/ 	.byte	0x3f
	.zero		1


	//   ....[59]....
        /*0a28*/ 	.word	0x00013040
        /*0a2c*/ 	.word	0x00000000
        /*0a30*/ 	.word	0x00022870
        /*0a34*/ 	.short	0x0101
        /*0a36*/ 	.byte	0x3f
	.zero		1


	//   ....[60]....
        /*0a38*/ 	.word	0x00013070
        /*0a3c*/ 	.word	0x00000000
        /*0a40*/ 	.word	0x00022840
        /*0a44*/ 	.short	0x010a
        /*0a46*/ 	.byte	0x3f
	.zero		1


	//   ....[61]....
        /*0a48*/ 	.word	0x00013430
        /*0a4c*/ 	.word	0x00000000
        /*0a50*/ 	.word	0x00022830
        /*0a54*/ 	.short	0x0107
        /*0a56*/ 	.byte	0x3f
	.zero		1


	//   ....[62]....
        /*0a58*/ 	.word	0x000134f0
        /*0a5c*/ 	.word	0x00000000
        /*0a60*/ 	.word	0x00022830
        /*0a64*/ 	.short	0x0101
        /*0a66*/ 	.byte	0x3f
	.zero		1


	//   ....[63]....
        /*0a68*/ 	.word	0x00013580
        /*0a6c*/ 	.word	0x00000000
        /*0a70*/ 	.word	0x00022870
        /*0a74*/ 	.short	0x010a
        /*0a76*/ 	.byte	0x3f
	.zero		1


	//   ....[64]....
        /*0a78*/ 	.word	0x00013610
        /*0a7c*/ 	.word	0x00000000
        /*0a80*/ 	.word	0x00022860
        /*0a84*/ 	.short	0x010a
        /*0a86*/ 	.byte	0x3f
	.zero		1


	//   ....[65]....
        /*0a88*/ 	.word	0x00013a70
        /*0a8c*/ 	.word	0x00000000
        /*0a90*/ 	.word	0x00022850
        /*0a94*/ 	.short	0x0101
        /*0a96*/ 	.byte	0x3f
	.zero		1


	//   ....[66]....
        /*0a98*/ 	.word	0x00013af0
        /*0a9c*/ 	.word	0x00000000
        /*0aa0*/ 	.word	0x00000000
        /*0aa4*/ 	.short	0x0101
        /*0aa6*/ 	.byte	0x3f
	.zero		1


	//   ....[67]....
        /*0aa8*/ 	.word	0x00013cc0
        /*0aac*/ 	.word	0x00000012
        /*0ab0*/ 	.word	0x00022870
        /*0ab4*/ 	.short	0x010a
        /*0ab6*/ 	.byte	0x3f
	.zero		1


	//   ....[68]....
        /*0ab8*/ 	.word	0x00013d40
        /*0abc*/ 	.word	0x00000012
        /*0ac0*/ 	.word	0x00022860
        /*0ac4*/ 	.short	0x010a
        /*0ac6*/ 	.byte	0x3f
	.zero		1


	//   ....[69]....
        /*0ac8*/ 	.word	0x000141b0
        /*0acc*/ 	.word	0x00000012
        /*0ad0*/ 	.word	0x00022850
        /*0ad4*/ 	.short	0x0101
        /*0ad6*/ 	.byte	0x3f
	.zero		1


	//   ....[70]....
        /*0ad8*/ 	.word	0x00014230
        /*0adc*/ 	.word	0x00000012
        /*0ae0*/ 	.word	0x00000000
        /*0ae4*/ 	.short	0x0101
        /*0ae6*/ 	.byte	0x3f
	.zero		1


	//   ....[71]....
        /*0ae8*/ 	.word	0x000144a0
        /*0aec*/ 	.word	0x00000005
        /*0af0*/ 	.word	0x00022820
        /*0af4*/ 	.short	0x010a
        /*0af6*/ 	.byte	0x3f
	.zero		1


	//   ....[72]....
        /*0af8*/ 	.word	0x00014620
        /*0afc*/ 	.word	0x00000003
        /*0b00*/ 	.word	0x00022840
        /*0b04*/ 	.short	0x010a
        /*0b06*/ 	.byte	0x3f
	.zero		1


	//   ....[73]....
        /*0b08*/ 	.word	0x000146c0
        /*0b0c*/ 	.word	0x00000013
        /*0b10*/ 	.word	0x00022840
        /*0b14*/ 	.short	0x010a
        /*0b16*/ 	.byte	0x3f
	.zero		1


	//   ....[74]....
        /*0b18*/ 	.word	0x00014700
        /*0b1c*/ 	.word	0x00000003
        /*0b20*/ 	.word	0x00022860
        /*0b24*/ 	.short	0x010a
        /*0b26*/ 	.byte	0x3f
	.zero		1


	//   ....[75]....
        /*0b28*/ 	.word	0x00014740
        /*0b2c*/ 	.word	0x00000013
        /*0b30*/ 	.word	0x00022860
        /*0b34*/ 	.short	0x010a
        /*0b36*/ 	.byte	0x3f
	.zero		1


	//   ....[76]....
        /*0b38*/ 	.word	0x00014780
        /*0b3c*/ 	.word	0x00000003
        /*0b40*/ 	.word	0x00022880
        /*0b44*/ 	.short	0x010a
        /*0b46*/ 	.byte	0x3f
	.zero		1


	//   ....[77]....
        /*0b48*/ 	.word	0x000147c0
        /*0b4c*/ 	.word	0x00000013
        /*0b50*/ 	.word	0x00022880
        /*0b54*/ 	.short	0x010a
        /*0b56*/ 	.byte	0x3f
	.zero		1


	//   ....[78]....
        /*0b58*/ 	.word	0x00014830
        /*0b5c*/ 	.word	0x00000003
        /*0b60*/ 	.word	0x00022800
        /*0b64*/ 	.short	0x010a
        /*0b66*/ 	.byte	0x3f
	.zero		1


	//   ....[79]....
        /*0b68*/ 	.word	0x00014880
        /*0b6c*/ 	.word	0x00000003
        /*0b70*/ 	.word	0x00022830
        /*0b74*/ 	.short	0x010a
        /*0b76*/ 	.byte	0x3f
	.zero		1


	//   ....[80]....
        /*0b78*/ 	.word	0x000148e0
        /*0b7c*/ 	.word	0x00000005
        /*0b80*/ 	.word	0x00022830
        /*0b84*/ 	.short	0x010a
        /*0b86*/ 	.byte	0x3f
	.zero		1


	//   ....[81]....
        /*0b88*/ 	.word	0x00014940
        /*0b8c*/ 	.word	0x00000005
        /*0b90*/ 	.word	0x00022850
        /*0b94*/ 	.short	0x010a
        /*0b96*/ 	.byte	0x3f
	.zero		1


	//   ....[82]....
        /*0b98*/ 	.word	0x000149a0
        /*0b9c*/ 	.word	0x00000007
        /*0ba0*/ 	.word	0x00022830
        /*0ba4*/ 	.short	0x010a
        /*0ba6*/ 	.byte	0x3f
	.zero		1


	//   ....[83]....
        /*0ba8*/ 	.word	0x00014a00
        /*0bac*/ 	.word	0x00000007
        /*0bb0*/ 	.word	0x00022850
        /*0bb4*/ 	.short	0x010a
        /*0bb6*/ 	.byte	0x3f
	.zero		1


	//   ....[84]....
        /*0bb8*/ 	.word	0x00014a60
        /*0bbc*/ 	.word	0x00000007
        /*0bc0*/ 	.word	0x00022830
        /*0bc4*/ 	.short	0x010a
        /*0bc6*/ 	.byte	0x3f
	.zero		1


	//   ....[85]....
        /*0bc8*/ 	.word	0x00014ac0
        /*0bcc*/ 	.word	0x00000007
        /*0bd0*/ 	.word	0x00022850
        /*0bd4*/ 	.short	0x010a
        /*0bd6*/ 	.byte	0x3f
	.zero		1


	//   ....[86]....
        /*0bd8*/ 	.word	0x00014b20
        /*0bdc*/ 	.word	0x00000006
        /*0be0*/ 	.word	0x00022850
        /*0be4*/ 	.short	0x010a
        /*0be6*/ 	.byte	0x3f
	.zero		1


	//   ....[87]....
        /*0be8*/ 	.word	0x00014c20
        /*0bec*/ 	.word	0x00000000
        /*0bf0*/ 	.word	0x00022880
        /*0bf4*/ 	.short	0x010a
        /*0bf6*/ 	.byte	0x3f
	.zero		1


	//   ....[88]....
        /*0bf8*/ 	.word	0x000151f0
        /*0bfc*/ 	.word	0x00000000
        /*0c00*/ 	.word	0x00022840
        /*0c04*/ 	.short	0x010a
        /*0c06*/ 	.byte	0x3f
	.zero		1


	//   ....[89]....
        /*0c08*/ 	.word	0x00015cb0
        /*0c0c*/ 	.word	0x00000011
        /*0c10*/ 	.word	0x00022820
        /*0c14*/ 	.short	0x010a
        /*0c16*/ 	.byte	0x3f
	.zero		1


	//   ....[90]....
        /*0c18*/ 	.word	0x00015d00
        /*0c1c*/ 	.word	0x00000000
        /*0c20*/ 	.word	0x00022880
        /*0c24*/ 	.short	0x010a
        /*0c26*/ 	.byte	0x3f
	.zero		1


	//   ....[91]....
        /*0c28*/ 	.word	0x00016200
        /*0c2c*/ 	.word	0x00000000
        /*0c30*/ 	.word	0x00022840
        /*0c34*/ 	.short	0x010a
        /*0c36*/ 	.byte	0x3f
	.zero		1


	//   ....[92]....
        /*0c38*/ 	.word	0x00016710
        /*0c3c*/ 	.word	0x00000000
        /*0c40*/ 	.word	0x00022870
        /*0c44*/ 	.short	0x010a
        /*0c46*/ 	.byte	0x3f
	.zero		1


	//   ....[93]....
        /*0c48*/ 	.word	0x00016760
        /*0c4c*/ 	.word	0x00000000
        /*0c50*/ 	.word	0x00022860
        /*0c54*/ 	.short	0x010a
        /*0c56*/ 	.byte	0x3f
	.zero		1


	//   ....[94]....
        /*0c58*/ 	.word	0x000167b0
        /*0c5c*/ 	.word	0x00000012
        /*0c60*/ 	.word	0x00022870
        /*0c64*/ 	.short	0x010a
        /*0c66*/ 	.byte	0x3f
	.zero		1


	//   ....[95]....
        /*0c68*/ 	.word	0x00016800
        /*0c6c*/ 	.word	0x00000012
        /*0c70*/ 	.word	0x00022860
        /*0c74*/ 	.short	0x010a
        /*0c76*/ 	.byte	0x3f
	.zero		1


	//   ....[96]....
        /*0c78*/ 	.word	0x00016850
        /*0c7c*/ 	.word	0x00000005
        /*0c80*/ 	.word	0x00022820
        /*0c84*/ 	.short	0x010a
        /*0c86*/ 	.byte	0x3f
	.zero		1


	//   ....[97]....
        /*0c88*/ 	.word	0x000169f0
        /*0c8c*/ 	.word	0x00000003
        /*0c90*/ 	.word	0x00022840
        /*0c94*/ 	.short	0x010a
        /*0c96*/ 	.byte	0x3f
	.zero		1


	//   ....[98]....
        /*0c98*/ 	.word	0x00016a40
        /*0c9c*/ 	.word	0x00000013
        /*0ca0*/ 	.word	0x00022840
        /*0ca4*/ 	.short	0x010a
        /*0ca6*/ 	.byte	0x3f
	.zero		1


	//   ....[99]....
        /*0ca8*/ 	.word	0x00016a90
        /*0cac*/ 	.word	0x00000003
        /*0cb0*/ 	.word	0x00022860
        /*0cb4*/ 	.short	0x010a
        /*0cb6*/ 	.byte	0x3f
	.zero		1


	//   ....[100]....
        /*0cb8*/ 	.word	0x00016ae0
        /*0cbc*/ 	.word	0x00000013
        /*0cc0*/ 	.word	0x00022860
        /*0cc4*/ 	.short	0x010a
        /*0cc6*/ 	.byte	0x3f
	.zero		1


	//   ....[101]....
        /*0cc8*/ 	.word	0x00016b30
        /*0ccc*/ 	.word	0x00000003
        /*0cd0*/ 	.word	0x00022880
        /*0cd4*/ 	.short	0x010a
        /*0cd6*/ 	.byte	0x3f
	.zero		1


	//----- nvinfo : EIATTR_NUM_MBARRIERS
	.align		4
.L_185:
        /*0cd8*/ 	.byte	0x03, 0x38
        /*0cda*/ 	.short	0x0016


	//----- nvinfo : EIATTR_EXIT_INSTR_OFFSETS
	.align		4
        /*0cdc*/ 	.byte	0x04, 0x1c
        /*0cde*/ 	.short	(.L_187 - .L_186)


	//   ....[0]....
.L_186:
        /*0ce0*/ 	.word	0x00000990


	//   ....[1]....
        /*0ce4*/ 	.word	0x0000fbd0


	//   ....[2]....
        /*0ce8*/ 	.word	0x00014810


	//----- nvinfo : EIATTR_MAX_THREADS
	.align		4
.L_187:
        /*0cec*/ 	.byte	0x04, 0x05
        /*0cee*/ 	.short	(.L_189 - .L_188)
.L_188:
        /*0cf0*/ 	.word	0x00000180
        /*0cf4*/ 	.word	0x00000001
        /*0cf8*/ 	.word	0x00000001


	//----- nvinfo : EIATTR_CRS_STACK_SIZE
	.align		4
.L_189:
        /*0cfc*/ 	.byte	0x04, 0x1e
        /*0cfe*/ 	.short	(.L_191 - .L_190)
.L_190:
        /*0d00*/ 	.word	0x00000000


	//----- nvinfo : EIATTR_CBANK_PARAM_SIZE
	.align		4
.L_191:
        /*0d04*/ 	.byte	0x03, 0x19
        /*0d06*/ 	.short	0x0af0


	//----- nvinfo : EIATTR_PARAM_CBANK
	.align		4
        /*0d08*/ 	.byte	0x04, 0x0a
        /*0d0a*/ 	.short	(.L_193 - .L_192)
	.align		4
.L_192:
        /*0d0c*/ 	.word	index@(.nv.constant0._ZN7cutlass13device_kernelIN5flash11enable_sm90INS1_16FlashAttnFwdSm90INS1_25CollectiveMainloopFwdSm90ILi2EN4cute5tupleIJNS5_1CILi1EEES8_S8_EEENS6_IJNS7_ILi128EEESA_NS7_ILi192EEEEEELi128ENS_12float_e4m3_tEfNS_4arch4Sm90ELb0ELb1ELb0ELb0ELb1ELb0ELb0ELb1ELb1ELb1ELb0ELb0EEENS1_21CollectiveEpilogueFwdINS6_IJSA_SA_SA_EEES9_NS_10bfloat16_tESF_Li256ELb0ELb1ELb0ELb1EEENS1_30DynamicPersistentTileSchedulerILi256ELi128ELb0ELb1ELb1EEEEEEEEEvNT_6ParamsE)
        /*0d10*/ 	.short	0x0210
        /*0d12*/ 	.short	0x0af0


	//----- nvinfo : EIATTR_SW_WAR
	.align		4
.L_193:
        /*0d14*/ 	.byte	0x04, 0x36
        /*0d16*/ 	.short	(.L_195 - .L_194)
.L_194:
        /*0d18*/ 	.word	0x00000008
.L_195:


//--------------------- .nv.info._ZN7cutlass13device_kernelIN5flash11enable_sm90INS1_16FlashAttnFwdSm90INS1_25CollectiveMainloopFwdSm90ILi2EN4cute5tupleIJNS5_1CILi1EEES8_S8_EEENS6_IJNS7_ILi128EEESA_NS7_ILi192EEEEEELi128ENS_12float_e4m3_tEfNS_4arch4Sm90ELb0ELb1ELb0ELb1ELb1ELb0ELb0ELb1ELb1ELb1ELb0ELb0EEENS1_21CollectiveEpilogueFwdINS6_IJSA_SA_SA_EEES9_NS_10bfloat16_tESF_Li256ELb1ELb1ELb0ELb1EEENS1_36VarlenDynamicPersistentTileSchedulerILi128ELi128ELi256ELi128ELb0ELb1ELb1ELb1ELb0ELb1EEEEEEEEEvNT_6ParamsE --------------------------
	.section	.nv.info._ZN7cutlass13device_kernelIN5flash11enable_sm90INS1_16FlashAttnFwdSm90INS1_25CollectiveMainloopFwdSm90ILi2EN4cute5tupleIJNS5_1CILi1EEES8_S8_EEENS6_IJNS7_ILi128EEESA_NS7_ILi192EEEEEELi128ENS_12float_e4m3_tEfNS_4arch4Sm90ELb0ELb1ELb0ELb1ELb1ELb0ELb0ELb1ELb1ELb1ELb0ELb0EEENS1_21CollectiveEpilogueFwdINS6_IJSA_SA_SA_EEES9_NS_10bfloat16_tESF_Li256ELb1ELb1ELb0ELb1EEENS1_36VarlenDynamicPersistentTileSchedulerILi128ELi128ELi256ELi128ELb0ELb1ELb1ELb1ELb0ELb1EEEEEEEEEvNT_6ParamsE,"",@"SHT_CUDA_INFO"
	.sectionflags	@""
	.align	4


	//----- nvinfo : EIATTR_CUDA_API_VERSION
	.align		4
        /*0000*/ 	.byte	0x04, 0x37
        /*0002*/ 	.short	(.L_197 - .L_196)
.L_196:
        /*0004*/ 	.word	0x00000082


	//----- nvinfo : EIATTR_KPARAM_INFO
	.align		4
.L_197:
        /*0008*/ 	.byte	0x04, 0x17
        /*000a*/ 	.short	(.L_199 - .L_198)
.L_198:
        /*000c*/ 	.word	0x00000000
        /*0010*/ 	.short	0x0000
        /*0012*/ 	.short	0x0070
        /*0014*/ 	.byte	0x00, 0xf0, 0x01, 0x2a


	//----- nvinfo : EIATTR_SPARSE_MMA_MASK
	.align		4
.L_199:
        /*0018*/ 	.byte	0x03, 0x50
        /*001a*/ 	.short	0x0000


	//----- nvinfo : EIATTR_MAXREG_COUNT
	.align		4
        /*001c*/ 	.byte	0x03, 0x1b
        /*001e*/ 	.short	0x00a8


	//----- nvinfo : EIATTR_NUM_BARRIERS
	.align		4
        /*0020*/ 	.byte	0x02, 0x4c
        /*0022*/ 	.byte	0x10
	.zero		1


	//----- nvinfo : EIATTR_EXTERNS
	.align		4
        /*0024*/ 	.byte	0x04, 0x0f
        /*0026*/ 	.short	(.L_201 - .L_200)


	//   ....[0]....
	.align		4
.L_200:
        /*0028*/ 	.word	index@(__assertfail)


	//----- nvinfo : EIATTR_ANNOTATIONS
	.align		4
.L_201:
        /*002c*/ 	.byte	0x04, 0x55
        /*002e*/ 	.short	(.L_203 - .L_202)


	//   ....[0]....
.L_202:
        /* <DEDUP_REMOVED lines=19> */


	//----- nvinfo : EIATTR_MERCURY_ISA_VERSION
	.align		4
.L_203:
        /*0148*/ 	.byte	0x03, 0x5f
        /*014a*/ 	.short	0x0101


	//----- nvinfo : EIATTR_UNUSED_LOAD_BYTE_OFFSET
	.align		4
        /*014c*/ 	.byte	0x04, 0x44
        /*014e*/ 	.short	(.L_205 - .L_204)


	//   ....[0]....
.L_204:
        /*0150*/ 	.word	0x00000980
        /*0154*/ 	.word	0x0000fff0


	//   ....[1]....
        /*0158*/ 	.word	0x0000d7b0
        /*015c*/ 	.word	0x0000fff0


	//----- nvinfo : EIATTR_INT_WARP_WIDE_INSTR_OFFSETS
	.align		4
.L_205:
        /*0160*/ 	.byte	0x04, 0x31
        /*0162*/ 	.short	(.L_207 - .L_206)


	//   ....[0]....
.L_206:
        /*0164*/ 	.word	0x000000c0


	//   ....[1]....
        /*0168*/ 	.word	0x000000d0


	//   ....[2]....
        /*016c*/ 	.word	0x00000170


	//   ....[3]....
        /*0170*/ 	.word	0x00011590


	//   ....[4]....
        /*0174*/ 	.word	0x00011620


	//   ....[5]....
        /*0178*/ 	.word	0x000148e0


	//   ....[6]....
        /*017c*/ 	.word	0x00014970


	//----- nvinfo : EIATTR_COOP_GROUP_MASK_REGIDS
	.align		4
.L_207:
        /*0180*/ 	.byte	0x04, 0x29
        /*0182*/ 	.short	(.L_209 - .L_208)


	//   ....[0]....
.L_208:
        /*0184*/ 	.word	0xffffffff


	//   ....[1]....
        /*0188*/ 	.word	0xffffffff


	//   ....[2]....
        /*018c*/ 	.word	0xffffffff


	//   ....[3]....
        /*0190*/ 	.word	0xffffffff


	//   ....[4]....
        /*0194*/ 	.word	0xffffffff


	//   ....[5]....
        /*0198*/ 	.word	0xffffffff


	//   ....[6]....
        /*019c*/ 	.word	0xffffffff


	//   ....[7]....
        /*01a0*/ 	.word	0xffffffff


	//   ....[8]....
        /*01a4*/ 	.word	0xffffffff


	//   ....[9]....
        /*01a8*/ 	.word	0xffffffff


	//   ....[10]....
        /*01ac*/ 	.word	0xffffffff


	//   ....[11]....
        /*01b0*/ 	.word	0xffffffff


	//   ....[12]....
        /*01b4*/ 	.word	0xffffffff


	//   ....[13]....
        /*01b8*/ 	.word	0xffffffff


	//   ....[14]....
        /*01bc*/ 	.word	0xffffffff


	//   ....[15]....
        /*01c0*/ 	.word	0xffffffff


	//   ....[16]....
        /*01c4*/ 	.word	0xffffffff


	//   ....[17]....
        /*01c8*/ 	.word	0xffffffff


	//   ....[18]....
        /*01cc*/ 	.word	0xffffffff


	//   ....[19]....
        /*01d0*/ 	.word	0xffffffff


	//   ....[20]....
        /*01d4*/ 	.word	0xffffffff


	//   ....[21]....
        /*01d8*/ 	.word	0xffffffff


	//   ....[22]....
        /*01dc*/ 	.word	0xffffffff


	//   ....[23]....
        /*01e0*/ 	.word	0xffffffff


	//   ....[24]....
        /*01e4*/ 	.word	0xffffffff


	//   ....[25]....
        /*01e8*/ 	.word	0xffffffff


	//   ....[26]....
        /*01ec*/ 	.word	0xffffffff


	//   ....[27]....
        /*01f0*/ 	.word	0xffffffff


	//   ....[28]....
        /*01f4*/ 	.word	0xffffffff


	//   ....[29]....
        /*01f8*/ 	.word	0xffffffff


	//   ....[30]....
        /*01fc*/ 	.word	0xffffffff


	//   ....[31]....
        /*0200*/ 	.word	0xffffffff


	//   ....[32]....
        /*0204*/ 	.word	0xffffffff


	//   ....[33]....
        /*0208*/ 	.word	0xffffffff


	//   ....[34]....
        /*020c*/ 	.word	0xffffffff


	//   ....[35]....
        /*0210*/ 	.word	0xffffffff


	//   ....[36]....
        /*0214*/ 	.word	0xffffffff


	//   ....[37]....
        /*0218*/ 	.word	0xffffffff


	//   ....[38]....
        /*021c*/ 	.word	0xffffffff


	//   ....[39]....
        /*0220*/ 	.word	0xffffffff


	//   ....[40]....
        /*0224*/ 	.word	0xffffffff


	//   ....[41]....
        /*0228*/ 	.word	0xffffffff


	//   ....[42]....
        /*022c*/ 	.word	0xffffffff


	//   ....[43]....
        /*0230*/ 	.word	0xffffffff


	//   ....[44]....
        /*0234*/ 	.word	0xffffffff


	//   ....[45]....
        /*0238*/ 	.word	0xffffffff


	//   ....[46]....
        /*023c*/ 	.word	0xffffffff


	//   ....[47]....
        /*0240*/ 	.word	0xffffffff


	//   ....[48]....
        /*0244*/ 	.word	0xffffffff


	//   ....[49]....
        /*0248*/ 	.word	0xffffffff


	//   ....[50]....
        /*024c*/ 	.word	0xffffffff


	//   ....[51]....
        /*0250*/ 	.word	0xffffffff


	//   ....[52]....
        /*0254*/ 	.word	0xffffffff


	//   ....[53]....
        /*0258*/ 	.word	0xffffffff


	//   ....[54]....
        /*025c*/ 	.word	0xffffffff


	//   ....[55]....
        /*0260*/ 	.word	0xffffffff


	//   ....[56]....
        /*0264*/ 	.word	0xffffffff


	//   ....[57]....
        /*0268*/ 	.word	0xffffffff


	//   ....[58]....
        /*026c*/ 	.word	0xffffffff


	//   ....[59]....
        /*0270*/ 	.word	0xffffffff


	//   ....[60]....
        /*0274*/ 	.word	0xffffffff


	//   ....[61]....
        /*0278*/ 	.word	0xffffffff


	//   ....[62]....
        /*027c*/ 	.word	0xffffffff


	//   ....[63]....
        /*0280*/ 	.word	0xffffffff


	//   ....[64]....
        /*0284*/ 	.word	0xffffffff


	//   ....[65]....
        /*0288*/ 	.word	0xffffffff


	//   ....[66]....
        /*028c*/ 	.word	0xffffffff


	//   ....[67]....
        /*0290*/ 	.word	0xffffffff


	//   ....[68]....
        /*0294*/ 	.word	0xffffffff


	//   ....[69]....
        /*0298*/ 	.word	0xffffffff


	//   ....[70]....
        /*029c*/ 	.word	0xffffffff


	//   ....[71]....
        /*02a0*/ 	.word	0xffffffff


	//   ....[72]....
        /*02a4*/ 	.word	0xffffffff


	//   ....[73]....
        /*02a8*/ 	.word	0xffffffff


	//   ....[74]....
        /*02ac*/ 	.word	0xffffffff


	//   ....[75]....
        /*02b0*/ 	.word	0xffffffff


	//   ....[76]....
        /*02b4*/ 	.word	0xffffffff


	//   ....[77]....
        /*02b8*/ 	.word	0xffffffff


	//   ....[78]....
        /*02bc*/ 	.word	0xffffffff


	//   ....[79]....
        /*02c0*/ 	.word	0xffffffff


	//   ....[80]....
        /*02c4*/ 	.word	0xffffffff


	//   ....[81]....
        /*02c8*/ 	.word	0xffffffff


	//   ....[82]....
        /*02cc*/ 	.word	0xffffffff


	//   ....[83]....
        /*02d0*/ 	.word	0xffffffff


	//   ....[84]....
        /*02d4*/ 	.word	0xffffffff


	//   ....[85]....
        /*02d8*/ 	.word	0xffffffff


	//   ....[86]....
        /*02dc*/ 	.word	0xffffffff


	//   ....[87]....
        /*02e0*/ 	.word	0xffffffff


	//   ....[88]....
        /*02e4*/ 	.word	0xffffffff


	//   ....[89]....
        /*02e8*/ 	.word	0xffffffff


	//   ....[90]....
        /*02ec*/ 	.word	0xffffffff


	//   ....[91]....
        /*02f0*/ 	.word	0xffffffff


	//   ....[92]....
        /*02f4*/ 	.word	0xffffffff


	//   ....[93]....
        /*02f8*/ 	.word	0xffffffff


	//   ....[94]....
        /*02fc*/ 	.word	0xffffffff


	//   ....[95]....
        /*0300*/ 	.word	0xffffffff


	//   ....[96]....
        /*0304*/ 	.word	0xffffffff


	//   ....[97]....
        /*0308*/ 	.word	0xffffffff


	//   ....[98]....
        /*030c*/ 	.word	0xffffffff


	//   ....[99]....
        /*0310*/ 	.word	0xffffffff


	//   ....[100]....
        /*0314*/ 	.word	0xffffffff


	//   ....[101]....
        /*0318*/ 	.word	0xffffffff


	//   ....[102]....
        /*031c*/ 	.word	0xffffffff


	//   ....[103]....
        /*0320*/ 	.word	0xffffffff


	//   ....[104]....
        /*0324*/ 	.word	0xffffffff


	//   ....[105]....
        /*0328*/ 	.word	0xffffffff


	//   ....[106]....
        /*032c*/ 	.word	0xffffffff


	//   ....[107]....
        /*0330*/ 	.word	0xffffffff


	//   ....[108]....
        /*0334*/ 	.word	0xffffffff


	//   ....[109]....
        /*0338*/ 	.word	0xffffffff


	//   ....[110]....
        /*033c*/ 	.word	0xffffffff


	//   ....[111]....
        /*0340*/ 	.word	0xffffffff


	//   ....[112]....
        /*0344*/ 	.word	0xffffffff


	//   ....[113]....
        /*0348*/ 	.word	0xffffffff


	//   ....[114]....
        /*034c*/ 	.word	0xffffffff


	//   ....[115]....
        /*0350*/ 	.word	0xffffffff


	//   ....[116]....
        /*0354*/ 	.word	0xffffffff


	//   ....[117]....
        /*0358*/ 	.word	0xffffffff


	//   ....[118]....
        /*035c*/ 	.word	0xffffffff


	//   ....[119]....
        /*0360*/ 	.word	0xffffffff


	//   ....[120]....
        /*0364*/ 	.word	0xffffffff


	//   ....[121]....
        /*0368*/ 	.word	0xffffffff


	//   ....[122]....
        /*036c*/ 	.word	0xffffffff


	//   ....[123]....
        /*0370*/ 	.word	0xffffffff


	//   ....[124]....
        /*0374*/ 	.word	0xffffffff


	//   ....[125]....
        /*0378*/ 	.word	0xffffffff


	//   ....[126]....
        /*037c*/ 	.word	0xffffffff


	//   ....[127]....
        /*0380*/ 	.word	0xffffffff


	//   ....[128]....
        /*0384*/ 	.word	0xffffffff


	//   ....[129]....
        /*0388*/ 	.word	0xffffffff


	//   ....[130]....
        /*038c*/ 	.word	0xffffffff


	//   ....[131]....
        /*0390*/ 	.word	0xffffffff


	//   ....[132]....
        /*0394*/ 	.word	0xffffffff


	//   ....[133]....
        /*0398*/ 	.word	0xffffffff


	//   ....[134]....
        /*039c*/ 	.word	0xffffffff


	//   ....[135]....
        /*03a0*/ 	.word	0xffffffff


	//   ....[136]....
        /*03a4*/ 	.word	0xffffffff


	//   ....[137]....
        /*03a8*/ 	.word	0xffffffff


	//   ....[138]....
        /*03ac*/ 	.word	0xffffffff


	//   ....[139]....
        /*03b0*/ 	.word	0xffffffff


	//   ....[140]....
        /*03b4*/ 	.word	0xffffffff


	//   ....[141]....
        /*03b8*/ 	.word	0xffffffff


	//   ....[142]....
        /*03bc*/ 	.word	0xffffffff


	//   ....[143]....
        /*03c0*/ 	.word	0xffffffff


	//   ....[144]....
        /*03c4*/ 	.word	0xffffffff


	//   ....[145]....
        /*03c8*/ 	.word	0xffffffff


	//   ....[146]....
        /*03cc*/ 	.word	0xffffffff


	//   ....[147]....
        /*03d0*/ 	.word	0xffffffff


	//   ....[148]....
        /*03d4*/ 	.word	0xffffffff


	//   ....[149]....
        /*03d8*/ 	.word	0xffffffff


	//   ....[150]....
        /*03dc*/ 	.word	0xffffffff


	//   ....[151]....
        /*03e0*/ 	.word	0xffffffff


	//   ....[152]....
        /*03e4*/ 	.word	0xffffffff


	//   ....[153]....
        /*03e8*/ 	.word	0xffffffff


	//   ....[154]....
        /*03ec*/ 	.word	0xffffffff


	//   ....[155]....
        /*03f0*/ 	.word	0xffffffff


	//   ....[156]....
        /*03f4*/ 	.word	0xffffffff


	//   ....[157]....
        /*03f8*/ 	.word	0xffffffff


	//   ....[158]....
        /*03fc*/ 	.word	0xffffffff


	//   ....[159]....
        /*0400*/ 	.word	0x0500000f


	//   ....[160]....
        /*0404*/ 	.word	0x0500000f


	//   ....[161]....
        /*0408*/ 	.word	0x0500000f


	//   ....[162]....
        /*040c*/ 	.word	0x0500000f


	//   ....[163]....
        /*0410*/ 	.word	0x0500000f


	//   ....[164]....
        /*0414*/ 	.word	0x0500000f


	//   ....[165]....
        /*0418*/ 	.word	0x0500000f


	//   ....[166]....
        /*041c*/ 	.word	0x0500000f


	//   ....[167]....
        /*0420*/ 	.word	0x0500000f


	//   ....[168]....
        /*0424*/ 	.word	0x0500000f


	//   ....[169]....
        /*0428*/ 	.word	0x0500000f


	//   ....[170]....
        /*042c*/ 	.word	0x0500000f


	//   ....[171]....
        /*0430*/ 	.word	0x0500000f


	//   ....[172]....
        /*0434*/ 	.word	0x0500000f


	//   ....[173]....
        /*0438*/ 	.word	0x0500000f


	//   ....[174]....
        /*043c*/ 	.word	0x0500000f


	//   ....[175]....
        /*0440*/ 	.word	0x0500000f


	//   ....[176]....
        /*0444*/ 	.word	0x0500000f


	//   ....[177]....
        /*0448*/ 	.word	0x0500000f


	//   ....[178]....
        /*044c*/ 	.word	0x0500000f


	//   ....[179]....
        /*0450*/ 	.word	0x0500000f


	//   ....[180]....
        /*0454*/ 	.word	0x0500000f


	//   ....[181]....
        /*0458*/ 	.word	0x0500000f


	//   ....[182]....
        /*045c*/ 	.word	0x0500000f


	//   ....[183]....
        /*0460*/ 	.word	0x0500000f


	//   ....[184]....
        /*0464*/ 	.word	0x0500000f


	//   ....[185]....
        /*0468*/ 	.word	0x0500000f


	//   ....[186]....
        /*046c*/ 	.word	0x0500000f


	//   ....[187]....
        /*0470*/ 	.word	0x0500000f


	//   ....[188]....
        /*0474*/ 	.word	0x0500000f


	//   ....[189]....
        /*0478*/ 	.word	0x0500000f


	//   ....[190]....
        /*047c*/ 	.word	0x0500000f


	//   ....[191]....
        /*0480*/ 	.word	0x0500000f


	//   ....[192]....
        /*0484*/ 	.word	0x0500000f


	//   ....[193]....
        /*0488*/ 	.word	0x0500000f


	//   ....[194]....
        /*048c*/ 	.word	0x0500000f


	//   ....[195]....
        /*0490*/ 	.word	0x0500000f


	//   ....[196]....
        /*0494*/ 	.word	0x0500000f


	//   ....[197]....
        /*0498*/ 	.word	0x0500000f


	//   ....[198]....
        /*049c*/ 	.word	0x0500000f


	//   ....[199]....
        /*04a0*/ 	.word	0x0500000f


	//   ....[200]....
        /*04a4*/ 	.word	0x0500000f


	//----- nvinfo : EIATTR_COOP_GROUP_INSTR_OFFSETS
	.align		4
.L_209:
        /*04a8*/ 	.byte	0x04, 0x28
        /*04aa*/ 	.short	(.L_211 - .L_210)


	//   ....[0]....
.L_210:
        /*04ac*/ 	.word	0x00000080


	//   ....[1]....
        /*04b0*/ 	.word	0x00000090


	//   ....[2]....
        /*04b4*/ 	.word	0x000002d0


	//   ....[3]....
        /*04b8*/ 	.word	0x00000430


	//   ....[4]....
        /*04bc*/ 	.word	0x00000550


	//   ....[5]....
        /*04c0*/ 	.word	0x000006b0


	//   ....[6]....
        /*04c4*/ 	.word	0x000019e0


	//   ....[7]....
        /*04c8*/ 	.word	0x00002120


	//   ....[8]....
        /*04cc*/ 	.word	0x00002ce0


	//   ....[9]....
        /*04d0*/ 	.word	0x000034d0


	//   ....[10]....
        /*04d4*/ 	.word	0x000035e0


	//   ....[11]....
        /*04d8*/ 	.word	0x00003db0


	//   ....[12]....
        /*04dc*/ 	.word	0x00003e30


	//   ....[13]....
        /*04e0*/ 	.word	0x00005570


	//   ....[14]....
        /*04e4*/ 	.word	0x000058d0


	//   ....[15]....
        /*04e8*/ 	.word	0x000062b0


	//   ....[16]....
        /*04ec*/ 	.word	0x000062d0


	//   ....[17]....
        /*04f0*/ 	.word	0x00006cb0


	//   ....[18]....
        /*04f4*/ 	.word	0x00006d20


	//   ....[19]....
        /*04f8*/ 	.word	0x00008a20


	//   ....[20]....
        /*04fc*/ 	.word	0x00008a30


	//   ....[21]....
        /*0500*/ 	.word	0x00008a60


	//   ....[22]....
        /*0504*/ 	.word	0x00008a70


	//   ....[23]....
        /*0508*/ 	.word	0x0000a570


	//   ....[24]....
        /*050c*/ 	.word	0x0000a8e0


	//   ....[25]....
        /*0510*/ 	.word	0x0000b280


	//   ....[26]....
        /*0514*/ 	.word	0x0000b2a0


	//   ....[27]....
        /*0518*/ 	.word	0x0000bce0


	//   ....[28]....
        /*051c*/ 	.word	0x0000bd60


	//   ....[29]....
        /*0520*/ 	.word	0x0000d030


	//   ....[30]....
        /*0524*/ 	.word	0x0000d040


	//   ....[31]....
        /*0528*/ 	.word	0x0000d0c0


	//   ....[32]....
        /*052c*/ 	.word	0x0000d0d0


	//   ....[33]....
        /*0530*/ 	.word	0x0000dfa0


	//   ....[34]....
        /*0534*/ 	.word	0x0000dfb0


	//   ....[35]....
        /*0538*/ 	.word	0x0000dfc0


	//   ....[36]....
        /*053c*/ 	.word	0x0000dfd0


	//   ....[37]....
        /*0540*/ 	.word	0x0000dfe0


	//   ....[38]....
        /*0544*/ 	.word	0x0000dff0


	//   ....[39]....
        /*0548*/ 	.word	0x0000e000


	//   ....[40]....
        /*054c*/ 	.word	0x0000e020


	//   ....[41]....
        /*0550*/ 	.word	0x0000e040


	//   ....[42]....
        /*0554*/ 	.word	0x0000e060


	//   ....[43]....
        /*0558*/ 	.word	0x0000e0a0


	//   ....[44]....
        /*055c*/ 	.word	0x0000e0b0


	//   ....[45]....
        /*0560*/ 	.word	0x0000e0c0


	//   ....[46]....
        /*0564*/ 	.word	0x0000e0d0


	//   ....[47]....
        /*0568*/ 	.word	0x0000e0f0


	//   ....[48]....
        /*056c*/ 	.word	0x0000e110


	//   ....[49]....
        /*0570*/ 	.word	0x0000e120


	//   ....[50]....
        /*0574*/ 	.word	0x0000e130


	//   ....[51]....
        /*0578*/ 	.word	0x0000e140


	//   ....[52]....
        /*057c*/ 	.word	0x0000e150


	//   ....[53]....
        /*0580*/ 	.word	0x0000e160


	//   ....[54]....
        /*0584*/ 	.word	0x0000e170


	//   ....[55]....
        /*0588*/ 	.word	0x0000e180


	//   ....[56]....
        /*058c*/ 	.word	0x0000e190


	//   ....[57]....
        /*0590*/ 	.word	0x0000e1a0


	//   ....[58]....
        /*0594*/ 	.word	0x0000e1d0


	//   ....[59]....
        /*0598*/ 	.word	0x0000e200


	//   ....[60]....
        /*059c*/ 	.word	0x0000e230


	//   ....[61]....
        /*05a0*/ 	.word	0x0000e270


	//   ....[62]....
        /*05a4*/ 	.word	0x0000e2b0


	//   ....[63]....
        /*05a8*/ 	.word	0x0000e2e0


	//   ....[64]....
        /*05ac*/ 	.word	0x0000e310


	//   ....[65]....
        /*05b0*/ 	.word	0x0000e8c0


	//   ....[66]....
        /*05b4*/ 	.word	0x0000e900


	//   ....[67]....
        /*05b8*/ 	.word	0x0000e940


	//   ....[68]....
        /*05bc*/ 	.word	0x0000e970


	//   ....[69]....
        /*05c0*/ 	.word	0x0000eed0


	//   ....[70]....
        /*05c4*/ 	.word	0x0000ef10


	//   ....[71]....
        /*05c8*/ 	.word	0x0000efd0


	//   ....[72]....
        /*05cc*/ 	.word	0x0000eff0


	//   ....[73]....
        /*05d0*/ 	.word	0x0000f0b0


	//   ....[74]....
        /*05d4*/ 	.word	0x0000f0d0


	//   ....[75]....
        /*05d8*/ 	.word	0x0000f1a0


	//   ....[76]....
        /*05dc*/ 	.word	0x0000f1c0


	//   ....[77]....
        /*05e0*/ 	.word	0x0000f9d0


	//   ....[78]....
        /*05e4*/ 	.word	0x0000f9f0


	//   ....[79]....
        /*05e8*/ 	.word	0x0000fab0


	//   ....[80]....
        /*05ec*/ 	.word	0x0000fad0


	//   ....[81]....
        /*05f0*/ 	.word	0x0000fb90


	//   ....[82]....
        /*05f4*/ 	.word	0x0000fbb0


	//   ....[83]....
        /*05f8*/ 	.word	0x0000fc80


	//   ....[84]....
        /*05fc*/ 	.word	0x0000fca0


	//   ....[85]....
        /*0600*/ 	.word	0x0000fde0


	//   ....[86]....
        /*0604*/ 	.word	0x0000ff90


	//   ....[87]....
        /*0608*/ 	.word	0x0000ffc0


	//   ....[88]....
        /*060c*/ 	.word	0x0000fff0


	//   ....[89]....
        /*0610*/ 	.word	0x00010020


	//   ....[90]....
        /*0614*/ 	.word	0x00010050


	//   ....[91]....
        /*0618*/ 	.word	0x00010090


	//   ....[92]....
        /*061c*/ 	.word	0x000101e0


	//   ....[93]....
        /*0620*/ 	.word	0x00010210


	//   ....[94]....
        /*0624*/ 	.word	0x00010240


	//   ....[95]....
        /*0628*/ 	.word	0x00010270


	//   ....[96]....
        /*062c*/ 	.word	0x000102a0


	//   ....[97]....
        /*0630*/ 	.word	0x000102e0


	//   ....[98]....
        /*0634*/ 	.word	0x00010370


	//   ....[99]....
        /*0638*/ 	.word	0x000103d0


	//   ....[100]....
        /*063c*/ 	.word	0x00010460


	//   ....[101]....
        /*0640*/ 	.word	0x00012270


	//   ....[102]....
        /*0644*/ 	.word	0x000122a0


	//   ....[103]....
        /*0648*/ 	.word	0x00012360


	//   ....[104]....
        /*064c*/ 	.word	0x00012370


	//   ....[105]....
        /*0650*/ 	.word	0x000123e0


	//   ....[106]....
        /*0654*/ 	.word	0x000123f0


	//   ....[107]....
        /*0658*/ 	.word	0x00012400


	//   ....[108]....
        /*065c*/ 	.word	0x00012470


	//   ....[109]....
        /*0660*/ 	.word	0x000127c0


	//   ....[110]....
        /*0664*/ 	.word	0x000127f0


	//   ....[111]....
        /*0668*/ 	.word	0x00012810


	//   ....[112]....
        /*066c*/ 	.word	0x000128c0


	//   ....[113]....
        /*0670*/ 	.word	0x000128e0


	//   ....[114]....
        /*0674*/ 	.word	0x00012970


	//   ....[115]....
        /*0678*/ 	.word	0x00012980


	//   ....[116]....
        /*067c*/ 	.word	0x00012990


	//   ....[117]....
        /*0680*/ 	.word	0x00013160


	//   ....[118]....
        /*0684*/ 	.word	0x00013190


	//   ....[119]....
        /*0688*/ 	.word	0x000131c0


	//   ....[120]....
        /*068c*/ 	.word	0x00013270


	//   ....[121]....
        /*0690*/ 	.word	0x00013280


	//   ....[122]....
        /*0694*/ 	.word	0x00013320


	//   ....[123]....
        /*0698*/ 	.word	0x00013330


	//   ....[124]....
        /*069c*/ 	.word	0x00013340


	//   ....[125]....
        /*06a0*/ 	.word	0x00013ad0


	//   ....[126]....
        /*06a4*/ 	.word	0x00013af0


	//   ....[127]....
        /*06a8*/ 	.word	0x00013b60


	//   ....[128]....
        /*06ac*/ 	.word	0x00013b70


	//   ....[129]....
        /*06b0*/ 	.word	0x00013bc0


	//   ....[130]....
        /*06b4*/ 	.word	0x00013bd0


	//   ....[131]....
        /*06b8*/ 	.word	0x00013be0


	//   ....[132]....
        /*06bc*/ 	.word	0x00013c30


	//   ....[133]....
        /*06c0*/ 	.word	0x00013f70


	//   ....[134]....
        /*06c4*/ 	.word	0x00013f90


	//   ....[135]....
        /*06c8*/ 	.word	0x00013fa0


	//   ....[136]....
        /*06cc*/ 	.word	0x00014000


	//   ....[137]....
        /*06d0*/ 	.word	0x00014010


	//   ....[138]....
        /*06d4*/ 	.word	0x00014070


	//   ....[139]....
        /*06d8*/ 	.word	0x000140a0


	//   ....[140]....
        /*06dc*/ 	.word	0x000140e0


	//   ....[141]....
        /*06e0*/ 	.word	0x000150e0


	//   ....[142]....
        /*06e4*/ 	.word	0x00015180


	//   ....[143]....
        /*06e8*/ 	.word	0x000151b0


	//   ....[144]....
        /*06ec*/ 	.word	0x000151e0


	//   ....[145]....
        /*06f0*/ 	.word	0x00015220


	//   ....[146]....
        /*06f4*/ 	.word	0x00015250


	//   ....[147]....
        /*06f8*/ 	.word	0x00015280


	//   ....[148]....
        /*06fc*/ 	.word	0x00015290


	//   ....[149]....
        /*0700*/ 	.word	0x000153c0


	//   ....[150]....
        /*0704*/ 	.word	0x000153f0


	//   ....[151]....
        /*0708*/ 	.word	0x00015420


	//   ....[152]....
        /*070c*/ 	.word	0x00015450


	//   ....[153]....
        /*0710*/ 	.word	0x00015480


	//   ....[154]....
        /*0714*/ 	.word	0x000154c0


	//   ....[155]....
        /*0718*/ 	.word	0x00015560


	//   ....[156]....
        /*071c*/ 	.word	0x000155d0


	//   ....[157]....
        /*0720*/ 	.word	0x00015600


	//   ....[158]....
        /*0724*/ 	.word	0x00015c10


	//   ....[159]....
        /*0728*/ 	.word	0x000162e0


	//   ....[160]....
        /*072c*/ 	.word	0x000163c0


	//   ....[161]....
        /*0730*/ 	.word	0x000164a0


	//   ....[162]....
        /*0734*/ 	.word	0x00016500


	//   ....[163]....
        /*0738*/ 	.word	0x000165e0


	//   ....[164]....
        /*073c*/ 	.word	0x00016640


	//   ....[165]....
        /*0740*/ 	.word	0x00016720


	//   ....[166]....
        /*0744*/ 	.word	0x00016780


	//   ....[167]....
        /*0748*/ 	.word	0x00016860


	//   ....[168]....
        /*074c*/ 	.word	0x00016990


	//   ....[169]....
        /*0750*/ 	.word	0x00016a60


	//   ....[170]....
        /*0754*/ 	.word	0x00016b80


	//   ....[171]....
        /*0758*/ 	.word	0x00016c40


	//   ....[172]....
        /*075c*/ 	.word	0x00016ca0


	//   ....[173]....
        /*0760*/ 	.word	0x00016da0


	//   ....[174]....
        /*0764*/ 	.word	0x00016e00


	//   ....[175]....
        /*0768*/ 	.word	0x00016f10


	//   ....[176]....
        /*076c*/ 	.word	0x00016fb0


	//   ....[177]....
        /*0770*/ 	.word	0x00017020


	//   ....[178]....
        /*0774*/ 	.word	0x00017080


	//   ....[179]....
        /*0778*/ 	.word	0x000171a0


	//   ....[180]....
        /*077c*/ 	.word	0x00017200


	//   ....[181]....
        /*0780*/ 	.word	0x00017310


	//   ....[182]....
        /*0784*/ 	.word	0x00017370


	//   ....[183]....
        /*0788*/ 	.word	0x00017470


	//   ....[184]....
        /*078c*/ 	.word	0x000175a0


	//   ....[185]....
        /*0790*/ 	.word	0x00017650


	//   ....[186]....
        /*0794*/ 	.word	0x000176b0


	//   ....[187]....
        /*0798*/ 	.word	0x00017770


	//   ....[188]....
        /*079c*/ 	.word	0x000177d0


	//   ....[189]....
        /*07a0*/ 	.word	0x00017890


	//   ....[190]....
        /*07a4*/ 	.word	0x000178f0


	//   ....[191]....
        /*07a8*/ 	.word	0x000179b0


	//   ....[192]....
        /*07ac*/ 	.word	0x00017aa0


	//   ....[193]....
        /*07b0*/ 	.word	0x00017b40


	//   ....[194]....
        /*07b4*/ 	.word	0x00017ba0


	//   ....[195]....
        /*07b8*/ 	.word	0x00017c70


	//   ....[196]....
        /*07bc*/ 	.word	0x00017cd0


	//   ....[197]....
        /*07c0*/ 	.word	0x00017da0


	//   ....[198]....
        /*07c4*/ 	.word	0x00017e00


	//   ....[199]....
        /*07c8*/ 	.word	0x00017ed0


	//   ....[200]....
        /*07cc*/ 	.word	0x00018130


	//----- nvinfo : EIATTR_REG_RECONFIG
	.align		4
.L_211:
        /*07d0*/ 	.byte	0x01, 0x54
	.zero		2


	//----- nvinfo : EIATTR_SYSCALL_OFFSETS
	.align		4
        /*07d4*/ 	.byte	0x04, 0x46
        /*07d6*/ 	.short	(.L_213 - .L_212)


	//   ....[0]....
.L_212:
        /*07d8*/ 	.word	0x00001bc0


	//   ....[1]....
        /*07dc*/ 	.word	0x00011780


	//   ....[2]....
        /*07e0*/ 	.word	0x00011910


	//   ....[3]....
        /*07e4*/ 	.word	0x00011a60


	//   ....[4]....
        /*07e8*/ 	.word	0x00011ba0


	//   ....[5]....
        /*07ec*/ 	.word	0x00012d70


	//----- nvinfo : EIATTR_MBARRIER_INSTR_OFFSETS
	.align		4
.L_213:
        /*07f0*/ 	.byte	0x04, 0x39
        /*07f2*/ 	.short	(.L_215 - .L_214)


	//   ....[0]....
.L_214:
        /*07f4*/ 	.word	0x00000180
        /*07f8*/ 	.word	0x000000ff
        /*07fc*/ 	.word	0x00022800
        /*0800*/ 	.short	0x0100
        /*0802*/ 	.byte	0x08
	.zero		1


	//   ....[1]....
        /*0804*/ 	.word	0x00000190
        /*0808*/ 	.word	0x000000ff
        /*080c*/ 	.word	0x00022820
        /*0810*/ 	.short	0x0100
        /*0812*/ 	.byte	0x08
	.zero		1


	//   ....[2]....
        /*0814*/ 	.word	0x00000280
        /*0818*/ 	.word	0x000000ff
        /*081c*/ 	.word	0x00022830
        /*0820*/ 	.short	0x0100
        /*0822*/ 	.byte	0x08
	.zero		1


	//   ....[3]....
        /*0824*/ 	.word	0x00000290
        /*0828*/ 	.word	0x000000ff
        /*082c*/ 	.word	0x00022840
        /*0830*/ 	.short	0x0100
        /*0832*/ 	.byte	0x08
	.zero		1


	//   ....[4]....
        /*0834*/ 	.word	0x000002a0
        /*0838*/ 	.word	0x000000ff
        /*083c*/ 	.word	0x00022838
        /*0840*/ 	.short	0x0100
        /*0842*/ 	.byte	0x08
	.zero		1


	//   ....[5]....
        /*0844*/ 	.word	0x000002b0
        /*0848*/ 	.word	0x000000ff
        /*084c*/ 	.word	0x00022848
        /*0850*/ 	.short	0x0100
        /*0852*/ 	.byte	0x08
	.zero		1


	//   ....[6]....
        /*0854*/ 	.word	0x000003e0
        /*0858*/ 	.word	0x000000ff
        /*085c*/ 	.word	0x00022850
        /*0860*/ 	.short	0x0100
        /*0862*/ 	.byte	0x08
	.zero		1


	//   ....[7]....
        /*0864*/ 	.word	0x000003f0
        /*0868*/ 	.word	0x000000ff
        /*086c*/ 	.word	0x00022860
        /*0870*/ 	.short	0x0100
        /*0872*/ 	.byte	0x08
	.zero		1


	//   ....[8]....
        /*0874*/ 	.word	0x00000400
        /*0878*/ 	.word	0x000000ff
        /*087c*/ 	.word	0x00022858
        /*0880*/ 	.short	0x0100
        /*0882*/ 	.byte	0x08
	.zero		1


	//   ....[9]....
        /*0884*/ 	.word	0x00000410
        /*0888*/ 	.word	0x000000ff
        /*088c*/ 	.word	0x00022868
        /*0890*/ 	.short	0x0100
        /*0892*/ 	.byte	0x08
	.zero		1


	//   ....[10]....
        /*0894*/ 	.word	0x00000500
        /*0898*/ 	.word	0x000000ff
        /*089c*/ 	.word	0x00022870
        /*08a0*/ 	.short	0x0100
        /*08a2*/ 	.byte	0x06
	.zero		1


	//   ....[11]....
        /*08a4*/ 	.word	0x00000510
        /*08a8*/ 	.word	0x000000ff
        /*08ac*/ 	.word	0x00022880
        /*08b0*/ 	.short	0x0100
        /*08b2*/ 	.byte	0x06
	.zero		1


	//   ....[12]....
        /*08b4*/ 	.word	0x00000520
        /*08b8*/ 	.word	0x000000ff
        /*08bc*/ 	.word	0x00022878
        /*08c0*/ 	.short	0x0100
        /*08c2*/ 	.byte	0x06
	.zero		1


	//   ....[13]....
        /*08c4*/ 	.word	0x00000530
        /*08c8*/ 	.word	0x000000ff
        /*08cc*/ 	.word	0x00022888
        /*08d0*/ 	.short	0x0100
        /*08d2*/ 	.byte	0x06
	.zero		1


	//   ....[14]....
        /*08d4*/ 	.word	0x00000660
        /*08d8*/ 	.word	0x000000ff
        /*08dc*/ 	.word	0x00022890
        /*08e0*/ 	.short	0x0100
        /*08e2*/ 	.byte	0x08
	.zero		1


	//   ....[15]....
        /*08e4*/ 	.word	0x00000670
        /*08e8*/ 	.word	0x000000ff
        /*08ec*/ 	.word	0x000228a0
        /*08f0*/ 	.short	0x0100
        /*08f2*/ 	.byte	0x08
	.zero		1


	//   ....[16]....
        /*08f4*/ 	.word	0x00000680
        /*08f8*/ 	.word	0x000000ff
        /*08fc*/ 	.word	0x00022898
        /*0900*/ 	.short	0x0100
        /*0902*/ 	.byte	0x08
	.zero		1


	//   ....[17]....
        /*0904*/ 	.word	0x00000690
        /*0908*/ 	.word	0x000000ff
        /*090c*/ 	.word	0x000228a8
        /*0910*/ 	.short	0x0100
        /*0912*/ 	.byte	0x08
	.zero		1


	//   ....[18]....
        /*0914*/ 	.word	0x000007e0
        /*0918*/ 	.word	0x000000ff
        /*091c*/ 	.word	0x000228b0
        /*0920*/ 	.short	0x0100
        /*0922*/ 	.byte	0x08
	.zero		1


	//   ....[19]....
        /*0924*/ 	.word	0x000007f0
        /*0928*/ 	.word	0x000000ff
        /*092c*/ 	.word	0x000228c0
        /*0930*/ 	.short	0x0100
        /*0932*/ 	.byte	0x08
	.zero		1


	//   ....[20]....
        /*0934*/ 	.word	0x00000800
        /*0938*/ 	.word	0x000000ff
        /*093c*/ 	.word	0x000228b8
        /*0940*/ 	.short	0x0100
        /*0942*/ 	.byte	0x08
	.zero		1


	//   ....[21]....
        /*0944*/ 	.word	0x00000810
        /*0948*/ 	.word	0x000000ff
        /*094c*/ 	.word	0x000228c8
        /*0950*/ 	.short	0x0100
        /*0952*/ 	.byte	0x08
	.zero		1


	//   ....[22]....
        /*0954*/ 	.word	0x00001c30
        /*0958*/ 	.word	0x000000ff
        /*095c*/ 	.word	0x00022800
        /*0960*/ 	.short	0x010a
        /*0962*/ 	.byte	0x26
	.zero		1


	//   ....[23]....
        /*0964*/ 	.word	0x00001cb0
        /*0968*/ 	.word	0x00000003
        /*096c*/ 	.word	0x00022830
        /*0970*/ 	.short	0x010a
        /*0972*/ 	.byte	0x3f
	.zero		1


	//   ....[24]....
        /*0974*/ 	.word	0x00001cf0
        /*0978*/ 	.word	0x00000003
        /*097c*/ 	.word	0x00022830
        /*0980*/ 	.short	0x010a
        /*0982*/ 	.byte	0x3f
	.zero		1


	//   ....[25]....
        /*0984*/ 	.word	0x000020d0
        /*0988*/ 	.word	0x000000ff
        /*098c*/ 	.word	0x00000000
        /*0990*/ 	.short	0x0101
        /*0992*/ 	.byte	0x04
	.zero		1


	//   ....[26]....
        /*0994*/ 	.word	0x00004ec0
        /*0998*/ 	.word	0x000000ff
        /*099c*/ 	.word	0x00022830
        /*09a0*/ 	.short	0x010a
        /*09a2*/ 	.byte	0x04
	.zero		1


	//   ....[27]....
        /*09a4*/ 	.word	0x00004f00
        /*09a8*/ 	.word	0x000000ff
        /*09ac*/ 	.word	0x00022830
        /*09b0*/ 	.short	0x010a
        /*09b2*/ 	.byte	0x04
	.zero		1


	//   ....[28]....
        /*09b4*/ 	.word	0x00005220
        /*09b8*/ 	.word	0x000000ff
        /*09bc*/ 	.word	0x00022850
        /*09c0*/ 	.short	0x010a
        /*09c2*/ 	.byte	0x04
	.zero		1


	//   ....[29]....
        /*09c4*/ 	.word	0x00005260
        /*09c8*/ 	.word	0x000000ff
        /*09cc*/ 	.word	0x00022850
        /*09d0*/ 	.short	0x010a
        /*09d2*/ 	.byte	0x04
	.zero		1


	//   ....[30]....
        /*09d4*/ 	.word	0x00005500
        /*09d8*/ 	.word	0x000000ff
        /*09dc*/ 	.word	0x00000000
        /*09e0*/ 	.short	0x0101
        /*09e2*/ 	.byte	0x04
	.zero		1


	//   ....[31]....
        /*09e4*/ 	.word	0x000077a0
        /*09e8*/ 	.word	0x000000ff
        /*09ec*/ 	.word	0x00000000
        /*09f0*/ 	.short	0x0101
        /*09f2*/ 	.byte	0x04
	.zero		1


	//   ....[32]....
        /*09f4*/ 	.word	0x00008090
        /*09f8*/ 	.word	0x000000ff
        /*09fc*/ 	.word	0x00022830
        /*0a00*/ 	.short	0x010a
        /*0a02*/ 	.byte	0x06
	.zero		1


	//   ....[33]....
        /*0a04*/ 	.word	0x000080d0
        /*0a08*/ 	.word	0x000000ff
        /*0a0c*/ 	.word	0x00022830
        /*0a10*/ 	.short	0x010a
        /*0a12*/ 	.byte	0x06
	.zero		1


	//   ....[34]....
        /*0a14*/ 	.word	0x000083a0
        /*0a18*/ 	.word	0x000000ff
        /*0a1c*/ 	.word	0x00022850
        /*0a20*/ 	.short	0x010a
        /*0a22*/ 	.byte	0x06
	.zero		1


	//   ....[35]....
        /*0a24*/ 	.word	0x000083e0
        /*0a28*/ 	.word	0x000000ff
        /*0a2c*/ 	.word	0x00022850
        /*0a30*/ 	.short	0x010a
        /*0a32*/ 	.byte	0x06
	.zero		1


	//   ....[36]....
        /*0a34*/ 	.word	0x000086b0
        /*0a38*/ 	.word	0x000000ff
        /*0a3c*/ 	.word	0x00000000
        /*0a40*/ 	.short	0x0101
        /*0a42*/ 	.byte	0x05
	.zero		1


	//   ....[37]....
        /*0a44*/ 	.word	0x00009860
        /*0a48*/ 	.word	0x000000ff
        /*0a4c*/ 	.word	0x00000000
        /*0a50*/ 	.short	0x0101
        /*0a52*/ 	.byte	0x04
	.zero		1


	//   ....[38]....
        /*0a54*/ 	.word	0x00009f50
        /*0a58*/ 	.word	0x000000ff
        /*0a5c*/ 	.word	0x00022830
        /*0a60*/ 	.short	0x010a
        /*0a62*/ 	.byte	0x0a
	.zero		1


	//   ....[39]....
        /*0a64*/ 	.word	0x00009f90
        /*0a68*/ 	.word	0x000000ff
        /*0a6c*/ 	.word	0x00022830
        /*0a70*/ 	.short	0x010a
        /*0a72*/ 	.byte	0x0a
	.zero		1


	//   ....[40]....
        /*0a74*/ 	.word	0x0000a230
        /*0a78*/ 	.word	0x000000ff
        /*0a7c*/ 	.word	0x00022850
        /*0a80*/ 	.short	0x010a
        /*0a82*/ 	.byte	0x0a
	.zero		1


	//   ....[41]....
        /*0a84*/ 	.word	0x0000a270
        /*0a88*/ 	.word	0x000000ff
        /*0a8c*/ 	.word	0x00022850
        /*0a90*/ 	.short	0x010a
        /*0a92*/ 	.byte	0x0a
	.zero		1


	//   ....[42]....
        /*0a94*/ 	.word	0x0000a500
        /*0a98*/ 	.word	0x000000ff
        /*0a9c*/ 	.word	0x00000000
        /*0aa0*/ 	.short	0x0101
        /*0aa2*/ 	.byte	0x05
	.zero		1


	//   ....[43]....
        /*0aa4*/ 	.word	0x0000c7a0
        /*0aa8*/ 	.word	0x000000ff
        /*0aac*/ 	.word	0x00000000
        /*0ab0*/ 	.short	0x0101
        /*0ab2*/ 	.byte	0x04
	.zero		1


	//   ....[44]....
        /*0ab4*/ 	.word	0x0000cd90
        /*0ab8*/ 	.word	0x000000ff
        /*0abc*/ 	.word	0x00022850
        /*0ac0*/ 	.short	0x010a
        /*0ac2*/ 	.byte	0x05
	.zero		1


	//   ....[45]....
        /*0ac4*/ 	.word	0x0000cdd0
        /*0ac8*/ 	.word	0x000000ff
        /*0acc*/ 	.word	0x00022850
        /*0ad0*/ 	.short	0x010a
        /*0ad2*/ 	.byte	0x05
	.zero		1


	//   ....[46]....
        /*0ad4*/ 	.word	0x0000d390
        /*0ad8*/ 	.word	0x000000ff
        /*0adc*/ 	.word	0x00000000
        /*0ae0*/ 	.short	0x0101
        /*0ae2*/ 	.byte	0x04
	.zero		1


	//   ....[47]....
        /*0ae4*/ 	.word	0x0000ef00
        /*0ae8*/ 	.word	0x00000002
        /*0aec*/ 	.word	0x00000000
        /*0af0*/ 	.short	0x0101
        /*0af2*/ 	.byte	0x3f
	.zero		1


	//   ....[48]....
        /*0af4*/ 	.word	0x00012080
        /*0af8*/ 	.word	0x00000000
        /*0afc*/ 	.word	0x00022880
        /*0b00*/ 	.short	0x010a
        /*0b02*/ 	.byte	0x3f
	.zero		1


	//   ....[49]....
        /*0b04*/ 	.word	0x00012530
        /*0b08*/ 	.word	0x00000000
        /*0b0c*/ 	.word	0x00022870
        /*0b10*/ 	.short	0x0107
        /*0b12*/ 	.byte	0x3f
	.zero		1


	//   ....[50]....
        /*0b14*/ 	.word	0x000125f0
        /*0b18*/ 	.word	0x00000000
        /*0b1c*/ 	.word	0x00022870
        /*0b20*/ 	.short	0x0101
        /*0b22*/ 	.byte	0x3f
	.zero		1


	//   ....[51]....
        /*0b24*/ 	.word	0x00012620
        /*0b28*/ 	.word	0x00000000
        /*0b2c*/ 	.word	0x00022840
        /*0b30*/ 	.short	0x010a
        /*0b32*/ 	.byte	0x3f
	.zero		1


	//   ....[52]....
        /*0b34*/ 	.word	0x00012ae0
        /*0b38*/ 	.word	0x00000000
        /*0b3c*/ 	.word	0x00022830
        /*0b40*/ 	.short	0x0107
        /*0b42*/ 	.byte	0x3f
	.zero		1


	//   ....[53]....
        /*0b44*/ 	.word	0x00012ba0
        /*0b48*/ 	.word	0x00000000
        /*0b4c*/ 	.word	0x00022830
        /*0b50*/ 	.short	0x0101
        /*0b52*/ 	.byte	0x3f
	.zero		1


	//   ....[54]....
        /*0b54*/ 	.word	0x000134a0
        /*0b58*/ 	.word	0x00000016
        /*0b5c*/ 	.word	0x00022800
        /*0b60*/ 	.short	0x0107
        /*0b62*/ 	.byte	0x3f
	.zero		1


	//   ....[55]....
        /*0b64*/ 	.word	0x000135a0
        /*0b68*/ 	.word	0x00000016
        /*0b6c*/ 	.word	0x00022800
        /*0b70*/ 	.short	0x0101
        /*0b72*/ 	.byte	0x3f
	.zero		1


	//   ....[56]....
        /*0b74*/ 	.word	0x000135c0
        /*0b78*/ 	.word	0x00000016
        /*0b7c*/ 	.word	0x00022820
        /*0b80*/ 	.short	0x010a
        /*0b82*/ 	.byte	0x3f
	.zero		1


	//   ....[57]....
        /*0b84*/ 	.word	0x00013930
        /*0b88*/ 	.word	0x00000000
        /*0b8c*/ 	.word	0x00022880
        /*0b90*/ 	.short	0x010a
        /*0b92*/ 	.byte	0x3f
	.zero		1


	//   ....[58]....
        /*0b94*/ 	.word	0x00013cc0
        /*0b98*/ 	.word	0x00000000
        /*0b9c*/ 	.word	0x00022870
        /*0ba0*/ 	.short	0x0107
        /*0ba2*/ 	.byte	0x3f
	.zero		1


	//   ....[59]....
        /*0ba4*/ 	.word	0x00013d80
        /*0ba8*/ 	.word	0x00000000
        /*0bac*/ 	.word	0x00022870
        /*0bb0*/ 	.short	0x0101
        /*0bb2*/ 	.byte	0x3f
	.zero		1


	//   ....[60]....
        /*0bb4*/ 	.word	0x00013db0
        /*0bb8*/ 	.word	0x00000000
        /*0bbc*/ 	.word	0x00022840
        /*0bc0*/ 	.short	0x010a
        /*0bc2*/ 	.byte	0x3f
	.zero		1


	//   ....[61]....
        /*0bc4*/ 	.word	0x00014180
        /*0bc8*/ 	.word	0x00000000
        /*0bcc*/ 	.word	0x00022830
        /*0bd0*/ 	.short	0x0107
        /*0bd2*/ 	.byte	0x3f
	.zero		1


	//   ....[62]....
        /*0bd4*/ 	.word	0x00014240
        /*0bd8*/ 	.word	0x00000000
        /*0bdc*/ 	.word	0x00022830
        /*0be0*/ 	.short	0x0101
        /*0be2*/ 	.byte	0x3f
	.zero		1


	//   ....[63]....
        /*0be4*/ 	.word	0x000142d0
        /*0be8*/ 	.word	0x00000000
        /*0bec*/ 	.word	0x00022870
        /*0bf0*/ 	.short	0x010a
        /*0bf2*/ 	.byte	0x3f
	.zero		1


	//   ....[64]....
        /*0bf4*/ 	.word	0x00014360
        /*0bf8*/ 	.word	0x00000000
        /*0bfc*/ 	.word	0x00022860
        /*0c00*/ 	.short	0x010a
        /*0c02*/ 	.byte	0x3f
	.zero		1


	//   ....[65]....
        /*0c04*/ 	.word	0x000147c0
        /*0c08*/ 	.word	0x00000000
        /*0c0c*/ 	.word	0x00022850
        /*0c10*/ 	.short	0x0101
        /*0c12*/ 	.byte	0x3f
	.zero		1


	//   ....[66]....
        /*0c14*/ 	.word	0x00014840
        /*0c18*/ 	.word	0x00000000
        /*0c1c*/ 	.word	0x00000000
        /*0c20*/ 	.short	0x0101
        /*0c22*/ 	.byte	0x3f
	.zero		1


	//   ....[67]....
        /*0c24*/ 	.word	0x00014a00
        /*0c28*/ 	.word	0x00000011
        /*0c2c*/ 	.word	0x00022870
        /*0c30*/ 	.short	0x010a
        /*0c32*/ 	.byte	0x3f
	.zero		1


	//   ....[68]....
        /*0c34*/ 	.word	0x00014a80
        /*0c38*/ 	.word	0x00000011
        /*0c3c*/ 	.word	0x00022860
        /*0c40*/ 	.short	0x010a
        /*0c42*/ 	.byte	0x3f
	.zero		1


	//   ....[69]....
        /*0c44*/ 	.word	0x00014ef0
        /*0c48*/ 	.word	0x00000011
        /*0c4c*/ 	.word	0x00022850
        /*0c50*/ 	.short	0x0101
        /*0c52*/ 	.byte	0x3f
	.zero		1


	//   ....[70]....
        /*0c54*/ 	.word	0x00014f70
        /*0c58*/ 	.word	0x00000000
        /*0c5c*/ 	.word	0x00000000
        /*0c60*/ 	.short	0x0101
        /*0c62*/ 	.byte	0x3f
	.zero		1


	//   ....[71]....
        /*0c64*/ 	.word	0x00015b90
        /*0c68*/ 	.word	0x00000005
        /*0c6c*/ 	.word	0x00022820
        /*0c70*/ 	.short	0x010a
        /*0c72*/ 	.byte	0x3f
	.zero		1


	//   ....[72]....
        /*0c74*/ 	.word	0x00015d10
        /*0c78*/ 	.word	0x00000003
        /*0c7c*/ 	.word	0x00022840
        /*0c80*/ 	.short	0x010a
        /*0c82*/ 	.byte	0x3f
	.zero		1


	//   ....[73]....
        /*0c84*/ 	.word	0x00015db0
        /*0c88*/ 	.word	0x00000017
        /*0c8c*/ 	.word	0x00022840
        /*0c90*/ 	.short	0x010a
        /*0c92*/ 	.byte	0x3f
	.zero		1


	//   ....[74]....
        /*0c94*/ 	.word	0x00015df0
        /*0c98*/ 	.word	0x00000003
        /*0c9c*/ 	.word	0x00022860
        /*0ca0*/ 	.short	0x010a
        /*0ca2*/ 	.byte	0x3f
	.zero		1


	//   ....[75]....
        /*0ca4*/ 	.word	0x00015e30
        /*0ca8*/ 	.word	0x00000017
        /*0cac*/ 	.word	0x00022860
        /*0cb0*/ 	.short	0x010a
        /*0cb2*/ 	.byte	0x3f
	.zero		1


	//   ....[76]....
        /*0cb4*/ 	.word	0x00015e70
        /*0cb8*/ 	.word	0x00000003
        /*0cbc*/ 	.word	0x00022880
        /*0cc0*/ 	.short	0x010a
        /*0cc2*/ 	.byte	0x3f
	.zero		1


	//   ....[77]....
        /*0cc4*/ 	.word	0x00015eb0
        /*0cc8*/ 	.word	0x00000017
        /*0ccc*/ 	.word	0x00022880
        /*0cd0*/ 	.short	0x010a
        /*0cd2*/ 	.byte	0x3f
	.zero		1


	//   ....[78]....
        /*0cd4*/ 	.word	0x00015f20
        /*0cd8*/ 	.word	0x00000003
        /*0cdc*/ 	.word	0x00022800
        /*0ce0*/ 	.short	0x010a
        /*0ce2*/ 	.byte	0x3f
	.zero		1


	//   ....[79]....
        /*0ce4*/ 	.word	0x00015f70
        /*0ce8*/ 	.word	0x00000003
        /*0cec*/ 	.word	0x00022830
        /*0cf0*/ 	.short	0x010a
        /*0cf2*/ 	.byte	0x3f
	.zero		1


	//   ....[80]....
        /*0cf4*/ 	.word	0x00015fd0
        /*0cf8*/ 	.word	0x00000005
        /*0cfc*/ 	.word	0x00022830
        /*0d00*/ 	.short	0x010a
        /*0d02*/ 	.byte	0x3f
	.zero		1


	//   ....[81]....
        /*0d04*/ 	.word	0x00016030
        /*0d08*/ 	.word	0x00000005
        /*0d0c*/ 	.word	0x00022850
        /*0d10*/ 	.short	0x010a
        /*0d12*/ 	.byte	0x3f
	.zero		1


	//   ....[82]....
        /*0d14*/ 	.word	0x00016090
        /*0d18*/ 	.word	0x00000005
        /*0d1c*/ 	.word	0x00022830
        /*0d20*/ 	.short	0x010a
        /*0d22*/ 	.byte	0x3f
	.zero		1


	//   ....[83]....
        /*0d24*/ 	.word	0x000160f0
        /*0d28*/ 	.word	0x00000005
        /*0d2c*/ 	.word	0x00022850
        /*0d30*/ 	.short	0x010a
        /*0d32*/ 	.byte	0x3f
	.zero		1


	//   ....[84]....
        /*0d34*/ 	.word	0x00016150
        /*0d38*/ 	.word	0x00000005
        /*0d3c*/ 	.word	0x00022830
        /*0d40*/ 	.short	0x010a
        /*0d42*/ 	.byte	0x3f
	.zero		1


	//   ....[85]....
        /*0d44*/ 	.word	0x000161b0
        /*0d48*/ 	.word	0x00000005
        /*0d4c*/ 	.word	0x00022850
        /*0d50*/ 	.short	0x010a
        /*0d52*/ 	.byte	0x3f
	.zero		1


	//   ....[86]....
        /*0d54*/ 	.word	0x00016210
        /*0d58*/ 	.word	0x00000007
        /*0d5c*/ 	.word	0x00022850
        /*0d60*/ 	.short	0x010a
        /*0d62*/ 	.byte	0x3f
	.zero		1


	//   ....[87]....
        /*0d64*/ 	.word	0x00016310
        /*0d68*/ 	.word	0x00000000
        /*0d6c*/ 	.word	0x00022880
        /*0d70*/ 	.short	0x010a
        /*0d72*/ 	.byte	0x3f
	.zero		1


	//   ....[88]....
        /*0d74*/ 	.word	0x000168e0
        /*0d78*/ 	.word	0x00000000
        /*0d7c*/ 	.word	0x00022840
        /*0d80*/ 	.short	0x010a
        /*0d82*/ 	.byte	0x3f
	.zero		1


	//   ....[89]....
        /*0d84*/ 	.word	0x000174a0
        /*0d88*/ 	.word	0x00000016
        /*0d8c*/ 	.word	0x00022820
        /*0d90*/ 	.short	0x010a
        /*0d92*/ 	.byte	0x3f
	.zero		1


	//   ....[90]....
        /*0d94*/ 	.word	0x000174f0
        /*0d98*/ 	.word	0x00000000
        /*0d9c*/ 	.word	0x00022880
        /*0da0*/ 	.short	0x010a
        /*0da2*/ 	.byte	0x3f
	.zero		1


	//   ....[91]....
        /*0da4*/ 	.word	0x000179f0
        /*0da8*/ 	.word	0x00000000
        /*0dac*/ 	.word	0x00022840
        /*0db0*/ 	.short	0x010a
        /*0db2*/ 	.byte	0x3f
	.zero		1


	//   ....[92]....
        /*0db4*/ 	.word	0x00017f10
        /*0db8*/ 	.word	0x00000000
        /*0dbc*/ 	.word	0x00022870
        /*0dc0*/ 	.short	0x010a
        /*0dc2*/ 	.byte	0x3f
	.zero		1


	//   ....[93]....
        /*0dc4*/ 	.word	0x00017f60
        /*0dc8*/ 	.word	0x00000000
        /*0dcc*/ 	.word	0x00022860
        /*0dd0*/ 	.short	0x010a
        /*0dd2*/ 	.byte	0x3f
	.zero		1


	//   ....[94]....
        /*0dd4*/ 	.word	0x00017fb0
        /*0dd8*/ 	.word	0x00000011
        /*0ddc*/ 	.word	0x00022870
        /*0de0*/ 	.short	0x010a
        /*0de2*/ 	.byte	0x3f
	.zero		1


	//   ....[95]....
        /*0de4*/ 	.word	0x00018000
        /*0de8*/ 	.word	0x00000011
        /*0dec*/ 	.word	0x00022860
        /*0df0*/ 	.short	0x010a
        /*0df2*/ 	.byte	0x3f
	.zero		1


	//   ....[96]....
        /*0df4*/ 	.word	0x00018050
        /*0df8*/ 	.word	0x00000005
        /*0dfc*/ 	.word	0x00022820
        /*0e00*/ 	.short	0x010a
        /*0e02*/ 	.byte	0x3f
	.zero		1


	//   ....[97]....
        /*0e04*/ 	.word	0x000181f0
        /*0e08*/ 	.word	0x00000003
        /*0e0c*/ 	.word	0x00022840
        /*0e10*/ 	.short	0x010a
        /*0e12*/ 	.byte	0x3f
	.zero		1


	//   ....[98]....
        /*0e14*/ 	.word	0x00018240
        /*0e18*/ 	.word	0x00000017
        /*0e1c*/ 	.word	0x00022840
        /*0e20*/ 	.short	0x010a
        /*0e22*/ 	.byte	0x3f
	.zero		1


	//   ....[99]....
        /*0e24*/ 	.word	0x00018290
        /*0e28*/ 	.word	0x00000003
        /*0e2c*/ 	.word	0x00022860
        /*0e30*/ 	.short	0x010a
        /*0e32*/ 	.byte	0x3f
	.zero		1


	//   ....[100]....
        /*0e34*/ 	.word	0x000182e0
        /*0e38*/ 	.word	0x00000017
        /*0e3c*/ 	.word	0x00022860
        /*0e40*/ 	.short	0x010a
        /*0e42*/ 	.byte	0x3f
	.zero		1


	//   ....[101]....
        /*0e44*/ 	.word	0x00018330
        /*0e48*/ 	.word	0x00000003
        /*0e4c*/ 	.word	0x00022880
        /*0e50*/ 	.short	0x010a
        /*0e52*/ 	.byte	0x3f
	.zero		1


	//----- nvinfo : EIATTR_NUM_MBARRIERS
	.align		4
.L_215:
        /*0e54*/ 	.byte	0x03, 0x38
        /*0e56*/ 	.short	0x0016


	//----- nvinfo : EIATTR_EXIT_INSTR_OFFSETS
	.align		4
        /*0e58*/ 	.byte	0x04, 0x1c
        /*0e5a*/ 	.short	(.L_217 - .L_216)


	//   ....[0]....
.L_216:
        /*0e5c*/ 	.word	0x000009c0


	//   ....[1]....
        /*0e60*/ 	.word	0x0000fd90


	//   ....[2]....
        /*0e64*/ 	.word	0x00015f00


	//----- nvinfo : EIATTR_MAX_THREADS
	.align		4
.L_217:
        /*0e68*/ 	.byte	0x04, 0x05
        /*0e6a*/ 	.short	(.L_219 - .L_218)
.L_218:
        /*0e6c*/ 	.word	0x00000180
        /*0e70*/ 	.word	0x00000001
        /*0e74*/ 	.word	0x00000001


	//----- nvinfo : EIATTR_CRS_STACK_SIZE
	.align		4
.L_219:
        /*0e78*/ 	.byte	0x04, 0x1e
        /*0e7a*/ 	.short	(.L_221 - .L_220)
.L_220:
        /*0e7c*/ 	.word	0x00000000


	//----- nvinfo : EIATTR_CBANK_PARAM_SIZE
	.align		4
.L_221:
        /*0e80*/ 	.byte	0x03, 0x19
        /*0e82*/ 	.short	0x0af0


	//----- nvinfo : EIATTR_PARAM_CBANK
	.align		4
        /*0e84*/ 	.byte	0x04, 0x0a
        /*0e86*/ 	.short	(.L_223 - .L_222)
	.align		4
.L_222:
        /*0e88*/ 	.word	index@(.nv.constant0._ZN7cutlass13device_kernelIN5flash11enable_sm90INS1_16FlashAttnFwdSm90INS1_25CollectiveMainloopFwdSm90ILi2EN4cute5tupleIJNS5_1CILi1EEES8_S8_EEENS6_IJNS7_ILi128EEESA_NS7_ILi192EEEEEELi128ENS_12float_e4m3_tEfNS_4arch4Sm90ELb0ELb1ELb0ELb1ELb1ELb0ELb0ELb1ELb1ELb1ELb0ELb0EEENS1_21CollectiveEpilogueFwdINS6_IJSA_SA_SA_EEES9_NS_10bfloat16_tESF_Li256ELb1ELb1ELb0ELb1EEENS1_36VarlenDynamicPersistentTileSchedulerILi128ELi128ELi256ELi128ELb0ELb1ELb1ELb1ELb0ELb1EEEEEEEEEvNT_6ParamsE)
        /*0e8c*/ 	.short	0x0210
        /*0e8e*/ 	.short	0x0af0


	//----- nvinfo : EIATTR_SW_WAR
	.align		4
.L_223:
        /*0e90*/ 	.byte	0x04, 0x36
        /*0e92*/ 	.short	(.L_225 - .L_224)
.L_224:
        /*0e94*/ 	.word	0x00000008
.L_225:


//--------------------- .nv.info._ZN7cutlass13device_kernelIN5flash11enable_sm90INS1_16FlashAttnFwdSm90INS1_25CollectiveMainloopFwdSm90ILi2EN4cute5tupleIJNS5_1CILi1EEES8_S8_EEENS6_IJNS7_ILi128EEESA_NS7_ILi192EEEEEELi128ENS_12float_e4m3_tEfNS_4arch4Sm90ELb0ELb1ELb0ELb1ELb1ELb1ELb0ELb1ELb1ELb1ELb0ELb0EEENS1_21CollectiveEpilogueFwdINS6_IJSA_SA_SA_EEES9_NS_10bfloat16_tESF_Li256ELb1ELb1ELb0ELb1EEENS1_36VarlenDynamicPersistentTileSchedulerILi128ELi128ELi256ELi128ELb0ELb1ELb1ELb1ELb0ELb1EEEEEEEEEvNT_6ParamsE --------------------------
	.section	.nv.info._ZN7cutlass13device_kernelIN5flash11enable_sm90INS1_16FlashAttnFwdSm90INS1_25CollectiveMainloopFwdSm90ILi2EN4cute5tupleIJNS5_1CILi1EEES8_S8_EEENS6_IJNS7_ILi128EEESA_NS7_ILi192EEEEEELi128ENS_12float_e4m3_tEfNS_4arch4Sm90ELb0ELb1ELb0ELb1ELb1ELb1ELb0ELb1ELb1ELb1ELb0ELb0EEENS1_21CollectiveEpilogueFwdINS6_IJSA_SA_SA_EEES9_NS_10bfloat16_tESF_Li256ELb1ELb1ELb0ELb1EEENS1_36VarlenDynamicPersistentTileSchedulerILi128ELi128ELi256ELi128ELb0ELb1ELb1ELb1ELb0ELb1EEEEEEEEEvNT_6ParamsE,"",@"SHT_CUDA_INFO"
	.sectionflags	@""
	.align	4


	//----- nvinfo : EIATTR_CUDA_API_VERSION
	.align		4
        /*0000*/ 	.byte	0x04, 0x37
        /*0002*/ 	.short	(.L_227 - .L_226)
.L_226:
        /*0004*/ 	.word	0x00000082


	//----- nvinfo : EIATTR_KPARAM_INFO
	.align		4
.L_227:
        /*0008*/ 	.byte	0x04, 0x17
        /*000a*/ 	.short	(.L_229 - .L_228)
.L_228:
        /*000c*/ 	.word	0x00000000
        /*0010*/ 	.short	0x0000
        /*0012*/ 	.short	0x0070
        /*0014*/ 	.byte	0x00, 0xf0, 0x01, 0x2a


	//----- nvinfo : EIATTR_SPARSE_MMA_MASK
	.align		4
.L_229:
        /*0018*/ 	.byte	0x03, 0x50
        /*001a*/ 	.short	0x0000


	//----- nvinfo : EIATTR_MAXREG_COUNT
	.align		4
        /*001c*/ 	.byte	0x03, 0x1b
        /*001e*/ 	.short	0x00a8


	//----- nvinfo : EIATTR_NUM_BARRIERS
	.align		4
        /*0020*/ 	.byte	0x02, 0x4c
        /*0022*/ 	.byte	0x10
	.zero		1


	//----- nvinfo : EIATTR_EXTERNS
	.align		4
        /*0024*/ 	.byte	0x04, 0x0f
        /*0026*/ 	.short	(.L_231 - .L_230)


	//   ....[0]....
	.align		4
.L_230:
        /*0028*/ 	.word	index@(__assertfail)


	//----- nvinfo : EIATTR_ANNOTATIONS
	.align		4
.L_231:
        /*002c*/ 	.byte	0x04, 0x55
        /*002e*/ 	.short	(.L_233 - .L_232)


	//   ....[0]....
.L_232:
        /* <DEDUP_REMOVED lines=23> */


	//----- nvinfo : EIATTR_MERCURY_ISA_VERSION
	.align		4
.L_233:
        /*0190*/ 	.byte	0x03, 0x5f
        /*0192*/ 	.short	0x0101


	//----- nvinfo : EIATTR_UNUSED_LOAD_BYTE_OFFSET
	.align		4
        /*0194*/ 	.byte	0x04, 0x44
        /*0196*/ 	.short	(.L_235 - .L_234)


	//   ....[0]....
.L_234:
        /*0198*/ 	.word	0x00000a80
        /*019c*/ 	.word	0x0000fff0


	//   ....[1]....
        /*01a0*/ 	.word	0x0001d580
        /*01a4*/ 	.word	0x0000fff0


	//----- nvinfo : EIATTR_INT_WARP_WIDE_INSTR_OFFSETS
	.align		4
.L_235:
        /*01a8*/ 	.byte	0x04, 0x31
        /*01aa*/ 	.short	(.L_237 - .L_236)


	//   ....[0]....
.L_236:
        /*01ac*/ 	.word	0x00000130


	//   ....[1]....
        /*01b0*/ 	.word	0x00000170


	//   ....[2]....
        /*01b4*/ 	.word	0x000001e0


	//   ....[3]....
        /*01b8*/ 	.word	0x000229b0


	//   ....[4]....
        /*01bc*/ 	.word	0x00022a40


	//   ....[5]....
        /*01c0*/ 	.word	0x00025da0


	//   ....[6]....
        /*01c4*/ 	.word	0x00025e30


	//----- nvinfo : EIATTR_COOP_GROUP_MASK_REGIDS
	.align		4
.L_237:
        /*01c8*/ 	.byte	0x04, 0x29
        /*01ca*/ 	.short	(.L_239 - .L_238)


	//   ....[0]....
.L_238:
        /*01cc*/ 	.word	0xffffffff


	//   ....[1]....
        /*01d0*/ 	.word	0xffffffff


	//   ....[2]....
        /*01d4*/ 	.word	0xffffffff


	//   ....[3]....
        /*01d8*/ 	.word	0xffffffff


	//   ....[4]....
        /*01dc*/ 	.word	0xffffffff


	//   ....[5]....
        /*01e0*/ 	.word	0xffffffff


	//   ....[6]....
        /*01e4*/ 	.word	0xffffffff


	//   ....[7]....
        /*01e8*/ 	.word	0xffffffff


	//   ....[8]....
        /*01ec*/ 	.word	0xffffffff


	//   ....[9]....
        /*01f0*/ 	.word	0xffffffff


	//   ....[10]....
        /*01f4*/ 	.word	0xffffffff


	//   ....[11]....
        /*01f8*/ 	.word	0xffffffff


	//   ....[12]....
        /*01fc*/ 	.word	0xffffffff


	//   ....[13]....
        /*0200*/ 	.word	0xffffffff


	//   ....[14]....
        /*0204*/ 	.word	0xffffffff


	//   ....[15]....
        /*0208*/ 	.word	0xffffffff


	//   ....[16]....
        /*020c*/ 	.word	0xffffffff


	//   ....[17]....
        /*0210*/ 	.word	0xffffffff


	//   ....[18]....
        /*0214*/ 	.word	0xffffffff


	//   ....[19]....
        /*0218*/ 	.word	0xffffffff


	//   ....[20]....
        /*021c*/ 	.word	0xffffffff


	//   ....[21]....
        /*0220*/ 	.word	0xffffffff


	//   ....[22]....
        /*0224*/ 	.word	0xffffffff


	//   ....[23]....
        /*0228*/ 	.word	0xffffffff


	//   ....[24]....
        /*022c*/ 	.word	0xffffffff


	//   ....[25]....
        /*0230*/ 	.word	0xffffffff


	//   ....[26]....
        /*0234*/ 	.word	0xffffffff


	//   ....[27]....
        /*0238*/ 	.word	0xffffffff


	//   ....[28]....
        /*023c*/ 	.word	0xffffffff


	//   ....[29]....
        /*0240*/ 	.word	0xffffffff


	//   ....[30]....
        /*0244*/ 	.word	0xffffffff


	//   ....[31]....
        /*0248*/ 	.word	0xffffffff


	//   ....[32]....
        /*024c*/ 	.word	0xffffffff


	//   ....[33]....
        /*0250*/ 	.word	0xffffffff


	//   ....[34]....
        /*0254*/ 	.word	0xffffffff


	//   ....[35]....
        /*0258*/ 	.word	0xffffffff


	//   ....[36]....
        /*025c*/ 	.word	0xffffffff


	//   ....[37]....
        /*0260*/ 	.word	0xffffffff


	//   ....[38]....
        /*0264*/ 	.word	0xffffffff


	//   ....[39]....
        /*0268*/ 	.word	0xffffffff


	//   ....[40]....
        /*026c*/ 	.word	0xffffffff


	//   ....[41]....
        /*0270*/ 	.word	0xffffffff


	//   ....[42]....
        /*0274*/ 	.word	0xffffffff


	//   ....[43]....
        /*0278*/ 	.word	0xffffffff


	//   ....[44]....
        /*027c*/ 	.word	0xffffffff


	//   ....[45]....
        /*0280*/ 	.word	0xffffffff


	//   ....[46]....
        /*0284*/ 	.word	0xffffffff


	//   ....[47]....
        /*0288*/ 	.word	0xffffffff


	//   ....[48]....
        /*028c*/ 	.word	0xffffffff


	//   ....[49]....
        /*0290*/ 	.word	0xffffffff


	//   ....[50]....
        /*0294*/ 	.word	0xffffffff


	//   ....[51]....
        /*0298*/ 	.word	0xffffffff


	//   ....[52]....
        /*029c*/ 	.word	0xffffffff


	//   ....[53]....
        /*02a0*/ 	.word	0xffffffff


	//   ....[54]....
        /*02a4*/ 	.word	0xffffffff


	//   ....[55]....
        /*02a8*/ 	.word	0xffffffff


	//   ....[56]....
        /*02ac*/ 	.word	0xffffffff


	//   ....[57]....
        /*02b0*/ 	.word	0xffffffff


	//   ....[58]....
        /*02b4*/ 	.word	0xffffffff


	//   ....[59]....
        /*02b8*/ 	.word	0xffffffff


	//   ....[60]....
        /*02bc*/ 	.word	0xffffffff


	//   ....[61]....
        /*02c0*/ 	.word	0xffffffff


	//   ....[62]....
        /*02c4*/ 	.word	0xffffffff


	//   ....[63]....
        /*02c8*/ 	.word	0xffffffff


	//   ....[64]....
        /*02cc*/ 	.word	0xffffffff


	//   ....[65]....
        /*02d0*/ 	.word	0xffffffff


	//   ....[66]....
        /*02d4*/ 	.word	0xffffffff


	//   ....[67]....
        /*02d8*/ 	.word	0xffffffff


	//   ....[68]....
        /*02dc*/ 	.word	0xffffffff


	//   ....[69]....
        /*02e0*/ 	.word	0xffffffff


	//   ....[70]....
        /*02e4*/ 	.word	0xffffffff


	//   ....[71]....
        /*02e8*/ 	.word	0xffffffff


	//   ....[72]....
        /*02ec*/ 	.word	0xffffffff


	//   ....[73]....
        /*02f0*/ 	.word	0xffffffff


	//   ....[74]....
        /*02f4*/ 	.word	0xffffffff


	//   ....[75]....
        /*02f8*/ 	.word	0xffffffff


	//   ....[76]....
        /*02fc*/ 	.word	0xffffffff


	//   ....[77]....
        /*0300*/ 	.word	0xffffffff


	//   ....[78]....
        /*0304*/ 	.word	0xffffffff


	//   ....[79]....
        /*0308*/ 	.word	0xffffffff


	//   ....[80]....
        /*030c*/ 	.word	0xffffffff


	//   ....[81]....
        /*0310*/ 	.word	0xffffffff


	//   ....[82]....
        /*0314*/ 	.word	0xffffffff


	//   ....[83]....
        /*0318*/ 	.word	0xffffffff


	//   ....[84]....
        /*031c*/ 	.word	0xffffffff


	//   ....[85]....
        /*0320*/ 	.word	0xffffffff


	//   ....[86]....
        /*0324*/ 	.word	0xffffffff


	//   ....[87]....
        /*0328*/ 	.word	0xffffffff


	//   ....[88]....
        /*032c*/ 	.word	0xffffffff


	//   ....[89]....
        /*0330*/ 	.word	0xffffffff


	//   ....[90]....
        /*0334*/ 	.word	0xffffffff


	//   ....[91]....
        /*0338*/ 	.word	0xffffffff


	//   ....[92]....
        /*033c*/ 	.word	0xffffffff


	//   ....[93]....
        /*0340*/ 	.word	0xffffffff


	//   ....[94]....
        /*0344*/ 	.word	0xffffffff


	//   ....[95]....
        /*0348*/ 	.word	0xffffffff


	//   ....[96]....
        /*034c*/ 	.word	0xffffffff


	//   ....[97]....
        /*0350*/ 	.word	0xffffffff


	//   ....[98]....
        /*0354*/ 	.word	0xffffffff


	//   ....[99]....
        /*0358*/ 	.word	0xffffffff


	//   ....[100]....
        /*035c*/ 	.word	0xffffffff


	//   ....[101]....
        /*0360*/ 	.word	0xffffffff


	//   ....[102]....
        /*0364*/ 	.word	0xffffffff


	//   ....[103]....
        /*0368*/ 	.word	0xffffffff


	//   ....[104]....
        /*036c*/ 	.word	0xffffffff


	//   ....[105]....
        /*0370*/ 	.word	0xffffffff


	//   ....[106]....
        /*0374*/ 	.word	0xffffffff


	//   ....[107]....
        /*0378*/ 	.word	0xffffffff


	//   ....[108]....
        /*037c*/ 	.word	0xffffffff


	//   ....[109]....
        /*0380*/ 	.word	0xffffffff


	//   ....[110]....
        /*0384*/ 	.word	0xffffffff


	//   ....[111]....
        /*0388*/ 	.word	0xffffffff


	//   ....[112]....
        /*038c*/ 	.word	0xffffffff


	//   ....[113]....
        /*0390*/ 	.word	0xffffffff


	//   ....[114]....
        /*0394*/ 	.word	0xffffffff


	//   ....[115]....
        /*0398*/ 	.word	0xffffffff


	//   ....[116]....
        /*039c*/ 	.word	0xffffffff


	//   ....[117]....
        /*03a0*/ 	.word	0xffffffff


	//   ....[118]....
        /*03a4*/ 	.word	0xffffffff


	//   ....[119]....
        /*03a8*/ 	.word	0xffffffff


	//   ....[120]....
        /*03ac*/ 	.word	0xffffffff


	//   ....[121]....
        /*03b0*/ 	.word	0xffffffff


	//   ....[122]....
        /*03b4*/ 	.word	0xffffffff


	//   ....[123]....
        /*03b8*/ 	.word	0xffffffff


	//   ....[124]....
        /*03bc*/ 	.word	0xffffffff


	//   ....[125]....
        /*03c0*/ 	.word	0xffffffff


	//   ....[126]....
        /*03c4*/ 	.word	0xffffffff


	//   ....[127]....
        /*03c8*/ 	.word	0xffffffff


	//   ....[128]....
        /*03cc*/ 	.word	0xffffffff


	//   ....[129]....
        /*03d0*/ 	.word	0xffffffff


	//   ....[130]....
        /*03d4*/ 	.word	0xffffffff


	//   ....[131]....
        /*03d8*/ 	.word	0xffffffff


	//   ....[132]....
        /*03dc*/ 	.word	0xffffffff


	//   ....[133]....
        /*03e0*/ 	.word	0xffffffff


	//   ....[134]....
        /*03e4*/ 	.word	0xffffffff


	//   ....[135]....
        /*03e8*/ 	.word	0xffffffff


	//   ....[136]....
        /*03ec*/ 	.word	0xffffffff


	//   ....[137]....
        /*03f0*/ 	.word	0xffffffff


	//   ....[138]....
        /*03f4*/ 	.word	0xffffffff


	//   ....[139]....
        /*03f8*/ 	.word	0xffffffff


	//   ....[140]....
        /*03fc*/ 	.word	0xffffffff


	//   ....[141]....
        /*0400*/ 	.word	0xffffffff


	//   ....[142]....
        /*0404*/ 	.word	0xffffffff


	//   ....[143]....
        /*0408*/ 	.word	0xffffffff


	//   ....[144]....
        /*040c*/ 	.word	0xffffffff


	//   ....[145]....
        /*0410*/ 	.word	0xffffffff


	//   ....[146]....
        /*0414*/ 	.word	0xffffffff


	//   ....[147]....
        /*0418*/ 	.word	0xffffffff


	//   ....[148]....
        /*041c*/ 	.word	0xffffffff


	//   ....[149]....
        /*0420*/ 	.word	0xffffffff


	//   ....[150]....
        /*0424*/ 	.word	0xffffffff


	//   ....[151]....
        /*0428*/ 	.word	0xffffffff


	//   ....[152]....
        /*042c*/ 	.word	0xffffffff


	//   ....[153]....
        /*0430*/ 	.word	0xffffffff


	//   ....[154]....
        /*0434*/ 	.word	0xffffffff


	//   ....[155]....
        /*0438*/ 	.word	0xffffffff


	//   ....[156]....
        /*043c*/ 	.word	0xffffffff


	//   ....[157]....
        /*0440*/ 	.word	0xffffffff


	//   ....[158]....
        /*0444*/ 	.word	0xffffffff


	//   ....[159]....
        /*0448*/ 	.word	0xffffffff


	//   ....[160]....
        /*044c*/ 	.word	0xffffffff


	//   ....[161]....
        /*0450*/ 	.word	0xffffffff


	//   ....[162]....
        /*0454*/ 	.word	0xffffffff


	//   ....[163]....
        /*0458*/ 	.word	0xffffffff


	//   ....[164]....
        /*045c*/ 	.word	0xffffffff


	//   ....[165]....
        /*0460*/ 	.word	0xffffffff


	//   ....[166]....
        /*0464*/ 	.word	0xffffffff


	//   ....[167]....
        /*0468*/ 	.word	0xffffffff


	//   ....[168]....
        /*046c*/ 	.word	0xffffffff


	//   ....[169]....
        /*0470*/ 	.word	0xffffffff


	//   ....[170]....
        /*0474*/ 	.word	0xffffffff


	//   ....[171]....
        /*0478*/ 	.word	0xffffffff


	//   ....[172]....
        /*047c*/ 	.word	0xffffffff


	//   ....[173]....
        /*0480*/ 	.word	0xffffffff


	//   ....[174]....
        /*0484*/ 	.word	0xffffffff


	//   ....[175]....
        /*0488*/ 	.word	0xffffffff


	//   ....[176]....
        /*048c*/ 	.word	0xffffffff


	//   ....[177]....
        /*0490*/ 	.word	0x0500000f


	//   ....[178]....
        /*0494*/ 	.word	0x0500000f


	//   ....[179]....
        /*0498*/ 	.word	0x0500000f


	//   ....[180]....
        /*049c*/ 	.word	0x0500000f


	//   ....[181]....
        /*04a0*/ 	.word	0x0500000f


	//   ....[182]....
        /*04a4*/ 	.word	0x0500000f


	//   ....[183]....
        /*04a8*/ 	.word	0x0500000f


	//   ....[184]....
        /*04ac*/ 	.word	0x0500000f


	//   ....[185]....
        /*04b0*/ 	.word	0x0500000f


	//   ....[186]....
        /*04b4*/ 	.word	0x0500000f


	//   ....[187]....
        /*04b8*/ 	.word	0x0500000f


	//   ....[188]....
        /*04bc*/ 	.word	0x0500000f


	//   ....[189]....
        /*04c0*/ 	.word	0x0500000f


	//   ....[190]....
        /*04c4*/ 	.word	0x0500000f


	//   ....[191]....
        /*04c8*/ 	.word	0x0500000f


	//   ....[192]....
        /*04cc*/ 	.word	0x0500000f


	//   ....[193]....
        /*04d0*/ 	.word	0x0500000f


	//   ....[194]....
        /*04d4*/ 	.word	0x0500000f


	//   ....[195]....
        /*04d8*/ 	.word	0x0500000f


	//   ....[196]....
        /*04dc*/ 	.word	0x0500000f


	//   ....[197]....
        /*04e0*/ 	.word	0x0500000f


	//   ....[198]....
        /*04e4*/ 	.word	0x0500000f


	//   ....[199]....
        /*04e8*/ 	.word	0x0500000f


	//   ....[200]....
        /*04ec*/ 	.word	0x0500000f


	//   ....[201]....
        /*04f0*/ 	.word	0x0500000f


	//   ....[202]....
        /*04f4*/ 	.word	0x0500000f


	//   ....[203]....
        /*04f8*/ 	.word	0x0500000f


	//   ....[204]....
        /*04fc*/ 	.word	0x0500000f


	//   ....[205]....
        /*0500*/ 	.word	0x0500000f


	//   ....[206]....
        /*0504*/ 	.word	0x0500000f


	//   ....[207]....
        /*0508*/ 	.word	0x0500000f


	//   ....[208]....
        /*050c*/ 	.word	0x0500000f


	//   ....[209]....
        /*0510*/ 	.word	0x0500000f


	//   ....[210]....
        /*0514*/ 	.word	0x0500000f


	//   ....[211]....
        /*0518*/ 	.word	0x0500000f


	//   ....[212]....
        /*051c*/ 	.word	0x0500000f


	//   ....[213]....
        /*0520*/ 	.word	0x0500000f


	//   ....[214]....
        /*0524*/ 	.word	0x0500000f


	//   ....[215]....
        /*0528*/ 	.word	0x0500000f


	//   ....[216]....
        /*052c*/ 	.word	0x0500000f


	//   ....[217]....
        /*0530*/ 	.word	0x0500000f


	//   ....[218]....
        /*0534*/ 	.word	0x0500000f


	//   ....[219]....
        /*0538*/ 	.word	0x0500000f


	//   ....[220]....
        /*053c*/ 	.word	0x0500000f


	//   ....[221]....
        /*0540*/ 	.word	0x0500000f


	//   ....[222]....
        /*0544*/ 	.word	0x0500000f


	//   ....[223]....
        /*0548*/ 	.word	0x0500000f


	//   ....[224]....
        /*054c*/ 	.word	0x0500000f


	//   ....[225]....
        /*0550*/ 	.word	0x0500000f


	//   ....[226]....
        /*0554*/ 	.word	0x0500000f


	//   ....[227]....
        /*0558*/ 	.word	0x0500000f


	//   ....[228]....
        /*055c*/ 	.word	0x0500000f


	//   ....[229]....
        /*0560*/ 	.word	0x0500000f


	//   ....[230]....
        /*0564*/ 	.word	0x0500000f


	//   ....[231]....
        /*0568*/ 	.word	0x0500000f


	//   ....[232]....
        /*056c*/ 	.word	0x0500000f


	//   ....[233]....
        /*0570*/ 	.word	0x0500000f


	//   ....[234]....
        /*0574*/ 	.word	0x0500000f


	//   ....[235]....
        /*0578*/ 	.word	0x0500000f


	//   ....[236]....
        /*057c*/ 	.word	0x0500000f


	//   ....[237]....
        /*0580*/ 	.word	0x0500000f


	//   ....[238]....
        /*0584*/ 	.word	0x0500000f


	//   ....[239]....
        /*0588*/ 	.word	0x0500000f


	//   ....[240]....
        /*058c*/ 	.word	0x0500000f


	//   ....[241]....
        /*0590*/ 	.word	0x0500000f


	//   ....[242]....
        /*0594*/ 	.word	0x0500000f


	//   ....[243]....
        /*0598*/ 	.word	0x0500000f


	//   ....[244]....
        /*059c*/ 	.word	0x0500000f


	//   ....[245]....
        /*05a0*/ 	.word	0x0500000f


	//   ....[246]....
        /*05a4*/ 	.word	0x0500000f


	//   ....[247]....
        /*05a8*/ 	.word	0x0500000f


	//   ....[248]....
        /*05ac*/ 	.word	0x0500000f


	//   ....[249]....
        /*05b0*/ 	.word	0x0500000f


	//   ....[250]....
        /*05b4*/ 	.word	0x0500000f


	//   ....[251]....
        /*05b8*/ 	.word	0x0500000f


	//   ....[252]....
        /*05bc*/ 	.word	0x0500000f


	//   ....[253]....
        /*05c0*/ 	.word	0x0500000f


	//   ....[254]....
        /*05c4*/ 	.word	0x0500000f


	//   ....[255]....
        /*05c8*/ 	.word	0x0500000f


	//   ....[0]....
        /*05cc*/ 	.word	0x0500000f


	//   ....[1]....
        /*05d0*/ 	.word	0x0500000f


	//   ....[2]....
        /*05d4*/ 	.word	0x0500000f


	//   ....[3]....
        /*05d8*/ 	.word	0x0500000f


	//   ....[4]....
        /*05dc*/ 	.word	0x0500000f


	//   ....[5]....
        /*05e0*/ 	.word	0x0500000f


	//   ....[6]....
        /*05e4*/ 	.word	0x0500000f


	//   ....[7]....
        /*05e8*/ 	.word	0x0500000f


	//   ....[8]....
        /*05ec*/ 	.word	0x0500000f


	//   ....[9]....
        /*05f0*/ 	.word	0x0500000f


	//   ....[10]....
        /*05f4*/ 	.word	0x0500000f


	//   ....[11]....
        /*05f8*/ 	.word	0x0500000f


	//   ....[12]....
        /*05fc*/ 	.word	0x0500000f


	//   ....[13]....
        /*0600*/ 	.word	0x0500000f


	//   ....[14]....
        /*0604*/ 	.word	0x0500000f


	//   ....[15]....
        /*0608*/ 	.word	0x0500000f


	//   ....[16]....
        /*060c*/ 	.word	0x0500000f


	//   ....[17]....
        /*0610*/ 	.word	0x0500000f


	//   ....[18]....
        /*0614*/ 	.word	0x0500000f


	//   ....[19]....
        /*0618*/ 	.word	0x0500000f


	//   ....[20]....
        /*061c*/ 	.word	0x0500000f


	//   ....[21]....
        /*0620*/ 	.word	0x0500000f


	//   ....[22]....
        /*0624*/ 	.word	0x0500000f


	//   ....[23]....
        /*0628*/ 	.word	0x0500000f


	//   ....[24]....
        /*062c*/ 	.word	0x0500000f


	//   ....[25]....
        /*0630*/ 	.word	0x0500000f


	//   ....[26]....
        /*0634*/ 	.word	0x0500000f


	//   ....[27]....
        /*0638*/ 	.word	0x0500000f


	//   ....[28]....
        /*063c*/ 	.word	0x0500000f


	//   ....[29]....
        /*0640*/ 	.word	0x0500000f


	//   ....[30]....
        /*0644*/ 	.word	0x0500000f


	//   ....[31]....
        /*0648*/ 	.word	0x0500000f


	//   ....[32]....
        /*064c*/ 	.word	0x0500000f


	//   ....[33]....
        /*0650*/ 	.word	0x0500000f


	//   ....[34]....
        /*0654*/ 	.word	0x0500000f


	//   ....[35]....
        /*0658*/ 	.word	0x0500000f


	//----- nvinfo : EIATTR_COOP_GROUP_INSTR_OFFSETS
	.align		4
.L_239:
        /*065c*/ 	.byte	0x04, 0x28
        /*065e*/ 	.short	(.L_241 - .L_240)


	//   ....[0]....
.L_240:
        /*0660*/ 	.word	0x00000070


	//   ....[1]....
        /*0664*/ 	.word	0x00000140


	//   ....[2]....
        /*0668*/ 	.word	0x00000190


	//   ....[3]....
        /*066c*/ 	.word	0x000003c0


	//   ....[4]....
        /*0670*/ 	.word	0x00000520


	//   ....[5]....
        /*0674*/ 	.word	0x00000640


	//   ....[6]....
        /*0678*/ 	.word	0x000007a0


	//   ....[7]....
        /*067c*/ 	.word	0x000030d0


	//   ....[8]....
        /*0680*/ 	.word	0x000030e0


	//   ....[9]....
        /*0684*/ 	.word	0x000060b0


	//   ....[10]....
        /*0688*/ 	.word	0x000060c0


	//   ....[11]....
        /*068c*/ 	.word	0x00009120


	//   ....[12]....
        /*0690*/ 	.word	0x00009130


	//   ....[13]....
        /*0694*/ 	.word	0x000095e0


	//   ....[14]....
        /*0698*/ 	.word	0x00009600


	//   ....[15]....
        /*069c*/ 	.word	0x0000a400


	//   ....[16]....
        /*06a0*/ 	.word	0x0000aac0


	//   ....[17]....
        /*06a4*/ 	.word	0x0000aad0


	//   ....[18]....
        /*06a8*/ 	.word	0x0000aae0


	//   ....[19]....
        /*06ac*/ 	.word	0x0000aaf0


	//   ....[20]....
        /*06b0*/ 	.word	0x0000e0a0


	//   ....[21]....
        /*06b4*/ 	.word	0x0000e0b0


	//   ....[22]....
        /*06b8*/ 	.word	0x0000e0c0


	//   ....[23]....
        /*06bc*/ 	.word	0x0000e0d0


	//   ....[24]....
        /*06c0*/ 	.word	0x00011ae0


	//   ....[25]....
        /*06c4*/ 	.word	0x000126b0


	//   ....[26]....
        /*06c8*/ 	.word	0x00012d40


	//   ....[27]....
        /*06cc*/ 	.word	0x00012e20


	//   ....[28]....
        /*06d0*/ 	.word	0x000137a0


	//   ....[29]....
        /*06d4*/ 	.word	0x00013810


	//   ....[30]....
        /*06d8*/ 	.word	0x00014f40


	//   ....[31]....
        /*06dc*/ 	.word	0x00015160


	//   ....[32]....
        /*06e0*/ 	.word	0x00015d10


	//   ....[33]....
        /*06e4*/ 	.word	0x00015e10


	//   ....[34]....
        /*06e8*/ 	.word	0x00016680


	//   ....[35]....
        /*06ec*/ 	.word	0x000166f0


	//   ....[36]....
        /*06f0*/ 	.word	0x000185a0


	//   ....[37]....
        /*06f4*/ 	.word	0x000185b0


	//   ....[38]....
        /*06f8*/ 	.word	0x000185e0


	//   ....[39]....
        /*06fc*/ 	.word	0x000185f0


	//   ....[40]....
        /*0700*/ 	.word	0x0001a260


	//   ....[41]....
        /*0704*/ 	.word	0x0001a480


	//   ....[42]....
        /*0708*/ 	.word	0x0001b010


	//   ....[43]....
        /*070c*/ 	.word	0x0001b0c0


	//   ....[44]....
        /*0710*/ 	.word	0x0001b990


	//   ....[45]....
        /*0714*/ 	.word	0x0001ba20


	//   ....[46]....
        /*0718*/ 	.word	0x0001cdd0


	//   ....[47]....
        /*071c*/ 	.word	0x0001cde0


	//   ....[48]....
        /*0720*/ 	.word	0x0001ce60


	//   ....[49]....
        /*0724*/ 	.word	0x0001ce70


	//   ....[50]....
        /*0728*/ 	.word	0x0001dbc0


	//   ....[51]....
        /*072c*/ 	.word	0x0001dbf0


	//   ....[52]....
        /*0730*/ 	.word	0x0001dc20


	//   ....[53]....
        /*0734*/ 	.word	0x0001dc50


	//   ....[54]....
        /*0738*/ 	.word	0x0001dc80


	//   ....[55]....
        /*073c*/ 	.word	0x0001dcb0


	//   ....[56]....
        /*0740*/ 	.word	0x0001dce0


	//   ....[57]....
        /*0744*/ 	.word	0x0001dd10


	//   ....[58]....
        /*0748*/ 	.word	0x0001dd40


	//   ....[59]....
        /*074c*/ 	.word	0x0001dd70


	//   ....[60]....
        /*0750*/ 	.word	0x0001dda0


	//   ....[61]....
        /*0754*/ 	.word	0x0001ddd0


	//   ....[62]....
        /*0758*/ 	.word	0x0001de00


	//   ....[63]....
        /*075c*/ 	.word	0x0001de30


	//   ....[64]....
        /*0760*/ 	.word	0x0001de60


	//   ....[65]....
        /*0764*/ 	.word	0x0001de90


	//   ....[66]....
        /*0768*/ 	.word	0x0001dec0


	//   ....[67]....
        /*076c*/ 	.word	0x0001def0


	//   ....[68]....
        /*0770*/ 	.word	0x0001df20


	//   ....[69]....
        /*0774*/ 	.word	0x0001df50


	//   ....[70]....
        /*0778*/ 	.word	0x0001df80


	//   ....[71]....
        /*077c*/ 	.word	0x0001dfb0


	//   ....[72]....
        /*0780*/ 	.word	0x0001dfe0


	//   ....[73]....
        /*0784*/ 	.word	0x0001e000


	//   ....[74]....
        /*0788*/ 	.word	0x0001e010


	//   ....[75]....
        /*078c*/ 	.word	0x0001e020


	//   ....[76]....
        /*0790*/ 	.word	0x0001e050


	//   ....[77]....
        /*0794*/ 	.word	0x0001e080


	//   ....[78]....
        /*0798*/ 	.word	0x0001e0b0


	//   ....[79]....
        /*079c*/ 	.word	0x0001e0c0


	//   ....[80]....
        /*07a0*/ 	.word	0x0001e0d0


	//   ....[81]....
        /*07a4*/ 	.word	0x0001e0e0


	//   ....[82]....
        /*07a8*/ 	.word	0x0001e690


	//   ....[83]....
        /*07ac*/ 	.word	0x0001e6d0


	//   ....[84]....
        /*07b0*/ 	.word	0x0001e700


	//   ....[85]....
        /*07b4*/ 	.word	0x0001e730


	//   ....[86]....
        /*07b8*/ 	.word	0x0001ecc0


	//   ....[87]....
        /*07bc*/ 	.word	0x0001ed00


	//   ....[88]....
        /*07c0*/ 	.word	0x0001edc0


	//   ....[89]....
        /*07c4*/ 	.word	0x0001ede0


	//   ....[90]....
        /*07c8*/ 	.word	0x0001eea0


	//   ....[91]....
        /*07cc*/ 	.word	0x0001eec0


	//   ....[92]....
        /*07d0*/ 	.word	0x0001ef90


	//   ....[93]....
        /*07d4*/ 	.word	0x0001efb0


	//   ....[94]....
        /*07d8*/ 	.word	0x0001f770


	//   ....[95]....
        /*07dc*/ 	.word	0x0001f780


	//   ....[96]....
        /*07e0*/ 	.word	0x0001f8a0


	//   ....[97]....
        /*07e4*/ 	.word	0x0001f8b0


	//   ....[98]....
        /*07e8*/ 	.word	0x0001f9c0


	//   ....[99]....
        /*07ec*/ 	.word	0x0001f9d0


	//   ....[100]....
        /*07f0*/ 	.word	0x0001fae0


	//   ....[101]....
        /*07f4*/ 	.word	0x0001faf0


	//   ....[102]....
        /*07f8*/ 	.word	0x0001fc50


	//   ....[103]....
        /*07fc*/ 	.word	0x0001fe00


	//   ....[104]....
        /*0800*/ 	.word	0x0001fe30


	//   ....[105]....
        /*0804*/ 	.word	0x0001fe60


	//   ....[106]....
        /*0808*/ 	.word	0x0001fe90


	//   ....[107]....
        /*080c*/ 	.word	0x0001fec0


	//   ....[108]....
        /*0810*/ 	.word	0x0001fef0


	//   ....[109]....
        /*0814*/ 	.word	0x00020060


	//   ....[110]....
        /*0818*/ 	.word	0x00020090


	//   ....[111]....
        /*081c*/ 	.word	0x000200c0


	//   ....[112]....
        /*0820*/ 	.word	0x000200f0


	//   ....[113]....
        /*0824*/ 	.word	0x00020120


	//   ....[114]....
        /*0828*/ 	.word	0x00020150


	//   ....[115]....
        /*082c*/ 	.word	0x000201e0


	//   ....[116]....
        /*0830*/ 	.word	0x00020240


	//   ....[117]....
        /*0834*/ 	.word	0x000202d0


	//   ....[118]....
        /*0838*/ 	.word	0x00021520


	//   ....[119]....
        /*083c*/ 	.word	0x00023680


	//   ....[120]....
        /*0840*/ 	.word	0x000236b0


	//   ....[121]....
        /*0844*/ 	.word	0x000236e0


	//   ....[122]....
        /*0848*/ 	.word	0x00023770


	//   ....[123]....
        /*084c*/ 	.word	0x000237b0


	//   ....[124]....
        /*0850*/ 	.word	0x000237c0


	//   ....[125]....
        /*0854*/ 	.word	0x00023800


	//   ....[126]....
        /*0858*/ 	.word	0x00023810


	//   ....[127]....
        /*085c*/ 	.word	0x00023be0


	//   ....[128]....
        /*0860*/ 	.word	0x00023c10


	//   ....[129]....
        /*0864*/ 	.word	0x00023ce0


	//   ....[130]....
        /*0868*/ 	.word	0x00023d00


	//   ....[131]....
        /*086c*/ 	.word	0x00023d90


	//   ....[132]....
        /*0870*/ 	.word	0x00023da0


	//   ....[133]....
        /*0874*/ 	.word	0x00023db0


	//   ....[134]....
        /*0878*/ 	.word	0x00023e40


	//   ....[135]....
        /*087c*/ 	.word	0x000245c0


	//   ....[136]....
        /*0880*/ 	.word	0x000245f0


	//   ....[137]....
        /*0884*/ 	.word	0x000246b0


	//   ....[138]....
        /*0888*/ 	.word	0x000246d0


	//   ....[139]....
        /*088c*/ 	.word	0x00024770


	//   ....[140]....
        /*0890*/ 	.word	0x00024790


	//   ....[141]....
        /*0894*/ 	.word	0x000247a0


	//   ....[142]....
        /*0898*/ 	.word	0x00024830


	//   ....[143]....
        /*089c*/ 	.word	0x00024f80


	//   ....[144]....
        /*08a0*/ 	.word	0x00024fa0


	//   ....[145]....
        /*08a4*/ 	.word	0x00025010


	//   ....[146]....
        /*08a8*/ 	.word	0x00025020


	//   ....[147]....
        /*08ac*/ 	.word	0x00025070


	//   ....[148]....
        /*08b0*/ 	.word	0x00025080


	//   ....[149]....
        /*08b4*/ 	.word	0x00025090


	//   ....[150]....
        /*08b8*/ 	.word	0x000250e0


	//   ....[151]....
        /*08bc*/ 	.word	0x00025420


	//   ....[152]....
        /*08c0*/ 	.word	0x00025440


	//   ....[153]....
        /*08c4*/ 	.word	0x00025450


	//   ....[154]....
        /*08c8*/ 	.word	0x000254b0


	//   ....[155]....
        /*08cc*/ 	.word	0x000254c0


	//   ....[156]....
        /*08d0*/ 	.word	0x00025520


	//   ....[157]....
        /*08d4*/ 	.word	0x00025550


	//   ....[158]....
        /*08d8*/ 	.word	0x00025590


	//   ....[159]....
        /*08dc*/ 	.word	0x00026610


	//   ....[160]....
        /*08e0*/ 	.word	0x00026640


	//   ....[161]....
        /*08e4*/ 	.word	0x00026680


	//   ....[162]....
        /*08e8*/ 	.word	0x000266b0


	//   ....[163]....
        /*08ec*/ 	.word	0x000266e0


	//   ....[164]....
        /*08f0*/ 	.word	0x00026710


	//   ....[165]....
        /*08f4*/ 	.word	0x00026740


	//   ....[166]....
        /*08f8*/ 	.word	0x00026770


	//   ....[167]....
        /*08fc*/ 	.word	0x000268f0


	//   ....[168]....
        /*0900*/ 	.word	0x00026920


	//   ....[169]....
        /*0904*/ 	.word	0x00026950


	//   ....[170]....
        /*0908*/ 	.word	0x00026980


	//   ....[171]....
        /*090c*/ 	.word	0x000269b0


	//   ....[172]....
        /*0910*/ 	.word	0x000269e0


	//   ....[173]....
        /*0914*/ 	.word	0x00026aa0


	//   ....[174]....
        /*0918*/ 	.word	0x00026ac0


	//   ....[175]....
        /*091c*/ 	.word	0x00026b30


	//   ....[176]....
        /*0920*/ 	.word	0x000271f0


	//   ....[177]....
        /*0924*/ 	.word	0x00027590


	//   ....[178]....
        /*0928*/ 	.word	0x00027620


	//   ....[179]....
        /*092c*/ 	.word	0x00027700


	//   ....[180]....
        /*0930*/ 	.word	0x00027790


	//   ....[181]....
        /*0934*/ 	.word	0x00027870


	//   ....[182]....
        /*0938*/ 	.word	0x00027900


	//   ....[183]....
        /*093c*/ 	.word	0x000279e0


	//   ....[184]....
        /*0940*/ 	.word	0x00027a80


	//   ....[185]....
        /*0944*/ 	.word	0x00027b10


	//   ....[186]....
        /*0948*/ 	.word	0x00027b60


	//   ....[187]....
        /*094c*/ 	.word	0x00027bb0


	//   ....[188]....
        /*0950*/ 	.word	0x00027c80


	//   ....[189]....
        /*0954*/ 	.word	0x00027d10


	//   ....[190]....
        /*0958*/ 	.word	0x00027d60


	//   ....[191]....
        /*095c*/ 	.word	0x00027db0


	//   ....[192]....
        /*0960*/ 	.word	0x00028140


	//   ....[193]....
        /*0964*/ 	.word	0x00028270


	//   ....[194]....
        /*0968*/ 	.word	0x000283a0


	//   ....[195]....
        /*096c*/ 	.word	0x00028420


	//   ....[196]....
        /*0970*/ 	.word	0x00028480


	//   ....[197]....
        /*0974*/ 	.word	0x00028500


	//   ....[198]....
        /*0978*/ 	.word	0x00028560


	//   ....[199]....
        /*097c*/ 	.word	0x000285c0


	//   ....[200]....
        /*0980*/ 	.word	0x00028620


	//   ....[201]....
        /*0984*/ 	.word	0x000286a0


	//   ....[202]....
        /*0988*/ 	.word	0x00028700


	//   ....[203]....
        /*098c*/ 	.word	0x00028780


	//   ....[204]....
        /*0990*/ 	.word	0x000287e0


	//   ....[205]....
        /*0994*/ 	.word	0x00028860


	//   ....[206]....
        /*0998*/ 	.word	0x000288c0


	//   ....[207]....
        /*099c*/ 	.word	0x00028940


	//   ....[208]....
        /*09a0*/ 	.word	0x000289a0


	//   ....[209]....
        /*09a4*/ 	.word	0x00028a20


	//   ....[210]....
        /*09a8*/ 	.word	0x00028a80


	//   ....[211]....
        /*09ac*/ 	.word	0x00028b00


	//   ....[212]....
        /*09b0*/ 	.word	0x00028b60


	//   ....[213]....
        /*09b4*/ 	.word	0x00028bc0


	//   ....[214]....
        /*09b8*/ 	.word	0x00028c20


	//   ....[215]....
        /*09bc*/ 	.word	0x00028c80


	//   ....[216]....
        /*09c0*/ 	.word	0x00028ce0


	//   ....[217]....
        /*09c4*/ 	.word	0x00028d60


	//   ....[218]....
        /*09c8*/ 	.word	0x00028dc0


	//   ....[219]....
        /*09cc*/ 	.word	0x00028e40


	//   ....[220]....
        /*09d0*/ 	.word	0x00028ea0


	//   ....[221]....
        /*09d4*/ 	.word	0x00028f20


	//   ....[222]....
        /*09d8*/ 	.word	0x00028f80


	//   ....[223]....
        /*09dc*/ 	.word	0x00029010


	//   ....[224]....
        /*09e0*/ 	.word	0x00029100


	//   ....[225]....
        /*09e4*/ 	.word	0x00029150


	//   ....[226]....
        /*09e8*/ 	.word	0x000291e0


	//   ....[227]....
        /*09ec*/ 	.word	0x00029270


	//   ....[228]....
        /*09f0*/ 	.word	0x00029300


	//   ....[229]....
        /*09f4*/ 	.word	0x00029390


	//   ....[230]....
        /*09f8*/ 	.word	0x00029420


	//   ....[231]....
        /*09fc*/ 	.word	0x000294b0


	//   ....[232]....
        /*0a00*/ 	.word	0x00029570


	//   ....[233]....
        /*0a04*/ 	.word	0x00029850


	//   ....[234]....
        /*0a08*/ 	.word	0x00029950


	//   ....[235]....
        /*0a0c*/ 	.word	0x00029a10


	//   ....[236]....
        /*0a10*/ 	.word	0x00029a70


	//   ....[237]....
        /*0a14*/ 	.word	0x00029b60


	//   ....[238]....
        /*0a18*/ 	.word	0x00029c00


	//   ....[239]....
        /*0a1c*/ 	.word	0x00029cd0


	//   ....[240]....
        /*0a20*/ 	.word	0x00029d70


	//   ....[241]....
        /*0a24*/ 	.word	0x00029e50


	//   ....[242]....
        /*0a28*/ 	.word	0x00029f90


	//   ....[243]....
        /*0a2c*/ 	.word	0x0002a060


	//   ....[244]....
        /*0a30*/ 	.word	0x0002a170


	//   ....[245]....
        /*0a34*/ 	.word	0x0002a230


	//   ....[246]....
        /*0a38*/ 	.word	0x0002a290


	//   ....[247]....
        /*0a3c*/ 	.word	0x0002a390


	//   ....[248]....
        /*0a40*/ 	.word	0x0002a3f0


	//   ....[249]....
        /*0a44*/ 	.word	0x0002a490


	//   ....[250]....
        /*0a48*/ 	.word	0x0002a5b0


	//   ....[251]....
        /*0a4c*/ 	.word	0x0002a620


	//   ....[252]....
        /*0a50*/ 	.word	0x0002a680


	//   ....[253]....
        /*0a54*/ 	.word	0x0002a790


	//   ....[254]....
        /*0a58*/ 	.word	0x0002a7f0


	//   ....[255]....
        /*0a5c*/ 	.word	0x0002a910


	//   ....[0]....
        /*0a60*/ 	.word	0x0002a970


	//   ....[1]....
        /*0a64*/ 	.word	0x0002aa10


	//   ....[2]....
        /*0a68*/ 	.word	0x0002abb0


	//   ....[3]....
        /*0a6c*/ 	.word	0x0002ac60


	//   ....[4]....
        /*0a70*/ 	.word	0x0002acc0


	//   ....[5]....
        /*0a74*/ 	.word	0x0002ad80


	//   ....[6]....
        /*0a78*/ 	.word	0x0002ade0


	//   ....[7]....
        /*0a7c*/ 	.word	0x0002aea0


	//   ....[8]....
        /*0a80*/ 	.word	0x0002af00


	//   ....[9]....
        /*0a84*/ 	.word	0x0002afc0


	//   ....[10]....
        /*0a88*/ 	.word	0x0002b0b0


	//   ....[11]....
        /*0a8c*/ 	.word	0x0002b150


	//   ....[12]....
        /*0a90*/ 	.word	0x0002b1b0


	//   ....[13]....
        /*0a94*/ 	.word	0x0002b280


	//   ....[14]....
        /*0a98*/ 	.word	0x0002b2e0


	//   ....[15]....
        /*0a9c*/ 	.word	0x0002b3b0


	//   ....[16]....
        /*0aa0*/ 	.word	0x0002b410


	//   ....[17]....
        /*0aa4*/ 	.word	0x0002b4e0


	//   ....[18]....
        /*0aa8*/ 	.word	0x0002b6c0


	//   ....[19]....
        /*0aac*/ 	.word	0x0002b760


	//   ....[20]....
        /*0ab0*/ 	.word	0x0002b880


	//   ....[21]....
        /*0ab4*/ 	.word	0x0002b8f0


	//   ....[22]....
        /*0ab8*/ 	.word	0x0002b960


	//   ....[23]....
        /*0abc*/ 	.word	0x0002b9d0


	//   ....[24]....
        /*0ac0*/ 	.word	0x0002ba40


	//   ....[25]....
        /*0ac4*/ 	.word	0x0002bac0


	//   ....[26]....
        /*0ac8*/ 	.word	0x0002bb50


	//   ....[27]....
        /*0acc*/ 	.word	0x0002bbe0


	//   ....[28]....
        /*0ad0*/ 	.word	0x0002bc50


	//   ....[29]....
        /*0ad4*/ 	.word	0x0002bcc0


	//   ....[30]....
        /*0ad8*/ 	.word	0x0002bd30


	//   ....[31]....
        /*0adc*/ 	.word	0x0002bdb0


	//   ....[32]....
        /*0ae0*/ 	.word	0x0002be20


	//   ....[33]....
        /*0ae4*/ 	.word	0x0002bec0


	//   ....[34]....
        /*0ae8*/ 	.word	0x0002bf50


	//   ....[35]....
        /*0aec*/ 	.word	0x0002c080


	//----- nvinfo : EIATTR_REG_RECONFIG
	.align		4
.L_241:
        /*0af0*/ 	.byte	0x01, 0x54
	.zero		2


	//----- nvinfo : EIATTR_SYSCALL_OFFSETS
	.align		4
        /*0af4*/ 	.byte	0x04, 0x46
        /*0af6*/ 	.short	(.L_243 - .L_242)


	//   ....[0]....
.L_242:
        /*0af8*/ 	.word	0x00001e70


	//   ....[1]....
        /*0afc*/ 	.word	0x00001fc0


	//   ....[2]....
        /*0b00*/ 	.word	0x0000a590


	//   ....[3]....
        /*0b04*/ 	.word	0x0000a8a0


	//   ....[4]....
        /*0b08*/ 	.word	0x00022ba0


	//   ....[5]....
        /*0b0c*/ 	.word	0x00022d10


	//   ....[6]....
        /*0b10*/ 	.word	0x00022e60


	//   ....[7]....
        /*0b14*/ 	.word	0x00022fa0


	//   ....[8]....
        /*0b18*/ 	.word	0x00024230


	//----- nvinfo : EIATTR_MBARRIER_INSTR_OFFSETS
	.align		4
.L_243:
        /*0b1c*/ 	.byte	0x04, 0x39
        /*0b1e*/ 	.short	(.L_245 - .L_244)


	//   ....[0]....
.L_244:
        /*0b20*/ 	.word	0x00000270
        /*0b24*/ 	.word	0x000000ff
        /*0b28*/ 	.word	0x00022800
        /*0b2c*/ 	.short	0x0100
        /*0b2e*/ 	.byte	0x08
	.zero		1


	//   ....[1]....
        /*0b30*/ 	.word	0x00000280
        /*0b34*/ 	.word	0x000000ff
        /*0b38*/ 	.word	0x00022820
        /*0b3c*/ 	.short	0x0100
        /*0b3e*/ 	.byte	0x08
	.zero		1


	//   ....[2]....
        /*0b40*/ 	.word	0x00000370
        /*0b44*/ 	.word	0x000000ff
        /*0b48*/ 	.word	0x00022830
        /*0b4c*/ 	.short	0x0100
        /*0b4e*/ 	.byte	0x08
	.zero		1


	//   ....[3]....
        /*0b50*/ 	.word	0x00000380
        /*0b54*/ 	.word	0x000000ff
        /*0b58*/ 	.word	0x00022840
        /*0b5c*/ 	.short	0x0100
        /*0b5e*/ 	.byte	0x08
	.zero		1


	//   ....[4]....
        /*0b60*/ 	.word	0x00000390
        /*0b64*/ 	.word	0x000000ff
        /*0b68*/ 	.word	0x00022838
        /*0b6c*/ 	.short	0x0100
        /*0b6e*/ 	.byte	0x08
	.zero		1


	//   ....[5]....
        /*0b70*/ 	.word	0x000003a0
        /*0b74*/ 	.word	0x000000ff
        /*0b78*/ 	.word	0x00022848
        /*0b7c*/ 	.short	0x0100
        /*0b7e*/ 	.byte	0x08
	.zero		1


	//   ....[6]....
        /*0b80*/ 	.word	0x000004d0
        /*0b84*/ 	.word	0x000000ff
        /*0b88*/ 	.word	0x00022850
        /*0b8c*/ 	.short	0x0100
        /*0b8e*/ 	.byte	0x08
	.zero		1


	//   ....[7]....
        /*0b90*/ 	.word	0x000004e0
        /*0b94*/ 	.word	0x000000ff
        /*0b98*/ 	.word	0x00022860
        /*0b9c*/ 	.short	0x0100
        /*0b9e*/ 	.byte	0x08
	.zero		1


	//   ....[8]....
        /*0ba0*/ 	.word	0x000004f0
        /*0ba4*/ 	.word	0x000000ff
        /*0ba8*/ 	.word	0x00022858
        /*0bac*/ 	.short	0x0100
        /*0bae*/ 	.byte	0x08
	.zero		1


	//   ....[9]....
        /*0bb0*/ 	.word	0x00000500
        /*0bb4*/ 	.word	0x000000ff
        /*0bb8*/ 	.word	0x00022868
        /*0bbc*/ 	.short	0x0100
        /*0bbe*/ 	.byte	0x08
	.zero		1


	//   ....[10]....
        /*0bc0*/ 	.word	0x000005f0
        /*0bc4*/ 	.word	0x000000ff
        /*0bc8*/ 	.word	0x00022870
        /*0bcc*/ 	.short	0x0100
        /*0bce*/ 	.byte	0x06
	.zero		1


	//   ....[11]....
        /*0bd0*/ 	.word	0x00000600
        /*0bd4*/ 	.word	0x000000ff
        /*0bd8*/ 	.word	0x00022880
        /*0bdc*/ 	.short	0x0100
        /*0bde*/ 	.byte	0x06
	.zero		1


	//   ....[12]....
        /*0be0*/ 	.word	0x00000610
        /*0be4*/ 	.word	0x000000ff
        /*0be8*/ 	.word	0x00022878
        /*0bec*/ 	.short	0x0100
        /*0bee*/ 	.byte	0x06
	.zero		1


	//   ....[13]....
        /*0bf0*/ 	.word	0x00000620
        /*0bf4*/ 	.word	0x000000ff
        /*0bf8*/ 	.word	0x00022888
        /*0bfc*/ 	.short	0x0100
        /*0bfe*/ 	.byte	0x06
	.zero		1


	//   ....[14]....
        /*0c00*/ 	.word	0x00000750
        /*0c04*/ 	.word	0x000000ff
        /*0c08*/ 	.word	0x00022890
        /*0c0c*/ 	.short	0x0100
        /*0c0e*/ 	.byte	0x08
	.zero		1


	//   ....[15]....
        /*0c10*/ 	.word	0x00000760
        /*0c14*/ 	.word	0x000000ff
        /*0c18*/ 	.word	0x000228a0
        /*0c1c*/ 	.short	0x0100
        /*0c1e*/ 	.byte	0x08
	.zero		1


	//   ....[16]....
        /*0c20*/ 	.word	0x00000770
        /*0c24*/ 	.word	0x000000ff
        /*0c28*/ 	.word	0x00022898
        /*0c2c*/ 	.short	0x0100
        /*0c2e*/ 	.byte	0x08
	.zero		1


	//   ....[17]....
        /*0c30*/ 	.word	0x00000780
        /*0c34*/ 	.word	0x000000ff
        /*0c38*/ 	.word	0x000228a8
        /*0c3c*/ 	.short	0x0100
        /*0c3e*/ 	.byte	0x08
	.zero		1


	//   ....[18]....
        /*0c40*/ 	.word	0x000008c0
        /*0c44*/ 	.word	0x000000ff
        /*0c48*/ 	.word	0x000228b0
        /*0c4c*/ 	.short	0x0100
        /*0c4e*/ 	.byte	0x08
	.zero		1


	//   ....[19]....
        /*0c50*/ 	.word	0x000008d0
        /*0c54*/ 	.word	0x000000ff
        /*0c58*/ 	.word	0x000228c0
        /*0c5c*/ 	.short	0x0100
        /*0c5e*/ 	.byte	0x08
	.zero		1


	//   ....[20]....
        /*0c60*/ 	.word	0x000008e0
        /*0c64*/ 	.word	0x000000ff
        /*0c68*/ 	.word	0x000228b8
        /*0c6c*/ 	.short	0x0100
        /*0c6e*/ 	.byte	0x08
	.zero		1


	//   ....[21]....
        /*0c70*/ 	.word	0x000008f0
        /*0c74*/ 	.word	0x000000ff
        /*0c78*/ 	.word	0x000228c8
        /*0c7c*/ 	.short	0x0100
        /*0c7e*/ 	.byte	0x08
	.zero		1


	//   ....[22]....
        /*0c80*/ 	.word	0x00003080
        /*0c84*/ 	.word	0x00000054
        /*0c88*/ 	.word	0x00022890
        /*0c8c*/ 	.short	0x010a
        /*0c8e*/ 	.byte	0x3f
	.zero		1


	//   ....[23]....
        /*0c90*/ 	.word	0x00006060
        /*0c94*/ 	.word	0x00000054
        /*0c98*/ 	.word	0x00022890
        /*0c9c*/ 	.short	0x010a
        /*0c9e*/ 	.byte	0x3f
	.zero		1


	//   ....[24]....
        /*0ca0*/ 	.word	0x00008f80
        /*0ca4*/ 	.word	0x00000054
        /*0ca8*/ 	.word	0x00022890
        /*0cac*/ 	.short	0x010a
        /*0cae*/ 	.byte	0x3f
	.zero		1


	//   ....[25]....
        /*0cb0*/ 	.word	0x00009440
        /*0cb4*/ 	.word	0x00000004
        /*0cb8*/ 	.word	0x00000000
        /*0cbc*/ 	.short	0x0101
        /*0cbe*/ 	.byte	0x3f
	.zero		1


	//   ....[26]....
        /*0cc0*/ 	.word	0x00009480
        /*0cc4*/ 	.word	0x00000054
        /*0cc8*/ 	.word	0x000228b0
        /*0ccc*/ 	.short	0x010a
        /*0cce*/ 	.byte	0x3f
	.zero		1


	//   ....[27]....
        /*0cd0*/ 	.word	0x00009a00
        /*0cd4*/ 	.word	0x00000054
        /*0cd8*/ 	.word	0x00000000
        /*0cdc*/ 	.short	0x0101
        /*0cde*/ 	.byte	0x3f
	.zero		1


	//   ....[28]....
        /*0ce0*/ 	.word	0x0000a620
        /*0ce4*/ 	.word	0x00000010
        /*0ce8*/ 	.word	0x00022800
        /*0cec*/ 	.short	0x010a
        /*0cee*/ 	.byte	0x3f
	.zero		1


	//   ....[29]....
        /*0cf0*/ 	.word	0x0000a670
        /*0cf4*/ 	.word	0x00000010
        /*0cf8*/ 	.word	0x00022800
        /*0cfc*/ 	.short	0x010a
        /*0cfe*/ 	.byte	0x3f
	.zero		1


	//   ....[30]....
        /*0d00*/ 	.word	0x0000b010
        /*0d04*/ 	.word	0x00000010
        /*0d08*/ 	.word	0x00022800
        /*0d0c*/ 	.short	0x010a
        /*0d0e*/ 	.byte	0x3f
	.zero		1


	//   ....[31]....
        /*0d10*/ 	.word	0x0000e500
        /*0d14*/ 	.word	0x00000010
        /*0d18*/ 	.word	0x00022800
        /*0d1c*/ 	.short	0x010a
        /*0d1e*/ 	.byte	0x3f
	.zero		1


	//   ....[32]....
        /*0d20*/ 	.word	0x000115a0
        /*0d24*/ 	.word	0x0000000b
        /*0d28*/ 	.word	0x00022830
        /*0d2c*/ 	.short	0x010a
        /*0d2e*/ 	.byte	0x3f
	.zero		1


	//   ....[33]....
        /*0d30*/ 	.word	0x000115e0
        /*0d34*/ 	.word	0x0000000b
        /*0d38*/ 	.word	0x00022830
        /*0d3c*/ 	.short	0x010a
        /*0d3e*/ 	.byte	0x3f
	.zero		1


	//   ....[34]....
        /*0d40*/ 	.word	0x00011b20
        /*0d44*/ 	.word	0x00000000
        /*0d48*/ 	.word	0x00000000
        /*0d4c*/ 	.short	0x0101
        /*0d4e*/ 	.byte	0x3f
	.zero		1


	//   ....[35]....
        /*0d50*/ 	.word	0x00014800
        /*0d54*/ 	.word	0x00000009
        /*0d58*/ 	.word	0x00022830
        /*0d5c*/ 	.short	0x010a
        /*0d5e*/ 	.byte	0x3f
	.zero		1


	//   ....[36]....
        /*0d60*/ 	.word	0x00014850
        /*0d64*/ 	.word	0x00000009
        /*0d68*/ 	.word	0x00022830
        /*0d6c*/ 	.short	0x010a
        /*0d6e*/ 	.byte	0x3f
	.zero		1


	//   ....[37]....
        /*0d70*/ 	.word	0x00014bc0
        /*0d74*/ 	.word	0x00000009
        /*0d78*/ 	.word	0x00022850
        /*0d7c*/ 	.short	0x010a
        /*0d7e*/ 	.byte	0x3f
	.zero		1


	//   ....[38]....
        /*0d80*/ 	.word	0x00014c00
        /*0d84*/ 	.word	0x00000009
        /*0d88*/ 	.word	0x00022850
        /*0d8c*/ 	.short	0x010a
        /*0d8e*/ 	.byte	0x3f
	.zero		1


	//   ....[39]....
        /*0d90*/ 	.word	0x00014f70
        /*0d94*/ 	.word	0x00000008
        /*0d98*/ 	.word	0x00000000
        /*0d9c*/ 	.short	0x0101
        /*0d9e*/ 	.byte	0x3f
	.zero		1


	//   ....[40]....
        /*0da0*/ 	.word	0x000171d0
        /*0da4*/ 	.word	0x00000005
        /*0da8*/ 	.word	0x00000000
        /*0dac*/ 	.short	0x0101
        /*0dae*/ 	.byte	0x3f
	.zero		1


	//   ....[41]....
        /*0db0*/ 	.word	0x00017ae0
        /*0db4*/ 	.word	0x00000005
        /*0db8*/ 	.word	0x00022830
        /*0dbc*/ 	.short	0x010a
        /*0dbe*/ 	.byte	0x3f
	.zero		1


	//   ....[42]....
        /*0dc0*/ 	.word	0x00017b30
        /*0dc4*/ 	.word	0x00000005
        /*0dc8*/ 	.word	0x00022830
        /*0dcc*/ 	.short	0x010a
        /*0dce*/ 	.byte	0x3f
	.zero		1


	//   ....[43]....
        /*0dd0*/ 	.word	0x00017ed0
        /*0dd4*/ 	.word	0x00000005
        /*0dd8*/ 	.word	0x00022850
        /*0ddc*/ 	.short	0x010a
        /*0dde*/ 	.byte	0x3f
	.zero		1


	//   ....[44]....
        /*0de0*/ 	.word	0x00017f10
        /*0de4*/ 	.word	0x00000005
        /*0de8*/ 	.word	0x00022850
        /*0dec*/ 	.short	0x010a
        /*0dee*/ 	.byte	0x3f
	.zero		1


	//   ....[45]....
        /*0df0*/ 	.word	0x00019120
        /*0df4*/ 	.word	0x00000003
        /*0df8*/ 	.word	0x00000000
        /*0dfc*/ 	.short	0x0101
        /*0dfe*/ 	.byte	0x3f
	.zero		1


	//   ....[46]....
        /*0e00*/ 	.word	0x00019440
        /*0e04*/ 	.word	0x0000000a
        /*0e08*/ 	.word	0x00000000
        /*0e0c*/ 	.short	0x0101
        /*0e0e*/ 	.byte	0x3f
	.zero		1


	//   ....[47]....
        /*0e10*/ 	.word	0x00019b00
        /*0e14*/ 	.word	0x00000005
        /*0e18*/ 	.word	0x00022830
        /*0e1c*/ 	.short	0x010a
        /*0e1e*/ 	.byte	0x3f
	.zero		1


	//   ....[48]....
        /*0e20*/ 	.word	0x00019b50
        /*0e24*/ 	.word	0x00000005
        /*0e28*/ 	.word	0x00022830
        /*0e2c*/ 	.short	0x010a
        /*0e2e*/ 	.byte	0x3f
	.zero		1


	//   ....[49]....
        /*0e30*/ 	.word	0x00019ef0
        /*0e34*/ 	.word	0x00000005
        /*0e38*/ 	.word	0x00022850
        /*0e3c*/ 	.short	0x010a
        /*0e3e*/ 	.byte	0x3f
	.zero		1


	//   ....[50]....
        /*0e40*/ 	.word	0x00019f30
        /*0e44*/ 	.word	0x00000005
        /*0e48*/ 	.word	0x00022850
        /*0e4c*/ 	.short	0x010a
        /*0e4e*/ 	.byte	0x3f
	.zero		1


	//   ....[51]....
        /*0e50*/ 	.word	0x0001a290
        /*0e54*/ 	.word	0x00000009
        /*0e58*/ 	.word	0x00000000
        /*0e5c*/ 	.short	0x0101
        /*0e5e*/ 	.byte	0x3f
	.zero		1


	//   ....[52]....
        /*0e60*/ 	.word	0x0001c4d0
        /*0e64*/ 	.word	0x00000008
        /*0e68*/ 	.word	0x00000000
        /*0e6c*/ 	.short	0x0101
        /*0e6e*/ 	.byte	0x3f
	.zero		1


	//   ....[53]....
        /*0e70*/ 	.word	0x0001cac0
        /*0e74*/ 	.word	0x0000000f
        /*0e78*/ 	.word	0x00022850
        /*0e7c*/ 	.short	0x010a
        /*0e7e*/ 	.byte	0x3f
	.zero		1


	//   ....[54]....
        /*0e80*/ 	.word	0x0001cb40
        /*0e84*/ 	.word	0x0000000f
        /*0e88*/ 	.word	0x00022850
        /*0e8c*/ 	.short	0x010a
        /*0e8e*/ 	.byte	0x3f
	.zero		1


	//   ....[55]....
        /*0e90*/ 	.word	0x0001d110
        /*0e94*/ 	.word	0x00000000
        /*0e98*/ 	.word	0x00000000
        /*0e9c*/ 	.short	0x0101
        /*0e9e*/ 	.byte	0x3f
	.zero		1


	//   ....[56]....
        /*0ea0*/ 	.word	0x0001ecf0
        /*0ea4*/ 	.word	0x00000000
        /*0ea8*/ 	.word	0x00000000
        /*0eac*/ 	.short	0x0101
        /*0eae*/ 	.byte	0x3f
	.zero		1


	//   ....[57]....
        /*0eb0*/ 	.word	0x00021600
        /*0eb4*/ 	.word	0x00000017
        /*0eb8*/ 	.word	0x00022820
        /*0ebc*/ 	.short	0x010a
        /*0ebe*/ 	.byte	0x3f
	.zero		1


	//   ....[58]....
        /*0ec0*/ 	.word	0x00021690
        /*0ec4*/ 	.word	0x0000000a
        /*0ec8*/ 	.word	0x000228a0
        /*0ecc*/ 	.short	0x010a
        /*0ece*/ 	.byte	0x3f
	.zero		1


	//   ....[59]....
        /*0ed0*/ 	.word	0x00021ac0
        /*0ed4*/ 	.word	0x0000000a
        /*0ed8*/ 	.word	0x000228c0
        /*0edc*/ 	.short	0x010a
        /*0ede*/ 	.byte	0x3f
	.zero		1


	//   ....[60]....
        /*0ee0*/ 	.word	0x00021e00
        /*0ee4*/ 	.word	0x00000009
        /*0ee8*/ 	.word	0x000228a0
        /*0eec*/ 	.short	0x010a
        /*0eee*/ 	.byte	0x3f
	.zero		1


	//   ....[61]....
        /*0ef0*/ 	.word	0x00022220
        /*0ef4*/ 	.word	0x00000009
        /*0ef8*/ 	.word	0x000228c0
        /*0efc*/ 	.short	0x010a
        /*0efe*/ 	.byte	0x3f
	.zero		1


	//   ....[62]....
        /*0f00*/ 	.word	0x00023480
        /*0f04*/ 	.word	0x00000004
        /*0f08*/ 	.word	0x00022880
        /*0f0c*/ 	.short	0x010a
        /*0f0e*/ 	.byte	0x3f
	.zero		1


	//   ....[63]....
        /*0f10*/ 	.word	0x00023930
        /*0f14*/ 	.word	0x00000004
        /*0f18*/ 	.word	0x00022870
        /*0f1c*/ 	.short	0x0107
        /*0f1e*/ 	.byte	0x3f
	.zero		1


	//   ....[64]....
        /*0f20*/ 	.word	0x000239f0
        /*0f24*/ 	.word	0x00000004
        /*0f28*/ 	.word	0x00022870
        /*0f2c*/ 	.short	0x0101
        /*0f2e*/ 	.byte	0x3f
	.zero		1


	//   ....[65]....
        /*0f30*/ 	.word	0x00023a40
        /*0f34*/ 	.word	0x00000004
        /*0f38*/ 	.word	0x00022840
        /*0f3c*/ 	.short	0x010a
        /*0f3e*/ 	.byte	0x3f
	.zero		1


	//   ....[66]....
        /*0f40*/ 	.word	0x00023f10
        /*0f44*/ 	.word	0x00000004
        /*0f48*/ 	.word	0x00022830
        /*0f4c*/ 	.short	0x0107
        /*0f4e*/ 	.byte	0x3f
	.zero		1


	//   ....[67]....
        /*0f50*/ 	.word	0x00023fe0
        /*0f54*/ 	.word	0x00000004
        /*0f58*/ 	.word	0x00022830
        /*0f5c*/ 	.short	0x0101
        /*0f5e*/ 	.byte	0x3f
	.zero		1


	//   ....[68]....
        /*0f60*/ 	.word	0x00024910
        /*0f64*/ 	.word	0x00000017
        /*0f68*/ 	.word	0x00022800
        /*0f6c*/ 	.short	0x0107
        /*0f6e*/ 	.byte	0x3f
	.zero		1


	//   ....[69]....
        /*0f70*/ 	.word	0x00024a10
        /*0f74*/ 	.word	0x00000017
        /*0f78*/ 	.word	0x00022800
        /*0f7c*/ 	.short	0x0101
        /*0f7e*/ 	.byte	0x3f
	.zero		1


	//   ....[70]....
        /*0f80*/ 	.word	0x00024a30
        /*0f84*/ 	.word	0x00000017
        /*0f88*/ 	.word	0x00022820
        /*0f8c*/ 	.short	0x010a
        /*0f8e*/ 	.byte	0x3f
	.zero		1


	//   ....[71]....
        /*0f90*/ 	.word	0x00024db0
        /*0f94*/ 	.word	0x00000000
        /*0f98*/ 	.word	0x00022880
        /*0f9c*/ 	.short	0x010a
        /*0f9e*/ 	.byte	0x3f
	.zero		1


	//   ....[72]....
        /*0fa0*/ 	.word	0x00025170
        /*0fa4*/ 	.word	0x00000000
        /*0fa8*/ 	.word	0x00022870
        /*0fac*/ 	.short	0x0107
        /*0fae*/ 	.byte	0x3f
	.zero		1


	//   ....[73]....
        /*0fb0*/ 	.word	0x00025230
        /*0fb4*/ 	.word	0x00000000
        /*0fb8*/ 	.word	0x00022870
        /*0fbc*/ 	.short	0x0101
        /*0fbe*/ 	.byte	0x3f
	.zero		1


	//   ....[74]....
        /*0fc0*/ 	.word	0x00025260
        /*0fc4*/ 	.word	0x00000000
        /*0fc8*/ 	.word	0x00022840
        /*0fcc*/ 	.short	0x010a
        /*0fce*/ 	.byte	0x3f
	.zero		1


	//   ....[75]....
        /*0fd0*/ 	.word	0x00025630
        /*0fd4*/ 	.word	0x00000000
        /*0fd8*/ 	.word	0x00022830
        /*0fdc*/ 	.short	0x0107
        /*0fde*/ 	.byte	0x3f
	.zero		1


	//   ....[76]....
        /*0fe0*/ 	.word	0x000256f0
        /*0fe4*/ 	.word	0x00000000
        /*0fe8*/ 	.word	0x00022830
        /*0fec*/ 	.short	0x0101
        /*0fee*/ 	.byte	0x3f
	.zero		1


	//   ....[77]....
        /*0ff0*/ 	.word	0x00025780
        /*0ff4*/ 	.word	0x00000000
        /*0ff8*/ 	.word	0x00022870
        /*0ffc*/ 	.short	0x010a
        /*0ffe*/ 	.byte	0x3f
	.zero		1


	//   ....[78]....
        /*1000*/ 	.word	0x00025810
        /*1004*/ 	.word	0x00000000
        /*1008*/ 	.word	0x00022860
        /*100c*/ 	.short	0x010a
        /*100e*/ 	.byte	0x3f
	.zero		1


	//   ....[79]....
        /*1010*/ 	.word	0x00025c70
        /*1014*/ 	.word	0x00000000
        /*1018*/ 	.word	0x00022850
        /*101c*/ 	.short	0x0101
        /*101e*/ 	.byte	0x3f
	.zero		1


	//   ....[80]....
        /*1020*/ 	.word	0x00025d00
        /*1024*/ 	.word	0x00000000
        /*1028*/ 	.word	0x00000000
        /*102c*/ 	.short	0x0101
        /*102e*/ 	.byte	0x3f
	.zero		1


	//   ....[81]....
        /*1030*/ 	.word	0x00025ec0
        /*1034*/ 	.word	0x00000011
        /*1038*/ 	.word	0x00022870
        /*103c*/ 	.short	0x010a
        /*103e*/ 	.byte	0x3f
	.zero		1


	//   ....[82]....
        /*1040*/ 	.word	0x00025f40
        /*1044*/ 	.word	0x00000011
        /*1048*/ 	.word	0x00022860
        /*104c*/ 	.short	0x010a
        /*104e*/ 	.byte	0x3f
	.zero		1


	//   ....[83]....
        /*1050*/ 	.word	0x000263b0
        /*1054*/ 	.word	0x00000011
        /*1058*/ 	.word	0x00022850
        /*105c*/ 	.short	0x0101
        /*105e*/ 	.byte	0x3f
	.zero		1


	//   ....[84]....
        /*1060*/ 	.word	0x00026470
        /*1064*/ 	.word	0x00000011
        /*1068*/ 	.word	0x00000000
        /*106c*/ 	.short	0x0101
        /*106e*/ 	.byte	0x3f
	.zero		1


	//   ....[85]....
        /*1070*/ 	.word	0x00027170
        /*1074*/ 	.word	0x00000007
        /*1078*/ 	.word	0x00022820
        /*107c*/ 	.short	0x010a
        /*107e*/ 	.byte	0x3f
	.zero		1


	//   ....[86]....
        /*1080*/ 	.word	0x000272e0
        /*1084*/ 	.word	0x00000005
        /*1088*/ 	.word	0x00022840
        /*108c*/ 	.short	0x010a
        /*108e*/ 	.byte	0x3f
	.zero		1


	//   ....[87]....
        /*1090*/ 	.word	0x00027380
        /*1094*/ 	.word	0x00000003
        /*1098*/ 	.word	0x00022840
        /*109c*/ 	.short	0x010a
        /*109e*/ 	.byte	0x3f
	.zero		1


	//   ....[88]....
        /*10a0*/ 	.word	0x000273c0
        /*10a4*/ 	.word	0x00000005
        /*10a8*/ 	.word	0x00022860
        /*10ac*/ 	.short	0x010a
        /*10ae*/ 	.byte	0x3f
	.zero		1


	//   ....[89]....
        /*10b0*/ 	.word	0x00027400
        /*10b4*/ 	.word	0x00000003
        /*10b8*/ 	.word	0x00022860
        /*10bc*/ 	.short	0x010a
        /*10be*/ 	.byte	0x3f
	.zero		1


	//   ....[90]....
        /*10c0*/ 	.word	0x00027440
        /*10c4*/ 	.word	0x00000005
        /*10c8*/ 	.word	0x00022880
        /*10cc*/ 	.short	0x010a
        /*10ce*/ 	.byte	0x3f
	.zero		1


	//   ....[91]....
        /*10d0*/ 	.word	0x00027480
        /*10d4*/ 	.word	0x00000003
        /*10d8*/ 	.word	0x00022880
        /*10dc*/ 	.short	0x010a
        /*10de*/ 	.byte	0x3f
	.zero		1


	//   ....[92]....
        /*10e0*/ 	.word	0x000274e0
        /*10e4*/ 	.word	0x00000054
        /*10e8*/ 	.word	0x00022890
        /*10ec*/ 	.short	0x010a
        /*10ee*/ 	.byte	0x3f
	.zero		1


	//   ....[93]....
        /*10f0*/ 	.word	0x00027650
        /*10f4*/ 	.word	0x00000054
        /*10f8*/ 	.word	0x00022890
        /*10fc*/ 	.short	0x010a
        /*10fe*/ 	.byte	0x3f
	.zero		1


	//   ....[94]....
        /*1100*/ 	.word	0x000277d0
        /*1104*/ 	.word	0x00000054
        /*1108*/ 	.word	0x00022890
        /*110c*/ 	.short	0x010a
        /*110e*/ 	.byte	0x3f
	.zero		1


	//   ....[95]....
        /*1110*/ 	.word	0x00027930
        /*1114*/ 	.word	0x00000054
        /*1118*/ 	.word	0x000228b0
        /*111c*/ 	.short	0x010a
        /*111e*/ 	.byte	0x3f
	.zero		1


	//   ....[96]....
        /*1120*/ 	.word	0x00027be0
        /*1124*/ 	.word	0x00000010
        /*1128*/ 	.word	0x00022800
        /*112c*/ 	.short	0x010a
        /*112e*/ 	.byte	0x3f
	.zero		1


	//   ....[97]....
        /*1130*/ 	.word	0x00027df0
        /*1134*/ 	.word	0x00000010
        /*1138*/ 	.word	0x00022800
        /*113c*/ 	.short	0x010a
        /*113e*/ 	.byte	0x3f
	.zero		1


	//   ....[98]....
        /*1140*/ 	.word	0x00027e40
        /*1144*/ 	.word	0x0000000b
        /*1148*/ 	.word	0x00022830
        /*114c*/ 	.short	0x010a
        /*114e*/ 	.byte	0x3f
	.zero		1


	//   ....[99]....
        /*1150*/ 	.word	0x00027e90
        /*1154*/ 	.word	0x00000009
        /*1158*/ 	.word	0x00022830
        /*115c*/ 	.short	0x010a
        /*115e*/ 	.byte	0x3f
	.zero		1


	//   ....[100]....
        /*1160*/ 	.word	0x00027ee0
        /*1164*/ 	.word	0x00000009
        /*1168*/ 	.word	0x00022850
        /*116c*/ 	.short	0x010a
        /*116e*/ 	.byte	0x3f
	.zero		1


	//   ....[101]....
        /*1170*/ 	.word	0x00027f30
        /*1174*/ 	.word	0x00000005
        /*1178*/ 	.word	0x00022830
        /*117c*/ 	.short	0x010a
        /*117e*/ 	.byte	0x3f
	.zero		1


	//   ....[102]....
        /*1180*/ 	.word	0x00027f80
        /*1184*/ 	.word	0x00000005
        /*1188*/ 	.word	0x00022850
        /*118c*/ 	.short	0x010a
        /*118e*/ 	.byte	0x3f
	.zero		1


	//   ....[103]....
        /*1190*/ 	.word	0x00027fd0
        /*1194*/ 	.word	0x00000005
        /*1198*/ 	.word	0x00022830
        /*119c*/ 	.short	0x010a
        /*119e*/ 	.byte	0x3f
	.zero		1


	//   ....[104]....
        /*11a0*/ 	.word	0x00028020
        /*11a4*/ 	.word	0x00000005
        /*11a8*/ 	.word	0x00022850
        /*11ac*/ 	.short	0x010a
        /*11ae*/ 	.byte	0x3f
	.zero		1


	//   ....[105]....
        /*11b0*/ 	.word	0x00028070
        /*11b4*/ 	.word	0x0000000f
        /*11b8*/ 	.word	0x00022850
        /*11bc*/ 	.short	0x010a
        /*11be*/ 	.byte	0x3f
	.zero		1


	//   ....[106]....
        /*11c0*/ 	.word	0x00029630
        /*11c4*/ 	.word	0x00000017
        /*11c8*/ 	.word	0x00022820
        /*11cc*/ 	.short	0x010a
        /*11ce*/ 	.byte	0x3f
	.zero		1


	//   ....[107]....
        /*11d0*/ 	.word	0x00029680
        /*11d4*/ 	.word	0x0000000a
        /*11d8*/ 	.word	0x000228a0
        /*11dc*/ 	.short	0x010a
        /*11de*/ 	.byte	0x3f
	.zero		1


	//   ....[108]....
        /*11e0*/ 	.word	0x000296d0
        /*11e4*/ 	.word	0x0000000a
        /*11e8*/ 	.word	0x000228c0
        /*11ec*/ 	.short	0x010a
        /*11ee*/ 	.byte	0x3f
	.zero		1


	//   ....[109]....
        /*11f0*/ 	.word	0x00029720
        /*11f4*/ 	.word	0x00000009
        /*11f8*/ 	.word	0x000228a0
        /*11fc*/ 	.short	0x010a
        /*11fe*/ 	.byte	0x3f
	.zero		1


	//   ....[110]....
        /*1200*/ 	.word	0x00029770
        /*1204*/ 	.word	0x00000009
        /*1208*/ 	.word	0x000228c0
        /*120c*/ 	.short	0x010a
        /*120e*/ 	.byte	0x3f
	.zero		1


	//   ....[111]....
        /*1210*/ 	.word	0x000298a0
        /*1214*/ 	.word	0x00000004
        /*1218*/ 	.word	0x00022880
        /*121c*/ 	.short	0x010a
        /*121e*/ 	.byte	0x3f
	.zero		1


	//   ....[112]....
        /*1220*/ 	.word	0x00029ee0
        /*1224*/ 	.word	0x00000004
        /*1228*/ 	.word	0x00022840
        /*122c*/ 	.short	0x010a
        /*122e*/ 	.byte	0x3f
	.zero		1


	//   ....[113]....
        /*1230*/ 	.word	0x0002aab0
        /*1234*/ 	.word	0x00000017
        /*1238*/ 	.word	0x00022820
        /*123c*/ 	.short	0x010a
        /*123e*/ 	.byte	0x3f
	.zero		1


	//   ....[114]....
        /*1240*/ 	.word	0x0002ab00
        /*1244*/ 	.word	0x00000000
        /*1248*/ 	.word	0x00022880
        /*124c*/ 	.short	0x010a
        /*124e*/ 	.byte	0x3f
	.zero		1


	//   ....[115]....
        /*1250*/ 	.word	0x0002b000
        /*1254*/ 	.word	0x00000000
        /*1258*/ 	.word	0x00022840
        /*125c*/ 	.short	0x010a
        /*125e*/ 	.byte	0x3f
	.zero		1


	//   ....[116]....
        /*1260*/ 	.word	0x0002b520
        /*1264*/ 	.word	0x00000000
        /*1268*/ 	.word	0x00022870
        /*126c*/ 	.short	0x010a
        /*126e*/ 	.byte	0x3f
	.zero		1


	//   ....[117]....
        /*1270*/ 	.word	0x0002b570
        /*1274*/ 	.word	0x00000000
        /*1278*/ 	.word	0x00022860
        /*127c*/ 	.short	0x010a
        /*127e*/ 	.byte	0x3f
	.zero		1


	//   ....[118]....
        /*1280*/ 	.word	0x0002b5c0
        /*1284*/ 	.word	0x00000011
        /*1288*/ 	.word	0x00022870
        /*128c*/ 	.short	0x010a
        /*128e*/ 	.byte	0x3f
	.zero		1


	//   ....[119]....
        /*1290*/ 	.word	0x0002b610
        /*1294*/ 	.word	0x00000011
        /*1298*/ 	.word	0x00022860
        /*129c*/ 	.short	0x010a
        /*129e*/ 	.byte	0x3f
	.zero		1


	//   ....[120]....
        /*12a0*/ 	.word	0x0002bfa0
        /*12a4*/ 	.word	0x00000007
        /*12a8*/ 	.word	0x00022820
        /*12ac*/ 	.short	0x010a
        /*12ae*/ 	.byte	0x3f
	.zero		1


	//   ....[121]....
        /*12b0*/ 	.word	0x0002c140
        /*12b4*/ 	.word	0x00000005
        /*12b8*/ 	.word	0x00022840
        /*12bc*/ 	.short	0x010a
        /*12be*/ 	.byte	0x3f
	.zero		1


	//   ....[122]....
        /*12c0*/ 	.word	0x0002c190
        /*12c4*/ 	.word	0x00000003
        /*12c8*/ 	.word	0x00022840
        /*12cc*/ 	.short	0x010a
        /*12ce*/ 	.byte	0x3f
	.zero		1


	//   ....[123]....
        /*12d0*/ 	.word	0x0002c1e0
        /*12d4*/ 	.word	0x00000005
        /*12d8*/ 	.word	0x00022860
        /*12dc*/ 	.short	0x010a
        /*12de*/ 	.byte	0x3f
	.zero		1


	//   ....[124]....
        /*12e0*/ 	.word	0x0002c230
        /*12e4*/ 	.word	0x00000003
        /*12e8*/ 	.word	0x00022860
        /*12ec*/ 	.short	0x010a
        /*12ee*/ 	.byte	0x3f
	.zero		1


	//   ....[125]....
        /*12f0*/ 	.word	0x0002c280
        /*12f4*/ 	.word	0x00000005
        /*12f8*/ 	.word	0x00022880
        /*12fc*/ 	.short	0x010a
        /*12fe*/ 	.byte	0x3f
	.zero		1


	//----- nvinfo : EIATTR_NUM_MBARRIERS
	.align		4
.L_245:
        /*1300*/ 	.byte	0x03, 0x38
        /*1302*/ 	.short	0x0016


	//----- nvinfo : EIATTR_EXIT_INSTR_OFFSETS
	.align		4
        /*1304*/ 	.byte	0x04, 0x1c
        /*1306*/ 	.short	(.L_247 - .L_246)


	//   ....[0]....
.L_246:
        /*1308*/ 	.word	0x000274d0


	//----- nvinfo : EIATTR_MAX_THREADS
	.align		4
.L_247:
        /*130c*/ 	.byte	0x04, 0x05
        /*130e*/ 	.short	(.L_249 - .L_248)
.L_248:
        /*1310*/ 	.word	0x00000180
        /*1314*/ 	.word	0x00000001
        /*1318*/ 	.word	0x00000001


	//----- nvinfo : EIATTR_CRS_STACK_SIZE
	.align		4
.L_249:
        /*131c*/ 	.byte	0x04, 0x1e
        /*131e*/ 	.short	(.L_251 - .L_250)
.L_250:
        /*1320*/ 	.word	0x00000000


	//----- nvinfo : EIATTR_CBANK_PARAM_SIZE
	.align		4
.L_251:
        /*1324*/ 	.byte	0x03, 0x19
        /*1326*/ 	.short	0x0af0


	//----- nvinfo : EIATTR_PARAM_CBANK
	.align		4
        /*1328*/ 	.byte	0x04, 0x0a
        /*132a*/ 	.short	(.L_253 - .L_252)
	.align		4
.L_252:
        /*132c*/ 	.word	index@(.nv.constant0._ZN7cutlass13device_kernelIN5flash11enable_sm90INS1_16FlashAttnFwdSm90INS1_25CollectiveMainloopFwdSm90ILi2EN4cute5tupleIJNS5_1CILi1EEES8_S8_EEENS6_IJNS7_ILi128EEESA_NS7_ILi192EEEEEELi128ENS_12float_e4m3_tEfNS_4arch4Sm90ELb0ELb1ELb0ELb1ELb1ELb1ELb0ELb1ELb1ELb1ELb0ELb0EEENS1_21CollectiveEpilogueFwdINS6_IJSA_SA_SA_EEES9_NS_10bfloat16_tESF_Li256ELb1ELb1ELb0ELb1EEENS1_36VarlenDynamicPersistentTileSchedulerILi128ELi128ELi256ELi128ELb0ELb1ELb1ELb1ELb0ELb1EEEEEEEEEvNT_6ParamsE)
        /*1330*/ 	.short	0x0210
        /*1332*/ 	.short	0x0af0


	//----- nvinfo : EIATTR_SW_WAR
	.align		4
.L_253:
        /*1334*/ 	.byte	0x04, 0x36
        /*1336*/ 	.short	(.L_255 - .L_254)
.L_254:
        /*1338*/ 	.word	0x00000008
.L_255:


//--------------------- .nv.info._ZN7cutlass13device_kernelIN5flash11enable_sm90INS1_16FlashAttnFwdSm90INS1_25CollectiveMainloopFwdSm90ILi2EN4cute5tupleIJNS5_1CILi1EEES8_S8_EEENS6_IJNS7_ILi128EEENS7_ILi160EEENS7_ILi192EEEEEELi128ENS_12float_e4m3_tEfNS_4arch4Sm90ELb1ELb0ELb0ELb0ELb1ELb0ELb0ELb1ELb1ELb1ELb0ELb0EEENS1_21CollectiveEpilogueFwdINS6_IJSA_SA_SB_EEES9_NS_10bfloat16_tESG_Li256ELb0ELb1ELb0ELb1EEENS1_30DynamicPersistentTileSchedulerILi256ELi128ELb0ELb1ELb1EEEEEEEEEvNT_6ParamsE --------------------------
	.section	.nv.info._ZN7cutlass13device_kernelIN5flash11enable_sm90INS1_16FlashAttnFwdSm90INS1_25CollectiveMainloopFwdSm90ILi2EN4cute5tupleIJNS5_1CILi1EEES8_S8_EEENS6_IJNS7_ILi128EEENS7_ILi160EEENS7_ILi192EEEEEELi128ENS_12float_e4m3_tEfNS_4arch4Sm90ELb1ELb0ELb0ELb0ELb1ELb0ELb0ELb1ELb1ELb1ELb0ELb0EEENS1_21CollectiveEpilogueFwdINS6_IJSA_SA_SB_EEES9_NS_10bfloat16_tESG_Li256ELb0ELb1ELb0ELb1EEENS1_30DynamicPersistentTileSchedulerILi256ELi128ELb0ELb1ELb1EEEEEEEEEvNT_6ParamsE,"",@"SHT_CUDA_INFO"
	.sectionflags	@""
	.align	4


	//----- nvinfo : EIATTR_CUDA_API_VERSION
	.align		4
        /*0000*/ 	.byte	0x04, 0x37
        /*0002*/ 	.short	(.L_257 - .L_256)
.L_256:
        /*0004*/ 	.word	0x00000082


	//----- nvinfo : EIATTR_KPARAM_INFO
	.align		4
.L_257:
        /*0008*/ 	.byte	0x04, 0x17
        /*000a*/ 	.short	(.L_259 - .L_258)
.L_258:
        /*000c*/ 	.word	0x00000000
        /*0010*/ 	.short	0x0000
        /*0012*/ 	.short	0x0070
        /*0014*/ 	.byte	0x00, 0xf0, 0x01, 0x2a


	//----- nvinfo : EIATTR_SPARSE_MMA_MASK
	.align		4
.L_259:
        /*0018*/ 	.byte	0x03, 0x50
        /*001a*/ 	.short	0x0000


	//----- nvinfo : EIATTR_MAXREG_COUNT
	.align		4
        /*001c*/ 	.byte	0x03, 0x1b
        /*001e*/ 	.short	0x00a8


	//----- nvinfo : EIATTR_NUM_BARRIERS
	.align		4
        /*0020*/ 	.byte	0x02, 0x4c
        /*0022*/ 	.byte	0x10
	.zero		1


	//----- nvinfo : EIATTR_EXTERNS
	.align		4
        /*0024*/ 	.byte	0x04, 0x0f
        /*0026*/ 	.short	(.L_261 - .L_260)


	//   ....[0]....
	.align		4
.L_260:
        /*0028*/ 	.word	index@(__assertfail)


	//----- nvinfo : EIATTR_ANNOTATIONS
	.align		4
.L_261:
        /*002c*/ 	.byte	0x04, 0x55
        /*002e*/ 	.short	(.L_263 - .L_262)


	//   ....[0]....
.L_262:
        /* <DEDUP_REMOVED lines=18> */


	//----- nvinfo : EIATTR_MERCURY_ISA_VERSION
	.align		4
.L_263:
        /*0138*/ 	.byte	0x03, 0x5f
        /*013a*/ 	.short	0x0101


	//----- nvinfo : EIATTR_INT_WARP_WIDE_INSTR_OFFSETS
	.align		4
        /*013c*/ 	.byte	0x04, 0x31
        /*013e*/ 	.short	(.L_265 - .L_264)


	//   ....[0]....
.L_264:
        /*0140*/ 	.word	0x000000c0


	//   ....[1]....
        /*0144*/ 	.word	0x000000d0


	//   ....[2]....
        /*0148*/ 	.word	0x00000170


	//   ....[3]....
        /*014c*/ 	.word	0x0000ecd0


	//   ....[4]....
        /*0150*/ 	.word	0x0000ed60


	//   ....[5]....
        /*0154*/ 	.word	0x000127f0


	//   ....[6]....
        /*0158*/ 	.word	0x00012880


	//----- nvinfo : EIATTR_COOP_GROUP_MASK_REGIDS
	.align		4
.L_265:
        /*015c*/ 	.byte	0x04, 0x29
        /*015e*/ 	.short	(.L_267 - .L_266)


	//   ....[0]....
.L_266:
        /*0160*/ 	.word	0xffffffff


	//   ....[1]....
        /*0164*/ 	.word	0xffffffff


	//   ....[2]....
        /*0168*/ 	.word	0xffffffff


	//   ....[3]....
        /*016c*/ 	.word	0xffffffff


	//   ....[4]....
        /*0170*/ 	.word	0xffffffff


	//   ....[5]....
        /*0174*/ 	.word	0xffffffff


	//   ....[6]....
        /*0178*/ 	.word	0xffffffff


	//   ....[7]....
        /*017c*/ 	.word	0xffffffff


	//   ....[8]....
        /*0180*/ 	.word	0xffffffff


	//   ....[9]....
        /*0184*/ 	.word	0xffffffff


	//   ....[10]....
        /*0188*/ 	.word	0xffffffff


	//   ....[11]....
        /*018c*/ 	.word	0xffffffff


	//   ....[12]....
        /*0190*/ 	.word	0xffffffff


	//   ....[13]....
        /*0194*/ 	.word	0xffffffff


	//   ....[14]....
        /*0198*/ 	.word	0xffffffff


	//   ....[15]....
        /*019c*/ 	.word	0xffffffff


	//   ....[16]....
        /*01a0*/ 	.word	0xffffffff


	//   ....[17]....
        /*01a4*/ 	.word	0xffffffff


	//   ....[18]....
        /*01a8*/ 	.word	0xffffffff


	//   ....[19]....
        /*01ac*/ 	.word	0xffffffff


	//   ....[20]....
        /*01b0*/ 	.word	0xffffffff


	//   ....[21]....
        /*01b4*/ 	.word	0xffffffff


	//   ....[22]....
        /*01b8*/ 	.word	0xffffffff


	//   ....[23]....
        /*01bc*/ 	.word	0xffffffff


	//   ....[24]....
        /*01c0*/ 	.word	0xffffffff


	//   ....[25]....
        /*01c4*/ 	.word	0xffffffff


	//   ....[26]....
        /*01c8*/ 	.word	0xffffffff


	//   ....[27]....
        /*01cc*/ 	.word	0xffffffff


	//   ....[28]....
        /*01d0*/ 	.word	0xffffffff


	//   ....[29]....
        /*01d4*/ 	.word	0xffffffff


	//   ....[30]....
        /*01d8*/ 	.word	0xffffffff


	//   ....[31]....
        /*01dc*/ 	.word	0xffffffff


	//   ....[32]....
        /*01e0*/ 	.word	0xffffffff


	//   ....[33]....
        /*01e4*/ 	.word	0xffffffff


	//   ....[34]....
        /*01e8*/ 	.word	0xffffffff


	//   ....[35]....
        /*01ec*/ 	.word	0xffffffff


	//   ....[36]....
        /*01f0*/ 	.word	0xffffffff


	//   ....[37]....
        /*01f4*/ 	.word	0xffffffff


	//   ....[38]....
        /*01f8*/ 	.word	0xffffffff


	//   ....[39]....
        /*01fc*/ 	.word	0xffffffff


	//   ....[40]....
        /*0200*/ 	.word	0xffffffff


	//   ....[41]....
        /*0204*/ 	.word	0xffffffff


	//   ....[42]....
        /*0208*/ 	.word	0xffffffff


	//   ....[43]....
        /*020c*/ 	.word	0xffffffff


	//   ....[44]....
        /*0210*/ 	.word	0xffffffff


	//   ....[45]....
        /*0214*/ 	.word	0xffffffff


	//   ....[46]....
        /*0218*/ 	.word	0xffffffff


	//   ....[47]....
        /*021c*/ 	.word	0xffffffff


	//   ....[48]....
        /*0220*/ 	.word	0xffffffff


	//   ....[49]....
        /*0224*/ 	.word	0xffffffff


	//   ....[50]....
        /*0228*/ 	.word	0xffffffff


	//   ....[51]....
        /*022c*/ 	.word	0xffffffff


	//   ....[52]....
        /*0230*/ 	.word	0xffffffff


	//   ....[53]....
        /*0234*/ 	.word	0xffffffff


	//   ....[54]....
        /*0238*/ 	.word	0xffffffff


	//   ....[55]....
        /*023c*/ 	.word	0xffffffff


	//   ....[56]....
        /*0240*/ 	.word	0xffffffff


	//   ....[57]....
        /*0244*/ 	.word	0xffffffff


	//   ....[58]....
        /*0248*/ 	.word	0xffffffff


	//   ....[59]....
        /*024c*/ 	.word	0xffffffff


	//   ....[60]....
        /*0250*/ 	.word	0xffffffff


	//   ....[61]....
        /*0254*/ 	.word	0xffffffff


	//   ....[62]....
        /*0258*/ 	.word	0xffffffff


	//   ....[63]....
        /*025c*/ 	.word	0xffffffff


	//   ....[64]....
        /*0260*/ 	.word	0xffffffff


	//   ....[65]....
        /*0264*/ 	.word	0xffffffff


	//   ....[66]....
        /*0268*/ 	.word	0xffffffff


	//   ....[67]....
        /*026c*/ 	.word	0xffffffff


	//   ....[68]....
        /*0270*/ 	.word	0xffffffff


	//   ....[69]....
        /*0274*/ 	.word	0xffffffff


	//   ....[70]....
        /*0278*/ 	.word	0xffffffff


	//   ....[71]....
        /*027c*/ 	.word	0xffffffff


	//   ....[72]....
        /*0280*/ 	.word	0xffffffff


	//   ....[73]....
        /*0284*/ 	.word	0xffffffff


	//   ....[74]....
        /*0288*/ 	.word	0xffffffff


	//   ....[75]....
        /*028c*/ 	.word	0xffffffff


	//   ....[76]....
        /*0290*/ 	.word	0xffffffff


	//   ....[77]....
        /*0294*/ 	.word	0xffffffff


	//   ....[78]....
        /*0298*/ 	.word	0xffffffff


	//   ....[79]....
        /*029c*/ 	.word	0xffffffff


	//   ....[80]....
        /*02a0*/ 	.word	0xffffffff


	//   ....[81]....
        /*02a4*/ 	.word	0xffffffff


	//   ....[82]....
        /*02a8*/ 	.word	0xffffffff


	//   ....[83]....
        /*02ac*/ 	.word	0xffffffff


	//   ....[84]....
        /*02b0*/ 	.word	0xffffffff


	//   ....[85]....
        /*02b4*/ 	.word	0xffffffff


	//   ....[86]....
        /*02b8*/ 	.word	0xffffffff


	//   ....[87]....
        /*02bc*/ 	.word	0xffffffff


	//   ....[88]....
        /*02c0*/ 	.word	0xffffffff


	//   ....[89]....
        /*02c4*/ 	.word	0xffffffff


	//   ....[90]....
        /*02c8*/ 	.word	0xffffffff


	//   ....[91]....
        /*02cc*/ 	.word	0xffffffff


	//   ....[92]....
        /*02d0*/ 	.word	0xffffffff


	//   ....[93]....
        /*02d4*/ 	.word	0xffffffff


	//   ....[94]....
        /*02d8*/ 	.word	0xffffffff


	//   ....[95]....
        /*02dc*/ 	.word	0xffffffff


	//   ....[96]....
        /*02e0*/ 	.word	0xffffffff


	//   ....[97]....
        /*02e4*/ 	.word	0xffffffff


	//   ....[98]....
        /*02e8*/ 	.word	0xffffffff


	//   ....[99]....
        /*02ec*/ 	.word	0xffffffff


	//   ....[100]....
        /*02f0*/ 	.word	0xffffffff


	//   ....[101]....
        /*02f4*/ 	.word	0xffffffff


	//   ....[102]....
        /*02f8*/ 	.word	0xffffffff


	//   ....[103]....
        /*02fc*/ 	.word	0xffffffff


	//   ....[104]....
        /*0300*/ 	.word	0xffffffff


	//   ....[105]....
        /*0304*/ 	.word	0xffffffff


	//   ....[106]....
        /*0308*/ 	.word	0xffffffff


	//   ....[107]....
        /*030c*/ 	.word	0xffffffff


	//   ....[108]....
        /*0310*/ 	.word	0xffffffff


	//   ....[109]....
        /*0314*/ 	.word	0xffffffff


	//   ....[110]....
        /*0318*/ 	.word	0xffffffff


	//   ....[111]....
        /*031c*/ 	.word	0xffffffff


	//   ....[112]....
        /*0320*/ 	.word	0xffffffff


	//   ....[113]....
        /*0324*/ 	.word	0xffffffff


	//   ....[114]....
        /*0328*/ 	.word	0xffffffff


	//   ....[115]....
        /*032c*/ 	.word	0xffffffff


	//   ....[116]....
        /*0330*/ 	.word	0xffffffff


	//   ....[117]....
        /*0334*/ 	.word	0xffffffff


	//   ....[118]....
        /*0338*/ 	.word	0xffffffff


	//   ....[119]....
        /*033c*/ 	.word	0xffffffff


	//   ....[120]....
        /*0340*/ 	.word	0xffffffff


	//   ....[121]....
        /*0344*/ 	.word	0xffffffff


	//   ....[122]....
        /*0348*/ 	.word	0xffffffff


	//   ....[123]....
        /*034c*/ 	.word	0xffffffff


	//   ....[124]....
        /*0350*/ 	.word	0xffffffff


	//   ....[125]....
        /*0354*/ 	.word	0xffffffff


	//   ....[126]....
        /*0358*/ 	.word	0xffffffff


	//   ....[127]....
        /*035c*/ 	.word	0xffffffff


	//   ....[128]....
        /*0360*/ 	.word	0xffffffff


	//   ....[129]....
        /*0364*/ 	.word	0xffffffff


	//   ....[130]....
        /*0368*/ 	.word	0x0500000f


	//   ....[131]....
        /*036c*/ 	.word	0x0500000f


	//   ....[132]....
        /*0370*/ 	.word	0x0500000f


	//   ....[133]....
        /*0374*/ 	.word	0x0500000f


	//   ....[134]....
        /*0378*/ 	.word	0x0500000f


	//   ....[135]....
        /*037c*/ 	.word	0x0500000f


	//   ....[136]....
        /*0380*/ 	.word	0x0500000f


	//   ....[137]....
        /*0384*/ 	.word	0x0500000f


	//   ....[138]....
        /*0388*/ 	.word	0x0500000f


	//   ....[139]....
        /*038c*/ 	.word	0x0500000f


	//   ....[140]....
        /*0390*/ 	.word	0x0500000f


	//   ....[141]....
        /*0394*/ 	.word	0x0500000f


	//   ....[142]....
        /*0398*/ 	.word	0x0500000f


	//   ....[143]....
        /*039c*/ 	.word	0x0500000f


	//   ....[144]....
        /*03a0*/ 	.word	0x0500000f


	//   ....[145]....
        /*03a4*/ 	.word	0x0500000f


	//   ....[146]....
        /*03a8*/ 	.word	0x0500000f


	//   ....[147]....
        /*03ac*/ 	.word	0x0500000f


	//   ....[148]....
        /*03b0*/ 	.word	0x0500000f


	//   ....[149]....
        /*03b4*/ 	.word	0x0500000f


	//   ....[150]....
        /*03b8*/ 	.word	0x0500000f


	//   ....[151]....
        /*03bc*/ 	.word	0x0500000f


	//   ....[152]....
        /*03c0*/ 	.word	0x0500000f


	//   ....[153]....
        /*03c4*/ 	.word	0x0500000f


	//   ....[154]....
        /*03c8*/ 	.word	0x0500000f


	//   ....[155]....
        /*03cc*/ 	.word	0x0500000f


	//   ....[156]....
        /*03d0*/ 	.word	0x0500000f


	//   ....[157]....
        /*03d4*/ 	.word	0x0500000f


	//   ....[158]....
        /*03d8*/ 	.word	0x0500000f


	//   ....[159]....
        /*03dc*/ 	.word	0x0500000f


	//   ....[160]....
        /*03e0*/ 	.word	0x0500000f


	//   ....[161]....
        /*03e4*/ 	.word	0x0500000f


	//   ....[162]....
        /*03e8*/ 	.word	0x0500000f


	//   ....[163]....
        /*03ec*/ 	.word	0x0500000f


	//   ....[164]....
        /*03f0*/ 	.word	0x0500000f


	//   ....[165]....
        /*03f4*/ 	.word	0x0500000f


	//   ....[166]....
        /*03f8*/ 	.word	0x0500000f


	//   ....[167]....
        /*03fc*/ 	.word	0x0500000f


	//   ....[168]....
        /*0400*/ 	.word	0x0500000f


	//   ....[169]....
        /*0404*/ 	.word	0x0500000f


	//   ....[170]....
        /*0408*/ 	.word	0x0500000f


	//   ....[171]....
        /*040c*/ 	.word	0x0500000f


	//   ....[172]....
        /*0410*/ 	.word	0x0500000f


	//   ....[173]....
        /*0414*/ 	.word	0x0500000f


	//   ....[174]....
        /*0418*/ 	.word	0x0500000f


	//   ....[175]....
        /*041c*/ 	.word	0x0500000f


	//   ....[176]....
        /*0420*/ 	.word	0x0500000f


	//   ....[177]....
        /*0424*/ 	.word	0x0500000f


	//   ....[178]....
        /*0428*/ 	.word	0x0500000f


	//   ....[179]....
        /*042c*/ 	.word	0x0500000f


	//----- nvinfo : EIATTR_COOP_GROUP_INSTR_OFFSETS
	.align		4
.L_267:
        /*0430*/ 	.byte	0x04, 0x28
        /*0432*/ 	.short	(.L_269 - .L_268)


	//   ....[0]....
.L_268:
        /*0434*/ 	.word	0x00000080


	//   ....[1]....
        /*0438*/ 	.word	0x00000090


	//   ....[2]....
        /*043c*/ 	.word	0x000002d0


	//   ....[3]....
        /*0440*/ 	.word	0x00000430


	//   ....[4]....
        /*0444*/ 	.word	0x00000550


	//   ....[5]....
        /*0448*/ 	.word	0x000006b0


	//   ....[6]....
        /*044c*/ 	.word	0x000016e0


	//   ....[7]....
        /*0450*/ 	.word	0x000027e0


	//   ....[8]....
        /*0454*/ 	.word	0x00002810


	//   ....[9]....
        /*0458*/ 	.word	0x00003100


	//   ....[10]....
        /*045c*/ 	.word	0x00003120


	//   ....[11]....
        /*0460*/ 	.word	0x00003d50


	//   ....[12]....
        /*0464*/ 	.word	0x00003db0


	//   ....[13]....
        /*0468*/ 	.word	0x00005e10


	//   ....[14]....
        /*046c*/ 	.word	0x00006620


	//   ....[15]....
        /*0470*/ 	.word	0x00006640


	//   ....[16]....
        /*0474*/ 	.word	0x000066b0


	//   ....[17]....
        /*0478*/ 	.word	0x000072b0


	//   ....[18]....
        /*047c*/ 	.word	0x00007320


	//   ....[19]....
        /*0480*/ 	.word	0x00009b30


	//   ....[20]....
        /*0484*/ 	.word	0x00009b40


	//   ....[21]....
        /*0488*/ 	.word	0x00009b70


	//   ....[22]....
        /*048c*/ 	.word	0x00009b80


	//   ....[23]....
        /*0490*/ 	.word	0x0000b650


	//   ....[24]....
        /*0494*/ 	.word	0x0000b660


	//   ....[25]....
        /*0498*/ 	.word	0x0000b6e0


	//   ....[26]....
        /*049c*/ 	.word	0x0000b6f0


	//   ....[27]....
        /*04a0*/ 	.word	0x0000ca40


	//   ....[28]....
        /*04a4*/ 	.word	0x0000ca50


	//   ....[29]....
        /*04a8*/ 	.word	0x0000ca60


	//   ....[30]....
        /*04ac*/ 	.word	0x0000ca70


	//   ....[31]....
        /*04b0*/ 	.word	0x0000ca80


	//   ....[32]....
        /*04b4*/ 	.word	0x0000ca90


	//   ....[33]....
        /*04b8*/ 	.word	0x0000caa0


	//   ....[34]....
        /*04bc*/ 	.word	0x0000cab0


	//   ....[35]....
        /*04c0*/ 	.word	0x0000cac0


	//   ....[36]....
        /*04c4*/ 	.word	0x0000cad0


	//   ....[37]....
        /*04c8*/ 	.word	0x0000cb00


	//   ....[38]....
        /*04cc*/ 	.word	0x0000cb10


	//   ....[39]....
        /*04d0*/ 	.word	0x0000cb20


	//   ....[40]....
        /*04d4*/ 	.word	0x0000cb30


	//   ....[41]....
        /*04d8*/ 	.word	0x0000cb50


	//   ....[42]....
        /*04dc*/ 	.word	0x0000cb60


	//   ....[43]....
        /*04e0*/ 	.word	0x0000cb90


	//   ....[44]....
        /*04e4*/ 	.word	0x0000cba0


	//   ....[45]....
        /*04e8*/ 	.word	0x0000cbc0


	//   ....[46]....
        /*04ec*/ 	.word	0x0000cbd0


	//   ....[47]....
        /*04f0*/ 	.word	0x0000cbe0


	//   ....[48]....
        /*04f4*/ 	.word	0x0000cbf0


	//   ....[49]....
        /*04f8*/ 	.word	0x0000cc00


	//   ....[50]....
        /*04fc*/ 	.word	0x0000cc10


	//   ....[51]....
        /*0500*/ 	.word	0x0000cc30


	//   ....[52]....
        /*0504*/ 	.word	0x0000cc60


	//   ....[53]....
        /*0508*/ 	.word	0x0000cca0


	//   ....[54]....
        /*050c*/ 	.word	0x0000cce0


	//   ....[55]....
        /*0510*/ 	.word	0x0000cd20


	//   ....[56]....
        /*0514*/ 	.word	0x0000cd60


	//   ....[57]....
        /*0518*/ 	.word	0x0000cd70


	//   ....[58]....
        /*051c*/ 	.word	0x0000cd80


	//   ....[59]....
        /*0520*/ 	.word	0x0000ce70


	//   ....[60]....
        /*0524*/ 	.word	0x0000cea0


	//   ....[61]....
        /*0528*/ 	.word	0x0000ced0


	//   ....[62]....
        /*052c*/ 	.word	0x0000cf30


	//   ....[63]....
        /*0530*/ 	.word	0x0000d3b0


	//   ....[64]....
        /*0534*/ 	.word	0x0000d3f0


	//   ....[65]....
        /*0538*/ 	.word	0x0000d4b0


	//   ....[66]....
        /*053c*/ 	.word	0x0000d4d0


	//   ....[67]....
        /*0540*/ 	.word	0x0000d590


	//   ....[68]....
        /*0544*/ 	.word	0x0000d5b0


	//   ....[69]....
        /*0548*/ 	.word	0x0000d680


	//   ....[70]....
        /*054c*/ 	.word	0x0000d6a0


	//   ....[71]....
        /*0550*/ 	.word	0x0000dd40


	//   ....[72]....
        /*0554*/ 	.word	0x0000dd60


	//   ....[73]....
        /*0558*/ 	.word	0x0000de20


	//   ....[74]....
        /*055c*/ 	.word	0x0000de40


	//   ....[75]....
        /*0560*/ 	.word	0x0000df00


	//   ....[76]....
        /*0564*/ 	.word	0x0000df20


	//   ....[77]....
        /*0568*/ 	.word	0x0000dff0


	//   ....[78]....
        /*056c*/ 	.word	0x0000e010


	//   ....[79]....
        /*0570*/ 	.word	0x0000e1a0


	//   ....[80]....
        /*0574*/ 	.word	0x0000fbb0


	//   ....[81]....
        /*0578*/ 	.word	0x0000fbe0


	//   ....[82]....
        /*057c*/ 	.word	0x0000fc20


	//   ....[83]....
        /*0580*/ 	.word	0x0000fcb0


	//   ....[84]....
        /*0584*/ 	.word	0x0000fcc0


	//   ....[85]....
        /*0588*/ 	.word	0x0000fd30


	//   ....[86]....
        /*058c*/ 	.word	0x0000fd40


	//   ....[87]....
        /*0590*/ 	.word	0x0000fd50


	//   ....[88]....
        /*0594*/ 	.word	0x0000fdc0


	//   ....[89]....
        /*0598*/ 	.word	0x0000fe40


	//   ....[90]....
        /*059c*/ 	.word	0x00010240


	//   ....[91]....
        /*05a0*/ 	.word	0x00010280


	//   ....[92]....
        /*05a4*/ 	.word	0x000102a0


	//   ....[93]....
        /*05a8*/ 	.word	0x000102c0


	//   ....[94]....
        /*05ac*/ 	.word	0x00010350


	//   ....[95]....
        /*05b0*/ 	.word	0x00010360


	//   ....[96]....
        /*05b4*/ 	.word	0x000103c0


	//   ....[97]....
        /*05b8*/ 	.word	0x00010400


	//   ....[98]....
        /*05bc*/ 	.word	0x00010410


	//   ....[99]....
        /*05c0*/ 	.word	0x000104d0


	//   ....[100]....
        /*05c4*/ 	.word	0x00010be0


	//   ....[101]....
        /*05c8*/ 	.word	0x00010c00


	//   ....[102]....
        /*05cc*/ 	.word	0x00010c20


	//   ....[103]....
        /*05d0*/ 	.word	0x00010c80


	//   ....[104]....
        /*05d4*/ 	.word	0x00010d00


	//   ....[105]....
        /*05d8*/ 	.word	0x00010d30


	//   ....[106]....
        /*05dc*/ 	.word	0x00010d80


	//   ....[107]....
        /*05e0*/ 	.word	0x00010dd0


	//   ....[108]....
        /*05e4*/ 	.word	0x00011780


	//   ....[109]....
        /*05e8*/ 	.word	0x000117a0


	//   ....[110]....
        /*05ec*/ 	.word	0x000117c0


	//   ....[111]....
        /*05f0*/ 	.word	0x00011810


	//   ....[112]....
        /*05f4*/ 	.word	0x00011820


	//   ....[113]....
        /*05f8*/ 	.word	0x00011870


	//   ....[114]....
        /*05fc*/ 	.word	0x00011880


	//   ....[115]....
        /*0600*/ 	.word	0x00011890


	//   ....[116]....
        /*0604*/ 	.word	0x000118e0


	//   ....[117]....
        /*0608*/ 	.word	0x00011930


	//   ....[118]....
        /*060c*/ 	.word	0x00011d30


	//   ....[119]....
        /*0610*/ 	.word	0x00011d50


	//   ....[120]....
        /*0614*/ 	.word	0x00011d60


	//   ....[121]....
        /*0618*/ 	.word	0x00011d70


	//   ....[122]....
        /*061c*/ 	.word	0x00011d80


	//   ....[123]....
        /*0620*/ 	.word	0x00011de0


	//   ....[124]....
        /*0624*/ 	.word	0x00011df0


	//   ....[125]....
        /*0628*/ 	.word	0x00011e50


	//   ....[126]....
        /*062c*/ 	.word	0x00011e80


	//   ....[127]....
        /*0630*/ 	.word	0x00011ec0


	//   ....[128]....
        /*0634*/ 	.word	0x00013120


	//   ....[129]....
        /*0638*/ 	.word	0x000132c0


	//   ....[130]....
        /*063c*/ 	.word	0x000138d0


	//   ....[131]....
        /*0640*/ 	.word	0x000139b0


	//   ....[132]....
        /*0644*/ 	.word	0x00013aa0


	//   ....[133]....
        /*0648*/ 	.word	0x00013b00


	//   ....[134]....
        /*064c*/ 	.word	0x00013be0


	//   ....[135]....
        /*0650*/ 	.word	0x00013c40


	//   ....[136]....
        /*0654*/ 	.word	0x00013d20


	//   ....[137]....
        /*0658*/ 	.word	0x00013d80


	//   ....[138]....
        /*065c*/ 	.word	0x00013e50


	//   ....[139]....
        /*0660*/ 	.word	0x00013ef0


	//   ....[140]....
        /*0664*/ 	.word	0x00013fd0


	//   ....[141]....
        /*0668*/ 	.word	0x00014120


	//   ....[142]....
        /*066c*/ 	.word	0x000141d0


	//   ....[143]....
        /*0670*/ 	.word	0x000142d0


	//   ....[144]....
        /*0674*/ 	.word	0x00014380


	//   ....[145]....
        /*0678*/ 	.word	0x00014460


	//   ....[146]....
        /*067c*/ 	.word	0x00014510


	//   ....[147]....
        /*0680*/ 	.word	0x00014570


	//   ....[148]....
        /*0684*/ 	.word	0x00014660


	//   ....[149]....
        /*0688*/ 	.word	0x000146d0


	//   ....[150]....
        /*068c*/ 	.word	0x000147a0


	//   ....[151]....
        /*0690*/ 	.word	0x00014830


	//   ....[152]....
        /*0694*/ 	.word	0x000148b0


	//   ....[153]....
        /*0698*/ 	.word	0x00014930


	//   ....[154]....
        /*069c*/ 	.word	0x000149f0


	//   ....[155]....
        /*06a0*/ 	.word	0x00014a60


	//   ....[156]....
        /*06a4*/ 	.word	0x00014b50


	//   ....[157]....
        /*06a8*/ 	.word	0x00014bc0


	//   ....[158]....
        /*06ac*/ 	.word	0x00014c90


	//   ....[159]....
        /*06b0*/ 	.word	0x00014dc0


	//   ....[160]....
        /*06b4*/ 	.word	0x00014e70


	//   ....[161]....
        /*06b8*/ 	.word	0x00014ed0


	//   ....[162]....
        /*06bc*/ 	.word	0x00014f90


	//   ....[163]....
        /*06c0*/ 	.word	0x00014ff0


	//   ....[164]....
        /*06c4*/ 	.word	0x000150b0


	//   ....[165]....
        /*06c8*/ 	.word	0x00015110


	//   ....[166]....
        /*06cc*/ 	.word	0x000151d0


	//   ....[167]....
        /*06d0*/ 	.word	0x00015230


	//   ....[168]....
        /*06d4*/ 	.word	0x000152f0


	//   ....[169]....
        /*06d8*/ 	.word	0x000153e0


	//   ....[170]....
        /*06dc*/ 	.word	0x00015480


	//   ....[171]....
        /*06e0*/ 	.word	0x000154e0


	//   ....[172]....
        /*06e4*/ 	.word	0x000155b0


	//   ....[173]....
        /*06e8*/ 	.word	0x00015610


	//   ....[174]....
        /*06ec*/ 	.word	0x000156e0


	//   ....[175]....
        /*06f0*/ 	.word	0x00015740


	//   ....[176]....
        /*06f4*/ 	.word	0x00015810


	//   ....[177]....
        /*06f8*/ 	.word	0x00015870


	//   ....[178]....
        /*06fc*/ 	.word	0x00015940


	//   ....[179]....
        /*0700*/ 	.word	0x00015b90


	//----- nvinfo : EIATTR_REG_RECONFIG
	.align		4
.L_269:
        /*0704*/ 	.byte	0x01, 0x54
	.zero		2


	//----- nvinfo : EIATTR_SYSCALL_OFFSETS
	.align		4
        /*0708*/ 	.byte	0x04, 0x46
        /*070a*/ 	.short	(.L_271 - .L_270)


	//   ....[0]....
.L_270:
        /*070c*/ 	.word	0x000018c0


	//   ....[1]....
        /*0710*/ 	.word	0x0000eed0


	//   ....[2]....
        /*0714*/ 	.word	0x0000f040


	//   ....[3]....
        /*0718*/ 	.word	0x0000f190


	//   ....[4]....
        /*071c*/ 	.word	0x0000f2d0


	//   ....[5]....
        /*0720*/ 	.word	0x00010840


	//----- nvinfo : EIATTR_MBARRIER_INSTR_OFFSETS
	.align		4
.L_271:
        /*0724*/ 	.byte	0x04, 0x39
        /*0726*/ 	.short	(.L_273 - .L_272)


	//   ....[0]....
.L_272:
        /*0728*/ 	.word	0x00000180
        /*072c*/ 	.word	0x000000ff
        /*0730*/ 	.word	0x00029800
        /*0734*/ 	.short	0x0100
        /*0736*/ 	.byte	0x08
	.zero		1


	//   ....[1]....
        /*0738*/ 	.word	0x00000190
        /*073c*/ 	.word	0x000000ff
        /*0740*/ 	.word	0x00029820
        /*0744*/ 	.short	0x0100
        /*0746*/ 	.byte	0x08
	.zero		1


	//   ....[2]....
        /*0748*/ 	.word	0x00000280
        /*074c*/ 	.word	0x000000ff
        /*0750*/ 	.word	0x00029830
        /*0754*/ 	.short	0x0100
        /*0756*/ 	.byte	0x08
	.zero		1


	//   ....[3]....
        /*0758*/ 	.word	0x00000290
        /*075c*/ 	.word	0x000000ff
        /*0760*/ 	.word	0x00029840
        /*0764*/ 	.short	0x0100
        /*0766*/ 	.byte	0x08
	.zero		1


	//   ....[4]....
        /*0768*/ 	.word	0x000002a0
        /*076c*/ 	.word	0x000000ff
        /*0770*/ 	.word	0x00029838
        /*0774*/ 	.short	0x0100
        /*0776*/ 	.byte	0x08
	.zero		1


	//   ....[5]....
        /*0778*/ 	.word	0x000002b0
        /*077c*/ 	.word	0x000000ff
        /*0780*/ 	.word	0x00029848
        /*0784*/ 	.short	0x0100
        /*0786*/ 	.byte	0x08
	.zero		1


	//   ....[6]....
        /*0788*/ 	.word	0x000003e0
        /*078c*/ 	.word	0x000000ff
        /*0790*/ 	.word	0x00029850
        /*0794*/ 	.short	0x0100
        /*0796*/ 	.byte	0x08
	.zero		1


	//   ....[7]....
        /*0798*/ 	.word	0x000003f0
        /*079c*/ 	.word	0x000000ff
        /*07a0*/ 	.word	0x00029860
        /*07a4*/ 	.short	0x0100
        /*07a6*/ 	.byte	0x08
	.zero		1


	//   ....[8]....
        /*07a8*/ 	.word	0x00000400
        /*07ac*/ 	.word	0x000000ff
        /*07b0*/ 	.word	0x00029858
        /*07b4*/ 	.short	0x0100
        /*07b6*/ 	.byte	0x08
	.zero		1


	//   ....[9]....
        /*07b8*/ 	.word	0x00000410
        /*07bc*/ 	.word	0x000000ff
        /*07c0*/ 	.word	0x00029868
        /*07c4*/ 	.short	0x0100
        /*07c6*/ 	.byte	0x08
	.zero		1


	//   ....[10]....
        /*07c8*/ 	.word	0x00000500
        /*07cc*/ 	.word	0x000000ff
        /*07d0*/ 	.word	0x00029870
        /*07d4*/ 	.short	0x0100
        /*07d6*/ 	.byte	0x06
	.zero		1


	//   ....[11]....
        /*07d8*/ 	.word	0x00000510
        /*07dc*/ 	.word	0x000000ff
        /*07e0*/ 	.word	0x00029880
        /*07e4*/ 	.short	0x0100
        /*07e6*/ 	.byte	0x06
	.zero		1


	//   ....[12]....
        /*07e8*/ 	.word	0x00000520
        /*07ec*/ 	.word	0x000000ff
        /*07f0*/ 	.word	0x00029878
        /*07f4*/ 	.short	0x0100
        /*07f6*/ 	.byte	0x06
	.zero		1


	//   ....[13]....
        /*07f8*/ 	.word	0x00000530
        /*07fc*/ 	.word	0x000000ff
        /*0800*/ 	.word	0x00029888
        /*0804*/ 	.short	0x0100
        /*0806*/ 	.byte	0x06
	.zero		1


	//   ....[14]....
        /*0808*/ 	.word	0x00000660
        /*080c*/ 	.word	0x000000ff
        /*0810*/ 	.word	0x00029890
        /*0814*/ 	.short	0x0100
        /*0816*/ 	.byte	0x08
	.zero		1


	//   ....[15]....
        /*0818*/ 	.word	0x00000670
        /*081c*/ 	.word	0x000000ff
        /*0820*/ 	.word	0x000298a0
        /*0824*/ 	.short	0x0100
        /*0826*/ 	.byte	0x08
	.zero		1


	//   ....[16]....
        /*0828*/ 	.word	0x00000680
        /*082c*/ 	.word	0x000000ff
        /*0830*/ 	.word	0x00029898
        /*0834*/ 	.short	0x0100
        /*0836*/ 	.byte	0x08
	.zero		1


	//   ....[17]....
        /*0838*/ 	.word	0x00000690
        /*083c*/ 	.word	0x000000ff
        /*0840*/ 	.word	0x000298a8
        /*0844*/ 	.short	0x0100
        /*0846*/ 	.byte	0x08
	.zero		1


	//   ....[18]....
        /*0848*/ 	.word	0x000007e0
        /*084c*/ 	.word	0x000000ff
        /*0850*/ 	.word	0x000298b0
        /*0854*/ 	.short	0x0100
        /*0856*/ 	.byte	0x08
	.zero		1


	//   ....[19]....
        /*0858*/ 	.word	0x000007f0
        /*085c*/ 	.word	0x000000ff
        /*0860*/ 	.word	0x000298c0
        /*0864*/ 	.short	0x0100
        /*0866*/ 	.byte	0x08
	.zero		1


	//   ....[20]....
        /*0868*/ 	.word	0x00000800
        /*086c*/ 	.word	0x000000ff
        /*0870*/ 	.word	0x000298b8
        /*0874*/ 	.short	0x0100
        /*0876*/ 	.byte	0x08
	.zero		1


	//   ....[21]....
        /*0878*/ 	.word	0x00000810
        /*087c*/ 	.word	0x000000ff
        /*0880*/ 	.word	0x000298c8
        /*0884*/ 	.short	0x0100
        /*0886*/ 	.byte	0x08
	.zero		1


	//   ....[22]....
        /*0888*/ 	.word	0x00001940
        /*088c*/ 	.word	0x000000ff
        /*0890*/ 	.word	0x00029800
        /*0894*/ 	.short	0x010a
        /*0896*/ 	.byte	0x29
	.zero		1


	//   ....[23]....
        /*0898*/ 	.word	0x000019c0
        /*089c*/ 	.word	0x00000000
        /*08a0*/ 	.word	0x00029830
        /*08a4*/ 	.short	0x010a
        /*08a6*/ 	.byte	0x3f
	.zero		1


	//   ....[24]....
        /*08a8*/ 	.word	0x00001a00
        /*08ac*/ 	.word	0x00000000
        /*08b0*/ 	.word	0x00029830
        /*08b4*/ 	.short	0x010a
        /*08b6*/ 	.byte	0x3f
	.zero		1


	//   ....[25]....
        /*08b8*/ 	.word	0x00002a20
        /*08bc*/ 	.word	0x000000ff
        /*08c0*/ 	.word	0x00000000
        /*08c4*/ 	.short	0x0101
        /*08c6*/ 	.byte	0x06
	.zero		1


	//   ....[26]....
        /*08c8*/ 	.word	0x00004e30
        /*08cc*/ 	.word	0x000000ff
        /*08d0*/ 	.word	0x00029830
        /*08d4*/ 	.short	0x010a
        /*08d6*/ 	.byte	0x06
	.zero		1


	//   ....[27]....
        /*08d8*/ 	.word	0x00004e70
        /*08dc*/ 	.word	0x000000ff
        /*08e0*/ 	.word	0x00029830
        /*08e4*/ 	.short	0x010a
        /*08e6*/ 	.byte	0x06
	.zero		1


	//   ....[28]....
        /*08e8*/ 	.word	0x00005ab0
        /*08ec*/ 	.word	0x000000ff
        /*08f0*/ 	.word	0x00029850
        /*08f4*/ 	.short	0x010a
        /*08f6*/ 	.byte	0x06
	.zero		1


	//   ....[29]....
        /*08f8*/ 	.word	0x00005af0
        /*08fc*/ 	.word	0x000000ff
        /*0900*/ 	.word	0x00029850
        /*0904*/ 	.short	0x010a
        /*0906*/ 	.byte	0x06
	.zero		1


	//   ....[30]....
        /*0908*/ 	.word	0x00005e80
        /*090c*/ 	.word	0x000000ff
        /*0910*/ 	.word	0x00000000
        /*0914*/ 	.short	0x0101
        /*0916*/ 	.byte	0x06
	.zero		1


	//   ....[31]....
        /*0918*/ 	.word	0x00007f90
        /*091c*/ 	.word	0x000000ff
        /*0920*/ 	.word	0x00000000
        /*0924*/ 	.short	0x0101
        /*0926*/ 	.byte	0x06
	.zero		1


	//   ....[32]....
        /*0928*/ 	.word	0x000086c0
        /*092c*/ 	.word	0x000000ff
        /*0930*/ 	.word	0x00029830
        /*0934*/ 	.short	0x010a
        /*0936*/ 	.byte	0x06
	.zero		1


	//   ....[33]....
        /*0938*/ 	.word	0x00008700
        /*093c*/ 	.word	0x000000ff
        /*0940*/ 	.word	0x00029830
        /*0944*/ 	.short	0x010a
        /*0946*/ 	.byte	0x06
	.zero		1


	//   ....[34]....
        /*0948*/ 	.word	0x00009340
        /*094c*/ 	.word	0x000000ff
        /*0950*/ 	.word	0x00029850
        /*0954*/ 	.short	0x010a
        /*0956*/ 	.byte	0x06
	.zero		1


	//   ....[35]....
        /*0958*/ 	.word	0x00009380
        /*095c*/ 	.word	0x000000ff
        /*0960*/ 	.word	0x00029850
        /*0964*/ 	.short	0x010a
        /*0966*/ 	.byte	0x06
	.zero		1


	//   ....[36]....
        /*0968*/ 	.word	0x000096d0
        /*096c*/ 	.word	0x000000ff
        /*0970*/ 	.word	0x00000000
        /*0974*/ 	.short	0x0101
        /*0976*/ 	.byte	0x06
	.zero		1


	//   ....[37]....
        /*0978*/ 	.word	0x0000ac80
        /*097c*/ 	.word	0x000000ff
        /*0980*/ 	.word	0x00000000
        /*0984*/ 	.short	0x0101
        /*0986*/ 	.byte	0x06
	.zero		1


	//   ....[38]....
        /*0988*/ 	.word	0x0000b300
        /*098c*/ 	.word	0x000000ff
        /*0990*/ 	.word	0x00029850
        /*0994*/ 	.short	0x010a
        /*0996*/ 	.byte	0x09
	.zero		1


	//   ....[39]....
        /*0998*/ 	.word	0x0000b340
        /*099c*/ 	.word	0x000000ff
        /*09a0*/ 	.word	0x00029850
        /*09a4*/ 	.short	0x010a
        /*09a6*/ 	.byte	0x09
	.zero		1


	//   ....[40]....
        /*09a8*/ 	.word	0x0000b9e0
        /*09ac*/ 	.word	0x000000ff
        /*09b0*/ 	.word	0x00000000
        /*09b4*/ 	.short	0x0101
        /*09b6*/ 	.byte	0x04
	.zero		1


	//   ....[41]....
        /*09b8*/ 	.word	0x0000d3e0
        /*09bc*/ 	.word	0x00000003
        /*09c0*/ 	.word	0x00000000
        /*09c4*/ 	.short	0x0101
        /*09c6*/ 	.byte	0x3f
	.zero		1


	//   ....[42]....
        /*09c8*/ 	.word	0x0000f8c0
        /*09cc*/ 	.word	0x00000000
        /*09d0*/ 	.word	0x00029880
        /*09d4*/ 	.short	0x010a
        /*09d6*/ 	.byte	0x3f
	.zero		1


	//   ....[43]....
        /*09d8*/ 	.word	0x0000ff10
        /*09dc*/ 	.word	0x00000000
        /*09e0*/ 	.word	0x00029870
        /*09e4*/ 	.short	0x0107
        /*09e6*/ 	.byte	0x3f
	.zero		1


	//   ....[44]....
        /*09e8*/ 	.word	0x0000ffd0
        /*09ec*/ 	.word	0x00000000
        /*09f0*/ 	.word	0x00029870
        /*09f4*/ 	.short	0x0101
        /*09f6*/ 	.byte	0x3f
	.zero		1


	//   ....[45]....
        /*09f8*/ 	.word	0x00010000
        /*09fc*/ 	.word	0x00000000
        /*0a00*/ 	.word	0x00029840
        /*0a04*/ 	.short	0x010a
        /*0a06*/ 	.byte	0x3f
	.zero		1


	//   ....[46]....
        /*0a08*/ 	.word	0x00010610
        /*0a0c*/ 	.word	0x00000000
        /*0a10*/ 	.word	0x00029830
        /*0a14*/ 	.short	0x0107
        /*0a16*/ 	.byte	0x3f
	.zero		1


	//   ....[47]....
        /*0a18*/ 	.word	0x000106e0
        /*0a1c*/ 	.word	0x00000000
        /*0a20*/ 	.word	0x00029830
        /*0a24*/ 	.short	0x0101
        /*0a26*/ 	.byte	0x3f
	.zero		1


	//   ....[48]....
        /*0a28*/ 	.word	0x00010ec0
        /*0a2c*/ 	.word	0x00000011
        /*0a30*/ 	.word	0x00029800
        /*0a34*/ 	.short	0x0107
        /*0a36*/ 	.byte	0x3f
	.zero		1


	//   ....[49]....
        /*0a38*/ 	.word	0x00010fb0
        /*0a3c*/ 	.word	0x00000011
        /*0a40*/ 	.word	0x00029800
        /*0a44*/ 	.short	0x0101
        /*0a46*/ 	.byte	0x3f
	.zero		1


	//   ....[50]....
        /*0a48*/ 	.word	0x00010fd0
        /*0a4c*/ 	.word	0x00000011
        /*0a50*/ 	.word	0x00029820
        /*0a54*/ 	.short	0x010a
        /*0a56*/ 	.byte	0x3f
	.zero		1


	//   ....[51]....
        /*0a58*/ 	.word	0x000114e0
        /*0a5c*/ 	.word	0x00000000
        /*0a60*/ 	.word	0x00029880
        /*0a64*/ 	.short	0x010a
        /*0a66*/ 	.byte	0x3f
	.zero		1


	//   ....[52]....
        /*0a68*/ 	.word	0x000119c0
        /*0a6c*/ 	.word	0x00000000
        /*0a70*/ 	.word	0x00029870
        /*0a74*/ 	.short	0x0107
        /*0a76*/ 	.byte	0x3f
	.zero		1


	//   ....[53]....
        /*0a78*/ 	.word	0x00011a80
        /*0a7c*/ 	.word	0x00000000
        /*0a80*/ 	.word	0x00029870
        /*0a84*/ 	.short	0x0101
        /*0a86*/ 	.byte	0x3f
	.zero		1


	//   ....[54]....
        /*0a88*/ 	.word	0x00011ab0
        /*0a8c*/ 	.word	0x00000000
        /*0a90*/ 	.word	0x00029840
        /*0a94*/ 	.short	0x010a
        /*0a96*/ 	.byte	0x3f
	.zero		1


	//   ....[55]....
        /*0a98*/ 	.word	0x00011fb0
        /*0a9c*/ 	.word	0x00000000
        /*0aa0*/ 	.word	0x00029830
        /*0aa4*/ 	.short	0x0107
        /*0aa6*/ 	.byte	0x3f
	.zero		1


	//   ....[56]....
        /*0aa8*/ 	.word	0x00012070
        /*0aac*/ 	.word	0x00000000
        /*0ab0*/ 	.word	0x00029830
        /*0ab4*/ 	.short	0x0101
        /*0ab6*/ 	.byte	0x3f
	.zero		1


	//   ....[57]....
        /*0ab8*/ 	.word	0x00012100
        /*0abc*/ 	.word	0x00000000
        /*0ac0*/ 	.word	0x00029870
        /*0ac4*/ 	.short	0x010a
        /*0ac6*/ 	.byte	0x3f
	.zero		1


	//   ....[58]....
        /*0ac8*/ 	.word	0x00012190
        /*0acc*/ 	.word	0x00000000
        /*0ad0*/ 	.word	0x00029860
        /*0ad4*/ 	.short	0x010a
        /*0ad6*/ 	.byte	0x3f
	.zero		1


	//   ....[59]....
        /*0ad8*/ 	.word	0x000126d0
        /*0adc*/ 	.word	0x00000000
        /*0ae0*/ 	.word	0x00029850
        /*0ae4*/ 	.short	0x0101
        /*0ae6*/ 	.byte	0x3f
	.zero		1


	//   ....[60]....
        /*0ae8*/ 	.word	0x00012760
        /*0aec*/ 	.word	0x00000000
        /*0af0*/ 	.word	0x00000000
        /*0af4*/ 	.short	0x0101
        /*0af6*/ 	.byte	0x3f
	.zero		1


	//   ....[61]....
        /*0af8*/ 	.word	0x00012930
        /*0afc*/ 	.word	0x00000012
        /*0b00*/ 	.word	0x00029870
        /*0b04*/ 	.short	0x010a
        /*0b06*/ 	.byte	0x3f
	.zero		1


	//   ....[62]....
        /*0b08*/ 	.word	0x000129b0
        /*0b0c*/ 	.word	0x00000012
        /*0b10*/ 	.word	0x00029860
        /*0b14*/ 	.short	0x010a
        /*0b16*/ 	.byte	0x3f
	.zero		1


	//   ....[63]....
        /*0b18*/ 	.word	0x00012f00
        /*0b1c*/ 	.word	0x00000012
        /*0b20*/ 	.word	0x00029850
        /*0b24*/ 	.short	0x0101
        /*0b26*/ 	.byte	0x3f
	.zero		1


	//   ....[64]....
        /*0b28*/ 	.word	0x00012fc0
        /*0b2c*/ 	.word	0x00000012
        /*0b30*/ 	.word	0x00000000
        /*0b34*/ 	.short	0x0101
        /*0b36*/ 	.byte	0x3f
	.zero		1


	//   ....[65]....
        /*0b38*/ 	.word	0x00013240
        /*0b3c*/ 	.word	0x00000004
        /*0b40*/ 	.word	0x00029820
        /*0b44*/ 	.short	0x010a
        /*0b46*/ 	.byte	0x3f
	.zero		1


	//   ....[66]....
        /*0b48*/ 	.word	0x000133c0
        /*0b4c*/ 	.word	0x00000005
        /*0b50*/ 	.word	0x00029840
        /*0b54*/ 	.short	0x010a
        /*0b56*/ 	.byte	0x3f
	.zero		1


	//   ....[67]....
        /*0b58*/ 	.word	0x00013460
        /*0b5c*/ 	.word	0x00000013
        /*0b60*/ 	.word	0x00029840
        /*0b64*/ 	.short	0x010a
        /*0b66*/ 	.byte	0x3f
	.zero		1


	//   ....[68]....
        /*0b68*/ 	.word	0x000134a0
        /*0b6c*/ 	.word	0x00000005
        /*0b70*/ 	.word	0x00029860
        /*0b74*/ 	.short	0x010a
        /*0b76*/ 	.byte	0x3f
	.zero		1


	//   ....[69]....
        /*0b78*/ 	.word	0x000134e0
        /*0b7c*/ 	.word	0x00000013
        /*0b80*/ 	.word	0x00029860
        /*0b84*/ 	.short	0x010a
        /*0b86*/ 	.byte	0x3f
	.zero		1


	//   ....[70]....
        /*0b88*/ 	.word	0x00013520
        /*0b8c*/ 	.word	0x00000005
        /*0b90*/ 	.word	0x00029880
        /*0b94*/ 	.short	0x010a
        /*0b96*/ 	.byte	0x3f
	.zero		1


	//   ....[71]....
        /*0b98*/ 	.word	0x00013560
        /*0b9c*/ 	.word	0x00000013
        /*0ba0*/ 	.word	0x00029880
        /*0ba4*/ 	.short	0x010a
        /*0ba6*/ 	.byte	0x3f
	.zero		1


	//   ....[72]....
        /*0ba8*/ 	.word	0x000135d0
        /*0bac*/ 	.word	0x00000003
        /*0bb0*/ 	.word	0x00029800
        /*0bb4*/ 	.short	0x010a
        /*0bb6*/ 	.byte	0x3f
	.zero		1


	//   ....[73]....
        /*0bb8*/ 	.word	0x00013620
        /*0bbc*/ 	.word	0x00000000
        /*0bc0*/ 	.word	0x00029830
        /*0bc4*/ 	.short	0x010a
        /*0bc6*/ 	.byte	0x3f
	.zero		1


	//   ....[74]....
        /*0bc8*/ 	.word	0x00013680
        /*0bcc*/ 	.word	0x00000004
        /*0bd0*/ 	.word	0x00029830
        /*0bd4*/ 	.short	0x010a
        /*0bd6*/ 	.byte	0x3f
	.zero		1


	//   ....[75]....
        /*0bd8*/ 	.word	0x000136e0
        /*0bdc*/ 	.word	0x00000004
        /*0be0*/ 	.word	0x00029850
        /*0be4*/ 	.short	0x010a
        /*0be6*/ 	.byte	0x3f
	.zero		1


	//   ....[76]....
        /*0be8*/ 	.word	0x00013740
        /*0bec*/ 	.word	0x00000004
        /*0bf0*/ 	.word	0x00029830
        /*0bf4*/ 	.short	0x010a
        /*0bf6*/ 	.byte	0x3f
	.zero		1


	//   ....[77]....
        /*0bf8*/ 	.word	0x000137a0
        /*0bfc*/ 	.word	0x00000004
        /*0c00*/ 	.word	0x00029850
        /*0c04*/ 	.short	0x010a
        /*0c06*/ 	.byte	0x3f
	.zero		1


	//   ....[78]....
        /*0c08*/ 	.word	0x00013800
        /*0c0c*/ 	.word	0x00000006
        /*0c10*/ 	.word	0x00029850
        /*0c14*/ 	.short	0x010a
        /*0c16*/ 	.byte	0x3f
	.zero		1


	//   ....[79]....
        /*0c18*/ 	.word	0x00013900
        /*0c1c*/ 	.word	0x00000000
        /*0c20*/ 	.word	0x00029880
        /*0c24*/ 	.short	0x010a
        /*0c26*/ 	.byte	0x3f
	.zero		1


	//   ....[80]....
        /*0c28*/ 	.word	0x00014070
        /*0c2c*/ 	.word	0x00000000
        /*0c30*/ 	.word	0x00029840
        /*0c34*/ 	.short	0x010a
        /*0c36*/ 	.byte	0x3f
	.zero		1


	//   ....[81]....
        /*0c38*/ 	.word	0x00014cc0
        /*0c3c*/ 	.word	0x00000011
        /*0c40*/ 	.word	0x00029820
        /*0c44*/ 	.short	0x010a
        /*0c46*/ 	.byte	0x3f
	.zero		1


	//   ....[82]....
        /*0c48*/ 	.word	0x00014d10
        /*0c4c*/ 	.word	0x00000000
        /*0c50*/ 	.word	0x00029880
        /*0c54*/ 	.short	0x010a
        /*0c56*/ 	.byte	0x3f
	.zero		1


	//   ....[83]....
        /*0c58*/ 	.word	0x00015330
        /*0c5c*/ 	.word	0x00000000
        /*0c60*/ 	.word	0x00029840
        /*0c64*/ 	.short	0x010a
        /*0c66*/ 	.byte	0x3f
	.zero		1


	//   ....[84]....
        /*0c68*/ 	.word	0x00015970
        /*0c6c*/ 	.word	0x00000000
        /*0c70*/ 	.word	0x00029870
        /*0c74*/ 	.short	0x010a
        /*0c76*/ 	.byte	0x3f
	.zero		1


	//   ....[85]....
        /*0c78*/ 	.word	0x000159c0
        /*0c7c*/ 	.word	0x00000000
        /*0c80*/ 	.word	0x00029860
        /*0c84*/ 	.short	0x010a
        /*0c86*/ 	.byte	0x3f
	.zero		1


	//   ....[86]....
        /*0c88*/ 	.word	0x00015a10
        /*0c8c*/ 	.word	0x00000012
        /*0c90*/ 	.word	0x00029870
        /*0c94*/ 	.short	0x010a
        /*0c96*/ 	.byte	0x3f
	.zero		1


	//   ....[87]....
        /*0c98*/ 	.word	0x00015a60
        /*0c9c*/ 	.word	0x00000012
        /*0ca0*/ 	.word	0x00029860
        /*0ca4*/ 	.short	0x010a
        /*0ca6*/ 	.byte	0x3f
	.zero		1


	//   ....[88]....
        /*0ca8*/ 	.word	0x00015ab0
        /*0cac*/ 	.word	0x00000004
        /*0cb0*/ 	.word	0x00029820
        /*0cb4*/ 	.short	0x010a
        /*0cb6*/ 	.byte	0x3f
	.zero		1


	//   ....[89]....
        /*0cb8*/ 	.word	0x00015c50
        /*0cbc*/ 	.word	0x00000005
        /*0cc0*/ 	.word	0x00029840
        /*0cc4*/ 	.short	0x010a
        /*0cc6*/ 	.byte	0x3f
	.zero		1


	//   ....[90]....
        /*0cc8*/ 	.word	0x00015ca0
        /*0ccc*/ 	.word	0x00000013
        /*0cd0*/ 	.word	0x00029840
        /*0cd4*/ 	.short	0x010a
        /*0cd6*/ 	.byte	0x3f
	.zero		1


	//   ....[91]....
        /*0cd8*/ 	.word	0x00015cf0
        /*0cdc*/ 	.word	0x00000005
        /*0ce0*/ 	.word	0x00029860
        /*0ce4*/ 	.short	0x010a
        /*0ce6*/ 	.byte	0x3f
	.zero		1


	//   ....[92]....
        /*0ce8*/ 	.word	0x00015d40
        /*0cec*/ 	.word	0x00000013
        /*0cf0*/ 	.word	0x00029860
        /*0cf4*/ 	.short	0x010a
        /*0cf6*/ 	.byte	0x3f
	.zero		1


	//   ....[93]....
        /*0cf8*/ 	.word	0x00015d90
        /*0cfc*/ 	.word	0x00000005
        /*0d00*/ 	.word	0x00029880
        /*0d04*/ 	.short	0x010a
        /*0d06*/ 	.byte	0x3f
	.zero		1


	//----- nvinfo : EIATTR_NUM_MBARRIERS
	.align		4
.L_273:
        /*0d08*/ 	.byte	0x03, 0x38
        /*0d0a*/ 	.short	0x0016


	//----- nvinfo : EIATTR_EXIT_INSTR_OFFSETS
	.align		4
        /*0d0c*/ 	.byte	0x04, 0x1c
        /*0d0e*/ 	.short	(.L_275 - .L_274)


	//   ....[0]....
.L_274:
        /*0d10*/ 	.word	0x000009a0


	//   ....[1]....
        /*0d14*/ 	.word	0x0000e110


	//   ....[2]....
        /*0d18*/ 	.word	0x000135b0


	//----- nvinfo : EIATTR_MAX_THREADS
	.align		4
.L_275:
        /*0d1c*/ 	.byte	0x04, 0x05
        /*0d1e*/ 	.short	(.L_277 - .L_276)
.L_276:
        /*0d20*/ 	.word	0x00000180
        /*0d24*/ 	.word	0x00000001
        /*0d28*/ 	.word	0x00000001


	//----- nvinfo : EIATTR_CRS_STACK_SIZE
	.align		4
.L_277:
        /*0d2c*/ 	.byte	0x04, 0x1e
        /*0d2e*/ 	.short	(.L_279 - .L_278)
.L_278:
        /*0d30*/ 	.word	0x00000000


	//----- nvinfo : EIATTR_CBANK_PARAM_SIZE
	.align		4
.L_279:
        /*0d34*/ 	.byte	0x03, 0x19
        /*0d36*/ 	.short	0x0af0


	//----- nvinfo : EIATTR_PARAM_CBANK
	.align		4
        /*0d38*/ 	.byte	0x04, 0x0a
        /*0d3a*/ 	.short	(.L_281 - .L_280)
	.align		4
.L_280:
        /*0d3c*/ 	.word	index@(.nv.constant0._ZN7cutlass13device_kernelIN5flash11enable_sm90INS1_16FlashAttnFwdSm90INS1_25CollectiveMainloopFwdSm90ILi2EN4cute5tupleIJNS5_1CILi1EEES8_S8_EEENS6_IJNS7_ILi128EEENS7_ILi160EEENS7_ILi192EEEEEELi128ENS_12float_e4m3_tEfNS_4arch4Sm90ELb1ELb0ELb0ELb0ELb1ELb0ELb0ELb1ELb1ELb1ELb0ELb0EEENS1_21CollectiveEpilogueFwdINS6_IJSA_SA_SB_EEES9_NS_10bfloat16_tESG_Li256ELb0ELb1ELb0ELb1EEENS1_30DynamicPersistentTileSchedulerILi256ELi128ELb0ELb1ELb1EEEEEEEEEvNT_6ParamsE)
        /*0d40*/ 	.short	0x0210
        /*0d42*/ 	.short	0x0af0


	//----- nvinfo : EIATTR_SW_WAR
	.align		4
.L_281:
        /*0d44*/ 	.byte	0x04, 0x36
        /*0d46*/ 	.short	(.L_283 - .L_282)
.L_282:
        /*0d48*/ 	.word	0x00000008
.L_283:


//--------------------- .nv.info._ZN7cutlass13device_kernelIN5flash11enable_sm90INS1_16FlashAttnFwdSm90INS1_25CollectiveMainloopFwdSm90ILi2EN4cute5tupleIJNS5_1CILi1EEES8_S8_EEENS6_IJNS7_ILi128EEENS7_ILi160EEENS7_ILi192EEEEEELi128ENS_12float_e4m3_tEfNS_4arch4Sm90ELb1ELb0ELb0ELb1ELb1ELb0ELb0ELb1ELb1ELb1ELb0ELb0EEENS1_21CollectiveEpilogueFwdINS6_IJSA_SA_SB_EEES9_NS_10bfloat16_tESG_Li256ELb1ELb1ELb0ELb1EEENS1_36VarlenDynamicPersistentTileSchedulerILi128ELi160ELi256ELi128ELb0ELb1ELb1ELb1ELb1ELb1EEEEEEEEEvNT_6ParamsE --------------------------
	.section	.nv.info._ZN7cutlass13device_kernelIN5flash11enable_sm90INS1_16FlashAttnFwdSm90INS1_25CollectiveMainloopFwdSm90ILi2EN4cute5tupleIJNS5_1CILi1EEES8_S8_EEENS6_IJNS7_ILi128EEENS7_ILi160EEENS7_ILi192EEEEEELi128ENS_12float_e4m3_tEfNS_4arch4Sm90ELb1ELb0ELb0ELb1ELb1ELb0ELb0ELb1ELb1ELb1ELb0ELb0EEENS1_21CollectiveEpilogueFwdINS6_IJSA_SA_SB_EEES9_NS_10bfloat16_tESG_Li256ELb1ELb1ELb0ELb1EEENS1_36VarlenDynamicPersistentTileSchedulerILi128ELi160ELi256ELi128ELb0ELb1ELb1ELb1ELb1ELb1EEEEEEEEEvNT_6ParamsE,"",@"SHT_CUDA_INFO"
	.sectionflags	@""
	.align	4


	//----- nvinfo : EIATTR_CUDA_API_VERSION
	.align		4
        /*0000*/ 	.byte	0x04, 0x37
        /*0002*/ 	.short	(.L_285 - .L_284)
.L_284:
        /*0004*/ 	.word	0x00000082


	//----- nvinfo : EIATTR_KPARAM_INFO
	.align		4
.L_285:
        /*0008*/ 	.byte	0x04, 0x17
        /*000a*/ 	.short	(.L_287 - .L_286)
.L_286:
        /*000c*/ 	.word	0x00000000
        /*0010*/ 	.short	0x0000
        /*0012*/ 	.short	0x0070
        /*0014*/ 	.byte	0x00, 0xf0, 0x01, 0x2a


	//----- nvinfo : EIATTR_SPARSE_MMA_MASK
	.align		4
.L_287:
        /*0018*/ 	.byte	0x03, 0x50
        /*001a*/ 	.short	0x0000


	//----- nvinfo : EIATTR_MAXREG_COUNT
	.align		4
        /*001c*/ 	.byte	0x03, 0x1b
        /*001e*/ 	.short	0x00a8


	//----- nvinfo : EIATTR_NUM_BARRIERS
	.align		4
        /*0020*/ 	.byte	0x02, 0x4c
        /*0022*/ 	.byte	0x10
	.zero		1


	//----- nvinfo : EIATTR_EXTERNS
	.align		4
        /*0024*/ 	.byte	0x04, 0x0f
        /*0026*/ 	.short	(.L_289 - .L_288)


	//   ....[0]....
	.align		4
.L_288:
        /*0028*/ 	.word	index@(__assertfail)


	//----- nvinfo : EIATTR_ANNOTATIONS
	.align		4
.L_289:
        /*002c*/ 	.byte	0x04, 0x55
        /*002e*/ 	.short	(.L_291 - .L_290)


	//   ....[0]....
.L_290:
        /* <DEDUP_REMOVED lines=15> */


	//----- nvinfo : EIATTR_MERCURY_ISA_VERSION
	.align		4
.L_291:
        /*0108*/ 	.byte	0x03, 0x5f
        /*010a*/ 	.short	0x0101


	//----- nvinfo : EIATTR_UNUSED_LOAD_BYTE_OFFSET
	.align		4
        /*010c*/ 	.byte	0x04, 0x44
        /*010e*/ 	.short	(.L_293 - .L_292)


	//   ....[0]....
.L_292:
        /*0110*/ 	.word	0x00000980
        /*0114*/ 	.word	0x0000fff0


	//   ....[1]....
        /*0118*/ 	.word	0x0000bec0
        /*011c*/ 	.word	0x0000fff0


	//----- nvinfo : EIATTR_INT_WARP_WIDE_INSTR_OFFSETS
	.align		4
.L_293:
        /*0120*/ 	.byte	0x04, 0x31
        /*0122*/ 	.short	(.L_295 - .L_294)


	//   ....[0]....
.L_294:
        /*0124*/ 	.word	0x000000c0


	//   ....[1]....
        /*0128*/ 	.word	0x000000d0


	//   ....[2]....
        /*012c*/ 	.word	0x00000170


	//   ....[3]....
        /*0130*/ 	.word	0x0000fc70


	//   ....[4]....
        /*0134*/ 	.word	0x0000fd00


	//   ....[5]....
        /*0138*/ 	.word	0x000139a0


	//   ....[6]....
        /*013c*/ 	.word	0x00013a30


	//----- nvinfo : EIATTR_COOP_GROUP_MASK_REGIDS
	.align		4
.L_295:
        /*0140*/ 	.byte	0x04, 0x29
        /*0142*/ 	.short	(.L_297 - .L_296)


	//   ....[0]....
.L_296:
        /*0144*/ 	.word	0xffffffff


	//   ....[1]....
        /*0148*/ 	.word	0xffffffff


	//   ....[2]....
        /*014c*/ 	.word	0xffffffff


	//   ....[3]....
        /*0150*/ 	.word	0xffffffff


	//   ....[4]....
        /*0154*/ 	.word	0xffffffff


	//   ....[5]....
        /*0158*/ 	.word	0xffffffff


	//   ....[6]....
        /*015c*/ 	.word	0xffffffff


	//   ....[7]....
        /*0160*/ 	.word	0xffffffff


	//   ....[8]....
        /*0164*/ 	.word	0xffffffff


	//   ....[9]....
        /*0168*/ 	.word	0xffffffff


	//   ....[10]....
        /*016c*/ 	.word	0xffffffff


	//   ....[11]....
        /*0170*/ 	.word	0xffffffff


	//   ....[12]....
        /*0174*/ 	.word	0xffffffff


	//   ....[13]....
        /*0178*/ 	.word	0xffffffff


	//   ....[14]....
        /*017c*/ 	.word	0xffffffff


	//   ....[15]....
        /*0180*/ 	.word	0xffffffff


	//   ....[16]....
        /*0184*/ 	.word	0xffffffff


	//   ....[17]....
        /*0188*/ 	.word	0xffffffff


	//   ....[18]....
        /*018c*/ 	.word	0xffffffff


	//   ....[19]....
        /*0190*/ 	.word	0xffffffff


	//   ....[20]....
        /*0194*/ 	.word	0xffffffff


	//   ....[21]....
        /*0198*/ 	.word	0xffffffff


	//   ....[22]....
        /*019c*/ 	.word	0xffffffff


	//   ....[23]....
        /*01a0*/ 	.word	0xffffffff


	//   ....[24]....
        /*01a4*/ 	.word	0xffffffff


	//   ....[25]....
        /*01a8*/ 	.word	0xffffffff


	//   ....[26]....
        /*01ac*/ 	.word	0xffffffff


	//   ....[27]....
        /*01b0*/ 	.word	0xffffffff


	//   ....[28]....
        /*01b4*/ 	.word	0xffffffff


	//   ....[29]....
        /*01b8*/ 	.word	0xffffffff


	//   ....[30]....
        /*01bc*/ 	.word	0xffffffff


	//   ....[31]....
        /*01c0*/ 	.word	0xffffffff


	//   ....[32]....
        /*01c4*/ 	.word	0xffffffff


	//   ....[33]....
        /*01c8*/ 	.word	0xffffffff


	//   ....[34]....
        /*01cc*/ 	.word	0xffffffff


	//   ....[35]....
        /*01d0*/ 	.word	0xffffffff


	//   ....[36]....
        /*01d4*/ 	.word	0xffffffff


	//   ....[37]....
        /*01d8*/ 	.word	0xffffffff


	//   ....[38]....
        /*01dc*/ 	.word	0xffffffff


	//   ....[39]....
        /*01e0*/ 	.word	0xffffffff


	//   ....[40]....
        /*01e4*/ 	.word	0xffffffff


	//   ....[41]....
        /*01e8*/ 	.word	0xffffffff


	//   ....[42]....
        /*01ec*/ 	.word	0xffffffff


	//   ....[43]....
        /*01f0*/ 	.word	0xffffffff


	//   ....[44]....
        /*01f4*/ 	.word	0xffffffff


	//   ....[45]....
        /*01f8*/ 	.word	0xffffffff


	//   ....[46]....
        /*01fc*/ 	.word	0xffffffff


	//   ....[47]....
        /*0200*/ 	.word	0xffffffff


	//   ....[48]....
        /*0204*/ 	.word	0xffffffff


	//   ....[49]....
        /*0208*/ 	.word	0xffffffff


	//   ....[50]....
        /*020c*/ 	.word	0xffffffff


	//   ....[51]....
        /*0210*/ 	.word	0xffffffff


	//   ....[52]....
        /*0214*/ 	.word	0xffffffff


	//   ....[53]....
        /*0218*/ 	.word	0xffffffff


	//   ....[54]....
        /*021c*/ 	.word	0xffffffff


	//   ....[55]....
        /*0220*/ 	.word	0xffffffff


	//   ....[56]....
        /*0224*/ 	.word	0xffffffff


	//   ....[57]....
        /*0228*/ 	.word	0xffffffff


	//   ....[58]....
        /*022c*/ 	.word	0xffffffff


	//   ....[59]....
        /*0230*/ 	.word	0xffffffff


	//   ....[60]....
        /*0234*/ 	.word	0xffffffff


	//   ....[61]....
        /*0238*/ 	.word	0xffffffff


	//   ....[62]....
        /*023c*/ 	.word	0xffffffff


	//   ....[63]....
        /*0240*/ 	.word	0xffffffff


	//   ....[64]....
        /*0244*/ 	.word	0xffffffff


	//   ....[65]....
        /*0248*/ 	.word	0xffffffff


	//   ....[66]....
        /*024c*/ 	.word	0xffffffff


	//   ....[67]....
        /*0250*/ 	.word	0xffffffff


	//   ....[68]....
        /*0254*/ 	.word	0xffffffff


	//   ....[69]....
        /*0258*/ 	.word	0xffffffff


	//   ....[70]....
        /*025c*/ 	.word	0xffffffff


	//   ....[71]....
        /*0260*/ 	.word	0xffffffff


	//   ....[72]....
        /*0264*/ 	.word	0xffffffff


	//   ....[73]....
        /*0268*/ 	.word	0xffffffff


	//   ....[74]....
        /*026c*/ 	.word	0xffffffff


	//   ....[75]....
        /*0270*/ 	.word	0xffffffff


	//   ....[76]....
        /*0274*/ 	.word	0xffffffff


	//   ....[77]....
        /*0278*/ 	.word	0xffffffff


	//   ....[78]....
        /*027c*/ 	.word	0xffffffff


	//   ....[79]....
        /*0280*/ 	.word	0xffffffff


	//   ....[80]....
        /*0284*/ 	.word	0xffffffff


	//   ....[81]....
        /*0288*/ 	.word	0xffffffff


	//   ....[82]....
        /*028c*/ 	.word	0xffffffff


	//   ....[83]....
        /*0290*/ 	.word	0xffffffff


	//   ....[84]....
        /*0294*/ 	.word	0xffffffff


	//   ....[85]....
        /*0298*/ 	.word	0xffffffff


	//   ....[86]....
        /*029c*/ 	.word	0xffffffff


	//   ....[87]....
        /*02a0*/ 	.word	0xffffffff


	//   ....[88]....
        /*02a4*/ 	.word	0xffffffff


	//   ....[89]....
        /*02a8*/ 	.word	0xffffffff


	//   ....[90]....
        /*02ac*/ 	.word	0xffffffff


	//   ....[91]....
        /*02b0*/ 	.word	0xffffffff


	//   ....[92]....
        /*02b4*/ 	.word	0xffffffff


	//   ....[93]....
        /*02b8*/ 	.word	0xffffffff


	//   ....[94]....
        /*02bc*/ 	.word	0xffffffff


	//   ....[95]....
        /*02c0*/ 	.word	0xffffffff


	//   ....[96]....
        /*02c4*/ 	.word	0xffffffff


	//   ....[97]....
        /*02c8*/ 	.word	0xffffffff


	//   ....[98]....
        /*02cc*/ 	.word	0xffffffff


	//   ....[99]....
        /*02d0*/ 	.word	0xffffffff


	//   ....[100]....
        /*02d4*/ 	.word	0xffffffff


	//   ....[101]....
        /*02d8*/ 	.word	0xffffffff


	//   ....[102]....
        /*02dc*/ 	.word	0xffffffff


	//   ....[103]....
        /*02e0*/ 	.word	0xffffffff


	//   ....[104]....
        /*02e4*/ 	.word	0xffffffff


	//   ....[105]....
        /*02e8*/ 	.word	0xffffffff


	//   ....[106]....
        /*02ec*/ 	.word	0xffffffff


	//   ....[107]....
        /*02f0*/ 	.word	0xffffffff


	//   ....[108]....
        /*02f4*/ 	.word	0xffffffff


	//   ....[109]....
        /*02f8*/ 	.word	0xffffffff


	//   ....[110]....
        /*02fc*/ 	.word	0xffffffff


	//   ....[111]....
        /*0300*/ 	.word	0xffffffff


	//   ....[112]....
        /*0304*/ 	.word	0xffffffff


	//   ....[113]....
        /*0308*/ 	.word	0xffffffff


	//   ....[114]....
        /*030c*/ 	.word	0xffffffff


	//   ....[115]....
        /*0310*/ 	.word	0xffffffff


	//   ....[116]....
        /*0314*/ 	.word	0xffffffff


	//   ....[117]....
        /*0318*/ 	.word	0xffffffff


	//   ....[118]....
        /*031c*/ 	.word	0xffffffff


	//   ....[119]....
        /*0320*/ 	.word	0xffffffff


	//   ....[120]....
        /*0324*/ 	.word	0xffffffff


	//   ....[121]....
        /*0328*/ 	.word	0xffffffff


	//   ....[122]....
        /*032c*/ 	.word	0xffffffff


	//   ....[123]....
        /*0330*/ 	.word	0xffffffff


	//   ....[124]....
        /*0334*/ 	.word	0xffffffff


	//   ....[125]....
        /*0338*/ 	.word	0xffffffff


	//   ....[126]....
        /*033c*/ 	.word	0xffffffff


	//   ....[127]....
        /*0340*/ 	.word	0xffffffff


	//   ....[128]....
        /*0344*/ 	.word	0xffffffff


	//   ....[129]....
        /*0348*/ 	.word	0xffffffff


	//   ....[130]....
        /*034c*/ 	.word	0xffffffff


	//   ....[131]....
        /*0350*/ 	.word	0xffffffff


	//   ....[132]....
        /*0354*/ 	.word	0xffffffff


	//   ....[133]....
        /*0358*/ 	.word	0xffffffff


	//   ....[134]....
        /*035c*/ 	.word	0xffffffff


	//   ....[135]....
        /*0360*/ 	.word	0xffffffff


	//   ....[136]....
        /*0364*/ 	.word	0xffffffff


	//   ....[137]....
        /*0368*/ 	.word	0xffffffff


	//   ....[138]....
        /*036c*/ 	.word	0xffffffff


	//   ....[139]....
        /*0370*/ 	.word	0xffffffff


	//   ....[140]....
        /*0374*/ 	.word	0xffffffff


	//   ....[141]....
        /*0378*/ 	.word	0xffffffff


	//   ....[142]....
        /*037c*/ 	.word	0xffffffff


	//   ....[143]....
        /*0380*/ 	.word	0xffffffff


	//   ....[144]....
        /*0384*/ 	.word	0xffffffff


	//   ....[145]....
        /*0388*/ 	.word	0xffffffff


	//   ....[146]....
        /*038c*/ 	.word	0xffffffff


	//   ....[147]....
        /*0390*/ 	.word	0xffffffff


	//   ....[148]....
        /*0394*/ 	.word	0xffffffff


	//   ....[149]....
        /*0398*/ 	.word	0xffffffff


	//   ....[150]....
        /*039c*/ 	.word	0xffffffff


	//   ....[151]....
        /*03a0*/ 	.word	0xffffffff


	//   ....[152]....
        /*03a4*/ 	.word	0xffffffff


	//   ....[153]....
        /*03a8*/ 	.word	0xffffffff


	//   ....[154]....
        /*03ac*/ 	.word	0xffffffff


	//   ....[155]....
        /*03b0*/ 	.word	0xffffffff


	//   ....[156]....
        /*03b4*/ 	.word	0xffffffff


	//   ....[157]....
        /*03b8*/ 	.word	0xffffffff


	//   ....[158]....
        /*03bc*/ 	.word	0xffffffff


	//   ....[159]....
        /*03c0*/ 	.word	0xffffffff


	//   ....[160]....
        /*03c4*/ 	.word	0xffffffff


	//   ....[161]....
        /*03c8*/ 	.word	0x0500000f


	//   ....[162]....
        /*03cc*/ 	.word	0x0500000f


	//   ....[163]....
        /*03d0*/ 	.word	0x0500000f


	//   ....[164]....
        /*03d4*/ 	.word	0x0500000f


	//   ....[165]....
        /*03d8*/ 	.word	0x0500000f


	//   ....[166]....
        /*03dc*/ 	.word	0x0500000f


	//   ....[167]....
        /*03e0*/ 	.word	0x0500000f


	//   ....[168]....
        /*03e4*/ 	.word	0x0500000f


	//   ....[169]....
        /*03e8*/ 	.word	0x0500000f


	//   ....[170]....
        /*03ec*/ 	.word	0x0500000f


	//   ....[171]....
        /*03f0*/ 	.word	0x0500000f


	//   ....[172]....
        /*03f4*/ 	.word	0x0500000f


	//   ....[173]....
        /*03f8*/ 	.word	0x0500000f


	//   ....[174]....
        /*03fc*/ 	.word	0x0500000f


	//   ....[175]....
        /*0400*/ 	.word	0x0500000f


	//   ....[176]....
        /*0404*/ 	.word	0x0500000f


	//   ....[177]....
        /*0408*/ 	.word	0x0500000f


	//   ....[178]....
        /*040c*/ 	.word	0x0500000f


	//   ....[179]....
        /*0410*/ 	.word	0x0500000f


	//   ....[180]....
        /*0414*/ 	.word	0x0500000f


	//   ....[181]....
        /*0418*/ 	.word	0x0500000f


	//   ....[182]....
        /*041c*/ 	.word	0x0500000f


	//   ....[183]....
        /*0420*/ 	.word	0x0500000f


	//   ....[184]....
        /*0424*/ 	.word	0x0500000f


	//   ....[185]....
        /*0428*/ 	.word	0x0500000f


	//   ....[186]....
        /*042c*/ 	.word	0x0500000f


	//   ....[187]....
        /*0430*/ 	.word	0x0500000f


	//   ....[188]....
        /*0434*/ 	.word	0x0500000f


	//   ....[189]....
        /*0438*/ 	.word	0x0500000f


	//   ....[190]....
        /*043c*/ 	.word	0x0500000f


	//   ....[191]....
        /*0440*/ 	.word	0x0500000f


	//   ....[192]....
        /*0444*/ 	.word	0x0500000f


	//   ....[193]....
        /*0448*/ 	.word	0x0500000f


	//   ....[194]....
        /*044c*/ 	.word	0x0500000f


	//   ....[195]....
        /*0450*/ 	.word	0x0500000f


	//   ....[196]....
        /*0454*/ 	.word	0x0500000f


	//   ....[197]....
        /*0458*/ 	.word	0x0500000f


	//   ....[198]....
        /*045c*/ 	.word	0x0500000f


	//   ....[199]....
        /*0460*/ 	.word	0x0500000f


	//   ....[200]....
        /*0464*/ 	.word	0x0500000f


	//   ....[201]....
        /*0468*/ 	.word	0x0500000f


	//   ....[202]....
        /*046c*/ 	.word	0x0500000f


	//   ....[203]....
        /*0470*/ 	.word	0x0500000f


	//   ....[204]....
        /*0474*/ 	.word	0x0500000f


	//   ....[205]....
        /*0478*/ 	.word	0x0500000f


	//   ....[206]....
        /*047c*/ 	.word	0x0500000f


	//   ....[207]....
        /*0480*/ 	.word	0x0500000f


	//   ....[208]....
        /*0484*/ 	.word	0x0500000f


	//   ....[209]....
        /*0488*/ 	.word	0x0500000f


	//   ....[210]....
        /*048c*/ 	.word	0x0500000f


	//----- nvinfo : EIATTR_COOP_GROUP_INSTR_OFFSETS
	.align		4
.L_297:
        /*0490*/ 	.byte	0x04, 0x28
        /*0492*/ 	.short	(.L_299 - .L_298)


	//   ....[0]....
.L_298:
        /*0494*/ 	.word	0x00000080


	//   ....[1]....
        /*0498*/ 	.word	0x00000090


	//   ....[2]....
        /*049c*/ 	.word	0x000002d0


	//   ....[3]....
        /*04a0*/ 	.word	0x00000430


	//   ....[4]....
        /*04a4*/ 	.word	0x00000550


	//   ....[5]....
        /*04a8*/ 	.word	0x000006b0


	//   ....[6]....
        /*04ac*/ 	.word	0x00001870


	//   ....[7]....
        /*04b0*/ 	.word	0x00002990


	//   ....[8]....
        /*04b4*/ 	.word	0x000029c0


	//   ....[9]....
        /*04b8*/ 	.word	0x00003250


	//   ....[10]....
        /*04bc*/ 	.word	0x00003270


	//   ....[11]....
        /*04c0*/ 	.word	0x00003e90


	//   ....[12]....
        /*04c4*/ 	.word	0x00003ef0


	//   ....[13]....
        /*04c8*/ 	.word	0x00005f30


	//   ....[14]....
        /*04cc*/ 	.word	0x00006750


	//   ....[15]....
        /*04d0*/ 	.word	0x00006770


	//   ....[16]....
        /*04d4*/ 	.word	0x000067e0


	//   ....[17]....
        /*04d8*/ 	.word	0x000073e0


	//   ....[18]....
        /*04dc*/ 	.word	0x00007450


	//   ....[19]....
        /*04e0*/ 	.word	0x00009c20


	//   ....[20]....
        /*04e4*/ 	.word	0x00009c30


	//   ....[21]....
        /*04e8*/ 	.word	0x00009c60


	//   ....[22]....
        /*04ec*/ 	.word	0x00009c70


	//   ....[23]....
        /*04f0*/ 	.word	0x0000b720


	//   ....[24]....
        /*04f4*/ 	.word	0x0000b730


	//   ....[25]....
        /*04f8*/ 	.word	0x0000b7b0


	//   ....[26]....
        /*04fc*/ 	.word	0x0000b7c0


	//   ....[27]....
        /*0500*/ 	.word	0x0000c740


	//   ....[28]....
        /*0504*/ 	.word	0x0000c750


	//   ....[29]....
        /*0508*/ 	.word	0x0000c760


	//   ....[30]....
        /*050c*/ 	.word	0x0000c770


	//   ....[31]....
        /*0510*/ 	.word	0x0000c780


	//   ....[32]....
        /*0514*/ 	.word	0x0000c790


	//   ....[33]....
        /*0518*/ 	.word	0x0000c7a0


	//   ....[34]....
        /*051c*/ 	.word	0x0000c7b0


	//   ....[35]....
        /*0520*/ 	.word	0x0000c7e0


	//   ....[36]....
        /*0524*/ 	.word	0x0000c7f0


	//   ....[37]....
        /*0528*/ 	.word	0x0000c820


	//   ....[38]....
        /*052c*/ 	.word	0x0000c830


	//   ....[39]....
        /*0530*/ 	.word	0x0000c860


	//   ....[40]....
        /*0534*/ 	.word	0x0000c870


	//   ....[41]....
        /*0538*/ 	.word	0x0000c8a0


	//   ....[42]....
        /*053c*/ 	.word	0x0000c8b0


	//   ....[43]....
        /*0540*/ 	.word	0x0000c8e0


	//   ....[44]....
        /*0544*/ 	.word	0x0000c8f0


	//   ....[45]....
        /*0548*/ 	.word	0x0000c920


	//   ....[46]....
        /*054c*/ 	.word	0x0000c930


	//   ....[47]....
        /*0550*/ 	.word	0x0000c950


	//   ....[48]....
        /*0554*/ 	.word	0x0000c960


	//   ....[49]....
        /*0558*/ 	.word	0x0000c990


	//   ....[50]....
        /*055c*/ 	.word	0x0000c9b0


	//   ....[51]....
        /*0560*/ 	.word	0x0000c9c0


	//   ....[52]....
        /*0564*/ 	.word	0x0000c9f0


	//   ....[53]....
        /*0568*/ 	.word	0x0000ca40


	//   ....[54]....
        /*056c*/ 	.word	0x0000ca50


	//   ....[55]....
        /*0570*/ 	.word	0x0000ca80


	//   ....[56]....
        /*0574*/ 	.word	0x0000cab0


	//   ....[57]....
        /*0578*/ 	.word	0x0000cad0


	//   ....[58]....
        /*057c*/ 	.word	0x0000cae0


	//   ....[59]....
        /*0580*/ 	.word	0x0000d080


	//   ....[60]....
        /*0584*/ 	.word	0x0000d0c0


	//   ....[61]....
        /*0588*/ 	.word	0x0000d100


	//   ....[62]....
        /*058c*/ 	.word	0x0000d140


	//   ....[63]....
        /*0590*/ 	.word	0x0000d6b0


	//   ....[64]....
        /*0594*/ 	.word	0x0000d6f0


	//   ....[65]....
        /*0598*/ 	.word	0x0000d7b0


	//   ....[66]....
        /*059c*/ 	.word	0x0000d7d0


	//   ....[67]....
        /*05a0*/ 	.word	0x0000d890


	//   ....[68]....
        /*05a4*/ 	.word	0x0000d8b0


	//   ....[69]....
        /*05a8*/ 	.word	0x0000d980


	//   ....[70]....
        /*05ac*/ 	.word	0x0000d9a0


	//   ....[71]....
        /*05b0*/ 	.word	0x0000e260


	//   ....[72]....
        /*05b4*/ 	.word	0x0000e280


	//   ....[73]....
        /*05b8*/ 	.word	0x0000e340


	//   ....[74]....
        /*05bc*/ 	.word	0x0000e360


	//   ....[75]....
        /*05c0*/ 	.word	0x0000e420


	//   ....[76]....
        /*05c4*/ 	.word	0x0000e440


	//   ....[77]....
        /*05c8*/ 	.word	0x0000e510


	//   ....[78]....
        /*05cc*/ 	.word	0x0000e530


	//   ....[79]....
        /*05d0*/ 	.word	0x0000e670


	//   ....[80]....
        /*05d4*/ 	.word	0x0000e820


	//   ....[81]....
        /*05d8*/ 	.word	0x0000e850


	//   ....[82]....
        /*05dc*/ 	.word	0x0000e880


	//   ....[83]....
        /*05e0*/ 	.word	0x0000e8b0


	//   ....[84]....
        /*05e4*/ 	.word	0x0000e8e0


	//   ....[85]....
        /*05e8*/ 	.word	0x0000e920


	//   ....[86]....
        /*05ec*/ 	.word	0x0000ea70


	//   ....[87]....
        /*05f0*/ 	.word	0x0000eaa0


	//   ....[88]....
        /*05f4*/ 	.word	0x0000ead0


	//   ....[89]....
        /*05f8*/ 	.word	0x0000eb00


	//   ....[90]....
        /*05fc*/ 	.word	0x0000eb30


	//   ....[91]....
        /*0600*/ 	.word	0x0000eb70


	//   ....[92]....
        /*0604*/ 	.word	0x0000ebf0


	//   ....[93]....
        /*0608*/ 	.word	0x0000ec90


	//   ....[94]....
        /*060c*/ 	.word	0x0000ed30


	//   ....[95]....
        /*0610*/ 	.word	0x00010c30


	//   ....[96]....
        /*0614*/ 	.word	0x00010c60


	//   ....[97]....
        /*0618*/ 	.word	0x00010ca0


	//   ....[98]....
        /*061c*/ 	.word	0x00010d30


	//   ....[99]....
        /*0620*/ 	.word	0x00010d40


	//   ....[100]....
        /*0624*/ 	.word	0x00010db0


	//   ....[101]....
        /*0628*/ 	.word	0x00010dc0


	//   ....[102]....
        /*062c*/ 	.word	0x00010dd0


	//   ....[103]....
        /*0630*/ 	.word	0x00010e40


	//   ....[104]....
        /*0634*/ 	.word	0x00010ec0


	//   ....[105]....
        /*0638*/ 	.word	0x000112d0


	//   ....[106]....
        /*063c*/ 	.word	0x00011310


	//   ....[107]....
        /*0640*/ 	.word	0x00011330


	//   ....[108]....
        /*0644*/ 	.word	0x00011340


	//   ....[109]....
        /*0648*/ 	.word	0x000113f0


	//   ....[110]....
        /*064c*/ 	.word	0x00011410


	//   ....[111]....
        /*0650*/ 	.word	0x000114a0


	//   ....[112]....
        /*0654*/ 	.word	0x000114c0


	//   ....[113]....
        /*0658*/ 	.word	0x000114d0


	//   ....[114]....
        /*065c*/ 	.word	0x00011560


	//   ....[115]....
        /*0660*/ 	.word	0x00011d70


	//   ....[116]....
        /*0664*/ 	.word	0x00011da0


	//   ....[117]....
        /*0668*/ 	.word	0x00011dd0


	//   ....[118]....
        /*066c*/ 	.word	0x00011e50


	//   ....[119]....
        /*0670*/ 	.word	0x00011ea0


	//   ....[120]....
        /*0674*/ 	.word	0x00011f00


	//   ....[121]....
        /*0678*/ 	.word	0x00011f20


	//   ....[122]....
        /*067c*/ 	.word	0x00011f60


	//   ....[123]....
        /*0680*/ 	.word	0x00012950


	//   ....[124]....
        /*0684*/ 	.word	0x00012970


	//   ....[125]....
        /*0688*/ 	.word	0x00012990


	//   ....[126]....
        /*068c*/ 	.word	0x000129e0


	//   ....[127]....
        /*0690*/ 	.word	0x000129f0


	//   ....[128]....
        /*0694*/ 	.word	0x00012a40


	//   ....[129]....
        /*0698*/ 	.word	0x00012a50


	//   ....[130]....
        /*069c*/ 	.word	0x00012a60


	//   ....[131]....
        /*06a0*/ 	.word	0x00012ab0


	//   ....[132]....
        /*06a4*/ 	.word	0x00012b00


	//   ....[133]....
        /*06a8*/ 	.word	0x00012f00


	//   ....[134]....
        /*06ac*/ 	.word	0x00012f20


	//   ....[135]....
        /*06b0*/ 	.word	0x00012f30


	//   ....[136]....
        /*06b4*/ 	.word	0x00012f40


	//   ....[137]....
        /*06b8*/ 	.word	0x00012f50


	//   ....[138]....
        /*06bc*/ 	.word	0x00012fb0


	//   ....[139]....
        /*06c0*/ 	.word	0x00012fc0


	//   ....[140]....
        /*06c4*/ 	.word	0x00013020


	//   ....[141]....
        /*06c8*/ 	.word	0x00013050


	//   ....[142]....
        /*06cc*/ 	.word	0x00013090


	//   ....[143]....
        /*06d0*/ 	.word	0x00014300


	//   ....[144]....
        /*06d4*/ 	.word	0x00014330


	//   ....[145]....
        /*06d8*/ 	.word	0x00014360


	//   ....[146]....
        /*06dc*/ 	.word	0x00014390


	//   ....[147]....
        /*06e0*/ 	.word	0x000143a0


	//   ....[148]....
        /*06e4*/ 	.word	0x000143c0


	//   ....[149]....
        /*06e8*/ 	.word	0x000143e0


	//   ....[150]....
        /*06ec*/ 	.word	0x00014420


	//   ....[151]....
        /*06f0*/ 	.word	0x00014560


	//   ....[152]....
        /*06f4*/ 	.word	0x00014590


	//   ....[153]....
        /*06f8*/ 	.word	0x000145d0


	//   ....[154]....
        /*06fc*/ 	.word	0x00014600


	//   ....[155]....
        /*0700*/ 	.word	0x00014630


	//   ....[156]....
        /*0704*/ 	.word	0x00014660


	//   ....[157]....
        /*0708*/ 	.word	0x00014700


	//   ....[158]....
        /*070c*/ 	.word	0x000147a0


	//   ....[159]....
        /*0710*/ 	.word	0x00014850


	//   ....[160]....
        /*0714*/ 	.word	0x00014e30


	//   ....[161]....
        /*0718*/ 	.word	0x00015440


	//   ....[162]....
        /*071c*/ 	.word	0x00015520


	//   ....[163]....
        /*0720*/ 	.word	0x00015610


	//   ....[164]....
        /*0724*/ 	.word	0x00015670


	//   ....[165]....
        /*0728*/ 	.word	0x00015750


	//   ....[166]....
        /*072c*/ 	.word	0x000157b0


	//   ....[167]....
        /*0730*/ 	.word	0x00015890


	//   ....[168]....
        /*0734*/ 	.word	0x000158f0


	//   ....[169]....
        /*0738*/ 	.word	0x000159c0


	//   ....[170]....
        /*073c*/ 	.word	0x00015a60


	//   ....[171]....
        /*0740*/ 	.word	0x00015b40


	//   ....[172]....
        /*0744*/ 	.word	0x00015c90


	//   ....[173]....
        /*0748*/ 	.word	0x00015d40


	//   ....[174]....
        /*074c*/ 	.word	0x00015e70


	//   ....[175]....
        /*0750*/ 	.word	0x00015f20


	//   ....[176]....
        /*0754*/ 	.word	0x00016020


	//   ....[177]....
        /*0758*/ 	.word	0x000160e0


	//   ....[178]....
        /*075c*/ 	.word	0x00016140


	//   ....[179]....
        /*0760*/ 	.word	0x000161e0


	//   ....[180]....
        /*0764*/ 	.word	0x000162a0


	//   ....[181]....
        /*0768*/ 	.word	0x00016370


	//   ....[182]....
        /*076c*/ 	.word	0x00016410


	//   ....[183]....
        /*0770*/ 	.word	0x00016480


	//   ....[184]....
        /*0774*/ 	.word	0x000164e0


	//   ....[185]....
        /*0778*/ 	.word	0x000165d0


	//   ....[186]....
        /*077c*/ 	.word	0x00016650


	//   ....[187]....
        /*0780*/ 	.word	0x00016730


	//   ....[188]....
        /*0784*/ 	.word	0x000167b0


	//   ....[189]....
        /*0788*/ 	.word	0x00016870


	//   ....[190]....
        /*078c*/ 	.word	0x000169a0


	//   ....[191]....
        /*0790*/ 	.word	0x00016a50


	//   ....[192]....
        /*0794*/ 	.word	0x00016ab0


	//   ....[193]....
        /*0798*/ 	.word	0x00016b70


	//   ....[194]....
        /*079c*/ 	.word	0x00016bd0


	//   ....[195]....
        /*07a0*/ 	.word	0x00016c90


	//   ....[196]....
        /*07a4*/ 	.word	0x00016cf0


	//   ....[197]....
        /*07a8*/ 	.word	0x00016db0


	//   ....[198]....
        /*07ac*/ 	.word	0x00016e10


	//   ....[199]....
        /*07b0*/ 	.word	0x00016ed0


	//   ....[200]....
        /*07b4*/ 	.word	0x00016fc0


	//   ....[201]....
        /*07b8*/ 	.word	0x00017060


	//   ....[202]....
        /*07bc*/ 	.word	0x000170c0


	//   ....[203]....
        /*07c0*/ 	.word	0x00017190


	//   ....[204]....
        /*07c4*/ 	.word	0x000171f0


	//   ....[205]....
        /*07c8*/ 	.word	0x000172c0


	//   ....[206]....
        /*07cc*/ 	.word	0x00017320


	//   ....[207]....
        /*07d0*/ 	.word	0x000173f0


	//   ....[208]....
        /*07d4*/ 	.word	0x00017450


	//   ....[209]....
        /*07d8*/ 	.word	0x00017520


	//   ....[210]....
        /*07dc*/ 	.word	0x00017770


	//----- nvinfo : EIATTR_REG_RECONFIG
	.align		4
.L_299:
        /*07e0*/ 	.byte	0x01, 0x54
	.zero		2


	//----- nvinfo : EIATTR_SYSCALL_OFFSETS
	.align		4
        /*07e4*/ 	.byte	0x04, 0x46
        /*07e6*/ 	.short	(.L_301 - .L_300)


	//   ....[0]....
.L_300:
        /*07e8*/ 	.word	0x00001a50


	//   ....[1]....
        /*07ec*/ 	.word	0x0000fe60


	//   ....[2]....
        /*07f0*/ 	.word	0x0000ffd0


	//   ....[3]....
        /*07f4*/ 	.word	0x00010120


	//   ....[4]....
        /*07f8*/ 	.word	0x00010260


	//   ....[5]....
        /*07fc*/ 	.word	0x000119a0


	//----- nvinfo : EIATTR_MBARRIER_INSTR_OFFSETS
	.align		4
.L_301:
        /*0800*/ 	.byte	0x04, 0x39
        /*0802*/ 	.short	(.L_303 - .L_302)


	//   ....[0]....
.L_302:
        /*0804*/ 	.word	0x00000180
        /*0808*/ 	.word	0x000000ff
        /*080c*/ 	.word	0x00029800
        /*0810*/ 	.short	0x0100
        /*0812*/ 	.byte	0x08
	.zero		1


	//   ....[1]....
        /*0814*/ 	.word	0x00000190
        /*0818*/ 	.word	0x000000ff
        /*081c*/ 	.word	0x00029820
        /*0820*/ 	.short	0x0100
        /*0822*/ 	.byte	0x08
	.zero		1


	//   ....[2]....
        /*0824*/ 	.word	0x00000280
        /*0828*/ 	.word	0x000000ff
        /*082c*/ 	.word	0x00029830
        /*0830*/ 	.short	0x0100
        /*0832*/ 	.byte	0x08
	.zero		1


	//   ....[3]....
        /*0834*/ 	.word	0x00000290
        /*0838*/ 	.word	0x000000ff
        /*083c*/ 	.word	0x00029840
        /*0840*/ 	.short	0x0100
        /*0842*/ 	.byte	0x08
	.zero		1


	//   ....[4]....
        /*0844*/ 	.word	0x000002a0
        /*0848*/ 	.word	0x000000ff
        /*084c*/ 	.word	0x00029838
        /*0850*/ 	.short	0x0100
        /*0852*/ 	.byte	0x08
	.zero		1


	//   ....[5]....
        /*0854*/ 	.word	0x000002b0
        /*0858*/ 	.word	0x000000ff
        /*085c*/ 	.word	0x00029848
        /*0860*/ 	.short	0x0100
        /*0862*/ 	.byte	0x08
	.zero		1


	//   ....[6]....
        /*0864*/ 	.word	0x000003e0
        /*0868*/ 	.word	0x000000ff
        /*086c*/ 	.word	0x00029850
        /*0870*/ 	.short	0x0100
        /*0872*/ 	.byte	0x08
	.zero		1


	//   ....[7]....
        /*0874*/ 	.word	0x000003f0
        /*0878*/ 	.word	0x000000ff
        /*087c*/ 	.word	0x00029860
        /*0880*/ 	.short	0x0100
        /*0882*/ 	.byte	0x08
	.zero		1


	//   ....[8]....
        /*0884*/ 	.word	0x00000400
        /*0888*/ 	.word	0x000000ff
        /*088c*/ 	.word	0x00029858
        /*0890*/ 	.short	0x0100
        /*0892*/ 	.byte	0x08
	.zero		1


	//   ....[9]....
        /*0894*/ 	.word	0x00000410
        /*0898*/ 	.word	0x000000ff
        /*089c*/ 	.word	0x00029868
        /*08a0*/ 	.short	0x0100
        /*08a2*/ 	.byte	0x08
	.zero		1


	//   ....[10]....
        /*08a4*/ 	.word	0x00000500
        /*08a8*/ 	.word	0x000000ff
        /*08ac*/ 	.word	0x00029870
        /*08b0*/ 	.short	0x0100
        /*08b2*/ 	.byte	0x06
	.zero		1


	//   ....[11]....
        /*08b4*/ 	.word	0x00000510
        /*08b8*/ 	.word	0x000000ff
        /*08bc*/ 	.word	0x00029880
        /*08c0*/ 	.short	0x0100
        /*08c2*/ 	.byte	0x06
	.zero		1


	//   ....[12]....
        /*08c4*/ 	.word	0x00000520
        /*08c8*/ 	.word	0x000000ff
        /*08cc*/ 	.word	0x00029878
        /*08d0*/ 	.short	0x0100
        /*08d2*/ 	.byte	0x06
	.zero		1


	//   ....[13]....
        /*08d4*/ 	.word	0x00000530
        /*08d8*/ 	.word	0x000000ff
        /*08dc*/ 	.word	0x00029888
        /*08e0*/ 	.short	0x0100
        /*08e2*/ 	.byte	0x06
	.zero		1


	//   ....[14]....
        /*08e4*/ 	.word	0x00000660
        /*08e8*/ 	.word	0x000000ff
        /*08ec*/ 	.word	0x00029890
        /*08f0*/ 	.short	0x0100
        /*08f2*/ 	.byte	0x08
	.zero		1


	//   ....[15]....
        /*08f4*/ 	.word	0x00000670
        /*08f8*/ 	.word	0x000000ff
        /*08fc*/ 	.word	0x000298a0
        /*0900*/ 	.short	0x0100
        /*0902*/ 	.byte	0x08
	.zero		1


	//   ....[16]....
        /*0904*/ 	.word	0x00000680
        /*0908*/ 	.word	0x000000ff
        /*090c*/ 	.word	0x00029898
        /*0910*/ 	.short	0x0100
        /*0912*/ 	.byte	0x08
	.zero		1


	//   ....[17]....
        /*0914*/ 	.word	0x00000690
        /*0918*/ 	.word	0x000000ff
        /*091c*/ 	.word	0x000298a8
        /*0920*/ 	.short	0x0100
        /*0922*/ 	.byte	0x08
	.zero		1


	//   ....[18]....
        /*0924*/ 	.word	0x000007e0
        /*0928*/ 	.word	0x000000ff
        /*092c*/ 	.word	0x000298b0
        /*0930*/ 	.short	0x0100
        /*0932*/ 	.byte	0x08
	.zero		1


	//   ....[19]....
        /*0934*/ 	.word	0x000007f0
        /*0938*/ 	.word	0x000000ff
        /*093c*/ 	.word	0x000298c0
        /*0940*/ 	.short	0x0100
        /*0942*/ 	.byte	0x08
	.zero		1


	//   ....[20]....
        /*0944*/ 	.word	0x00000800
        /*0948*/ 	.word	0x000000ff
        /*094c*/ 	.word	0x000298b8
        /*0950*/ 	.short	0x0100
        /*0952*/ 	.byte	0x08
	.zero		1


	//   ....[21]....
        /*0954*/ 	.word	0x00000810
        /*0958*/ 	.word	0x000000ff
        /*095c*/ 	.word	0x000298c8
        /*0960*/ 	.short	0x0100
        /*0962*/ 	.byte	0x08
	.zero		1


	//   ....[22]....
        /*0964*/ 	.word	0x00001ad0
        /*0968*/ 	.word	0x000000ff
        /*096c*/ 	.word	0x00029800
        /*0970*/ 	.short	0x010a
        /*0972*/ 	.byte	0x29
	.zero		1


	//   ....[23]....
        /*0974*/ 	.word	0x00001b50
        /*0978*/ 	.word	0x00000000
        /*097c*/ 	.word	0x00029830
        /*0980*/ 	.short	0x010a
        /*0982*/ 	.byte	0x3f
	.zero		1


	//   ....[24]....
        /*0984*/ 	.word	0x00001b90
        /*0988*/ 	.word	0x00000000
        /*098c*/ 	.word	0x00029830
        /*0990*/ 	.short	0x010a
        /*0992*/ 	.byte	0x3f
	.zero		1


	//   ....[25]....
        /*0994*/ 	.word	0x00002b80
        /*0998*/ 	.word	0x000000ff
        /*099c*/ 	.word	0x00000000
        /*09a0*/ 	.short	0x0101
        /*09a2*/ 	.byte	0x06
	.zero		1


	//   ....[26]....
        /*09a4*/ 	.word	0x00004f60
        /*09a8*/ 	.word	0x000000ff
        /*09ac*/ 	.word	0x00029830
        /*09b0*/ 	.short	0x010a
        /*09b2*/ 	.byte	0x06
	.zero		1


	//   ....[27]....
        /*09b4*/ 	.word	0x00004fa0
        /*09b8*/ 	.word	0x000000ff
        /*09bc*/ 	.word	0x00029830
        /*09c0*/ 	.short	0x010a
        /*09c2*/ 	.byte	0x06
	.zero		1


	//   ....[28]....
        /*09c4*/ 	.word	0x00005be0
        /*09c8*/ 	.word	0x000000ff
        /*09cc*/ 	.word	0x00029850
        /*09d0*/ 	.short	0x010a
        /*09d2*/ 	.byte	0x06
	.zero		1


	//   ....[29]....
        /*09d4*/ 	.word	0x00005c20
        /*09d8*/ 	.word	0x000000ff
        /*09dc*/ 	.word	0x00029850
        /*09e0*/ 	.short	0x010a
        /*09e2*/ 	.byte	0x06
	.zero		1


	//   ....[30]....
        /*09e4*/ 	.word	0x00005fb0
        /*09e8*/ 	.word	0x000000ff
        /*09ec*/ 	.word	0x00000000
        /*09f0*/ 	.short	0x0101
        /*09f2*/ 	.byte	0x06
	.zero		1


	//   ....[31]....
        /*09f4*/ 	.word	0x000080c0
        /*09f8*/ 	.word	0x000000ff
        /*09fc*/ 	.word	0x00000000
        /*0a00*/ 	.short	0x0101
        /*0a02*/ 	.byte	0x06
	.zero		1


	//   ....[32]....
        /*0a04*/ 	.word	0x000087e0
        /*0a08*/ 	.word	0x000000ff
        /*0a0c*/ 	.word	0x00029830
        /*0a10*/ 	.short	0x010a
        /*0a12*/ 	.byte	0x06
	.zero		1


	//   ....[33]....
        /*0a14*/ 	.word	0x00008820
        /*0a18*/ 	.word	0x000000ff
        /*0a1c*/ 	.word	0x00029830
        /*0a20*/ 	.short	0x010a
        /*0a22*/ 	.byte	0x06
	.zero		1


	//   ....[34]....
        /*0a24*/ 	.word	0x00009430
        /*0a28*/ 	.word	0x000000ff
        /*0a2c*/ 	.word	0x00029850
        /*0a30*/ 	.short	0x010a
        /*0a32*/ 	.byte	0x06
	.zero		1


	//   ....[35]....
        /*0a34*/ 	.word	0x00009470
        /*0a38*/ 	.word	0x000000ff
        /*0a3c*/ 	.word	0x00029850
        /*0a40*/ 	.short	0x010a
        /*0a42*/ 	.byte	0x06
	.zero		1


	//   ....[36]....
        /*0a44*/ 	.word	0x000097c0
        /*0a48*/ 	.word	0x000000ff
        /*0a4c*/ 	.word	0x00000000
        /*0a50*/ 	.short	0x0101
        /*0a52*/ 	.byte	0x06
	.zero		1


	//   ....[37]....
        /*0a54*/ 	.word	0x0000ad70
        /*0a58*/ 	.word	0x000000ff
        /*0a5c*/ 	.word	0x00000000
        /*0a60*/ 	.short	0x0101
        /*0a62*/ 	.byte	0x06
	.zero		1


	//   ....[38]....
        /*0a64*/ 	.word	0x0000b3f0
        /*0a68*/ 	.word	0x000000ff
        /*0a6c*/ 	.word	0x00029850
        /*0a70*/ 	.short	0x010a
        /*0a72*/ 	.byte	0x09
	.zero		1


	//   ....[39]....
        /*0a74*/ 	.word	0x0000b430
        /*0a78*/ 	.word	0x000000ff
        /*0a7c*/ 	.word	0x00029850
        /*0a80*/ 	.short	0x010a
        /*0a82*/ 	.byte	0x09
	.zero		1


	//   ....[40]....
        /*0a84*/ 	.word	0x0000bac0
        /*0a88*/ 	.word	0x000000ff
        /*0a8c*/ 	.word	0x00000000
        /*0a90*/ 	.short	0x0101
        /*0a92*/ 	.byte	0x04
	.zero		1


	//   ....[41]....
        /*0a94*/ 	.word	0x0000d6e0
        /*0a98*/ 	.word	0x00000003
        /*0a9c*/ 	.word	0x00000000
        /*0aa0*/ 	.short	0x0101
        /*0aa2*/ 	.byte	0x3f
	.zero		1


	//   ....[42]....
        /*0aa4*/ 	.word	0x00010940
        /*0aa8*/ 	.word	0x00000000
        /*0aac*/ 	.word	0x00029880
        /*0ab0*/ 	.short	0x010a
        /*0ab2*/ 	.byte	0x3f
	.zero		1


	//   ....[43]....
        /*0ab4*/ 	.word	0x00010f90
        /*0ab8*/ 	.word	0x00000000
        /*0abc*/ 	.word	0x00029870
        /*0ac0*/ 	.short	0x0107
        /*0ac2*/ 	.byte	0x3f
	.zero		1


	//   ....[44]....
        /*0ac4*/ 	.word	0x00011050
        /*0ac8*/ 	.word	0x00000000
        /*0acc*/ 	.word	0x00029870
        /*0ad0*/ 	.short	0x0101
        /*0ad2*/ 	.byte	0x3f
	.zero		1


	//   ....[45]....
        /*0ad4*/ 	.word	0x00011080
        /*0ad8*/ 	.word	0x00000000
        /*0adc*/ 	.word	0x00029840
        /*0ae0*/ 	.short	0x010a
        /*0ae2*/ 	.byte	0x3f
	.zero		1


	//   ....[46]....
        /*0ae4*/ 	.word	0x000116c0
        /*0ae8*/ 	.word	0x00000000
        /*0aec*/ 	.word	0x00029830
        /*0af0*/ 	.short	0x0107
        /*0af2*/ 	.byte	0x3f
	.zero		1


	//   ....[47]....
        /*0af4*/ 	.word	0x00011790
        /*0af8*/ 	.word	0x00000000
        /*0afc*/ 	.word	0x00029830
        /*0b00*/ 	.short	0x0101
        /*0b02*/ 	.byte	0x3f
	.zero		1


	//   ....[48]....
        /*0b04*/ 	.word	0x00012070
        /*0b08*/ 	.word	0x00000016
        /*0b0c*/ 	.word	0x00029800
        /*0b10*/ 	.short	0x0107
        /*0b12*/ 	.byte	0x3f
	.zero		1


	//   ....[49]....
        /*0b14*/ 	.word	0x00012170
        /*0b18*/ 	.word	0x00000016
        /*0b1c*/ 	.word	0x00029800
        /*0b20*/ 	.short	0x0101
        /*0b22*/ 	.byte	0x3f
	.zero		1


	//   ....[50]....
        /*0b24*/ 	.word	0x00012190
        /*0b28*/ 	.word	0x00000016
        /*0b2c*/ 	.word	0x00029820
        /*0b30*/ 	.short	0x010a
        /*0b32*/ 	.byte	0x3f
	.zero		1


	//   ....[51]....
        /*0b34*/ 	.word	0x000126b0
        /*0b38*/ 	.word	0x00000000
        /*0b3c*/ 	.word	0x00029880
        /*0b40*/ 	.short	0x010a
        /*0b42*/ 	.byte	0x3f
	.zero		1


	//   ....[52]....
        /*0b44*/ 	.word	0x00012b90
        /*0b48*/ 	.word	0x00000000
        /*0b4c*/ 	.word	0x00029870
        /*0b50*/ 	.short	0x0107
        /*0b52*/ 	.byte	0x3f
	.zero		1


	//   ....[53]....
        /*0b54*/ 	.word	0x00012c50
        /*0b58*/ 	.word	0x00000000
        /*0b5c*/ 	.word	0x00029870
        /*0b60*/ 	.short	0x0101
        /*0b62*/ 	.byte	0x3f
	.zero		1


	//   ....[54]....
        /*0b64*/ 	.word	0x00012c80
        /*0b68*/ 	.word	0x00000000
        /*0b6c*/ 	.word	0x00029840
        /*0b70*/ 	.short	0x010a
        /*0b72*/ 	.byte	0x3f
	.zero		1


	//   ....[55]....
        /*0b74*/ 	.word	0x00013180
        /*0b78*/ 	.word	0x00000000
        /*0b7c*/ 	.word	0x00029830
        /*0b80*/ 	.short	0x0107
        /*0b82*/ 	.byte	0x3f
	.zero		1


	//   ....[56]....
        /*0b84*/ 	.word	0x00013240
        /*0b88*/ 	.word	0x00000000
        /*0b8c*/ 	.word	0x00029830
        /*0b90*/ 	.short	0x0101
        /*0b92*/ 	.byte	0x3f
	.zero		1


	//   ....[57]....
        /*0b94*/ 	.word	0x000132d0
        /*0b98*/ 	.word	0x00000003
        /*0b9c*/ 	.word	0x00029870
        /*0ba0*/ 	.short	0x010a
        /*0ba2*/ 	.byte	0x3f
	.zero		1


	//   ....[58]....
        /*0ba4*/ 	.word	0x00013360
        /*0ba8*/ 	.word	0x00000003
        /*0bac*/ 	.word	0x00029860
        /*0bb0*/ 	.short	0x010a
        /*0bb2*/ 	.byte	0x3f
	.zero		1


	//   ....[59]....
        /*0bb4*/ 	.word	0x00013870
        /*0bb8*/ 	.word	0x00000003
        /*0bbc*/ 	.word	0x00029850
        /*0bc0*/ 	.short	0x0101
        /*0bc2*/ 	.byte	0x3f
	.zero		1


	//   ....[60]....
        /*0bc4*/ 	.word	0x00013900
        /*0bc8*/ 	.word	0x00000003
        /*0bcc*/ 	.word	0x00000000
        /*0bd0*/ 	.short	0x0101
        /*0bd2*/ 	.byte	0x3f
	.zero		1


	//   ....[61]....
        /*0bd4*/ 	.word	0x00013ac0
        /*0bd8*/ 	.word	0x00000011
        /*0bdc*/ 	.word	0x00029870
        /*0be0*/ 	.short	0x010a
        /*0be2*/ 	.byte	0x3f
	.zero		1


	//   ....[62]....
        /*0be4*/ 	.word	0x00013b40
        /*0be8*/ 	.word	0x00000011
        /*0bec*/ 	.word	0x00029860
        /*0bf0*/ 	.short	0x010a
        /*0bf2*/ 	.byte	0x3f
	.zero		1


	//   ....[63]....
        /*0bf4*/ 	.word	0x00014060
        /*0bf8*/ 	.word	0x00000011
        /*0bfc*/ 	.word	0x00029850
        /*0c00*/ 	.short	0x0101
        /*0c02*/ 	.byte	0x3f
	.zero		1


	//   ....[64]....
        /*0c04*/ 	.word	0x00014110
        /*0c08*/ 	.word	0x00000011
        /*0c0c*/ 	.word	0x00000000
        /*0c10*/ 	.short	0x0101
        /*0c12*/ 	.byte	0x3f
	.zero		1


	//   ....[65]....
        /*0c14*/ 	.word	0x00014db0
        /*0c18*/ 	.word	0x00000005
        /*0c1c*/ 	.word	0x00029820
        /*0c20*/ 	.short	0x010a
        /*0c22*/ 	.byte	0x3f
	.zero		1


	//   ....[66]....
        /*0c24*/ 	.word	0x00014f30
        /*0c28*/ 	.word	0x00000003
        /*0c2c*/ 	.word	0x00029840
        /*0c30*/ 	.short	0x010a
        /*0c32*/ 	.byte	0x3f
	.zero		1


	//   ....[67]....
        /*0c34*/ 	.word	0x00014fd0
        /*0c38*/ 	.word	0x00000005
        /*0c3c*/ 	.word	0x00029840
        /*0c40*/ 	.short	0x010a
        /*0c42*/ 	.byte	0x3f
	.zero		1


	//   ....[68]....
        /*0c44*/ 	.word	0x00015010
        /*0c48*/ 	.word	0x00000003
        /*0c4c*/ 	.word	0x00029860
        /*0c50*/ 	.short	0x010a
        /*0c52*/ 	.byte	0x3f
	.zero		1


	//   ....[69]....
        /*0c54*/ 	.word	0x00015050
        /*0c58*/ 	.word	0x00000005
        /*0c5c*/ 	.word	0x00029860
        /*0c60*/ 	.short	0x010a
        /*0c62*/ 	.byte	0x3f
	.zero		1


	//   ....[70]....
        /*0c64*/ 	.word	0x00015090
        /*0c68*/ 	.word	0x00000003
        /*0c6c*/ 	.word	0x00029880
        /*0c70*/ 	.short	0x010a
        /*0c72*/ 	.byte	0x3f
	.zero		1


	//   ....[71]....
        /*0c74*/ 	.word	0x000150d0
        /*0c78*/ 	.word	0x00000005
        /*0c7c*/ 	.word	0x00029880
        /*0c80*/ 	.short	0x010a
        /*0c82*/ 	.byte	0x3f
	.zero		1


	//   ....[72]....
        /*0c84*/ 	.word	0x00015140
        /*0c88*/ 	.word	0x00000003
        /*0c8c*/ 	.word	0x00029800
        /*0c90*/ 	.short	0x010a
        /*0c92*/ 	.byte	0x3f
	.zero		1


	//   ....[73]....
        /*0c94*/ 	.word	0x00015190
        /*0c98*/ 	.word	0x00000000
        /*0c9c*/ 	.word	0x00029830
        /*0ca0*/ 	.short	0x010a
        /*0ca2*/ 	.byte	0x3f
	.zero		1


	//   ....[74]....
        /*0ca4*/ 	.word	0x000151f0
        /*0ca8*/ 	.word	0x00000004
        /*0cac*/ 	.word	0x00029830
        /*0cb0*/ 	.short	0x010a
        /*0cb2*/ 	.byte	0x3f
	.zero		1


	//   ....[75]....
        /*0cb4*/ 	.word	0x00015250
        /*0cb8*/ 	.word	0x00000004
        /*0cbc*/ 	.word	0x00029850
        /*0cc0*/ 	.short	0x010a
        /*0cc2*/ 	.byte	0x3f
	.zero		1


	//   ....[76]....
        /*0cc4*/ 	.word	0x000152b0
        /*0cc8*/ 	.word	0x00000004
        /*0ccc*/ 	.word	0x00029830
        /*0cd0*/ 	.short	0x010a
        /*0cd2*/ 	.byte	0x3f
	.zero		1


	//   ....[77]....
        /*0cd4*/ 	.word	0x00015310
        /*0cd8*/ 	.word	0x00000004
        /*0cdc*/ 	.word	0x00029850
        /*0ce0*/ 	.short	0x010a
        /*0ce2*/ 	.byte	0x3f
	.zero		1


	//   ....[78]....
        /*0ce4*/ 	.word	0x00015370
        /*0ce8*/ 	.word	0x00000006
        /*0cec*/ 	.word	0x00029850
        /*0cf0*/ 	.short	0x010a
        /*0cf2*/ 	.byte	0x3f
	.zero		1


	//   ....[79]....
        /*0cf4*/ 	.word	0x00015470
        /*0cf8*/ 	.word	0x00000000
        /*0cfc*/ 	.word	0x00029880
        /*0d00*/ 	.short	0x010a
        /*0d02*/ 	.byte	0x3f
	.zero		1


	//   ....[80]....
        /*0d04*/ 	.word	0x00015be0
        /*0d08*/ 	.word	0x00000000
        /*0d0c*/ 	.word	0x00029840
        /*0d10*/ 	.short	0x010a
        /*0d12*/ 	.byte	0x3f
	.zero		1


	//   ....[81]....
        /*0d14*/ 	.word	0x000168a0
        /*0d18*/ 	.word	0x00000016
        /*0d1c*/ 	.word	0x00029820
        /*0d20*/ 	.short	0x010a
        /*0d22*/ 	.byte	0x3f
	.zero		1


	//   ....[82]....
        /*0d24*/ 	.word	0x000168f0
        /*0d28*/ 	.word	0x00000000
        /*0d2c*/ 	.word	0x00029880
        /*0d30*/ 	.short	0x010a
        /*0d32*/ 	.byte	0x3f
	.zero		1


	//   ....[83]....
        /*0d34*/ 	.word	0x00016f10
        /*0d38*/ 	.word	0x00000000
        /*0d3c*/ 	.word	0x00029840
        /*0d40*/ 	.short	0x010a
        /*0d42*/ 	.byte	0x3f
	.zero		1


	//   ....[84]....
        /*0d44*/ 	.word	0x00017550
        /*0d48*/ 	.word	0x00000003
        /*0d4c*/ 	.word	0x00029870
        /*0d50*/ 	.short	0x010a
        /*0d52*/ 	.byte	0x3f
	.zero		1


	//   ....[85]....
        /*0d54*/ 	.word	0x000175a0
        /*0d58*/ 	.word	0x00000003
        /*0d5c*/ 	.word	0x00029860
        /*0d60*/ 	.short	0x010a
        /*0d62*/ 	.byte	0x3f
	.zero		1


	//   ....[86]....
        /*0d64*/ 	.word	0x000175f0
        /*0d68*/ 	.word	0x00000011
        /*0d6c*/ 	.word	0x00029870
        /*0d70*/ 	.short	0x010a
        /*0d72*/ 	.byte	0x3f
	.zero		1


	//   ....[87]....
        /*0d74*/ 	.word	0x00017640
        /*0d78*/ 	.word	0x00000011
        /*0d7c*/ 	.word	0x00029860
        /*0d80*/ 	.short	0x010a
        /*0d82*/ 	.byte	0x3f
	.zero		1


	//   ....[88]....
        /*0d84*/ 	.word	0x00017690
        /*0d88*/ 	.word	0x00000005
        /*0d8c*/ 	.word	0x00029820
        /*0d90*/ 	.short	0x010a
        /*0d92*/ 	.byte	0x3f
	.zero		1


	//   ....[89]....
        /*0d94*/ 	.word	0x00017830
        /*0d98*/ 	.word	0x00000003
        /*0d9c*/ 	.word	0x00029840
        /*0da0*/ 	.short	0x010a
        /*0da2*/ 	.byte	0x3f
	.zero		1


	//   ....[90]....
        /*0da4*/ 	.word	0x00017880
        /*0da8*/ 	.word	0x00000005
        /*0dac*/ 	.word	0x00029840
        /*0db0*/ 	.short	0x010a
        /*0db2*/ 	.byte	0x3f
	.zero		1


	//   ....[91]....
        /*0db4*/ 	.word	0x000178d0
        /*0db8*/ 	.word	0x00000003
        /*0dbc*/ 	.word	0x00029860
        /*0dc0*/ 	.short	0x010a
        /*0dc2*/ 	.byte	0x3f
	.zero		1


	//   ....[92]....
        /*0dc4*/ 	.word	0x00017920
        /*0dc8*/ 	.word	0x00000005
        /*0dcc*/ 	.word	0x00029860
        /*0dd0*/ 	.short	0x010a
        /*0dd2*/ 	.byte	0x3f
	.zero		1


	//   ....[93]....
        /*0dd4*/ 	.word	0x00017970
        /*0dd8*/ 	.word	0x00000003
        /*0ddc*/ 	.word	0x00029880
        /*0de0*/ 	.short	0x010a
        /*0de2*/ 	.byte	0x3f
	.zero		1


	//----- nvinfo : EIATTR_NUM_MBARRIERS
	.align		4
.L_303:
        /*0de4*/ 	.byte	0x03, 0x38
        /*0de6*/ 	.short	0x0016


	//----- nvinfo : EIATTR_EXIT_INSTR_OFFSETS
	.align		4
        /*0de8*/ 	.byte	0x04, 0x1c
        /*0dea*/ 	.short	(.L_305 - .L_304)


	//   ....[0]....
.L_304:
        /*0dec*/ 	.word	0x000009c0


	//   ....[1]....
        /*0df0*/ 	.word	0x0000e620


	//   ....[2]....
        /*0df4*/ 	.word	0x00015120


	//----- nvinfo : EIATTR_MAX_THREADS
	.align		4
.L_305:
        /*0df8*/ 	.byte	0x04, 0x05
        /*0dfa*/ 	.short	(.L_307 - .L_306)
.L_306:
        /*0dfc*/ 	.word	0x00000180
        /*0e00*/ 	.word	0x00000001
        /*0e04*/ 	.word	0x00000001


	//----- nvinfo : EIATTR_CRS_STACK_SIZE
	.align		4
.L_307:
        /*0e08*/ 	.byte	0x04, 0x1e
        /*0e0a*/ 	.short	(.L_309 - .L_308)
.L_308:
        /*0e0c*/ 	.word	0x00000000


	//----- nvinfo : EIATTR_CBANK_PARAM_SIZE
	.align		4
.L_309:
        /*0e10*/ 	.byte	0x03, 0x19
        /*0e12*/ 	.short	0x0af0


	//----- nvinfo : EIATTR_PARAM_CBANK
	.align		4
        /*0e14*/ 	.byte	0x04, 0x0a
        /*0e16*/ 	.short	(.L_311 - .L_310)
	.align		4
.L_310:
        /*0e18*/ 	.word	index@(.nv.constant0._ZN7cutlass13device_kernelIN5flash11enable_sm90INS1_16FlashAttnFwdSm90INS1_25CollectiveMainloopFwdSm90ILi2EN4cute5tupleIJNS5_1CILi1EEES8_S8_EEENS6_IJNS7_ILi128EEENS7_ILi160EEENS7_ILi192EEEEEELi128ENS_12float_e4m3_tEfNS_4arch4Sm90ELb1ELb0ELb0ELb1ELb1ELb0ELb0ELb1ELb1ELb1ELb0ELb0EEENS1_21CollectiveEpilogueFwdINS6_IJSA_SA_SB_EEES9_NS_10bfloat16_tESG_Li256ELb1ELb1ELb0ELb1EEENS1_36VarlenDynamicPersistentTileSchedulerILi128ELi160ELi256ELi128ELb0ELb1ELb1ELb1ELb1ELb1EEEEEEEEEvNT_6ParamsE)
        /*0e1c*/ 	.short	0x0210
        /*0e1e*/ 	.short	0x0af0


	//----- nvinfo : EIATTR_SW_WAR
	.align		4
.L_311:
        /*0e20*/ 	.byte	0x04, 0x36
        /*0e22*/ 	.short	(.L_313 - .L_312)
.L_312:
        /*0e24*/ 	.word	0x00000008
.L_313:


//--------------------- .nv.info._ZN7cutlass13device_kernelIN5flash11enable_sm90INS1_16FlashAttnFwdSm90INS1_25CollectiveMainloopFwdSm90ILi2EN4cute5tupleIJNS5_1CILi1EEES8_S8_EEENS6_IJNS7_ILi128EEENS7_ILi160EEENS7_ILi192EEEEEELi128ENS_12float_e4m3_tEfNS_4arch4Sm90ELb1ELb0ELb0ELb1ELb1ELb1ELb0ELb1ELb1ELb1ELb0ELb0EEENS1_21CollectiveEpilogueFwdINS6_IJSA_SA_SB_EEES9_NS_10bfloat16_tESG_Li256ELb1ELb1ELb0ELb1EEENS1_36VarlenDynamicPersistentTileSchedulerILi128ELi160ELi256ELi128ELb0ELb1ELb1ELb1ELb1ELb1EEEEEEEEEvNT_6ParamsE --------------------------
	.section	.nv.info._ZN7cutlass13device_kernelIN5flash11enable_sm90INS1_16FlashAttnFwdSm90INS1_25CollectiveMainloopFwdSm90ILi2EN4cute5tupleIJNS5_1CILi1EEES8_S8_EEENS6_IJNS7_ILi128EEENS7_ILi160EEENS7_ILi192EEEEEELi128ENS_12float_e4m3_tEfNS_4arch4Sm90ELb1ELb0ELb0ELb1ELb1ELb1ELb0ELb1ELb1ELb1ELb0ELb0EEENS1_21CollectiveEpilogueFwdINS6_IJSA_SA_SB_EEES9_NS_10bfloat16_tESG_Li256ELb1ELb1ELb0ELb1EEENS1_36VarlenDynamicPersistentTileSchedulerILi128ELi160ELi256ELi128ELb0ELb1ELb1ELb1ELb1ELb1EEEEEEEEEvNT_6ParamsE,"",@"SHT_CUDA_INFO"
	.sectionflags	@""
	.align	4


	//----- nvinfo : EIATTR_CUDA_API_VERSION
	.align		4
        /*0000*/ 	.byte	0x04, 0x37
        /*0002*/ 	.short	(.L_315 - .L_314)
.L_314:
        /*0004*/ 	.word	0x00000082


	//----- nvinfo : EIATTR_KPARAM_INFO
	.align		4
.L_315:
        /*0008*/ 	.byte	0x04, 0x17
        /*000a*/ 	.short	(.L_317 - .L_316)
.L_316:
        /*000c*/ 	.word	0x00000000
        /*0010*/ 	.short	0x0000
        /*0012*/ 	.short	0x0070
        /*0014*/ 	.byte	0x00, 0xf0, 0x01, 0x2a


	//----- nvinfo : EIATTR_SPARSE_MMA_MASK
	.align		4
.L_317:
        /*0018*/ 	.byte	0x03, 0x50
        /*001a*/ 	.short	0x0000


	//----- nvinfo : EIATTR_MAXREG_COUNT
	.align		4
        /*001c*/ 	.byte	0x03, 0x1b
        /*001e*/ 	.short	0x00a8


	//----- nvinfo : EIATTR_NUM_BARRIERS
	.align		4
        /*0020*/ 	.byte	0x02, 0x4c
        /*0022*/ 	.byte	0x10
	.zero		1


	//----- nvinfo : EIATTR_EXTERNS
	.align		4
        /*0024*/ 	.byte	0x04, 0x0f
        /*0026*/ 	.short	(.L_319 - .L_318)


	//   ....[0]....
	.align		4
.L_318:
        /*0028*/ 	.word	index@(__assertfail)


	//----- nvinfo : EIATTR_ANNOTATIONS
	.align		4
.L_319:
        /*002c*/ 	.byte	0x04, 0x55
        /*002e*/ 	.short	(.L_321 - .L_320)


	//   ....[0]....
.L_320:
        /* <DEDUP_REMOVED lines=48> */


	//----- nvinfo : EIATTR_MERCURY_ISA_VERSION
	.align		4
.L_321:
        /*0320*/ 	.byte	0x03, 0x5f
        /*0322*/ 	.short	0x0101


	//----- nvinfo : EIATTR_UNUSED_LOAD_BYTE_OFFSET
	.align		4
        /*0324*/ 	.byte	0x04, 0x44
        /*0326*/ 	.short	(.L_323 - .L_322)


	//   ....[0]....
.L_322:
        /*0328*/ 	.word	0x00000a90
        /*032c*/ 	.word	0x0000fff0


	//   ....[1]....
        /*0330*/ 	.word	0x00022c80
        /*0334*/ 	.word	0x0000fff0


	//----- nvinfo : EIATTR_INT_WARP_WIDE_INSTR_OFFSETS
	.align		4
.L_323:
        /*0338*/ 	.byte	0x04, 0x31
        /*033a*/ 	.short	(.L_325 - .L_324)


	//   ....[0]....
.L_324:
        /*033c*/ 	.word	0x00000130


	//   ....[1]....
        /*0340*/ 	.word	0x00000170


	//   ....[2]....
        /*0344*/ 	.word	0x000001e0


	//   ....[3]....
        /*0348*/ 	.word	0x00027be0


	//   ....[4]....
        /*034c*/ 	.word	0x00027c70


	//   ....[5]....
        /*0350*/ 	.word	0x0002bbc0


	//   ....[6]....
        /*0354*/ 	.word	0x0002bc50


	//----- nvinfo : EIATTR_COOP_GROUP_MASK_REGIDS
	.align		4
.L_325:
        /*0358*/ 	.byte	0x04, 0x29
        /*035a*/ 	.short	(.L_327 - .L_326)


	//   ....[0]....
.L_326:
        /*035c*/ 	.word	0xffffffff


	//   ....[1]....
        /*0360*/ 	.word	0xffffffff


	//   ....[2]....
        /*0364*/ 	.word	0xffffffff


	//   ....[3]....
        /*0368*/ 	.word	0xffffffff


	//   ....[4]....
        /*036c*/ 	.word	0xffffffff


	//   ....[5]....
        /*0370*/ 	.word	0xffffffff


	//   ....[6]....
        /*0374*/ 	.word	0xffffffff


	//   ....[7]....
        /*0378*/ 	.word	0xffffffff


	//   ....[8]....
        /*037c*/ 	.word	0xffffffff


	//   ....[9]....
        /*0380*/ 	.word	0xffffffff


	//   ....[10]....
        /*0384*/ 	.word	0xffffffff


	//   ....[11]....
        /*0388*/ 	.word	0xffffffff


	//   ....[12]....
        /*038c*/ 	.word	0xffffffff


	//   ....[13]....
        /*0390*/ 	.word	0xffffffff


	//   ....[14]....
        /*0394*/ 	.word	0xffffffff


	//   ....[15]....
        /*0398*/ 	.word	0xffffffff


	//   ....[16]....
        /*039c*/ 	.word	0xffffffff


	//   ....[17]....
        /*03a0*/ 	.word	0xffffffff


	//   ....[18]....
        /*03a4*/ 	.word	0xffffffff


	//   ....[19]....
        /*03a8*/ 	.word	0xffffffff


	//   ....[20]....
        /*03ac*/ 	.word	0xffffffff


	//   ....[21]....
        /*03b0*/ 	.word	0xffffffff


	//   ....[22]....
        /*03b4*/ 	.word	0xffffffff


	//   ....[23]....
        /*03b8*/ 	.word	0xffffffff


	//   ....[24]....
        /*03bc*/ 	.word	0xffffffff


	//   ....[25]....
        /*03c0*/ 	.word	0xffffffff


	//   ....[26]....
        /*03c4*/ 	.word	0xffffffff


	//   ....[27]....
        /*03c8*/ 	.word	0xffffffff


	//   ....[28]....
        /*03cc*/ 	.word	0xffffffff


	//   ....[29]....
        /*03d0*/ 	.word	0xffffffff


	//   ....[30]....
        /*03d4*/ 	.word	0xffffffff


	//   ....[31]....
        /*03d8*/ 	.word	0xffffffff


	//   ....[32]....
        /*03dc*/ 	.word	0xffffffff


	//   ....[33]....
        /*03e0*/ 	.word	0xffffffff


	//   ....[34]....
        /*03e4*/ 	.word	0xffffffff


	//   ....[35]....
        /*03e8*/ 	.word	0xffffffff


	//   ....[36]....
        /*03ec*/ 	.word	0xffffffff


	//   ....[37]....
        /*03f0*/ 	.word	0xffffffff


	//   ....[38]....
        /*03f4*/ 	.word	0xffffffff


	//   ....[39]....
        /*03f8*/ 	.word	0xffffffff


	//   ....[40]....
        /*03fc*/ 	.word	0xffffffff


	//   ....[41]....
        /*0400*/ 	.word	0xffffffff


	//   ....[42]....
        /*0404*/ 	.word	0xffffffff


	//   ....[43]....
        /*0408*/ 	.word	0xffffffff


	//   ....[44]....
        /*040c*/ 	.word	0xffffffff


	//   ....[45]....
        /*0410*/ 	.word	0xffffffff


	//   ....[46]....
        /*0414*/ 	.word	0xffffffff


	//   ....[47]....
        /*0418*/ 	.word	0xffffffff


	//   ....[48]....
        /*041c*/ 	.word	0xffffffff


	//   ....[49]....
        /*0420*/ 	.word	0xffffffff


	//   ....[50]....
        /*0424*/ 	.word	0xffffffff


	//   ....[51]....
        /*0428*/ 	.word	0xffffffff


	//   ....[52]....
        /*042c*/ 	.word	0xffffffff


	//   ....[53]....
        /*0430*/ 	.word	0xffffffff


	//   ....[54]....
        /*0434*/ 	.word	0xffffffff


	//   ....[55]....
        /*0438*/ 	.word	0xffffffff


	//   ....[56]....
        /*043c*/ 	.word	0xffffffff


	//   ....[57]....
        /*0440*/ 	.word	0xffffffff


	//   ....[58]....
        /*0444*/ 	.word	0xffffffff


	//   ....[59]....
        /*0448*/ 	.word	0xffffffff


	//   ....[60]....
        /*044c*/ 	.word	0xffffffff


	//   ....[61]....
        /*0450*/ 	.word	0xffffffff


	//   ....[62]....
        /*0454*/ 	.word	0xffffffff


	//   ....[63]....
        /*0458*/ 	.word	0xffffffff


	//   ....[64]....
        /*045c*/ 	.word	0xffffffff


	//   ....[65]....
        /*0460*/ 	.word	0xffffffff


	//   ....[66]....
        /*0464*/ 	.word	0xffffffff


	//   ....[67]....
        /*0468*/ 	.word	0xffffffff


	//   ....[68]....
        /*046c*/ 	.word	0xffffffff


	//   ....[69]....
        /*0470*/ 	.word	0xffffffff


	//   ....[70]....
        /*0474*/ 	.word	0xffffffff


	//   ....[71]....
        /*0478*/ 	.word	0xffffffff


	//   ....[72]....
        /*047c*/ 	.word	0xffffffff


	//   ....[73]....
        /*0480*/ 	.word	0xffffffff


	//   ....[74]....
        /*0484*/ 	.word	0xffffffff


	//   ....[75]....
        /*0488*/ 	.word	0xffffffff


	//   ....[76]....
        /*048c*/ 	.word	0xffffffff


	//   ....[77]....
        /*0490*/ 	.word	0xffffffff


	//   ....[78]....
        /*0494*/ 	.word	0xffffffff


	//   ....[79]....
        /*0498*/ 	.word	0xffffffff


	//   ....[80]....
        /*049c*/ 	.word	0xffffffff


	//   ....[81]....
        /*04a0*/ 	.word	0xffffffff


	//   ....[82]....
        /*04a4*/ 	.word	0xffffffff


	//   ....[83]....
        /*04a8*/ 	.word	0xffffffff


	//   ....[84]....
        /*04ac*/ 	.word	0xffffffff


	//   ....[85]....
        /*04b0*/ 	.word	0xffffffff


	//   ....[86]....
        /*04b4*/ 	.word	0xffffffff


	//   ....[87]....
        /*04b8*/ 	.word	0xffffffff


	//   ....[88]....
        /*04bc*/ 	.word	0xffffffff


	//   ....[89]....
        /*04c0*/ 	.word	0xffffffff


	//   ....[90]....
        /*04c4*/ 	.word	0xffffffff


	//   ....[91]....
        /*04c8*/ 	.word	0xffffffff


	//   ....[92]....
        /*04cc*/ 	.word	0xffffffff


	//   ....[93]....
        /*04d0*/ 	.word	0xffffffff


	//   ....[94]....
        /*04d4*/ 	.word	0xffffffff


	//   ....[95]....
        /*04d8*/ 	.word	0xffffffff


	//   ....[96]....
        /*04dc*/ 	.word	0xffffffff


	//   ....[97]....
        /*04e0*/ 	.word	0xffffffff


	//   ....[98]....
        /*04e4*/ 	.word	0xffffffff


	//   ....[99]....
        /*04e8*/ 	.word	0xffffffff


	//   ....[100]....
        /*04ec*/ 	.word	0xffffffff


	//   ....[101]....
        /*04f0*/ 	.word	0xffffffff


	//   ....[102]....
        /*04f4*/ 	.word	0xffffffff


	//   ....[103]....
        /*04f8*/ 	.word	0xffffffff


	//   ....[104]....
        /*04fc*/ 	.word	0xffffffff


	//   ....[105]....
        /*0500*/ 	.word	0xffffffff


	//   ....[106]....
        /*0504*/ 	.word	0xffffffff


	//   ....[107]....
        /*0508*/ 	.word	0xffffffff


	//   ....[108]....
        /*050c*/ 	.word	0xffffffff


	//   ....[109]....
        /*0510*/ 	.word	0xffffffff


	//   ....[110]....
        /*0514*/ 	.word	0xffffffff


	//   ....[111]....
        /*0518*/ 	.word	0xffffffff


	//   ....[112]....
        /*051c*/ 	.word	0xffffffff


	//   ....[113]....
        /*0520*/ 	.word	0xffffffff


	//   ....[114]....
        /*0524*/ 	.word	0xffffffff


	//   ....[115]....
        /*0528*/ 	.word	0xffffffff


	//   ....[116]....
        /*052c*/ 	.word	0xffffffff


	//   ....[117]....
        /*0530*/ 	.word	0xffffffff


	//   ....[118]....
        /*0534*/ 	.word	0xffffffff


	//   ....[119]....
        /*0538*/ 	.word	0xffffffff


	//   ....[120]....
        /*053c*/ 	.word	0xffffffff


	//   ....[121]....
        /*0540*/ 	.word	0xffffffff


	//   ....[122]....
        /*0544*/ 	.word	0xffffffff


	//   ....[123]....
        /*0548*/ 	.word	0xffffffff


	//   ....[124]....
        /*054c*/ 	.word	0xffffffff


	//   ....[125]....
        /*0550*/ 	.word	0xffffffff


	//   ....[126]....
        /*0554*/ 	.word	0xffffffff


	//   ....[127]....
        /*0558*/ 	.word	0xffffffff


	//   ....[128]....
        /*055c*/ 	.word	0xffffffff


	//   ....[129]....
        /*0560*/ 	.word	0xffffffff


	//   ....[130]....
        /*0564*/ 	.word	0xffffffff


	//   ....[131]....
        /*0568*/ 	.word	0xffffffff


	//   ....[132]....
        /*056c*/ 	.word	0xffffffff


	//   ....[133]....
        /*0570*/ 	.word	0xffffffff


	//   ....[134]....
        /*0574*/ 	.word	0xffffffff


	//   ....[135]....
        /*0578*/ 	.word	0xffffffff


	//   ....[136]....
        /*057c*/ 	.word	0xffffffff


	//   ....[137]....
        /*0580*/ 	.word	0xffffffff


	//   ....[138]....
        /*0584*/ 	.word	0xffffffff


	//   ....[139]....
        /*0588*/ 	.word	0xffffffff


	//   ....[140]....
        /*058c*/ 	.word	0xffffffff


	//   ....[141]....
        /*0590*/ 	.word	0xffffffff


	//   ....[142]....
        /*0594*/ 	.word	0xffffffff


	//   ....[143]....
        /*0598*/ 	.word	0xffffffff


	//   ....[144]....
        /*059c*/ 	.word	0xffffffff


	//   ....[145]....
        /*05a0*/ 	.word	0xffffffff


	//   ....[146]....
        /*05a4*/ 	.word	0xffffffff


	//   ....[147]....
        /*05a8*/ 	.word	0xffffffff


	//   ....[148]....
        /*05ac*/ 	.word	0xffffffff


	//   ....[149]....
        /*05b0*/ 	.word	0xffffffff


	//   ....[150]....
        /*05b4*/ 	.word	0xffffffff


	//   ....[151]....
        /*05b8*/ 	.word	0xffffffff


	//   ....[152]....
        /*05bc*/ 	.word	0xffffffff


	//   ....[153]....
        /*05c0*/ 	.word	0xffffffff


	//   ....[154]....
        /*05c4*/ 	.word	0xffffffff


	//   ....[155]....
        /*05c8*/ 	.word	0xffffffff


	//   ....[156]....
        /*05cc*/ 	.word	0xffffffff


	//   ....[157]....
        /*05d0*/ 	.word	0xffffffff


	//   ....[158]....
        /*05d4*/ 	.word	0xffffffff


	//   ....[159]....
        /*05d8*/ 	.word	0xffffffff


	//   ....[160]....
        /*05dc*/ 	.word	0xffffffff


	//   ....[161]....
        /*05e0*/ 	.word	0xffffffff


	//   ....[162]....
        /*05e4*/ 	.word	0xffffffff


	//   ....[163]....
        /*05e8*/ 	.word	0xffffffff


	//   ....[164]....
        /*05ec*/ 	.word	0xffffffff


	//   ....[165]....
        /*05f0*/ 	.word	0xffffffff


	//   ....[166]....
        /*05f4*/ 	.word	0xffffffff


	//   ....[167]....
        /*05f8*/ 	.word	0xffffffff


	//   ....[168]....
        /*05fc*/ 	.word	0xffffffff


	//   ....[169]....
        /*0600*/ 	.word	0xffffffff


	//   ....[170]....
        /*0604*/ 	.word	0xffffffff


	//   ....[171]....
        /*0608*/ 	.word	0xffffffff


	//   ....[172]....
        /*060c*/ 	.word	0xffffffff


	//   ....[173]....
        /*0610*/ 	.word	0xffffffff


	//   ....[174]....
        /*0614*/ 	.word	0xffffffff


	//   ....[175]....
        /*0618*/ 	.word	0xffffffff


	//   ....[176]....
        /*061c*/ 	.word	0xffffffff


	//   ....[177]....
        /*0620*/ 	.word	0xffffffff


	//   ....[178]....
        /*0624*/ 	.word	0xffffffff


	//   ....[179]....
        /*0628*/ 	.word	0xffffffff


	//   ....[180]....
        /*062c*/ 	.word	0xffffffff


	//   ....[181]....
        /*0630*/ 	.word	0xffffffff


	//   ....[182]....
        /*0634*/ 	.word	0xffffffff


	//   ....[183]....
        /*0638*/ 	.word	0xffffffff


	//   ....[184]....
        /*063c*/ 	.word	0xffffffff


	//   ....[185]....
        /*0640*/ 	.word	0xffffffff


	//   ....[186]....
        /*0644*/ 	.word	0xffffffff


	//   ....[187]....
        /*0648*/ 	.word	0x0500000f


	//   ....[188]....
        /*064c*/ 	.word	0x0500000f


	//   ....[189]....
        /*0650*/ 	.word	0x0500000f


	//   ....[190]....
        /*0654*/ 	.word	0x0500000f


	//   ....[191]....
        /*0658*/ 	.word	0x0500000f


	//   ....[192]....
        /*065c*/ 	.word	0x0500000f


	//   ....[193]....
        /*0660*/ 	.word	0x0500000f


	//   ....[194]....
        /*0664*/ 	.word	0x0500000f


	//   ....[195]....
        /*0668*/ 	.word	0x0500000f


	//   ....[196]....
        /*066c*/ 	.word	0x0500000f


	//   ....[197]....
        /*0670*/ 	.word	0x0500000f


	//   ....[198]....
        /*0674*/ 	.word	0x0500000f


	//   ....[199]....
        /*0678*/ 	.word	0x0500000f


	//   ....[200]....
        /*067c*/ 	.word	0x0500000f


	//   ....[201]....
        /*0680*/ 	.word	0x0500000f


	//   ....[202]....
        /*0684*/ 	.word	0x0500000f


	//   ....[203]....
        /*0688*/ 	.word	0x0500000f


	//   ....[204]....
        /*068c*/ 	.word	0x0500000f


	//   ....[205]....
        /*0690*/ 	.word	0x0500000f


	//   ....[206]....
        /*0694*/ 	.word	0x0500000f


	//   ....[207]....
        /*0698*/ 	.word	0x0500000f


	//   ....[208]....
        /*069c*/ 	.word	0x0500000f


	//   ....[209]....
        /*06a0*/ 	.word	0x0500000f


	//   ....[210]....
        /*06a4*/ 	.word	0x0500000f


	//   ....[211]....
        /*06a8*/ 	.word	0x0500000f


	//   ....[212]....
        /*06ac*/ 	.word	0x0500000f


	//   ....[213]....
        /*06b0*/ 	.word	0x0500000f


	//   ....[214]....
        /*06b4*/ 	.word	0x0500000f


	//   ....[215]....
        /*06b8*/ 	.word	0x0500000f


	//   ....[216]....
        /*06bc*/ 	.word	0x0500000f


	//   ....[217]....
        /*06c0*/ 	.word	0x0500000f


	//   ....[218]....
        /*06c4*/ 	.word	0x0500000f


	//   ....[219]....
        /*06c8*/ 	.word	0x0500000f


	//   ....[220]....
        /*06cc*/ 	.word	0x0500000f


	//   ....[221]....
        /*06d0*/ 	.word	0x0500000f


	//   ....[222]....
        /*06d4*/ 	.word	0x0500000f


	//   ....[223]....
        /*06d8*/ 	.word	0x0500000f


	//   ....[224]....
        /*06dc*/ 	.word	0x0500000f


	//   ....[225]....
        /*06e0*/ 	.word	0x0500000f


	//   ....[226]....
        /*06e4*/ 	.word	0x0500000f


	//   ....[227]....
        /*06e8*/ 	.word	0x0500000f


	//   ....[228]....
        /*06ec*/ 	.word	0x0500000f


	//   ....[229]....
        /*06f0*/ 	.word	0x0500000f


	//   ....[230]....
        /*06f4*/ 	.word	0x0500000f


	//   ....[231]....
        /*06f8*/ 	.word	0x0500000f


	//   ....[232]....
        /*06fc*/ 	.word	0x0500000f


	//   ....[233]....
        /*0700*/ 	.word	0x0500000f


	//   ....[234]....
        /*0704*/ 	.word	0x0500000f


	//   ....[235]....
        /*0708*/ 	.word	0x0500000f


	//   ....[236]....
        /*070c*/ 	.word	0x0500000f


	//   ....[237]....
        /*0710*/ 	.word	0x0500000f


	//   ....[238]....
        /*0714*/ 	.word	0x0500000f


	//   ....[239]....
        /*0718*/ 	.word	0x0500000f


	//   ....[240]....
        /*071c*/ 	.word	0x0500000f


	//   ....[241]....
        /*0720*/ 	.word	0x0500000f


	//   ....[242]....
        /*0724*/ 	.word	0x0500000f


	//   ....[243]....
        /*0728*/ 	.word	0x0500000f


	//   ....[244]....
        /*072c*/ 	.word	0x0500000f


	//   ....[245]....
        /*0730*/ 	.word	0x0500000f


	//   ....[246]....
        /*0734*/ 	.word	0x0500000f


	//   ....[247]....
        /*0738*/ 	.word	0x0500000f


	//   ....[248]....
        /*073c*/ 	.word	0x0500000f


	//   ....[249]....
        /*0740*/ 	.word	0x0500000f


	//   ....[250]....
        /*0744*/ 	.word	0x0500000f


	//   ....[251]....
        /*0748*/ 	.word	0x0500000f


	//   ....[252]....
        /*074c*/ 	.word	0x0500000f


	//   ....[253]....
        /*0750*/ 	.word	0x0500000f


	//   ....[254]....
        /*0754*/ 	.word	0x0500000f


	//   ....[255]....
        /*0758*/ 	.word	0x0500000f


	//   ....[0]....
        /*075c*/ 	.word	0x0500000f


	//   ....[1]....
        /*0760*/ 	.word	0x0500000f


	//   ....[2]....
        /*0764*/ 	.word	0x0500000f


	//   ....[3]....
        /*0768*/ 	.word	0x0500000f


	//   ....[4]....
        /*076c*/ 	.word	0x0500000f


	//   ....[5]....
        /*0770*/ 	.word	0x0500000f


	//   ....[6]....
        /*0774*/ 	.word	0x0500000f


	//   ....[7]....
        /*0778*/ 	.word	0x0500000f


	//   ....[8]....
        /*077c*/ 	.word	0x0500000f


	//   ....[9]....
        /*0780*/ 	.word	0x0500000f


	//   ....[10]....
        /*0784*/ 	.word	0x0500000f


	//   ....[11]....
        /*0788*/ 	.word	0x0500000f


	//   ....[12]....
        /*078c*/ 	.word	0x0500000f


	//   ....[13]....
        /*0790*/ 	.word	0x0500000f


	//   ....[14]....
        /*0794*/ 	.word	0x0500000f


	//   ....[15]....
        /*0798*/ 	.word	0x0500000f


	//   ....[16]....
        /*079c*/ 	.word	0x0500000f


	//   ....[17]....
        /*07a0*/ 	.word	0x0500000f


	//   ....[18]....
        /*07a4*/ 	.word	0x0500000f


	//   ....[19]....
        /*07a8*/ 	.word	0x0500000f


	//   ....[20]....
        /*07ac*/ 	.word	0x0500000f


	//   ....[21]....
        /*07b0*/ 	.word	0x0500000f


	//   ....[22]....
        /*07b4*/ 	.word	0x0500000f


	//   ....[23]....
        /*07b8*/ 	.word	0x0500000f


	//   ....[24]....
        /*07bc*/ 	.word	0x0500000f


	//   ....[25]....
        /*07c0*/ 	.word	0x0500000f


	//   ....[26]....
        /*07c4*/ 	.word	0x0500000f


	//   ....[27]....
        /*07c8*/ 	.word	0x0500000f


	//   ....[28]....
        /*07cc*/ 	.word	0x0500000f


	//   ....[29]....
        /*07d0*/ 	.word	0x0500000f


	//   ....[30]....
        /*07d4*/ 	.word	0x0500000f


	//   ....[31]....
        /*07d8*/ 	.word	0x0500000f


	//   ....[32]....
        /*07dc*/ 	.word	0x0500000f


	//   ....[33]....
        /*07e0*/ 	.word	0x0500000f


	//   ....[34]....
        /*07e4*/ 	.word	0x0500000f


	//   ....[35]....
        /*07e8*/ 	.word	0x0500000f


	//   ....[36]....
        /*07ec*/ 	.word	0x0500000f


	//   ....[37]....
        /*07f0*/ 	.word	0x0500000f


	//   ....[38]....
        /*07f4*/ 	.word	0x0500000f


	//   ....[39]....
        /*07f8*/ 	.word	0x0500000f


	//   ....[40]....
        /*07fc*/ 	.word	0x0500000f


	//   ....[41]....
        /*0800*/ 	.word	0x0500000f


	//   ....[42]....
        /*0804*/ 	.word	0x0500000f


	//   ....[43]....
        /*0808*/ 	.word	0x0500000f


	//   ....[44]....
        /*080c*/ 	.word	0x0500000f


	//   ....[45]....
        /*0810*/ 	.word	0x0500000f


	//   ....[46]....
        /*0814*/ 	.word	0x0500000f


	//   ....[47]....
        /*0818*/ 	.word	0x0500000f


	//   ....[48]....
        /*081c*/ 	.word	0x0500000f


	//   ....[49]....
        /*0820*/ 	.word	0x0500000f


	//   ....[50]....
        /*0824*/ 	.word	0x0500000f


	//   ....[51]....
        /*0828*/ 	.word	0x0500000f


	//   ....[52]....
        /*082c*/ 	.word	0x0500000f


	//   ....[53]....
        /*0830*/ 	.word	0x0500000f


	//   ....[54]....
        /*0834*/ 	.word	0x0500000f


	//   ....[55]....
        /*0838*/ 	.word	0x0500000f


	//   ....[56]....
        /*083c*/ 	.word	0x0500000f


	//   ....[57]....
        /*0840*/ 	.word	0x0500000f


	//   ....[58]....
        /*0844*/ 	.word	0x0500000f


	//   ....[59]....
        /*0848*/ 	.word	0x0500000f


	//----- nvinfo : EIATTR_COOP_GROUP_INSTR_OFFSETS
	.align		4
.L_327:
        /*084c*/ 	.byte	0x04, 0x28
        /*084e*/ 	.short	(.L_329 - .L_328)


	//   ....[0]....
.L_328:
        /*0850*/ 	.word	0x00000070


	//   ....[1]....
        /*0854*/ 	.word	0x00000140


	//   ....[2]....
        /*0858*/ 	.word	0x00000190


	//   ....[3]....
        /*085c*/ 	.word	0x000003c0


	//   ....[4]....
        /*0860*/ 	.word	0x00000520


	//   ....[5]....
        /*0864*/ 	.word	0x00000640


	//   ....[6]....
        /*0868*/ 	.word	0x000007a0


	//   ....[7]....
        /*086c*/ 	.word	0x000036e0


	//   ....[8]....
        /*0870*/ 	.word	0x000036f0


	//   ....[9]....
        /*0874*/ 	.word	0x00006340


	//   ....[10]....
        /*0878*/ 	.word	0x00006350


	//   ....[11]....
        /*087c*/ 	.word	0x000096f0


	//   ....[12]....
        /*0880*/ 	.word	0x00009700


	//   ....[13]....
        /*0884*/ 	.word	0x0000c4e0


	//   ....[14]....
        /*0888*/ 	.word	0x0000c4f0


	//   ....[15]....
        /*088c*/ 	.word	0x0000f510


	//   ....[16]....
        /*0890*/ 	.word	0x0000f520


	//   ....[17]....
        /*0894*/ 	.word	0x0000f790


	//   ....[18]....
        /*0898*/ 	.word	0x0000f7a0


	//   ....[19]....
        /*089c*/ 	.word	0x0000fca0


	//   ....[20]....
        /*08a0*/ 	.word	0x0000fce0


	//   ....[21]....
        /*08a4*/ 	.word	0x0000fe80


	//   ....[22]....
        /*08a8*/ 	.word	0x0000fea0


	//   ....[23]....
        /*08ac*/ 	.word	0x000107e0


	//   ....[24]....
        /*08b0*/ 	.word	0x00010ea0


	//   ....[25]....
        /*08b4*/ 	.word	0x00010eb0


	//   ....[26]....
        /*08b8*/ 	.word	0x00010ec0


	//   ....[27]....
        /*08bc*/ 	.word	0x00010ed0


	//   ....[28]....
        /*08c0*/ 	.word	0x000144d0


	//   ....[29]....
        /*08c4*/ 	.word	0x000144e0


	//   ....[30]....
        /*08c8*/ 	.word	0x000144f0


	//   ....[31]....
        /*08cc*/ 	.word	0x00014500


	//   ....[32]....
        /*08d0*/ 	.word	0x00018c90


	//   ....[33]....
        /*08d4*/ 	.word	0x00019190


	//   ....[34]....
        /*08d8*/ 	.word	0x000194a0


	//   ....[35]....
        /*08dc*/ 	.word	0x000194f0


	//   ....[36]....
        /*08e0*/ 	.word	0x0001a0a0


	//   ....[37]....
        /*08e4*/ 	.word	0x0001a1c0


	//   ....[38]....
        /*08e8*/ 	.word	0x0001c740


	//   ....[39]....
        /*08ec*/ 	.word	0x0001cf30


	//   ....[40]....
        /*08f0*/ 	.word	0x0001cf50


	//   ....[41]....
        /*08f4*/ 	.word	0x0001cf60


	//   ....[42]....
        /*08f8*/ 	.word	0x0001db70


	//   ....[43]....
        /*08fc*/ 	.word	0x0001dbc0


	//   ....[44]....
        /*0900*/ 	.word	0x00020950


	//   ....[45]....
        /*0904*/ 	.word	0x00020960


	//   ....[46]....
        /*0908*/ 	.word	0x00020990


	//   ....[47]....
        /*090c*/ 	.word	0x000209a0


	//   ....[48]....
        /*0910*/ 	.word	0x000224d0


	//   ....[49]....
        /*0914*/ 	.word	0x000224e0


	//   ....[50]....
        /*0918*/ 	.word	0x00022560


	//   ....[51]....
        /*091c*/ 	.word	0x00022570


	//   ....[52]....
        /*0920*/ 	.word	0x000232d0


	//   ....[53]....
        /*0924*/ 	.word	0x00023300


	//   ....[54]....
        /*0928*/ 	.word	0x00023330


	//   ....[55]....
        /*092c*/ 	.word	0x00023360


	//   ....[56]....
        /*0930*/ 	.word	0x00023390


	//   ....[57]....
        /*0934*/ 	.word	0x000233c0


	//   ....[58]....
        /*0938*/ 	.word	0x000233f0


	//   ....[59]....
        /*093c*/ 	.word	0x00023420


	//   ....[60]....
        /*0940*/ 	.word	0x00023450


	//   ....[61]....
        /*0944*/ 	.word	0x00023480


	//   ....[62]....
        /*0948*/ 	.word	0x000234b0


	//   ....[63]....
        /*094c*/ 	.word	0x000234e0


	//   ....[64]....
        /*0950*/ 	.word	0x00023510


	//   ....[65]....
        /*0954*/ 	.word	0x00023540


	//   ....[66]....
        /*0958*/ 	.word	0x00023570


	//   ....[67]....
        /*095c*/ 	.word	0x000235a0


	//   ....[68]....
        /*0960*/ 	.word	0x000235d0


	//   ....[69]....
        /*0964*/ 	.word	0x00023600


	//   ....[70]....
        /*0968*/ 	.word	0x00023630


	//   ....[71]....
        /*096c*/ 	.word	0x00023650


	//   ....[72]....
        /*0970*/ 	.word	0x00023680


	//   ....[73]....
        /*0974*/ 	.word	0x000236b0


	//   ....[74]....
        /*0978*/ 	.word	0x000236e0


	//   ....[75]....
        /*097c*/ 	.word	0x00023710


	//   ....[76]....
        /*0980*/ 	.word	0x00023720


	//   ....[77]....
        /*0984*/ 	.word	0x00023730


	//   ....[78]....
        /*0988*/ 	.word	0x00023760


	//   ....[79]....
        /*098c*/ 	.word	0x00023790


	//   ....[80]....
        /*0990*/ 	.word	0x000237c0


	//   ....[81]....
        /*0994*/ 	.word	0x000237d0


	//   ....[82]....
        /*0998*/ 	.word	0x000237e0


	//   ....[83]....
        /*099c*/ 	.word	0x000237f0


	//   ....[84]....
        /*09a0*/ 	.word	0x00023da0


	//   ....[85]....
        /*09a4*/ 	.word	0x00023de0


	//   ....[86]....
        /*09a8*/ 	.word	0x00023e10


	//   ....[87]....
        /*09ac*/ 	.word	0x00023e40


	//   ....[88]....
        /*09b0*/ 	.word	0x00024460


	//   ....[89]....
        /*09b4*/ 	.word	0x00024490


	//   ....[90]....
        /*09b8*/ 	.word	0x00024550


	//   ....[91]....
        /*09bc*/ 	.word	0x00024570


	//   ....[92]....
        /*09c0*/ 	.word	0x00024630


	//   ....[93]....
        /*09c4*/ 	.word	0x00024650


	//   ....[94]....
        /*09c8*/ 	.word	0x00024720


	//   ....[95]....
        /*09cc*/ 	.word	0x00024740


	//   ....[96]....
        /*09d0*/ 	.word	0x00024f10


	//   ....[97]....
        /*09d4*/ 	.word	0x00024f20


	//   ....[98]....
        /*09d8*/ 	.word	0x00025060


	//   ....[99]....
        /*09dc*/ 	.word	0x00025070


	//   ....[100]....
        /*09e0*/ 	.word	0x000251a0


	//   ....[101]....
        /*09e4*/ 	.word	0x000251b0


	//   ....[102]....
        /*09e8*/ 	.word	0x000252e0


	//   ....[103]....
        /*09ec*/ 	.word	0x000252f0


	//   ....[104]....
        /*09f0*/ 	.word	0x00025470


	//   ....[105]....
        /*09f4*/ 	.word	0x00025640


	//   ....[106]....
        /*09f8*/ 	.word	0x00025670


	//   ....[107]....
        /*09fc*/ 	.word	0x000256a0


	//   ....[108]....
        /*0a00*/ 	.word	0x000256d0


	//   ....[109]....
        /*0a04*/ 	.word	0x00025700


	//   ....[110]....
        /*0a08*/ 	.word	0x00025730


	//   ....[111]....
        /*0a0c*/ 	.word	0x000258a0


	//   ....[112]....
        /*0a10*/ 	.word	0x000258d0


	//   ....[113]....
        /*0a14*/ 	.word	0x00025900


	//   ....[114]....
        /*0a18*/ 	.word	0x00025930


	//   ....[115]....
        /*0a1c*/ 	.word	0x00025960


	//   ....[116]....
        /*0a20*/ 	.word	0x00025990


	//   ....[117]....
        /*0a24*/ 	.word	0x00025a20


	//   ....[118]....
        /*0a28*/ 	.word	0x00025a80


	//   ....[119]....
        /*0a2c*/ 	.word	0x00025b10


	//   ....[120]....
        /*0a30*/ 	.word	0x00026ac0


	//   ....[121]....
        /*0a34*/ 	.word	0x00028c70


	//   ....[122]....
        /*0a38*/ 	.word	0x00028c90


	//   ....[123]....
        /*0a3c*/ 	.word	0x00028ce0


	//   ....[124]....
        /*0a40*/ 	.word	0x00028d80


	//   ....[125]....
        /*0a44*/ 	.word	0x00028de0


	//   ....[126]....
        /*0a48*/ 	.word	0x00028e00


	//   ....[127]....
        /*0a4c*/ 	.word	0x00028e10


	//   ....[128]....
        /*0a50*/ 	.word	0x00028e20


	//   ....[129]....
        /*0a54*/ 	.word	0x00028f20


	//   ....[130]....
        /*0a58*/ 	.word	0x00028f30


	//   ....[131]....
        /*0a5c*/ 	.word	0x00029400


	//   ....[132]....
        /*0a60*/ 	.word	0x00029410


	//   ....[133]....
        /*0a64*/ 	.word	0x00029500


	//   ....[134]....
        /*0a68*/ 	.word	0x00029520


	//   ....[135]....
        /*0a6c*/ 	.word	0x000295b0


	//   ....[136]....
        /*0a70*/ 	.word	0x000295d0


	//   ....[137]....
        /*0a74*/ 	.word	0x000295e0


	//   ....[138]....
        /*0a78*/ 	.word	0x00029670


	//   ....[139]....
        /*0a7c*/ 	.word	0x000296d0


	//   ....[140]....
        /*0a80*/ 	.word	0x000296e0


	//   ....[141]....
        /*0a84*/ 	.word	0x00029ec0


	//   ....[142]....
        /*0a88*/ 	.word	0x00029ef0


	//   ....[143]....
        /*0a8c*/ 	.word	0x00029fb0


	//   ....[144]....
        /*0a90*/ 	.word	0x00029fd0


	//   ....[145]....
        /*0a94*/ 	.word	0x0002a070


	//   ....[146]....
        /*0a98*/ 	.word	0x0002a090


	//   ....[147]....
        /*0a9c*/ 	.word	0x0002a0a0


	//   ....[148]....
        /*0aa0*/ 	.word	0x0002a130


	//   ....[149]....
        /*0aa4*/ 	.word	0x0002aad0


	//   ....[150]....
        /*0aa8*/ 	.word	0x0002ab00


	//   ....[151]....
        /*0aac*/ 	.word	0x0002ab60


	//   ....[152]....
        /*0ab0*/ 	.word	0x0002ab90


	//   ....[153]....
        /*0ab4*/ 	.word	0x0002aba0


	//   ....[154]....
        /*0ab8*/ 	.word	0x0002abf0


	//   ....[155]....
        /*0abc*/ 	.word	0x0002ac00


	//   ....[156]....
        /*0ac0*/ 	.word	0x0002ac50


	//   ....[157]....
        /*0ac4*/ 	.word	0x0002ac60


	//   ....[158]....
        /*0ac8*/ 	.word	0x0002acb0


	//   ....[159]....
        /*0acc*/ 	.word	0x0002b120


	//   ....[160]....
        /*0ad0*/ 	.word	0x0002b140


	//   ....[161]....
        /*0ad4*/ 	.word	0x0002b150


	//   ....[162]....
        /*0ad8*/ 	.word	0x0002b160


	//   ....[163]....
        /*0adc*/ 	.word	0x0002b1c0


	//   ....[164]....
        /*0ae0*/ 	.word	0x0002b1d0


	//   ....[165]....
        /*0ae4*/ 	.word	0x0002b230


	//   ....[166]....
        /*0ae8*/ 	.word	0x0002b260


	//   ....[167]....
        /*0aec*/ 	.word	0x0002b2a0


	//   ....[168]....
        /*0af0*/ 	.word	0x0002b300


	//   ....[169]....
        /*0af4*/ 	.word	0x0002c4f0


	//   ....[170]....
        /*0af8*/ 	.word	0x0002c520


	//   ....[171]....
        /*0afc*/ 	.word	0x0002c560


	//   ....[172]....
        /*0b00*/ 	.word	0x0002c590


	//   ....[173]....
        /*0b04*/ 	.word	0x0002c5c0


	//   ....[174]....
        /*0b08*/ 	.word	0x0002c5f0


	//   ....[175]....
        /*0b0c*/ 	.word	0x0002c620


	//   ....[176]....
        /*0b10*/ 	.word	0x0002c650


	//   ....[177]....
        /*0b14*/ 	.word	0x0002c7d0


	//   ....[178]....
        /*0b18*/ 	.word	0x0002c800


	//   ....[179]....
        /*0b1c*/ 	.word	0x0002c830


	//   ....[180]....
        /*0b20*/ 	.word	0x0002c860


	//   ....[181]....
        /*0b24*/ 	.word	0x0002c890


	//   ....[182]....
        /*0b28*/ 	.word	0x0002c8c0


	//   ....[183]....
        /*0b2c*/ 	.word	0x0002c980


	//   ....[184]....
        /*0b30*/ 	.word	0x0002c9a0


	//   ....[185]....
        /*0b34*/ 	.word	0x0002ca10


	//   ....[186]....
        /*0b38*/ 	.word	0x0002d0d0


	//   ....[187]....
        /*0b3c*/ 	.word	0x0002d470


	//   ....[188]....
        /*0b40*/ 	.word	0x0002d500


	//   ....[189]....
        /*0b44*/ 	.word	0x0002d5a0


	//   ....[190]....
        /*0b48*/ 	.word	0x0002d630


	//   ....[191]....
        /*0b4c*/ 	.word	0x0002d720


	//   ....[192]....
        /*0b50*/ 	.word	0x0002d7b0


	//   ....[193]....
        /*0b54*/ 	.word	0x0002d850


	//   ....[194]....
        /*0b58*/ 	.word	0x0002d8e0


	//   ....[195]....
        /*0b5c*/ 	.word	0x0002d9d0


	//   ....[196]....
        /*0b60*/ 	.word	0x0002da60


	//   ....[197]....
        /*0b64*/ 	.word	0x0002db00


	//   ....[198]....
        /*0b68*/ 	.word	0x0002db90


	//   ....[199]....
        /*0b6c*/ 	.word	0x0002dcd0


	//   ....[200]....
        /*0b70*/ 	.word	0x0002dd70


	//   ....[201]....
        /*0b74*/ 	.word	0x0002de00


	//   ....[202]....
        /*0b78*/ 	.word	0x0002de50


	//   ....[203]....
        /*0b7c*/ 	.word	0x0002dea0


	//   ....[204]....
        /*0b80*/ 	.word	0x0002df70


	//   ....[205]....
        /*0b84*/ 	.word	0x0002e000


	//   ....[206]....
        /*0b88*/ 	.word	0x0002e050


	//   ....[207]....
        /*0b8c*/ 	.word	0x0002e0a0


	//   ....[208]....
        /*0b90*/ 	.word	0x0002e390


	//   ....[209]....
        /*0b94*/ 	.word	0x0002e4b0


	//   ....[210]....
        /*0b98*/ 	.word	0x0002e5d0


	//   ....[211]....
        /*0b9c*/ 	.word	0x0002e670


	//   ....[212]....
        /*0ba0*/ 	.word	0x0002e6d0


	//   ....[213]....
        /*0ba4*/ 	.word	0x0002e750


	//   ....[214]....
        /*0ba8*/ 	.word	0x0002e7b0


	//   ....[215]....
        /*0bac*/ 	.word	0x0002e810


	//   ....[216]....
        /*0bb0*/ 	.word	0x0002e870


	//   ....[217]....
        /*0bb4*/ 	.word	0x0002e8f0


	//   ....[218]....
        /*0bb8*/ 	.word	0x0002e950


	//   ....[219]....
        /*0bbc*/ 	.word	0x0002e9d0


	//   ....[220]....
        /*0bc0*/ 	.word	0x0002ea30


	//   ....[221]....
        /*0bc4*/ 	.word	0x0002eab0


	//   ....[222]....
        /*0bc8*/ 	.word	0x0002eb10


	//   ....[223]....
        /*0bcc*/ 	.word	0x0002eb90


	//   ....[224]....
        /*0bd0*/ 	.word	0x0002ebf0


	//   ....[225]....
        /*0bd4*/ 	.word	0x0002ec70


	//   ....[226]....
        /*0bd8*/ 	.word	0x0002ecd0


	//   ....[227]....
        /*0bdc*/ 	.word	0x0002ed50


	//   ....[228]....
        /*0be0*/ 	.word	0x0002edb0


	//   ....[229]....
        /*0be4*/ 	.word	0x0002ee10


	//   ....[230]....
        /*0be8*/ 	.word	0x0002ee70


	//   ....[231]....
        /*0bec*/ 	.word	0x0002eed0


	//   ....[232]....
        /*0bf0*/ 	.word	0x0002ef30


	//   ....[233]....
        /*0bf4*/ 	.word	0x0002efb0


	//   ....[234]....
        /*0bf8*/ 	.word	0x0002f010


	//   ....[235]....
        /*0bfc*/ 	.word	0x0002f090


	//   ....[236]....
        /*0c00*/ 	.word	0x0002f0f0


	//   ....[237]....
        /*0c04*/ 	.word	0x0002f170


	//   ....[238]....
        /*0c08*/ 	.word	0x0002f1d0


	//   ....[239]....
        /*0c0c*/ 	.word	0x0002f260


	//   ....[240]....
        /*0c10*/ 	.word	0x0002f350


	//   ....[241]....
        /*0c14*/ 	.word	0x0002f3a0


	//   ....[242]....
        /*0c18*/ 	.word	0x0002f430


	//   ....[243]....
        /*0c1c*/ 	.word	0x0002f4c0


	//   ....[244]....
        /*0c20*/ 	.word	0x0002f550


	//   ....[245]....
        /*0c24*/ 	.word	0x0002f5e0


	//   ....[246]....
        /*0c28*/ 	.word	0x0002f670


	//   ....[247]....
        /*0c2c*/ 	.word	0x0002f700


	//   ....[248]....
        /*0c30*/ 	.word	0x0002f7c0


	//   ....[249]....
        /*0c34*/ 	.word	0x0002fa90


	//   ....[250]....
        /*0c38*/ 	.word	0x0002fb90


	//   ....[251]....
        /*0c3c*/ 	.word	0x0002fc40


	//   ....[252]....
        /*0c40*/ 	.word	0x0002fd90


	//   ....[253]....
        /*0c44*/ 	.word	0x0002fdf0


	//   ....[254]....
        /*0c48*/ 	.word	0x0002fea0


	//   ....[255]....
        /*0c4c*/ 	.word	0x0002ff60


	//   ....[0]....
        /*0c50*/ 	.word	0x00030080


	//   ....[1]....
        /*0c54*/ 	.word	0x000300e0


	//   ....[2]....
        /*0c58*/ 	.word	0x00030190


	//   ....[3]....
        /*0c5c*/ 	.word	0x00030250


	//   ....[4]....
        /*0c60*/ 	.word	0x000303b0


	//   ....[5]....
        /*0c64*/ 	.word	0x00030470


	//   ....[6]....
        /*0c68*/ 	.word	0x000305c0


	//   ....[7]....
        /*0c6c*/ 	.word	0x00030670


	//   ....[8]....
        /*0c70*/ 	.word	0x00030770


	//   ....[9]....
        /*0c74*/ 	.word	0x00030830


	//   ....[10]....
        /*0c78*/ 	.word	0x00030890


	//   ....[11]....
        /*0c7c*/ 	.word	0x00030930


	//   ....[12]....
        /*0c80*/ 	.word	0x000309f0


	//   ....[13]....
        /*0c84*/ 	.word	0x00030ac0


	//   ....[14]....
        /*0c88*/ 	.word	0x00030b70


	//   ....[15]....
        /*0c8c*/ 	.word	0x00030be0


	//   ....[16]....
        /*0c90*/ 	.word	0x00030c40


	//   ....[17]....
        /*0c94*/ 	.word	0x00030d50


	//   ....[18]....
        /*0c98*/ 	.word	0x00030db0


	//   ....[19]....
        /*0c9c*/ 	.word	0x00030ed0


	//   ....[20]....
        /*0ca0*/ 	.word	0x00030f30


	//   ....[21]....
        /*0ca4*/ 	.word	0x00030fd0


	//   ....[22]....
        /*0ca8*/ 	.word	0x00031170


	//   ....[23]....
        /*0cac*/ 	.word	0x00031230


	//   ....[24]....
        /*0cb0*/ 	.word	0x000312e0


	//   ....[25]....
        /*0cb4*/ 	.word	0x000313a0


	//   ....[26]....
        /*0cb8*/ 	.word	0x00031450


	//   ....[27]....
        /*0cbc*/ 	.word	0x00031500


	//   ....[28]....
        /*0cc0*/ 	.word	0x000315b0


	//   ....[29]....
        /*0cc4*/ 	.word	0x00031660


	//   ....[30]....
        /*0cc8*/ 	.word	0x000316c0


	//   ....[31]....
        /*0ccc*/ 	.word	0x000317a0


	//   ....[32]....
        /*0cd0*/ 	.word	0x00031890


	//   ....[33]....
        /*0cd4*/ 	.word	0x00031930


	//   ....[34]....
        /*0cd8*/ 	.word	0x00031990


	//   ....[35]....
        /*0cdc*/ 	.word	0x00031a60


	//   ....[36]....
        /*0ce0*/ 	.word	0x00031ac0


	//   ....[37]....
        /*0ce4*/ 	.word	0x00031b90


	//   ....[38]....
        /*0ce8*/ 	.word	0x00031bf0


	//   ....[39]....
        /*0cec*/ 	.word	0x00031cc0


	//   ....[40]....
        /*0cf0*/ 	.word	0x00031d20


	//   ....[41]....
        /*0cf4*/ 	.word	0x00031df0


	//   ....[42]....
        /*0cf8*/ 	.word	0x00031fd0


	//   ....[43]....
        /*0cfc*/ 	.word	0x00032070


	//   ....[44]....
        /*0d00*/ 	.word	0x00032190


	//   ....[45]....
        /*0d04*/ 	.word	0x00032200


	//   ....[46]....
        /*0d08*/ 	.word	0x00032270


	//   ....[47]....
        /*0d0c*/ 	.word	0x000322e0


	//   ....[48]....
        /*0d10*/ 	.word	0x00032350


	//   ....[49]....
        /*0d14*/ 	.word	0x000323d0


	//   ....[50]....
        /*0d18*/ 	.word	0x00032460


	//   ....[51]....
        /*0d1c*/ 	.word	0x000324f0


	//   ....[52]....
        /*0d20*/ 	.word	0x00032560


	//   ....[53]....
        /*0d24*/ 	.word	0x000325d0


	//   ....[54]....
        /*0d28*/ 	.word	0x00032640


	//   ....[55]....
        /*0d2c*/ 	.word	0x000326c0


	//   ....[56]....
        /*0d30*/ 	.word	0x00032730


	//   ....[57]....
        /*0d34*/ 	.word	0x000327d0


	//   ....[58]....
        /*0d38*/ 	.word	0x00032860


	//   ....[59]....
        /*0d3c*/ 	.word	0x00032990


	//----- nvinfo : EIATTR_REG_RECONFIG
	.align		4
.L_329:
        /*0d40*/ 	.byte	0x01, 0x54
	.zero		2


	//----- nvinfo : EIATTR_SYSCALL_OFFSETS
	.align		4
        /*0d44*/ 	.byte	0x04, 0x46
        /*0d46*/ 	.short	(.L_331 - .L_330)


	//   ....[0]....
.L_330:
        /*0d48*/ 	.word	0x00001d40


	//   ....[1]....
        /*0d4c*/ 	.word	0x00001e90


	//   ....[2]....
        /*0d50*/ 	.word	0x00010970


	//   ....[3]....
        /*0d54*/ 	.word	0x00010c80


	//   ....[4]....
        /*0d58*/ 	.word	0x00027dd0


	//   ....[5]....
        /*0d5c*/ 	.word	0x00027f60


	//   ....[6]....
        /*0d60*/ 	.word	0x000280b0


	//   ....[7]....
        /*0d64*/ 	.word	0x000281f0


	//   ....[8]....
        /*0d68*/ 	.word	0x00029b10


	//----- nvinfo : EIATTR_MBARRIER_INSTR_OFFSETS
	.align		4
.L_331:
        /*0d6c*/ 	.byte	0x04, 0x39
        /*0d6e*/ 	.short	(.L_333 - .L_332)


	//   ....[0]....
.L_332:
        /*0d70*/ 	.word	0x00000270
        /*0d74*/ 	.word	0x000000ff
        /*0d78*/ 	.word	0x00029800
        /*0d7c*/ 	.short	0x0100
        /*0d7e*/ 	.byte	0x08
	.zero		1


	//   ....[1]....
        /*0d80*/ 	.word	0x00000280
        /*0d84*/ 	.word	0x000000ff
        /*0d88*/ 	.word	0x00029820
        /*0d8c*/ 	.short	0x0100
        /*0d8e*/ 	.byte	0x08
	.zero		1


	//   ....[2]....
        /*0d90*/ 	.word	0x00000370
        /*0d94*/ 	.word	0x000000ff
        /*0d98*/ 	.word	0x00029830
        /*0d9c*/ 	.short	0x0100
        /*0d9e*/ 	.byte	0x08
	.zero		1


	//   ....[3]....
        /*0da0*/ 	.word	0x00000380
        /*0da4*/ 	.word	0x000000ff
        /*0da8*/ 	.word	0x00029840
        /*0dac*/ 	.short	0x0100
        /*0dae*/ 	.byte	0x08
	.zero		1


	//   ....[4]....
        /*0db0*/ 	.word	0x00000390
        /*0db4*/ 	.word	0x000000ff
        /*0db8*/ 	.word	0x00029838
        /*0dbc*/ 	.short	0x0100
        /*0dbe*/ 	.byte	0x08
	.zero		1


	//   ....[5]....
        /*0dc0*/ 	.word	0x000003a0
        /*0dc4*/ 	.word	0x000000ff
        /*0dc8*/ 	.word	0x00029848
        /*0dcc*/ 	.short	0x0100
        /*0dce*/ 	.byte	0x08
	.zero		1


	//   ....[6]....
        /*0dd0*/ 	.word	0x000004d0
        /*0dd4*/ 	.word	0x000000ff
        /*0dd8*/ 	.word	0x00029850
        /*0ddc*/ 	.short	0x0100
        /*0dde*/ 	.byte	0x08
	.zero		1


	//   ....[7]....
        /*0de0*/ 	.word	0x000004e0
        /*0de4*/ 	.word	0x000000ff
        /*0de8*/ 	.word	0x00029860
        /*0dec*/ 	.short	0x0100
        /*0dee*/ 	.byte	0x08
	.zero		1


	//   ....[8]....
        /*0df0*/ 	.word	0x000004f0
        /*0df4*/ 	.word	0x000000ff
        /*0df8*/ 	.word	0x00029858
        /*0dfc*/ 	.short	0x0100
        /*0dfe*/ 	.byte	0x08
	.zero		1


	//   ....[9]....
        /*0e00*/ 	.word	0x00000500
        /*0e04*/ 	.word	0x000000ff
        /*0e08*/ 	.word	0x00029868
        /*0e0c*/ 	.short	0x0100
        /*0e0e*/ 	.byte	0x08
	.zero		1


	//   ....[10]....
        /*0e10*/ 	.word	0x000005f0
        /*0e14*/ 	.word	0x000000ff
        /*0e18*/ 	.word	0x00029870
        /*0e1c*/ 	.short	0x0100
        /*0e1e*/ 	.byte	0x06
	.zero		1


	//   ....[11]....
        /*0e20*/ 	.word	0x00000600
        /*0e24*/ 	.word	0x000000ff
        /*0e28*/ 	.word	0x00029880
        /*0e2c*/ 	.short	0x0100
        /*0e2e*/ 	.byte	0x06
	.zero		1


	//   ....[12]....
        /*0e30*/ 	.word	0x00000610
        /*0e34*/ 	.word	0x000000ff
        /*0e38*/ 	.word	0x00029878
        /*0e3c*/ 	.short	0x0100
        /*0e3e*/ 	.byte	0x06
	.zero		1


	//   ....[13]....
        /*0e40*/ 	.word	0x00000620
        /*0e44*/ 	.word	0x000000ff
        /*0e48*/ 	.word	0x00029888
        /*0e4c*/ 	.short	0x0100
        /*0e4e*/ 	.byte	0x06
	.zero		1


	//   ....[14]....
        /*0e50*/ 	.word	0x00000750
        /*0e54*/ 	.word	0x000000ff
        /*0e58*/ 	.word	0x00029890
        /*0e5c*/ 	.short	0x0100
        /*0e5e*/ 	.byte	0x08
	.zero		1


	//   ....[15]....
        /*0e60*/ 	.word	0x00000760
        /*0e64*/ 	.word	0x000000ff
        /*0e68*/ 	.word	0x000298a0
        /*0e6c*/ 	.short	0x0100
        /*0e6e*/ 	.byte	0x08
	.zero		1


	//   ....[16]....
        /*0e70*/ 	.word	0x00000770
        /*0e74*/ 	.word	0x000000ff
        /*0e78*/ 	.word	0x00029898
        /*0e7c*/ 	.short	0x0100
        /*0e7e*/ 	.byte	0x08
	.zero		1


	//   ....[17]....
        /*0e80*/ 	.word	0x00000780
        /*0e84*/ 	.word	0x000000ff
        /*0e88*/ 	.word	0x000298a8
        /*0e8c*/ 	.short	0x0100
        /*0e8e*/ 	.byte	0x08
	.zero		1


	//   ....[18]....
        /*0e90*/ 	.word	0x000008c0
        /*0e94*/ 	.word	0x000000ff
        /*0e98*/ 	.word	0x000298b0
        /*0e9c*/ 	.short	0x0100
        /*0e9e*/ 	.byte	0x08
	.zero		1


	//   ....[19]....
        /*0ea0*/ 	.word	0x000008d0
        /*0ea4*/ 	.word	0x000000ff
        /*0ea8*/ 	.word	0x000298c0
        /*0eac*/ 	.short	0x0100
        /*0eae*/ 	.byte	0x08
	.zero		1


	//   ....[20]....
        /*0eb0*/ 	.word	0x000008e0
        /*0eb4*/ 	.word	0x000000ff
        /*0eb8*/ 	.word	0x000298b8
        /*0ebc*/ 	.short	0x0100
        /*0ebe*/ 	.byte	0x08
	.zero		1


	//   ....[21]....
        /*0ec0*/ 	.word	0x000008f0
        /*0ec4*/ 	.word	0x000000ff
        /*0ec8*/ 	.word	0x000298c8
        /*0ecc*/ 	.short	0x0100
        /*0ece*/ 	.byte	0x08
	.zero		1


	//   ....[22]....
        /*0ed0*/ 	.word	0x00003690
        /*0ed4*/ 	.word	0x0000005e
        /*0ed8*/ 	.word	0x00029890
        /*0edc*/ 	.short	0x010a
        /*0ede*/ 	.byte	0x3f
	.zero		1


	//   ....[23]....
        /*0ee0*/ 	.word	0x00009690
        /*0ee4*/ 	.word	0x0000005e
        /*0ee8*/ 	.word	0x00029890
        /*0eec*/ 	.short	0x010a
        /*0eee*/ 	.byte	0x3f
	.zero		1


	//   ....[24]....
        /*0ef0*/ 	.word	0x0000f360
        /*0ef4*/ 	.word	0x0000005e
        /*0ef8*/ 	.word	0x00029890
        /*0efc*/ 	.short	0x010a
        /*0efe*/ 	.byte	0x3f
	.zero		1


	//   ....[25]....
        /*0f00*/ 	.word	0x0000fac0
        /*0f04*/ 	.word	0x0000000b
        /*0f08*/ 	.word	0x00000000
        /*0f0c*/ 	.short	0x0101
        /*0f0e*/ 	.byte	0x3f
	.zero		1


	//   ....[26]....
        /*0f10*/ 	.word	0x0000fb00
        /*0f14*/ 	.word	0x0000005e
        /*0f18*/ 	.word	0x000298b0
        /*0f1c*/ 	.short	0x010a
        /*0f1e*/ 	.byte	0x3f
	.zero		1


	//   ....[27]....
        /*0f20*/ 	.word	0x00010120
        /*0f24*/ 	.word	0x0000005e
        /*0f28*/ 	.word	0x00000000
        /*0f2c*/ 	.short	0x0101
        /*0f2e*/ 	.byte	0x3f
	.zero		1


	//   ....[28]....
        /*0f30*/ 	.word	0x00010a00
        /*0f34*/ 	.word	0x00000012
        /*0f38*/ 	.word	0x00029800
        /*0f3c*/ 	.short	0x010a
        /*0f3e*/ 	.byte	0x3f
	.zero		1


	//   ....[29]....
        /*0f40*/ 	.word	0x00010a50
        /*0f44*/ 	.word	0x00000012
        /*0f48*/ 	.word	0x00029800
        /*0f4c*/ 	.short	0x010a
        /*0f4e*/ 	.byte	0x3f
	.zero		1


	//   ....[30]....
        /*0f50*/ 	.word	0x00011440
        /*0f54*/ 	.word	0x00000012
        /*0f58*/ 	.word	0x00029800
        /*0f5c*/ 	.short	0x010a
        /*0f5e*/ 	.byte	0x3f
	.zero		1


	//   ....[31]....
        /*0f60*/ 	.word	0x00014920
        /*0f64*/ 	.word	0x00000012
        /*0f68*/ 	.word	0x00029800
        /*0f6c*/ 	.short	0x010a
        /*0f6e*/ 	.byte	0x3f
	.zero		1


	//   ....[32]....
        /*0f70*/ 	.word	0x00017a40
        /*0f74*/ 	.word	0x00000000
        /*0f78*/ 	.word	0x00029830
        /*0f7c*/ 	.short	0x010a
        /*0f7e*/ 	.byte	0x3f
	.zero		1


	//   ....[33]....
        /*0f80*/ 	.word	0x00017a80
        /*0f84*/ 	.word	0x00000000
        /*0f88*/ 	.word	0x00029830
        /*0f8c*/ 	.short	0x010a
        /*0f8e*/ 	.byte	0x3f
	.zero		1


	//   ....[34]....
        /*0f90*/ 	.word	0x0001a520
        /*0f94*/ 	.word	0x0000004e
        /*0f98*/ 	.word	0x00000000
        /*0f9c*/ 	.short	0x0101
        /*0f9e*/ 	.byte	0x3f
	.zero		1


	//   ....[35]....
        /*0fa0*/ 	.word	0x0001b250
        /*0fa4*/ 	.word	0x00000005
        /*0fa8*/ 	.word	0x00029830
        /*0fac*/ 	.short	0x010a
        /*0fae*/ 	.byte	0x3f
	.zero		1


	//   ....[36]....
        /*0fb0*/ 	.word	0x0001b2a0
        /*0fb4*/ 	.word	0x00000005
        /*0fb8*/ 	.word	0x00029830
        /*0fbc*/ 	.short	0x010a
        /*0fbe*/ 	.byte	0x3f
	.zero		1


	//   ....[37]....
        /*0fc0*/ 	.word	0x0001c3a0
        /*0fc4*/ 	.word	0x00000005
        /*0fc8*/ 	.word	0x00029850
        /*0fcc*/ 	.short	0x010a
        /*0fce*/ 	.byte	0x3f
	.zero		1


	//   ....[38]....
        /*0fd0*/ 	.word	0x0001c3e0
        /*0fd4*/ 	.word	0x00000005
        /*0fd8*/ 	.word	0x00029850
        /*0fdc*/ 	.short	0x010a
        /*0fde*/ 	.byte	0x3f
	.zero		1


	//   ....[39]....
        /*0fe0*/ 	.word	0x0001dd30
        /*0fe4*/ 	.word	0x0000009c
        /*0fe8*/ 	.word	0x00000000
        /*0fec*/ 	.short	0x0101
        /*0fee*/ 	.byte	0x3f
	.zero		1


	//   ....[40]....
        /*0ff0*/ 	.word	0x0001e8b0
        /*0ff4*/ 	.word	0x00000007
        /*0ff8*/ 	.word	0x00000000
        /*0ffc*/ 	.short	0x0101
        /*0ffe*/ 	.byte	0x3f
	.zero		1


	//   ....[41]....
        /*1000*/ 	.word	0x0001eff0
        /*1004*/ 	.word	0x00000004
        /*1008*/ 	.word	0x00029830
        /*100c*/ 	.short	0x010a
        /*100e*/ 	.byte	0x3f
	.zero		1


	//   ....[42]....
        /*1010*/ 	.word	0x0001f040
        /*1014*/ 	.word	0x00000004
        /*1018*/ 	.word	0x00029830
        /*101c*/ 	.short	0x010a
        /*101e*/ 	.byte	0x3f
	.zero		1


	//   ....[43]....
        /*1020*/ 	.word	0x00020110
        /*1024*/ 	.word	0x00000005
        /*1028*/ 	.word	0x00029850
        /*102c*/ 	.short	0x010a
        /*102e*/ 	.byte	0x3f
	.zero		1


	//   ....[44]....
        /*1030*/ 	.word	0x00020150
        /*1034*/ 	.word	0x00000005
        /*1038*/ 	.word	0x00029850
        /*103c*/ 	.short	0x010a
        /*103e*/ 	.byte	0x3f
	.zero		1


	//   ....[45]....
        /*1040*/ 	.word	0x00021040
        /*1044*/ 	.word	0x000000a2
        /*1048*/ 	.word	0x00000000
        /*104c*/ 	.short	0x0101
        /*104e*/ 	.byte	0x3f
	.zero		1


	//   ....[46]....
        /*1050*/ 	.word	0x00021ab0
        /*1054*/ 	.word	0x00000009
        /*1058*/ 	.word	0x00000000
        /*105c*/ 	.short	0x0101
        /*105e*/ 	.byte	0x3f
	.zero		1


	//   ....[47]....
        /*1060*/ 	.word	0x00022160
        /*1064*/ 	.word	0x0000000f
        /*1068*/ 	.word	0x00029850
        /*106c*/ 	.short	0x010a
        /*106e*/ 	.byte	0x3f
	.zero		1


	//   ....[48]....
        /*1070*/ 	.word	0x000221e0
        /*1074*/ 	.word	0x0000000f
        /*1078*/ 	.word	0x00029850
        /*107c*/ 	.short	0x010a
        /*107e*/ 	.byte	0x3f
	.zero		1


	//   ....[49]....
        /*1080*/ 	.word	0x00022810
        /*1084*/ 	.word	0x00000000
        /*1088*/ 	.word	0x00000000
        /*108c*/ 	.short	0x0101
        /*108e*/ 	.byte	0x3f
	.zero		1


	//   ....[50]....
        /*1090*/ 	.word	0x00024480
        /*1094*/ 	.word	0x00000000
        /*1098*/ 	.word	0x00000000
        /*109c*/ 	.short	0x0101
        /*109e*/ 	.byte	0x3f
	.zero		1


	//   ....[51]....
        /*10a0*/ 	.word	0x00026ba0
        /*10a4*/ 	.word	0x00000016
        /*10a8*/ 	.word	0x00029820
        /*10ac*/ 	.short	0x010a
        /*10ae*/ 	.byte	0x3f
	.zero		1


	//   ....[52]....
        /*10b0*/ 	.word	0x00026c30
        /*10b4*/ 	.word	0x00000009
        /*10b8*/ 	.word	0x000298a0
        /*10bc*/ 	.short	0x010a
        /*10be*/ 	.byte	0x3f
	.zero		1


	//   ....[53]....
        /*10c0*/ 	.word	0x00027060
        /*10c4*/ 	.word	0x00000009
        /*10c8*/ 	.word	0x000298c0
        /*10cc*/ 	.short	0x010a
        /*10ce*/ 	.byte	0x3f
	.zero		1


	//   ....[54]....
        /*10d0*/ 	.word	0x000273a0
        /*10d4*/ 	.word	0x00000008
        /*10d8*/ 	.word	0x000298a0
        /*10dc*/ 	.short	0x010a
        /*10de*/ 	.byte	0x3f
	.zero		1


	//   ....[55]....
        /*10e0*/ 	.word	0x000277c0
        /*10e4*/ 	.word	0x00000008
        /*10e8*/ 	.word	0x000298c0
        /*10ec*/ 	.short	0x010a
        /*10ee*/ 	.byte	0x3f
	.zero		1


	//   ....[56]....
        /*10f0*/ 	.word	0x00028910
        /*10f4*/ 	.word	0x00000000
        /*10f8*/ 	.word	0x00029880
        /*10fc*/ 	.short	0x010a
        /*10fe*/ 	.byte	0x3f
	.zero		1


	//   ....[57]....
        /*1100*/ 	.word	0x00029040
        /*1104*/ 	.word	0x00000000
        /*1108*/ 	.word	0x00029870
        /*110c*/ 	.short	0x0107
        /*110e*/ 	.byte	0x3f
	.zero		1


	//   ....[58]....
        /*1110*/ 	.word	0x00029100
        /*1114*/ 	.word	0x00000000
        /*1118*/ 	.word	0x00029870
        /*111c*/ 	.short	0x0101
        /*111e*/ 	.byte	0x3f
	.zero		1


	//   ....[59]....
        /*1120*/ 	.word	0x00029150
        /*1124*/ 	.word	0x00000000
        /*1128*/ 	.word	0x00029840
        /*112c*/ 	.short	0x010a
        /*112e*/ 	.byte	0x3f
	.zero		1


	//   ....[60]....
        /*1130*/ 	.word	0x00029820
        /*1134*/ 	.word	0x00000000
        /*1138*/ 	.word	0x00029830
        /*113c*/ 	.short	0x0107
        /*113e*/ 	.byte	0x3f
	.zero		1


	//   ....[61]....
        /*1140*/ 	.word	0x00029900
        /*1144*/ 	.word	0x00000000
        /*1148*/ 	.word	0x00029830
        /*114c*/ 	.short	0x0101
        /*114e*/ 	.byte	0x3f
	.zero		1


	//   ....[62]....
        /*1150*/ 	.word	0x0002a210
        /*1154*/ 	.word	0x00000016
        /*1158*/ 	.word	0x00029800
        /*115c*/ 	.short	0x0107
        /*115e*/ 	.byte	0x3f
	.zero		1


	//   ....[63]....
        /*1160*/ 	.word	0x0002a310
        /*1164*/ 	.word	0x00000016
        /*1168*/ 	.word	0x00029800
        /*116c*/ 	.short	0x0101
        /*116e*/ 	.byte	0x3f
	.zero		1


	//   ....[64]....
        /*1170*/ 	.word	0x0002a330
        /*1174*/ 	.word	0x00000016
        /*1178*/ 	.word	0x00029820
        /*117c*/ 	.short	0x010a
        /*117e*/ 	.byte	0x3f
	.zero		1


	//   ....[65]....
        /*1180*/ 	.word	0x0002a800
        /*1184*/ 	.word	0x00000000
        /*1188*/ 	.word	0x00029880
        /*118c*/ 	.short	0x010a
        /*118e*/ 	.byte	0x3f
	.zero		1


	//   ....[66]....
        /*1190*/ 	.word	0x0002ad70
        /*1194*/ 	.word	0x00000000
        /*1198*/ 	.word	0x00029870
        /*119c*/ 	.short	0x0107
        /*119e*/ 	.byte	0x3f
	.zero		1


	//   ....[67]....
        /*11a0*/ 	.word	0x0002ae30
        /*11a4*/ 	.word	0x00000000
        /*11a8*/ 	.word	0x00029870
        /*11ac*/ 	.short	0x0101
        /*11ae*/ 	.byte	0x3f
	.zero		1


	//   ....[68]....
        /*11b0*/ 	.word	0x0002ae60
        /*11b4*/ 	.word	0x00000000
        /*11b8*/ 	.word	0x00029840
        /*11bc*/ 	.short	0x010a
        /*11be*/ 	.byte	0x3f
	.zero		1


	//   ....[69]....
        /*11c0*/ 	.word	0x0002b3a0
        /*11c4*/ 	.word	0x00000000
        /*11c8*/ 	.word	0x00029830
        /*11cc*/ 	.short	0x0107
        /*11ce*/ 	.byte	0x3f
	.zero		1


	//   ....[70]....
        /*11d0*/ 	.word	0x0002b460
        /*11d4*/ 	.word	0x00000000
        /*11d8*/ 	.word	0x00029830
        /*11dc*/ 	.short	0x0101
        /*11de*/ 	.byte	0x3f
	.zero		1


	//   ....[71]....
        /*11e0*/ 	.word	0x0002b4f0
        /*11e4*/ 	.word	0x00000003
        /*11e8*/ 	.word	0x00029870
        /*11ec*/ 	.short	0x010a
        /*11ee*/ 	.byte	0x3f
	.zero		1


	//   ....[72]....
        /*11f0*/ 	.word	0x0002b580
        /*11f4*/ 	.word	0x00000003
        /*11f8*/ 	.word	0x00029860
        /*11fc*/ 	.short	0x010a
        /*11fe*/ 	.byte	0x3f
	.zero		1


	//   ....[73]....
        /*1200*/ 	.word	0x0002ba90
        /*1204*/ 	.word	0x00000003
        /*1208*/ 	.word	0x00029850
        /*120c*/ 	.short	0x0101
        /*120e*/ 	.byte	0x3f
	.zero		1


	//   ....[74]....
        /*1210*/ 	.word	0x0002bb20
        /*1214*/ 	.word	0x00000003
        /*1218*/ 	.word	0x00000000
        /*121c*/ 	.short	0x0101
        /*121e*/ 	.byte	0x3f
	.zero		1


	//   ....[75]....
        /*1220*/ 	.word	0x0002bce0
        /*1224*/ 	.word	0x00000011
        /*1228*/ 	.word	0x00029870
        /*122c*/ 	.short	0x010a
        /*122e*/ 	.byte	0x3f
	.zero		1


	//   ....[76]....
        /*1230*/ 	.word	0x0002bd60
        /*1234*/ 	.word	0x00000011
        /*1238*/ 	.word	0x00029860
        /*123c*/ 	.short	0x010a
        /*123e*/ 	.byte	0x3f
	.zero		1


	//   ....[77]....
        /*1240*/ 	.word	0x0002c280
        /*1244*/ 	.word	0x00000011
        /*1248*/ 	.word	0x00029850
        /*124c*/ 	.short	0x0101
        /*124e*/ 	.byte	0x3f
	.zero		1


	//   ....[78]....
        /*1250*/ 	.word	0x0002c340
        /*1254*/ 	.word	0x00000011
        /*1258*/ 	.word	0x00000000
        /*125c*/ 	.short	0x0101
        /*125e*/ 	.byte	0x3f
	.zero		1


	//   ....[79]....
        /*1260*/ 	.word	0x0002d050
        /*1264*/ 	.word	0x00000004
        /*1268*/ 	.word	0x00029820
        /*126c*/ 	.short	0x010a
        /*126e*/ 	.byte	0x3f
	.zero		1


	//   ....[80]....
        /*1270*/ 	.word	0x0002d1c0
        /*1274*/ 	.word	0x00000005
        /*1278*/ 	.word	0x00029840
        /*127c*/ 	.short	0x010a
        /*127e*/ 	.byte	0x3f
	.zero		1


	//   ....[81]....
        /*1280*/ 	.word	0x0002d260
        /*1284*/ 	.word	0x00000017
        /*1288*/ 	.word	0x00029840
        /*128c*/ 	.short	0x010a
        /*128e*/ 	.byte	0x3f
	.zero		1


	//   ....[82]....
        /*1290*/ 	.word	0x0002d2a0
        /*1294*/ 	.word	0x00000005
        /*1298*/ 	.word	0x00029860
        /*129c*/ 	.short	0x010a
        /*129e*/ 	.byte	0x3f
	.zero		1


	//   ....[83]....
        /*12a0*/ 	.word	0x0002d2e0
        /*12a4*/ 	.word	0x00000017
        /*12a8*/ 	.word	0x00029860
        /*12ac*/ 	.short	0x010a
        /*12ae*/ 	.byte	0x3f
	.zero		1


	//   ....[84]....
        /*12b0*/ 	.word	0x0002d320
        /*12b4*/ 	.word	0x00000005
        /*12b8*/ 	.word	0x00029880
        /*12bc*/ 	.short	0x010a
        /*12be*/ 	.byte	0x3f
	.zero		1


	//   ....[85]....
        /*12c0*/ 	.word	0x0002d360
        /*12c4*/ 	.word	0x00000017
        /*12c8*/ 	.word	0x00029880
        /*12cc*/ 	.short	0x010a
        /*12ce*/ 	.byte	0x3f
	.zero		1


	//   ....[86]....
        /*12d0*/ 	.word	0x0002d3c0
        /*12d4*/ 	.word	0x0000005e
        /*12d8*/ 	.word	0x00029890
        /*12dc*/ 	.short	0x010a
        /*12de*/ 	.byte	0x3f
	.zero		1


	//   ....[87]....
        /*12e0*/ 	.word	0x0002d670
        /*12e4*/ 	.word	0x0000005e
        /*12e8*/ 	.word	0x00029890
        /*12ec*/ 	.short	0x010a
        /*12ee*/ 	.byte	0x3f
	.zero		1


	//   ....[88]....
        /*12f0*/ 	.word	0x0002d920
        /*12f4*/ 	.word	0x0000005e
        /*12f8*/ 	.word	0x00029890
        /*12fc*/ 	.short	0x010a
        /*12fe*/ 	.byte	0x3f
	.zero		1


	//   ....[89]....
        /*1300*/ 	.word	0x0002dbd0
        /*1304*/ 	.word	0x0000005e
        /*1308*/ 	.word	0x000298b0
        /*130c*/ 	.short	0x010a
        /*130e*/ 	.byte	0x3f
	.zero		1


	//   ....[90]....
        /*1310*/ 	.word	0x0002ded0
        /*1314*/ 	.word	0x00000012
        /*1318*/ 	.word	0x00029800
        /*131c*/ 	.short	0x010a
        /*131e*/ 	.byte	0x3f
	.zero		1


	//   ....[91]....
        /*1320*/ 	.word	0x0002e0e0
        /*1324*/ 	.word	0x00000012
        /*1328*/ 	.word	0x00029800
        /*132c*/ 	.short	0x010a
        /*132e*/ 	.byte	0x3f
	.zero		1


	//   ....[92]....
        /*1330*/ 	.word	0x0002e130
        /*1334*/ 	.word	0x00000000
        /*1338*/ 	.word	0x00029830
        /*133c*/ 	.short	0x010a
        /*133e*/ 	.byte	0x3f
	.zero		1


	//   ....[93]....
        /*1340*/ 	.word	0x0002e180
        /*1344*/ 	.word	0x00000005
        /*1348*/ 	.word	0x00029830
        /*134c*/ 	.short	0x010a
        /*134e*/ 	.byte	0x3f
	.zero		1


	//   ....[94]....
        /*1350*/ 	.word	0x0002e1d0
        /*1354*/ 	.word	0x00000005
        /*1358*/ 	.word	0x00029850
        /*135c*/ 	.short	0x010a
        /*135e*/ 	.byte	0x3f
	.zero		1


	//   ....[95]....
        /*1360*/ 	.word	0x0002e220
        /*1364*/ 	.word	0x00000004
        /*1368*/ 	.word	0x00029830
        /*136c*/ 	.short	0x010a
        /*136e*/ 	.byte	0x3f
	.zero		1


	//   ....[96]....
        /*1370*/ 	.word	0x0002e270
        /*1374*/ 	.word	0x00000005
        /*1378*/ 	.word	0x00029850
        /*137c*/ 	.short	0x010a
        /*137e*/ 	.byte	0x3f
	.zero		1


	//   ....[97]....
        /*1380*/ 	.word	0x0002e2c0
        /*1384*/ 	.word	0x0000000f
        /*1388*/ 	.word	0x00029850
        /*138c*/ 	.short	0x010a
        /*138e*/ 	.byte	0x3f
	.zero		1


	//   ....[98]....
        /*1390*/ 	.word	0x0002f880
        /*1394*/ 	.word	0x00000016
        /*1398*/ 	.word	0x00029820
        /*139c*/ 	.short	0x010a
        /*139e*/ 	.byte	0x3f
	.zero		1


	//   ....[99]....
        /*13a0*/ 	.word	0x0002f8d0
        /*13a4*/ 	.word	0x00000009
        /*13a8*/ 	.word	0x000298a0
        /*13ac*/ 	.short	0x010a
        /*13ae*/ 	.byte	0x3f
	.zero		1


	//   ....[100]....
        /*13b0*/ 	.word	0x0002f920
        /*13b4*/ 	.word	0x00000009
        /*13b8*/ 	.word	0x000298c0
        /*13bc*/ 	.short	0x010a
        /*13be*/ 	.byte	0x3f
	.zero		1


	//   ....[101]....
        /*13c0*/ 	.word	0x0002f970
        /*13c4*/ 	.word	0x00000008
        /*13c8*/ 	.word	0x000298a0
        /*13cc*/ 	.short	0x010a
        /*13ce*/ 	.byte	0x3f
	.zero		1


	//   ....[102]....
        /*13d0*/ 	.word	0x0002f9c0
        /*13d4*/ 	.word	0x00000008
        /*13d8*/ 	.word	0x000298c0
        /*13dc*/ 	.short	0x010a
        /*13de*/ 	.byte	0x3f
	.zero		1


	//   ....[103]....
        /*13e0*/ 	.word	0x0002fae0
        /*13e4*/ 	.word	0x00000000
        /*13e8*/ 	.word	0x00029880
        /*13ec*/ 	.short	0x010a
        /*13ee*/ 	.byte	0x3f
	.zero		1


	//   ....[104]....
        /*13f0*/ 	.word	0x00030300
        /*13f4*/ 	.word	0x00000000
        /*13f8*/ 	.word	0x00029840
        /*13fc*/ 	.short	0x010a
        /*13fe*/ 	.byte	0x3f
	.zero		1


	//   ....[105]....
        /*1400*/ 	.word	0x00031070
        /*1404*/ 	.word	0x00000016
        /*1408*/ 	.word	0x00029820
        /*140c*/ 	.short	0x010a
        /*140e*/ 	.byte	0x3f
	.zero		1


	//   ....[106]....
        /*1410*/ 	.word	0x000310c0
        /*1414*/ 	.word	0x00000000
        /*1418*/ 	.word	0x00029880
        /*141c*/ 	.short	0x010a
        /*141e*/ 	.byte	0x3f
	.zero		1


	//   ....[107]....
        /*1420*/ 	.word	0x000317e0
        /*1424*/ 	.word	0x00000000
        /*1428*/ 	.word	0x00029840
        /*142c*/ 	.short	0x010a
        /*142e*/ 	.byte	0x3f
	.zero		1


	//   ....[108]....
        /*1430*/ 	.word	0x00031e30
        /*1434*/ 	.word	0x00000003
        /*1438*/ 	.word	0x00029870
        /*143c*/ 	.short	0x010a
        /*143e*/ 	.byte	0x3f
	.zero		1


	//   ....[109]....
        /*1440*/ 	.word	0x00031e80
        /*1444*/ 	.word	0x00000003
        /*1448*/ 	.word	0x00029860
        /*144c*/ 	.short	0x010a
        /*144e*/ 	.byte	0x3f
	.zero		1


	//   ....[110]....
        /*1450*/ 	.word	0x00031ed0
        /*1454*/ 	.word	0x00000011
        /*1458*/ 	.word	0x00029870
        /*145c*/ 	.short	0x010a
        /*145e*/ 	.byte	0x3f
	.zero		1


	//   ....[111]....
        /*1460*/ 	.word	0x00031f20
        /*1464*/ 	.word	0x00000011
        /*1468*/ 	.word	0x00029860
        /*146c*/ 	.short	0x010a
        /*146e*/ 	.byte	0x3f
	.zero		1


	//   ....[112]....
        /*1470*/ 	.word	0x000328b0
        /*1474*/ 	.word	0x00000004
        /*1478*/ 	.word	0x00029820
        /*147c*/ 	.short	0x010a
        /*147e*/ 	.byte	0x3f
	.zero		1


	//   ....[113]....
        /*1480*/ 	.word	0x00032a50
        /*1484*/ 	.word	0x00000005
        /*1488*/ 	.word	0x00029840
        /*148c*/ 	.short	0x010a
        /*148e*/ 	.byte	0x3f
	.zero		1


	//   ....[114]....
        /*1490*/ 	.word	0x00032aa0
        /*1494*/ 	.word	0x00000017
        /*1498*/ 	.word	0x00029840
        /*149c*/ 	.short	0x010a
        /*149e*/ 	.byte	0x3f
	.zero		1


	//   ....[115]....
        /*14a0*/ 	.word	0x00032af0
        /*14a4*/ 	.word	0x00000005
        /*14a8*/ 	.word	0x00029860
        /*14ac*/ 	.short	0x010a
        /*14ae*/ 	.byte	0x3f
	.zero		1


	//   ....[116]....
        /*14b0*/ 	.word	0x00032b40
        /*14b4*/ 	.word	0x00000017
        /*14b8*/ 	.word	0x00029860
        /*14bc*/ 	.short	0x010a
        /*14be*/ 	.byte	0x3f
	.zero		1


	//   ....[117]....
        /*14c0*/ 	.word	0x00032b90
        /*14c4*/ 	.word	0x00000005
        /*14c8*/ 	.word	0x00029880
        /*14cc*/ 	.short	0x010a
        /*14ce*/ 	.byte	0x3f
	.zero		1


	//----- nvinfo : EIATTR_NUM_MBARRIERS
	.align		4
.L_333:
        /*14d0*/ 	.byte	0x03, 0x38
        /*14d2*/ 	.short	0x0016


	//----- nvinfo : EIATTR_EXIT_INSTR_OFFSETS
	.align		4
        /*14d4*/ 	.byte	0x04, 0x1c
        /*14d6*/ 	.short	(.L_335 - .L_334)


	//   ....[0]....
.L_334:
        /*14d8*/ 	.word	0x0002d3b0


	//----- nvinfo : EIATTR_MAX_THREADS
	.align		4
.L_335:
        /*14dc*/ 	.byte	0x04, 0x05
        /*14de*/ 	.short	(.L_337 - .L_336)
.L_336:
        /*14e0*/ 	.word	0x00000180
        /*14e4*/ 	.word	0x00000001
        /*14e8*/ 	.word	0x00000001


	//----- nvinfo : EIATTR_CRS_STACK_SIZE
	.align		4
.L_337:
        /*14ec*/ 	.byte	0x04, 0x1e
        /*14ee*/ 	.short	(.L_339 - .L_338)
.L_338:
        /*14f0*/ 	.word	0x00000000


	//----- nvinfo : EIATTR_CBANK_PARAM_SIZE
	.align		4
.L_339:
        /*14f4*/ 	.byte	0x03, 0x19
        /*14f6*/ 	.short	0x0af0


	//----- nvinfo : EIATTR_PARAM_CBANK
	.align		4
        /*14f8*/ 	.byte	0x04, 0x0a
        /*14fa*/ 	.short	(.L_341 - .L_340)
	.align		4
.L_340:
        /*14fc*/ 	.word	index@(.nv.constant0._ZN7cutlass13device_kernelIN5flash11enable_sm90INS1_16FlashAttnFwdSm90INS1_25CollectiveMainloopFwdSm90ILi2EN4cute5tupleIJNS5_1CILi1EEES8_S8_EEENS6_IJNS7_ILi128EEENS7_ILi160EEENS7_ILi192EEEEEELi128ENS_12float_e4m3_tEfNS_4arch4Sm90ELb1ELb0ELb0ELb1ELb1ELb1ELb0ELb1ELb1ELb1ELb0ELb0EEENS1_21CollectiveEpilogueFwdINS6_IJSA_SA_SB_EEES9_NS_10bfloat16_tESG_Li256ELb1ELb1ELb0ELb1EEENS1_36VarlenDynamicPersistentTileSchedulerILi128ELi160ELi256ELi128ELb0ELb1ELb1ELb1ELb1ELb1EEEEEEEEEvNT_6ParamsE)
        /*1500*/ 	.short	0x0210
        /*1502*/ 	.short	0x0af0


	//----- nvinfo : EIATTR_SW_WAR
	.align		4
.L_341:
        /*1504*/ 	.byte	0x04, 0x36
        /*1506*/ 	.short	(.L_343 - .L_342)
.L_342:
        /*1508*/ 	.word	0x00000008
.L_343:


//--------------------- .nv.callgraph             --------------------------
	.section	.nv.callgraph,"",@"SHT_CUDA_CALLGRAPH"
	.align	4
	.sectionentsize	8
	.align		4
        /*0000*/ 	.word	0x00000000
	.align		4
        /*0004*/ 	.word	0xffffffff
	.align		4
        /*0008*/ 	.word	index@(_ZN7cutlass13device_kernelIN5flash11enable_sm90INS1_16FlashAttnFwdSm90INS1_25CollectiveMainloopFwdSm90ILi2EN4cute5tupleIJNS5_1CILi1EEES8_S8_EEENS6_IJNS7_ILi128EEENS7_ILi160EEENS7_ILi192EEEEEELi128ENS_12float_e4m3_tEfNS_4arch4Sm90ELb0ELb0ELb0ELb0ELb1ELb0ELb0ELb1ELb1ELb1ELb0ELb0EEENS1_21CollectiveEpilogueFwdINS6_IJSA_SA_SB_EEES9_NS_10bfloat16_tESG_Li256ELb0ELb1ELb0ELb1EEENS1_29StaticPersistentTileSchedulerILb0EEEEEEEEEvNT_6ParamsE)
	.align		4
        /*000c*/ 	.word	index@(__assertfail)
	.align		4
        /*0010*/ 	.word	index@(_ZN7cutlass13device_kernelIN5flash11enable_sm90INS1_16FlashAttnFwdSm90INS1_25CollectiveMainloopFwdSm90ILi2EN4cute5tupleIJNS5_1CILi1EEES8_S8_EEENS6_IJNS7_ILi128EEENS7_ILi160EEENS7_ILi192EEEEEELi128ENS_12float_e4m3_tEfNS_4arch4Sm90ELb0ELb0ELb0ELb1ELb1ELb0ELb0ELb1ELb1ELb1ELb0ELb0EEENS1_21CollectiveEpilogueFwdINS6_IJSA_SA_SB_EEES9_NS_10bfloat16_tESG_Li256ELb1ELb1ELb0ELb1EEENS1_36VarlenDynamicPersistentTileSchedulerILi128ELi160ELi256ELi128ELb0ELb1ELb1ELb0ELb1ELb1EEEEEEEEEvNT_6ParamsE)
	.align		4
        /*0014*/ 	.word	index@(__assertfail)
	.align		4
        /*0018*/ 	.word	index@(_ZN7cutlass13device_kernelIN5flash11enable_sm90INS1_16FlashAttnFwdSm90INS1_25CollectiveMainloopFwdSm90ILi2EN4cute5tupleIJNS5_1CILi1EEES8_S8_EEENS6_IJNS7_ILi128EEENS7_ILi160EEENS7_ILi192EEEEEELi128ENS_12float_e4m3_tEfNS_4arch4Sm90ELb0ELb0ELb0ELb1ELb1ELb1ELb0ELb1ELb1ELb1ELb0ELb0EEENS1_21CollectiveEpilogueFwdINS6_IJSA_SA_SB_EEES9_NS_10bfloat16_tESG_Li256ELb1ELb1ELb0ELb1EEENS1_36VarlenDynamicPersistentTileSchedulerILi128ELi160ELi256ELi128ELb0ELb1ELb1ELb0ELb1ELb1EEEEEEEEEvNT_6ParamsE)
	.align		4
        /*001c*/ 	.word	index@(__assertfail)
	.align		4
        /*0020*/ 	.word	index@(_ZN7cutlass13device_kernelIN5flash11enable_sm90INS1_16FlashAttnFwdSm90INS1_25CollectiveMainloopFwdSm90ILi2EN4cute5tupleIJNS5_1CILi1EEES8_S8_EEENS6_IJNS7_ILi128EEESA_NS7_ILi192EEEEEELi128ENS_12float_e4m3_tEfNS_4arch4Sm90ELb0ELb1ELb0ELb0ELb1ELb0ELb0ELb1ELb1ELb1ELb0ELb0EEENS1_21CollectiveEpilogueFwdINS6_IJSA_SA_SA_EEES9_NS_10bfloat16_tESF_Li256ELb0ELb1ELb0ELb1EEENS1_30DynamicPersistentTileSchedulerILi256ELi128ELb0ELb1ELb1EEEEEEEEEvNT_6ParamsE)
	.align		4
        /*0024*/ 	.word	index@(__assertfail)
	.align		4
        /*0028*/ 	.word	index@(_ZN7cutlass13device_kernelIN5flash11enable_sm90INS1_16FlashAttnFwdSm90INS1_25CollectiveMainloopFwdSm90ILi2EN4cute5tupleIJNS5_1CILi1EEES8_S8_EEENS6_IJNS7_ILi128EEESA_NS7_ILi192EEEEEELi128ENS_12float_e4m3_tEfNS_4arch4Sm90ELb0ELb1ELb0ELb1ELb1ELb0ELb0ELb1ELb1ELb1ELb0ELb0EEENS1_21CollectiveEpilogueFwdINS6_IJSA_SA_SA_EEES9_NS_10bfloat16_tESF_Li256ELb1ELb1ELb0ELb1EEENS1_36VarlenDynamicPersistentTileSchedulerILi128ELi128ELi256ELi128ELb0ELb1ELb1ELb1ELb0ELb1EEEEEEEEEvNT_6ParamsE)
	.align		4
        /*002c*/ 	.word	index@(__assertfail)
	.align		4
        /*0030*/ 	.word	index@(_ZN7cutlass13device_kernelIN5flash11enable_sm90INS1_16FlashAttnFwdSm90INS1_25CollectiveMainloopFwdSm90ILi2EN4cute5tupleIJNS5_1CILi1EEES8_S8_EEENS6_IJNS7_ILi128EEESA_NS7_ILi192EEEEEELi128ENS_12float_e4m3_tEfNS_4arch4Sm90ELb0ELb1ELb0ELb1ELb1ELb1ELb0ELb1ELb1ELb1ELb0ELb0EEENS1_21CollectiveEpilogueFwdINS6_IJSA_SA_SA_EEES9_NS_10bfloat16_tESF_Li256ELb1ELb1ELb0ELb1EEENS1_36VarlenDynamicPersistentTileSchedulerILi128ELi128ELi256ELi128ELb0ELb1ELb1ELb1ELb0ELb1EEEEEEEEEvNT_6ParamsE)
	.align		4
        /*0034*/ 	.word	index@(__assertfail)
	.align		4
        /*0038*/ 	.word	index@(_ZN7cutlass13device_kernelIN5flash11enable_sm90INS1_16FlashAttnFwdSm90INS1_25CollectiveMainloopFwdSm90ILi2EN4cute5tupleIJNS5_1CILi1EEES8_S8_EEENS6_IJNS7_ILi128EEENS7_ILi160EEENS7_ILi192EEEEEELi128ENS_12float_e4m3_tEfNS_4arch4Sm90ELb1ELb0ELb0ELb0ELb1ELb0ELb0ELb1ELb1ELb1ELb0ELb0EEENS1_21CollectiveEpilogueFwdINS6_IJSA_SA_SB_EEES9_NS_10bfloat16_tESG_Li256ELb0ELb1ELb0ELb1EEENS1_30DynamicPersistentTileSchedulerILi256ELi128ELb0ELb1ELb1EEEEEEEEEvNT_6ParamsE)
	.align		4
        /*003c*/ 	.word	index@(__assertfail)
	.align		4
        /*0040*/ 	.word	index@(_ZN7cutlass13device_kernelIN5flash11enable_sm90INS1_16FlashAttnFwdSm90INS1_25CollectiveMainloopFwdSm90ILi2EN4cute5tupleIJNS5_1CILi1EEES8_S8_EEENS6_IJNS7_ILi128EEENS7_ILi160EEENS7_ILi192EEEEEELi128ENS_12float_e4m3_tEfNS_4arch4Sm90ELb1ELb0ELb0ELb1ELb1ELb0ELb0ELb1ELb1ELb1ELb0ELb0EEENS1_21CollectiveEpilogueFwdINS6_IJSA_SA_SB_EEES9_NS_10bfloat16_tESG_Li256ELb1ELb1ELb0ELb1EEENS1_36VarlenDynamicPersistentTileSchedulerILi128ELi160ELi256ELi128ELb0ELb1ELb1ELb1ELb1ELb1EEEEEEEEEvNT_6ParamsE)
	.align		4
        /*0044*/ 	.word	index@(__assertfail)
	.align		4
        /*0048*/ 	.word	index@(_ZN7cutlass13device_kernelIN5flash11enable_sm90INS1_16FlashAttnFwdSm90INS1_25CollectiveMainloopFwdSm90ILi2EN4cute5tupleIJNS5_1CILi1EEES8_S8_EEENS6_IJNS7_ILi128EEENS7_ILi160EEENS7_ILi192EEEEEELi128ENS_12float_e4m3_tEfNS_4arch4Sm90ELb1ELb0ELb0ELb1ELb1ELb1ELb0ELb1ELb1ELb1ELb0ELb0EEENS1_21CollectiveEpilogueFwdINS6_IJSA_SA_SB_EEES9_NS_10bfloat16_tESG_Li256ELb1ELb1ELb0ELb1EEENS1_36VarlenDynamicPersistentTileSchedulerILi128ELi160ELi256ELi128ELb0ELb1ELb1ELb1ELb1ELb1EEEEEEEEEvNT_6ParamsE)
	.align		4
        /*004c*/ 	.word	index@(__assertfail)
	.align		4
        /*0050*/ 	.word	0x00000000
	.align		4
        /*0054*/ 	.word	0xfffffffe
	.align		4
        /*0058*/ 	.word	0x00000000
	.align		4
        /*005c*/ 	.word	0xfffffffd
	.align		4
        /*0060*/ 	.word	0x00000000
	.align		4
        /*0064*/ 	.word	0xfffffffc


//--------------------- .nv.constant4             --------------------------
	.section	.nv.constant4,"a",@progbits
	.align	8
	.align		8
.nv.constant4:
        /*0000*/ 	.dword	__assertfail
	.align		8
        /*0008*/ 	.dword	__unnamed_1
	.align		8
        /*0010*/ 	.dword	__unnamed_2
	.align		8
        /*0018*/ 	.dword	__unnamed_3
	.align		8
        /*0020*/ 	.dword	__unnamed_4
	.align		8
        /*0028*/ 	.dword	__unnamed_5
	.align		8
        /*0030*/ 	.dword	__unnamed_6
	.align		8
        /*0038*/ 	.dword	__unnamed_7
	.align		8
        /*0040*/ 	.dword	_ZZN5flash28permute_output_fp8_VcolmajorIN4cute6TensorINS1_11ArrayEngineIN7cutlass10bfloat16_tELm64EEENS1_6LayoutINS1_5tupleIJNS8_IJNS1_1CILi2EEESA_NS9_ILi16EEEEEENS9_ILi1EEESD_EEENS8_IJNS8_IJSD_SA_NS9_ILi4EEEEEENS9_ILi0EEESH_EEEEEEEEEvRT_E9upper_map
	.align		8
        /*0048*/ 	.dword	__unnamed_8
	.align		8
        /*0050*/ 	.dword	__unnamed_9
	.align		8
        /*0058*/ 	.dword	__unnamed_10
	.align		8
        /*0060*/ 	.dword	__unnamed_11
	.align		8
        /*0068*/ 	.dword	__unnamed_12
	.align		8
        /*0070*/ 	.dword	_ZN76_INTERNAL_106b6b89_40_flash_fwd_hdim192_128_e4m3_paged_sm90_cu_a7f3af4d_41344cuda3std3__45__cpo5beginE
	.align		8
        /*0078*/ 	.dword	_ZN76_INTERNAL_106b6b89_40_flash_fwd_hdim192_128_e4m3_paged_sm90_cu_a7f3af4d_41344cuda3std3__45__cpo3endE
	.align		8
        /*0080*/ 	.dword	_ZN76_INTERNAL_106b6b89_40_flash_fwd_hdim192_128_e4m3_paged_sm90_cu_a7f3af4d_41344cuda3std3__45__cpo6cbeginE
	.align		8
        /*0088*/ 	.dword	_ZN76_INTERNAL_106b6b89_40_flash_fwd_hdim192_128_e4m3_paged_sm90_cu_a7f3af4d_41344cuda3std3__45__cpo4cendE
	.align		8
        /*0090*/ 	.dword	_ZN76_INTERNAL_106b6b89_40_flash_fwd_hdim192_128_e4m3_paged_sm90_cu_a7f3af4d_41344cuda3std3__478_GLOBAL__N__106b6b89_40_flash_fwd_hdim192_128_e4m3_paged_sm90_cu_a7f3af4d_41346ignoreE
	.align		8
        /*0098*/ 	.dword	_ZN76_INTERNAL_106b6b89_40_flash_fwd_hdim192_128_e4m3_paged_sm90_cu_a7f3af4d_41344cuda3std3__419piecewise_constructE
	.align		8
        /*00a0*/ 	.dword	_ZN76_INTERNAL_106b6b89_40_flash_fwd_hdim192_128_e4m3_paged_sm90_cu_a7f3af4d_41344cuda3std3__48in_placeE
	.align		8
        /*00a8*/ 	.dword	_ZN76_INTERNAL_106b6b89_40_flash_fwd_hdim192_128_e4m3_paged_sm90_cu_a7f3af4d_41344cuda3std6ranges3__45__cpo4swapE
	.align		8
        /*00b0*/ 	.dword	_ZN76_INTERNAL_106b6b89_40_flash_fwd_hdim192_128_e4m3_paged_sm90_cu_a7f3af4d_41344cuda3std6ranges3__45__cpo9iter_moveE
	.align		8
        /*00b8*/ 	.dword	_ZN76_INTERNAL_106b6b89_40_flash_fwd_hdim192_128_e4m3_paged_sm90_cu_a7f3af4d_41344cute7productE
	.align		8
        /*00c0*/ 	.dword	_ZN76_INTERNAL_106b6b89_40_flash_fwd_hdim192_128_e4m3_paged_sm90_cu_a7f3af4d_41344cute1_E
	.align		8
        /*00c8*/ 	.dword	$str$23
	.align		8
        /*00d0*/ 	.dword	$str$24


//--------------------- .text._ZN7cutlass13device_kernelIN5flash11enable_sm90INS1_16FlashAttnFwdSm90INS1_25CollectiveMainloopFwdSm90ILi2EN4cute5tupleIJNS5_1CILi1EEES8_S8_EEENS6_IJNS7_ILi128EEENS7_ILi160EEENS7_ILi192EEEEEELi128ENS_12float_e4m3_tEfNS_4arch4Sm90ELb0ELb0ELb0ELb0ELb1ELb0ELb0ELb1ELb1ELb1ELb0ELb0EEENS1_21CollectiveEpilogueFwdINS6_IJSA_SA_SB_EEES9_NS_10bfloat16_tESG_Li256ELb0ELb1ELb0ELb1EEENS1_29StaticPersistentTileSchedulerILb0EEEEEEEEEvNT_6ParamsE --------------------------
	.section	.text._ZN7cutlass13device_kernelIN5flash11enable_sm90INS1_16FlashAttnFwdSm90INS1_25CollectiveMainloopFwdSm90ILi2EN4cute5tupleIJNS5_1CILi1EEES8_S8_EEENS6_IJNS7_ILi128EEENS7_ILi160EEENS7_ILi192EEEEEELi128ENS_12float_e4m3_tEfNS_4arch4Sm90ELb0ELb0ELb0ELb0ELb1ELb0ELb0ELb1ELb1ELb1ELb0ELb0EEENS1_21CollectiveEpilogueFwdINS6_IJSA_SA_SB_EEES9_NS_10bfloat16_tESG_Li256ELb0ELb1ELb0ELb1EEENS1_29StaticPersistentTileSchedulerILb0EEEEEEEEEvNT_6ParamsE,"ax",@progbits
	.align	128
.text._ZN7cutlass13device_kernelIN5flash11enable_sm90INS1_16FlashAttnFwdSm90INS1_25CollectiveMainloopFwdSm90ILi2EN4cute5tupleIJNS5_1CILi1EEES8_S8_EEENS6_IJNS7_ILi128EEENS7_ILi160EEENS7_ILi192EEEEEELi128ENS_12float_e4m3_tEfNS_4arch4Sm90ELb0ELb0ELb0ELb0ELb1ELb0ELb0ELb1ELb1ELb1ELb0ELb0EEENS1_21CollectiveEpilogueFwdINS6_IJSA_SA_SB_EEES9_NS_10bfloat16_tESG_Li256ELb0ELb1ELb0ELb1EEENS1_29StaticPersistentTileSchedulerILb0EEEEEEEEEvNT_6ParamsE:
        .type           _ZN7cutlass13device_kernelIN5flash11enable_sm90INS1_16FlashAttnFwdSm90INS1_25CollectiveMainloopFwdSm90ILi2EN4cute5tupleIJNS5_1CILi1EEES8_S8_EEENS6_IJNS7_ILi128EEENS7_ILi160EEENS7_ILi192EEEEEELi128ENS_12float_e4m3_tEfNS_4arch4Sm90ELb0ELb0ELb0ELb0ELb1ELb0ELb0ELb1ELb1ELb1ELb0ELb0EEENS1_21CollectiveEpilogueFwdINS6_IJSA_SA_SB_EEES9_NS_10bfloat16_tESG_Li256ELb0ELb1ELb0ELb1EEENS1_29StaticPersistentTileSchedulerILb0EEEEEEEEEvNT_6ParamsE,@function
        .size           _ZN7cutlass13device_kernelIN5flash11enable_sm90INS1_16FlashAttnFwdSm90INS1_25CollectiveMainloopFwdSm90ILi2EN4cute5tupleIJNS5_1CILi1EEES8_S8_EEENS6_IJNS7_ILi128EEENS7_ILi160EEENS7_ILi192EEEEEELi128ENS_12float_e4m3_tEfNS_4arch4Sm90ELb0ELb0ELb0ELb0ELb1ELb0ELb0ELb1ELb1ELb1ELb0ELb0EEENS1_21CollectiveEpilogueFwdINS6_IJSA_SA_SB_EEES9_NS_10bfloat16_tESG_Li256ELb0ELb1ELb0ELb1EEENS1_29StaticPersistentTileSchedulerILb0EEEEEEEEEvNT_6ParamsE,(.L_x_3190 - _ZN7cutlass13device_kernelIN5flash11enable_sm90INS1_16FlashAttnFwdSm90INS1_25CollectiveMainloopFwdSm90ILi2EN4cute5tupleIJNS5_1CILi1EEES8_S8_EEENS6_IJNS7_ILi128EEENS7_ILi160EEENS7_ILi192EEEEEELi128ENS_12float_e4m3_tEfNS_4arch4Sm90ELb0ELb0ELb0ELb0ELb1ELb0ELb0ELb1ELb1ELb1ELb0ELb0EEENS1_21CollectiveEpilogueFwdINS6_IJSA_SA_SB_EEES9_NS_10bfloat16_tESG_Li256ELb0ELb1ELb0ELb1EEENS1_29StaticPersistentTileSchedulerILb0EEEEEEEEEvNT_6ParamsE)
        .other          _ZN7cutlass13device_kernelIN5flash11enable_sm90INS1_16FlashAttnFwdSm90INS1_25CollectiveMainloopFwdSm90ILi2EN4cute5tupleIJNS5_1CILi1EEES8_S8_EEENS6_IJNS7_ILi128EEENS7_ILi160EEENS7_ILi192EEEEEELi128ENS_12float_e4m3_tEfNS_4arch4Sm90ELb0ELb0ELb0ELb0ELb1ELb0ELb0ELb1ELb1ELb1ELb0ELb0EEENS1_21CollectiveEpilogueFwdINS6_IJSA_SA_SB_EEES9_NS_10bfloat16_tESG_Li256ELb0ELb1ELb0ELb1EEENS1_29StaticPersistentTileSchedulerILb0EEEEEEEEEvNT_6ParamsE,@"STO_CUDA_ENTRY STV_DEFAULT"
_ZN7cutlass13device_kernelIN5flash11enable_sm90INS1_16FlashAttnFwdSm90INS1_25CollectiveMainloopFwdSm90ILi2EN4cute5tupleIJNS5_1CILi1EEES8_S8_EEENS6_IJNS7_ILi128EEENS7_ILi160EEENS7_ILi192EEEEEELi128ENS_12float_e4m3_tEfNS_4arch4Sm90ELb0ELb0ELb0ELb0ELb1ELb0ELb0ELb1ELb1ELb1ELb0ELb0EEENS1_21CollectiveEpilogueFwdINS6_IJSA_SA_SB_EEES9_NS_10bfloat16_tESG_Li256ELb0ELb1ELb0ELb1EEENS1_29StaticPersistentTileSchedulerILb0EEEEEEEEEvNT_6ParamsE:
[----:B------:R-:W0:Y:S02]  /*0000*/  LDC R1, c[0x0][0x28] ;  /* 0x00000a00ff017b82 */ /* 0x000e240000000800 */
[----:B0-----:R-:W-:Y:S01]  /*0010*/  VIADD R1, R1, 0xffffffd8 ;  /* 0xffffffd801017836 */ /* 0x001fe20000000000 */
[----:B------:R-:W0:Y:S01]  /*0020*/  S2R R3, SR_TID.X ;  /* 0x0000000000037919 */ /* 0x000e220000002100 */
[----:B------:R-:W-:Y:S01]  /*0030*/  ELECT P0, URZ, PT ;  /* 0x00000000003f782f */ /* 0x000fe20003800000 */
[----:B------:R-:W-:Y:S01]  /*0040*/  UMOV UR4, 0x80 ;  /* 0x0000008000047882 */ /* 0x000fe20000000000 */
[----:B------:R-:W-:Y:S01]  /*0050*/  UMOV UR7, 0x100 ;  /* 0x0000010000077882 */ /* 0x000fe20000000000 */
[--C-:B0-----:R-:W-:Y:S02]  /*0060*/  SHF.R.U32.HI R0, RZ, 0x5, R3.reuse ;  /* 0x00000005ff007819 */ /* 0x101fe40000011603 */
[----:B------:R-:W-:-:S03]  /*0070*/  SHF.R.U32.HI R22, RZ, 0x7, R3 ;  /* 0x00000007ff167819 */ /* 0x000fc60000011603 */
[----:B------:R-:W0:Y:S04]  /*0080*/  SHFL.IDX PT, R2, R0, RZ, 0x1f ;  /* 0x00001fff00027589 */ /* 0x000e2800000e0000 */
[----:B------:R1:W2:Y:S01]  /*0090*/  SHFL.IDX PT, R3, R22, RZ, 0x1f ;  /* 0x00001fff16037589 */ /* 0x0002a200000e0000 */
[C---:B0-----:R-:W-:Y:S02]  /*00a0*/  ISETP.NE.OR P0, PT, R2.reuse, RZ, !P0 ;  /* 0x000000ff0200720c */ /* 0x041fe40004705670 */
[----:B------:R-:W-:-:S11]  /*00b0*/  ISETP.NE.AND P1, PT, R2, RZ, PT ;  /* 0x000000ff0200720c */ /* 0x000fd60003f25270 */
[----:B------:R-:W-:Y:S01]  /*00c0*/  VOTEU.ALL UP0, P0 ;  /* 0x00000000003f7886 */ /* 0x000fe20000000000 */
[----:B------:R-:W-:-:S04]  /*00d0*/  VOTEU.ALL UP1, P0 ;  /* 0x00000000003f7886 */ /* 0x000fc80000020000 */
[----:B------:R-:W0:Y:S01]  /*00e0*/  @!UP0 S2UR UR8, SR_CgaCtaId ;  /* 0x00000000000889c3 */ /* 0x000e220000008800 */
[----:B------:R-:W-:Y:S01]  /*00f0*/  @!UP0 UMOV UR6, 0x400 ;  /* 0x0000040000068882 */ /* 0x000fe20000000000 */
[----:B------:R-:W-:-:S04]  /*0100*/  @!UP0 UIADD3 UR4, -UR4, 0x100000, URZ ;  /* 0x0010000004048890 */ /* 0x000fc8000fffe13f */
[----:B------:R-:W-:Y:S02]  /*0110*/  @!UP0 USHF.L.U32 UR5, UR4, 0xb, URZ ;  /* 0x0000000b04058899 */ /* 0x000fe4000800063f */
[----:B------:R-:W-:Y:S02]  /*0120*/  @!UP0 USHF.L.U32 UR4, UR4, 0x1, URZ ;  /* 0x0000000104048899 */ /* 0x000fe4000800063f */
[----:B0-----:R-:W-:Y:S02]  /*0130*/  @!UP0 ULEA UR8, UR8, UR6, 0x18 ;  /* 0x0000000608088291 */ /* 0x001fe4000f8ec03f */
[----:B------:R-:W-:-:S04]  /*0140*/  @!UP0 UIADD3 UR6, -UR7, 0x100000, URZ ;  /* 0x0010000007068890 */ /* 0x000fc8000fffe13f */
[----:B------:R-:W-:Y:S02]  /*0150*/  @!UP0 USHF.L.U32 UR7, UR6, 0xb, URZ ;  /* 0x0000000b06078899 */ /* 0x000fe4000800063f */
[----:B------:R-:W-:Y:S01]  /*0160*/  @!UP0 USHF.L.U32 UR6, UR6, 0x1, URZ ;  /* 0x0000000106068899 */ /* 0x000fe2000800063f */
[----:B------:R-:W-:-:S05]  /*0170*/  VOTEU.ALL UP0, P0 ;  /* 0x00000000003f7886 */ /* 0x000fca0000000000 */
[----:B------:R1:W0:Y:S06]  /*0180*/  @!UP0 SYNCS.EXCH.64 URZ, [UR8+0x29800], UR4 ;  /* 0x02980004083f85b2 */ /* 0x00022c0008000100 */
[----:B------:R1:W3:Y:S02]  /*0190*/  @!UP1 SYNCS.EXCH.64 URZ, [UR8+0x29820], UR6 ;  /* 0x02982006083f95b2 */ /* 0x0002e40008000100 */
[----:B-12---:R-:W-:Y:S05]  /*01a0*/  @P1 BRA `(.L_x_0) ;  /* 0x0000000000481947 */ /* 0x006fea0003800000 */
[----:B------:R-:W1:Y:S01]  /*01b0*/  S2UR UR5, SR_CgaCtaId ;  /* 0x00000000000579c3 */ /* 0x000e620000008800 */
[----:B------:R-:W-:Y:S01]  /*01c0*/  UMOV UR4, 0x400 ;  /* 0x0000040000047882 */ /* 0x000fe20000000000 */
[----:B------:R-:W-:Y:S01]  /*01d0*/  UMOV UR6, 0x80 ;  /* 0x0000008000067882 */ /* 0x000fe20000000000 */
[----:B------:R-:W-:Y:S01]  /*01e0*/  UMOV UR7, 0x100 ;  /* 0x0000010000077882 */ /* 0x000fe20000000000 */
[----:B------:R-:W-:Y:S01]  /*01f0*/  ELECT P0, URZ, PT ;  /* 0x00000000003f782f */ /* 0x000fe20003800000 */
[----:B-1----:R-:W-:Y:S02]  /*0200*/  ULEA UR8, UR5, UR4, 0x18 ;  /* 0x0000000405087291 */ /* 0x002fe4000f8ec03f */
[----:B------:R-:W-:-:S04]  /*0210*/  UIADD3 UR4, -UR6, 0x100000, URZ ;  /* 0x0010000006047890 */ /* 0x000fc8000fffe13f */
[----:B------:R-:W-:Y:S02]  /*0220*/  USHF.L.U32 UR5, UR4, 0xb, URZ ;  /* 0x0000000b04057899 */ /* 0x000fe4000800063f */
[----:B------:R-:W-:Y:S02]  /*0230*/  USHF.L.U32 UR4, UR4, 0x1, URZ ;  /* 0x0000000104047899 */ /* 0x000fe4000800063f */
[----:B------:R-:W-:-:S04]  /*0240*/  UIADD3 UR6, -UR7, 0x100000, URZ ;  /* 0x0010000007067890 */ /* 0x000fc8000fffe13f */
[----:B------:R-:W-:Y:S02]  /*0250*/  USHF.L.U32 UR7, UR6, 0xb, URZ ;  /* 0x0000000b06077899 */ /* 0x000fe4000800063f */
[----:B------:R-:W-:Y:S01]  /*0260*/  USHF.L.U32 UR6, UR6, 0x1, URZ ;  /* 0x0000000106067899 */ /* 0x000fe2000800063f */
[----:B------:R-:W1:Y:S03]  /*0270*/  FENCE.VIEW.ASYNC.S ;  /* 0x00000000000073c6 */ /* 0x000e660000000000 */
[----:B-1----:R1:W2:Y:S08]  /*0280*/  SYNCS.EXCH.64 URZ, [UR8+0x29830], UR4 ;  /* 0x02983004083f75b2 */ /* 0x0022b00008000100 */
[----:B------:R1:W4:Y:S01]  /*0290*/  SYNCS.EXCH.64 URZ, [UR8+0x29840], UR6 ;  /* 0x02984006083f75b2 */ /* 0x0003220008000100 */
[----:B------:R1:W0:Y:S01]  /*02a0*/  SYNCS.EXCH.64 URZ, [UR8+0x29838], UR4 ;  /* 0x02983804083f75b2 */ /* 0x0002220008000100 */
[----:B------:R1:W0:Y:S01]  /*02b0*/  SYNCS.EXCH.64 URZ, [UR8+0x29848], UR6 ;  /* 0x02984806083f75b2 */ /* 0x0002220008000100 */
[----:B------:R-:W-:Y:S01]  /*02c0*/  NOP ;  /* 0x0000000000007918 */ /* 0x000fe20000000000 */
.L_x_0:
[----:B------:R-:W5:Y:S01]  /*02d0*/  SHFL.IDX PT, R2, R0, RZ, 0x1f ;  /* 0x00001fff00027589 */ /* 0x000f6200000e0000 */
[----:B------:R-:W-:Y:S01]  /*02e0*/  NOP ;  /* 0x0000000000007918 */ /* 0x000fe20000000000 */
[----:B-----5:R-:W-:-:S13]  /*02f0*/  ISETP.NE.AND P0, PT, R2, RZ, PT ;  /* 0x000000ff0200720c */ /* 0x020fda0003f05270 */
[----:B------:R-:W-:Y:S05]  /*0300*/  @P0 BRA `(.L_x_1) ;  /* 0x0000000000480947 */ /* 0x000fea0003800000 */
[----:B-1----:R-:W1:Y:S01]  /*0310*/  S2UR UR5, SR_CgaCtaId ;  /* 0x00000000000579c3 */ /* 0x002e620000008800 */
        /* <DEDUP_REMOVED lines=12> */
[----:B-1----:R1:W0:Y:S08]  /*03e0*/  SYNCS.EXCH.64 URZ, [UR8+0x29850], UR4 ;  /* 0x02985004083f75b2 */ /* 0x0022300008000100 */
[----:B------:R1:W0:Y:S01]  /*03f0*/  SYNCS.EXCH.64 URZ, [UR8+0x29860], UR6 ;  /* 0x02986006083f75b2 */ /* 0x0002220008000100 */
[----:B------:R1:W0:Y:S01]  /*0400*/  SYNCS.EXCH.64 URZ, [UR8+0x29858], UR4 ;  /* 0x02985804083f75b2 */ /* 0x0002220008000100 */
[----:B------:R1:W0:Y:S01]  /*0410*/  SYNCS.EXCH.64 URZ, [UR8+0x29868], UR6 ;  /* 0x02986806083f75b2 */ /* 0x0002220008000100 */
[----:B------:R-:W-:Y:S01]  /*0420*/  NOP ;  /* 0x0000000000007918 */ /* 0x000fe20000000000 */
.L_x_1:
[----:B------:R-:W5:Y:S01]  /*0430*/  SHFL.IDX PT, R2, R0, RZ, 0x1f ;  /* 0x00001fff00027589 */ /* 0x000f6200000e0000 */
[----:B------:R-:W-:Y:S01]  /*0440*/  NOP ;  /* 0x0000000000007918 */ /* 0x000fe20000000000 */
[----:B-----5:R-:W-:-:S13]  /*0450*/  ISETP.NE.AND P0, PT, R2, RZ, PT ;  /* 0x000000ff0200720c */ /* 0x020fda0003f05270 */
[----:B------:R-:W-:Y:S05]  /*0460*/  @P0 BRA `(.L_x_2) ;  /* 0x0000000000380947 */ /* 0x000fea0003800000 */
[----:B-1----:R-:W1:Y:S01]  /*0470*/  S2UR UR5, SR_CgaCtaId ;  /* 0x00000000000579c3 */ /* 0x002e620000008800 */
[----:B------:R-:W-:Y:S01]  /*0480*/  UMOV UR4, 0x400 ;  /* 0x0000040000047882 */ /* 0x000fe20000000000 */
[----:B------:R-:W-:Y:S01]  /*0490*/  UMOV UR7, 0x80 ;  /* 0x0000008000077882 */ /* 0x000fe20000000000 */
[----:B------:R-:W-:Y:S01]  /*04a0*/  ELECT P0, URZ, PT ;  /* 0x00000000003f782f */ /* 0x000fe20003800000 */
[----:B-1----:R-:W-:Y:S02]  /*04b0*/  ULEA UR6, UR5, UR4, 0x18 ;  /* 0x0000000405067291 */ /* 0x002fe4000f8ec03f */
[----:B------:R-:W-:-:S04]  /*04c0*/  UIADD3 UR4, -UR7, 0x100000, URZ ;  /* 0x0010000007047890 */ /* 0x000fc8000fffe13f */
[----:B------:R-:W-:Y:S02]  /*04d0*/  USHF.L.U32 UR5, UR4, 0xb, URZ ;  /* 0x0000000b04057899 */ /* 0x000fe4000800063f */
[----:B------:R-:W-:Y:S01]  /*04e0*/  USHF.L.U32 UR4, UR4, 0x1, URZ ;  /* 0x0000000104047899 */ /* 0x000fe2000800063f */
[----:B------:R-:W1:Y:S11]  /*04f0*/  FENCE.VIEW.ASYNC.S ;  /* 0x00000000000073c6 */ /* 0x000e760000000000 */
[----:B-1----:R1:W0:Y:S01]  /*0500*/  SYNCS.EXCH.64 URZ, [UR6+0x29870], UR4 ;  /* 0x02987004063f75b2 */ /* 0x0022220008000100 */
[----:B------:R1:W0:Y:S01]  /*0510*/  SYNCS.EXCH.64 URZ, [UR6+0x29880], UR4 ;  /* 0x02988004063f75b2 */ /* 0x0002220008000100 */
[----:B------:R1:W0:Y:S01]  /*0520*/  SYNCS.EXCH.64 URZ, [UR6+0x29878], UR4 ;  /* 0x02987804063f75b2 */ /* 0x0002220008000100 */
[----:B------:R1:W0:Y:S01]  /*0530*/  SYNCS.EXCH.64 URZ, [UR6+0x29888], UR4 ;  /* 0x02988804063f75b2 */ /* 0x0002220008000100 */
[----:B------:R-:W-:Y:S01]  /*0540*/  NOP ;  /* 0x0000000000007918 */ /* 0x000fe20000000000 */
.L_x_2:
        /* <DEDUP_REMOVED lines=22> */
.L_x_3:
[----:B------:R-:W5:Y:S01]  /*06b0*/  SHFL.IDX PT, R2, R0, RZ, 0x1f ;  /* 0x00001fff00027589 */ /* 0x000f6200000e0000 */
[----:B------:R-:W0:Y:S01]  /*06c0*/  S2UR UR45, SR_CgaCtaId ;  /* 0x00000000002d79c3 */ /* 0x000e220000008800 */
[----:B------:R-:W-:Y:S01]  /*06d0*/  R2UR UR9, R3 ;  /* 0x00000000030972ca */ /* 0x000fe200000e0000 */
[----:B------:R-:W-:Y:S01]  /*06e0*/  NOP ;  /* 0x0000000000007918 */ /* 0x000fe20000000000 */
[----:B-----5:R-:W-:-:S13]  /*06f0*/  ISETP.NE.AND P0, PT, R2, RZ, PT ;  /* 0x000000ff0200720c */ /* 0x020fda0003f05270 */
[----:B0-----:R-:W-:Y:S05]  /*0700*/  @P0 BRA `(.L_x_4) ;  /* 0x0000000000480947 */ /* 0x001fea0003800000 */
[----:B-1----:R-:W0:Y:S01]  /*0710*/  S2UR UR5, SR_CgaCtaId ;  /* 0x00000000000579c3 */ /* 0x002e220000008800 */
[----:B------:R-:W-:Y:S01]  /*0720*/  UMOV UR4, 0x400 ;  /* 0x0000040000047882 */ /* 0x000fe20000000000 */
[----:B------:R-:W-:Y:S01]  /*0730*/  UMOV UR6, 0x1 ;  /* 0x0000000100067882 */ /* 0x000fe20000000000 */
[----:B------:R-:W-:Y:S01]  /*0740*/  UMOV UR7, 0x2 ;  /* 0x0000000200077882 */ /* 0x000fe20000000000 */
[----:B------:R-:W-:Y:S01]  /*0750*/  ELECT P0, URZ, PT ;  /* 0x00000000003f782f */ /* 0x000fe20003800000 */
[----:B0-----:R-:W-:Y:S02]  /*0760*/  ULEA UR8, UR5, UR4, 0x18 ;  /* 0x0000000405087291 */ /* 0x001fe4000f8ec03f */
[----:B------:R-:W-:-:S04]  /*0770*/  UIADD3 UR4, -UR6, 0x100000, URZ ;  /* 0x0010000006047890 */ /* 0x000fc8000fffe13f */
[----:B------:R-:W-:Y:S02]  /*0780*/  USHF.L.U32 UR5, UR4, 0xb, URZ ;  /* 0x0000000b04057899 */ /* 0x000fe4000800063f */
[----:B------:R-:W-:Y:S02]  /*0790*/  USHF.L.U32 UR4, UR4, 0x1, URZ ;  /* 0x0000000104047899 */ /* 0x000fe4000800063f */
[----:B------:R-:W-:-:S04]  /*07a0*/  UIADD3 UR6, -UR7, 0x100000, URZ ;  /* 0x0010000007067890 */ /* 0x000fc8000fffe13f */
[----:B------:R-:W-:Y:S02]  /*07b0*/  USHF.L.U32 UR7, UR6, 0xb, URZ ;  /* 0x0000000b06077899 */ /* 0x000fe4000800063f */
[----:B------:R-:W-:Y:S01]  /*07c0*/  USHF.L.U32 UR6, UR6, 0x1, URZ ;  /* 0x0000000106067899 */ /* 0x000fe2000800063f */
[----:B------:R-:W0:Y:S03]  /*07d0*/  FENCE.VIEW.ASYNC.S ;  /* 0x00000000000073c6 */ /* 0x000e260000000000 */
[----:B0-----:R0:W1:Y:S08]  /*07e0*/  SYNCS.EXCH.64 URZ, [UR8+0x298b0], UR4 ;  /* 0x0298b004083f75b2 */ /* 0x0010700008000100 */
[----:B------:R0:W0:Y:S01]  /*07f0*/  SYNCS.EXCH.64 URZ, [UR8+0x298c0], UR6 ;  /* 0x0298c006083f75b2 */ /* 0x0000220008000100 */
[----:B------:R0:W0:Y:S01]  /*0800*/  SYNCS.EXCH.64 URZ, [UR8+0x298b8], UR4 ;  /* 0x0298b804083f75b2 */ /* 0x0000220008000100 */
[----:B------:R0:W0:Y:S01]  /*0810*/  SYNCS.EXCH.64 URZ, [UR8+0x298c8], UR6 ;  /* 0x0298c806083f75b2 */ /* 0x0000220008000100 */
[----:B------:R-:W-:Y:S01]  /*0820*/  NOP ;  /* 0x0000000000007918 */ /* 0x000fe20000000000 */
.L_x_4:
[----:B------:R-:W-:Y:S01]  /*0830*/  UISETP.NE.AND UP0, UPT, UR9, URZ, UPT ;  /* 0x0000003f0900728c */ /* 0x000fe2000bf05270 */
[----:B------:R-:W-:Y:S01]  /*0840*/  NOP ;  /* 0x0000000000007918 */ /* 0x000fe20000000000 */
[----:B------:R-:W-:Y:S01]  /*0850*/  UMOV UR36, 0x1 ;  /* 0x0000000100247882 */ /* 0x000fe20000000000 */
[----:B------:R-:W-:Y:S01]  /*0860*/  ULDC.64 UR50, c[0x0][0x208] ;  /* 0x0000820000327ab9 */ /* 0x000fe20000000a00 */
[----:B------:R-:W-:Y:S01]  /*0870*/  USEL UR36, UR36, 0x2, !UP0 ;  /* 0x0000000224247887 */ /* 0x000fe2000c000000 */
[----:B01234-:R-:W-:Y:S01]  /*0880*/  BAR.SYNC.DEFER_BLOCKING 0x0 ;  /* 0x0000000000007b1d */ /* 0x01ffe20000010000 */
[----:B------:R-:W-:-:S13]  /*0890*/  PLOP3.LUT P0, PT, PT, PT, UP0, 0x80, 0x0 ;  /* 0x000000000000781c */ /* 0x000fda0003f0f008 */
[----:B------:R-:W-:Y:S05]  /*08a0*/  @!P0 BRA `(.L_x_5) ;  /* 0x0000009000208947 */ /* 0x000fea0003800000 */
.L_x_6:
[----:B------:R-:W-:-:S08]  /*08b0*/  NOP ;  /* 0x0000000000007918 */ /* 0x000fd00000000000 */
[----:B------:R-:W0:Y:S02]  /*08c0*/  USETMAXREG.TRY_ALLOC.CTAPOOL UP0, 0xe8 ;  /* 0x000000e8000079c8 */ /* 0x000e240008000600 */
[----:B0-----:R-:W-:-:S13]  /*08d0*/  PLOP3.LUT P0, PT, PT, PT, UP0, 0x80, 0x0 ;  /* 0x000000000000781c */ /* 0x001fda0003f0f008 */
[----:B------:R-:W-:Y:S05]  /*08e0*/  @!P0 BRA `(.L_x_6) ;  /* 0xfffffffc00f08947 */ /* 0x000fea000383ffff */
[----:B------:R-:W0:Y:S01]  /*08f0*/  S2R R2, SR_TID.X ;  /* 0x0000000000027919 */ /* 0x000e220000002100 */
[----:B------:R-:W1:Y:S08]  /*0900*/  S2UR UR41, SR_CTAID.X ;  /* 0x00000000002979c3 */ /* 0x000e700000002500 */
[----:B------:R-:W-:Y:S06]  /*0910*/  BAR.ARV 0x8, 0x180 ;  /* 0x0206000000007b1d */ /* 0x000fec0000002000 */
[----:B0-----:R-:W-:-:S04]  /*0920*/  LOP3.LUT R0, R2, 0xffffff80, RZ, 0xc0, !PT ;  /* 0xffffff8002007812 */ /* 0x001fc800078ec0ff */
[----:B------:R-:W-:Y:S02]  /*0930*/  ISETP.NE.AND P0, PT, R0, 0x80, PT ;  /* 0x000000800000780c */ /* 0x000fe40003f05270 */
[----:B------:R-:W1:Y:S11]  /*0940*/  LDC R0, c[0x0][0xc34] ;  /* 0x00030d00ff007b82 */ /* 0x000e760000000800 */
[----:B------:R-:W-:Y:S06]  /*0950*/  @!P0 BAR.ARV 0x9, 0x100 ;  /* 0x0244000000008b1d */ /* 0x000fec0000002000 */
[----:B-1----:R-:W-:-:S13]  /*0960*/  ISETP.LE.AND P0, PT, R0, UR41, PT ;  /* 0x0000002900007c0c */ /* 0x002fda000bf03270 */
[----:B------:R-:W-:Y:S05]  /*0970*/  @P0 EXIT ;  /* 0x000000000000094d */ /* 0x000fea0003800000 */
[----:B------:R-:W-:Y:S01]  /*0980*/  VIADD R17, R2, 0xffffff80 ;  /* 0xffffff8002117836 */ /* 0x000fe20000000000 */
[----:B------:R-:W-:Y:S01]  /*0990*/  ULOP3.LUT UR47, UR36, 0x1, URZ, 0xfc, !UPT ;  /* 0x00000001242f7892 */ /* 0x000fe2000f8efc3f */
[----:B------:R-:W-:Y:S01]  /*09a0*/  IMAD.MOV.U32 R171, RZ, RZ, -0x2 ;  /* 0xfffffffeffab7424 */ /* 0x000fe200078e00ff */
[----:B------:R-:W-:Y:S01]  /*09b0*/  UMOV UR46, URZ ;  /* 0x0000003f002e7c82 */ /* 0x000fe20008000000 */
[----:B------:R-:W-:Y:S01]  /*09c0*/  UMOV UR45, URZ ;  /* 0x0000003f002d7c82 */ /* 0x000fe20008000000 */
[----:B------:R-:W-:Y:S01]  /*09d0*/  SHF.R.S32.HI R0, RZ, 0x1f, R17 ;  /* 0x0000001fff007819 */ /* 0x000fe20000011411 */
[----:B------:R-:W-:-:S03]  /*09e0*/  UMOV UR44, URZ ;  /* 0x0000003f002c7c82 */ /* 0x000fc60008000000 */
[CC--:B------:R-:W-:Y:S02]  /*09f0*/  LEA.HI R2, R0.reuse, R17.reuse, RZ, 0x7 ;  /* 0x0000001100027211 */ /* 0x0c0fe400078f38ff */
[-C--:B------:R-:W-:Y:S02]  /*0a00*/  LEA.HI R3, R0, R17.reuse, RZ, 0x5 ;  /* 0x0000001100037211 */ /* 0x080fe400078f28ff */
[----:B------:R-:W-:Y:S02]  /*0a10*/  LOP3.LUT R4, R2, 0xffffff80, RZ, 0xc0, !PT ;  /* 0xffffff8002047812 */ /* 0x000fe400078ec0ff */
[CC--:B------:R-:W-:Y:S01]  /*0a20*/  LEA.HI R5, R0.reuse, R17.reuse, RZ, 0x4 ;  /* 0x0000001100057211 */ /* 0x0c0fe200078f20ff */
[----:B------:R-:W-:Y:S01]  /*0a30*/  IMAD.SHL.U32 R3, R3, 0x20, RZ ;  /* 0x0000002003037824 */ /* 0x000fe200078e00ff */
[----:B------:R-:W-:Y:S01]  /*0a40*/  LEA.HI R9, R0, R17, RZ, 0x2 ;  /* 0x0000001100097211 */ /* 0x000fe200078f10ff */
[----:B------:R-:W-:Y:S01]  /*0a50*/  IMAD.IADD R19, R17, 0x1, -R4 ;  /* 0x0000000111137824 */ /* 0x000fe200078e0a04 */
[----:B------:R-:W-:-:S02]  /*0a60*/  LOP3.LUT R6, R5, 0x3fffff0, RZ, 0xc0, !PT ;  /* 0x03fffff005067812 */ /* 0x000fc400078ec0ff */
[----:B------:R-:W-:Y:S02]  /*0a70*/  SHF.R.S32.HI R8, RZ, 0x4, R5 ;  /* 0x00000004ff087819 */ /* 0x000fe40000011405 */
[----:B------:R-:W-:Y:S01]  /*0a80*/  SHF.R.S32.HI R4, RZ, 0x1f, R19 ;  /* 0x0000001fff047819 */ /* 0x000fe20000011413 */
[----:B------:R-:W-:Y:S01]  /*0a90*/  IMAD.IADD R6, R17, 0x1, -R6 ;  /* 0x0000000111067824 */ /* 0x000fe200078e0a06 */
[----:B------:R-:W-:Y:S02]  /*0aa0*/  LOP3.LUT R7, R3, 0xfffffc00, RZ, 0xc0, !PT ;  /* 0xfffffc0003077812 */ /* 0x000fe400078ec0ff */
[----:B------:R-:W-:Y:S02]  /*0ab0*/  LEA.HI R3, R4, R19, RZ, 0x2 ;  /* 0x0000001304037211 */ /* 0x000fe400078f10ff */
[----:B------:R-:W-:Y:S01]  /*0ac0*/  LEA.HI R5, R5, R8, RZ, 0x1 ;  /* 0x0000000805057211 */ /* 0x000fe200078f08ff */
[----:B------:R-:W-:Y:S01]  /*0ad0*/  IMAD R6, R6, 0x40, R7 ;  /* 0x0000004006067824 */ /* 0x000fe200078e0207 */
[----:B------:R-:W-:-:S02]  /*0ae0*/  SHF.R.S32.HI R7, RZ, 0x2, R3 ;  /* 0x00000002ff077819 */ /* 0x000fc40000011403 */
[----:B------:R-:W-:Y:S02]  /*0af0*/  SHF.R.S32.HI R10, RZ, 0x1f, R3 ;  /* 0x0000001fff0a7819 */ /* 0x000fe40000011403 */
[----:B------:R-:W-:Y:S02]  /*0b00*/  LEA.HI R18, R0, R17, RZ, 0x3 ;  /* 0x0000001100127211 */ /* 0x000fe400078f18ff */
[----:B------:R-:W-:Y:S02]  /*0b10*/  LOP3.LUT R5, R5, 0x1ffffffe, RZ, 0xc0, !PT ;  /* 0x1ffffffe05057812 */ /* 0x000fe400078ec0ff */
[----:B------:R-:W-:Y:S02]  /*0b20*/  LOP3.LUT R0, R9, 0xfffffffc, RZ, 0xc0, !PT ;  /* 0xfffffffc09007812 */ /* 0x000fe400078ec0ff */
[----:B------:R-:W-:Y:S01]  /*0b30*/  SHF.R.S32.HI R23, RZ, 0x7, R2 ;  /* 0x00000007ff177819 */ /* 0x000fe20000011402 */
[----:B------:R-:W-:Y:S01]  /*0b40*/  IMAD.IADD R5, R8, 0x1, -R5 ;  /* 0x0000000108057824 */ /* 0x000fe200078e0a05 */
[----:B------:R-:W-:Y:S01]  /*0b50*/  LEA.HI R10, R10, R7, RZ, 0x3 ;  /* 0x000000070a0a7211 */ /* 0x000fe200078f18ff */
[----:B------:R-:W-:Y:S01]  /*0b60*/  IMAD.IADD R8, R17, 0x1, -R0 ;  /* 0x0000000111087824 */ /* 0x000fe200078e0a00 */
[----:B------:R-:W-:Y:S01]  /*0b70*/  LEA.HI R2, R2, R23, RZ, 0x1 ;  /* 0x0000001702027211 */ /* 0x000fe200078f08ff */
[----:B------:R-:W-:Y:S01]  /*0b80*/  IMAD R170, R5, 0x8, R6 ;  /* 0x0000000805aa7824 */ /* 0x000fe200078e0206 */
[----:B------:R-:W-:-:S02]  /*0b90*/  LOP3.LUT R12, R18, 0xfffffff8, RZ, 0xc0, !PT ;  /* 0xfffffff8120c7812 */ /* 0x000fc400078ec0ff */
[----:B------:R-:W-:Y:S02]  /*0ba0*/  LOP3.LUT R10, R10, 0xfffffff8, RZ, 0xc0, !PT ;  /* 0xfffffff80a0a7812 */ /* 0x000fe400078ec0ff */
[----:B------:R-:W-:Y:S01]  /*0bb0*/  LEA.HI R4, R4, R19, RZ, 0x5 ;  /* 0x0000001304047211 */ /* 0x000fe200078f28ff */
[----:B------:R-:W-:Y:S01]  /*0bc0*/  IMAD.IADD R17, R17, 0x1, -R12 ;  /* 0x0000000111117824 */ /* 0x000fe200078e0a0c */
[----:B------:R-:W-:Y:S01]  /*0bd0*/  LOP3.LUT R2, R2, 0x3fffffe, RZ, 0xc0, !PT ;  /* 0x03fffffe02027812 */ /* 0x000fe200078ec0ff */
[----:B------:R-:W-:Y:S01]  /*0be0*/  IMAD.IADD R7, R7, 0x1, -R10 ;  /* 0x0000000107077824 */ /* 0x000fe200078e0a0a */
[----:B------:R-:W-:Y:S02]  /*0bf0*/  LEA.HI R5, R8, R8, RZ, 0x1 ;  /* 0x0000000808057211 */ /* 0x000fe400078f08ff */
[----:B------:R-:W-:Y:S01]  /*0c00*/  SHF.R.S32.HI R4, RZ, 0x5, R4 ;  /* 0x00000005ff047819 */ /* 0x000fe20000011404 */
[----:B------:R-:W-:Y:S01]  /*0c10*/  IMAD.IADD R168, R23, 0x1, -R2 ;  /* 0x0000000117a87824 */ /* 0x000fe200078e0a02 */
[----:B------:R-:W-:Y:S01]  /*0c20*/  LOP3.LUT R0, R3, 0x7ffffffc, RZ, 0xc0, !PT ;  /* 0x7ffffffc03007812 */ /* 0x000fe200078ec0ff */
[----:B------:R-:W-:Y:S01]  /*0c30*/  IMAD.SHL.U32 R2, R17, 0x8, RZ ;  /* 0x0000000811027824 */ /* 0x000fe200078e00ff */
[----:B------:R-:W-:Y:S01]  /*0c40*/  LOP3.LUT R5, R5, 0x1ffffffe, RZ, 0xc0, !PT ;  /* 0x1ffffffe05057812 */ /* 0x000fe200078ec0ff */
[----:B------:R-:W-:Y:S01]  /*0c50*/  IMAD R7, R4, 0x10, R7 ;  /* 0x0000001004077824 */ /* 0x000fe200078e0207 */
[----:B------:R-:W-:Y:S01]  /*0c60*/  SHF.R.S32.HI R18, RZ, 0x3, R18 ;  /* 0x00000003ff127819 */ /* 0x000fe20000011412 */
[----:B------:R-:W-:-:S02]  /*0c70*/  VIADD R16, R2, 0x40 ;  /* 0x0000004002107836 */ /* 0x000fc40000000000 */
[----:B------:R-:W-:Y:S02]  /*0c80*/  IMAD.IADD R0, R19, 0x1, -R0 ;  /* 0x0000000113007824 */ /* 0x000fe400078e0a00 */
[----:B------:R-:W-:Y:S01]  /*0c90*/  IMAD.IADD R5, R8, 0x1, -R5 ;  /* 0x0000000108057824 */ /* 0x000fe200078e0a05 */
[----:B------:R-:W-:Y:S01]  /*0ca0*/  SHF.R.S32.HI R192, RZ, 0x1f, R16 ;  /* 0x0000001fffc07819 */ /* 0x000fe20000011410 */
[----:B------:R-:W-:Y:S02]  /*0cb0*/  IMAD R168, R168, 0x40, R7 ;  /* 0x00000040a8a87824 */ /* 0x000fe400078e0207 */
[----:B------:R-:W-:Y:S02]  /*0cc0*/  IMAD R171, R0, R171, 0xa0 ;  /* 0x000000a000ab7424 */ /* 0x000fe400078e02ab */
[----:B------:R-:W-:-:S07]  /*0cd0*/  IMAD R169, R5, 0x8, R168 ;  /* 0x0000000805a97824 */ /* 0x000fce00078e02a8 */
.L_x_39:
[----:B------:R-:W-:Y:S01]  /*0ce0*/  ULDC UR4, c[0x0][0xc38] ;  /* 0x00030e0000047ab9 */ /* 0x000fe20000000800 */
[----:B------:R-:W-:Y:S01]  /*0cf0*/  ULDC UR15, c[0x0][0xc44] ;  /* 0x00031100000f7ab9 */ /* 0x000fe20000000800 */
[----:B------:R-:W-:Y:S01]  /*0d00*/  UISETP.NE.AND UP3, UPT, UR4, 0x1, UPT ;  /* 0x000000010400788c */ /* 0x000fe2000bf65270 */
[----:B0---4-:R-:W-:Y:S01]  /*0d10*/  IMAD.MOV.U32 R3, RZ, RZ, 0x3f800000 ;  /* 0x3f800000ff037424 */ /* 0x011fe200078e00ff */
[----:B------:R-:W-:Y:S01]  /*0d20*/  UISETP.NE.AND UP2, UPT, UR15, 0x1, UPT ;  /* 0x000000010f00788c */ /* 0x000fe2000bf45270 */
[----:B------:R-:W-:Y:S01]  /*0d30*/  IMAD.MOV.U32 R0, RZ, RZ, 0x3f800000 ;  /* 0x3f800000ff007424 */ /* 0x000fe200078e00ff */
[----:B------:R-:W-:Y:S01]  /*0d40*/  ULDC.64 UR6, c[0x0][0x990] ;  /* 0x0002640000067ab9 */ /* 0x000fe20000000a00 */
[----:B------:R-:W-:Y:S01]  /*0d50*/  ULDC.64 UR4, c[0x0][0x998] ;  /* 0x0002660000047ab9 */ /* 0x000fe20000000a00 */
[----:B------:R-:W-:Y:S02]  /*0d60*/  UISETP.NE.U32.AND UP0, UPT, UR6, URZ, UPT ;  /* 0x0000003f0600728c */ /* 0x000fe4000bf05070 */
[----:B------:R-:W-:Y:S01]  /*0d70*/  UISETP.NE.U32.AND UP1, UPT, UR4, URZ, UPT ;  /* 0x0000003f0400728c */ /* 0x000fe2000bf25070 */
[----:B------:R-:W-:-:S02]  /*0d80*/  UMOV UR43, UR41 ;  /* 0x00000029002b7c82 */ /* 0x000fc40008000000 */
[----:B------:R-:W-:Y:S01]  /*0d90*/  @UP3 ULDC UR8, c[0x0][0xc3c] ;  /* 0x00030f0000083ab9 */ /* 0x000fe20000000800 */
[----:B------:R-:W-:Y:S01]  /*0da0*/  @UP3 ULDC UR10, c[0x0][0xc40] ;  /* 0x00031000000a3ab9 */ /* 0x000fe20000000800 */
[----:B------:R-:W-:Y:S02]  /*0db0*/  UIMAD.WIDE.U32 UR8, UR41, UR8, URZ ;  /* 0x00000008290872a5 */ /* 0x000fe4000f8e003f */
[----:B------:R-:W-:Y:S02]  /*0dc0*/  UISETP.NE.AND.EX UP0, UPT, UR7, URZ, UPT, UP0 ;  /* 0x0000003f0700728c */ /* 0x000fe4000bf05300 */
[----:B------:R-:W-:Y:S02]  /*0dd0*/  @UP3 USHF.R.U32.HI UR43, URZ, UR10, UR9 ;  /* 0x0000000a3f2b3299 */ /* 0x000fe40008011609 */
[----:B------:R-:W-:Y:S01]  /*0de0*/  UISETP.NE.AND.EX UP1, UPT, UR5, URZ, UPT, UP1 ;  /* 0x0000003f0500728c */ /* 0x000fe2000bf25310 */
[----:B------:R-:W-:Y:S01]  /*0df0*/  @UP2 ULDC.64 UR10, c[0x0][0xc48] ;  /* 0x00031200000a2ab9 */ /* 0x000fe20000000a00 */
[----:B------:R-:W-:Y:S01]  /*0e00*/  PLOP3.LUT P0, PT, PT, PT, UP0, 0x80, 0x0 ;  /* 0x000000000000781c */ /* 0x000fe20003f0f008 */
[----:B------:R-:W-:-:S02]  /*0e10*/  UIMAD.WIDE.U32 UR8, UR43, UR10, URZ ;  /* 0x0000000a2b0872a5 */ /* 0x000fc4000f8e003f */
[----:B------:R-:W-:Y:S02]  /*0e20*/  UMOV UR42, UR43 ;  /* 0x0000002b002a7c82 */ /* 0x000fe40008000000 */
[----:B------:R-:W-:Y:S01]  /*0e30*/  @UP0 ULDC.64 UR12, c[0x0][0x9a8] ;  /* 0x00026a00000c0ab9 */ /* 0x000fe20000000a00 */
[----:B------:R-:W-:Y:S01]  /*0e40*/  @UP2 USHF.R.U32.HI UR42, URZ, UR11, UR9 ;  /* 0x0000000b3f2a2299 */ /* 0x000fe20008011609 */
[----:B------:R-:W-:Y:S01]  /*0e50*/  PLOP3.LUT P1, PT, PT, PT, UP1, 0x80, 0x0 ;  /* 0x000000000000781c */ /* 0x000fe20003f2f018 */
[----:B------:R-:W0:Y:S01]  /*0e60*/  SHFL.IDX PT, R8, R23, RZ, 0x1f ;  /* 0x00001fff17087589 */ /* 0x000e2200000e0000 */
[----:B------:R-:W-:Y:S01]  /*0e70*/  @UP1 ULDC.64 UR18, c[0x0][0x9b8] ;  /* 0x00026e0000121ab9 */ /* 0x000fe20000000a00 */
[----:B------:R-:W-:Y:S02]  /*0e80*/  @UP0 USHF.R.S32.HI UR10, URZ, 0x1f, UR42 ;  /* 0x0000001f3f0a0899 */ /* 0x000fe4000801142a */
[----:B------:R-:W-:Y:S02]  /*0e90*/  @UP1 USHF.R.S32.HI UR11, URZ, 0x1f, UR42 ;  /* 0x0000001f3f0b1899 */ /* 0x000fe4000801142a */
[----:B------:R-:W-:-:S02]  /*0ea0*/  @UP0 UIADD3 UR14, -UR42, URZ, URZ ;  /* 0x0000003f2a0e0290 */ /* 0x000fc4000fffe13f */
[----:B------:R-:W-:Y:S02]  /*0eb0*/  @UP1 UIADD3 UR20, -UR42, URZ, URZ ;  /* 0x0000003f2a141290 */ /* 0x000fe4000fffe13f */
[----:B------:R-:W-:Y:S02]  /*0ec0*/  @UP0 UIMAD.WIDE.U32 UR8, UR42, UR12, URZ ;  /* 0x0000000c2a0802a5 */ /* 0x000fe4000f8e003f */
[----:B------:R-:W-:Y:S02]  /*0ed0*/  @UP0 UIMAD UR10, UR10, UR12, URZ ;  /* 0x0000000c0a0a02a4 */ /* 0x000fe4000f8e023f */
[----:B------:R-:W-:Y:S02]  /*0ee0*/  @UP1 UIMAD UR12, UR11, UR18, URZ ;  /* 0x000000120b0c12a4 */ /* 0x000fe4000f8e023f */
[----:B------:R-:W-:Y:S02]  /*0ef0*/  @UP0 UIMAD UR14, UR15, UR14, UR43 ;  /* 0x0000000e0f0e02a4 */ /* 0x000fe4000f8e022b */
[----:B------:R-:W-:-:S02]  /*0f00*/  @UP1 UIMAD UR20, UR15, UR20, UR43 ;  /* 0x000000140f1412a4 */ /* 0x000fc4000f8e022b */
[----:B------:R-:W-:Y:S02]  /*0f10*/  @UP0 UIMAD UR16, UR42, UR13, UR10 ;  /* 0x0000000d2a1002a4 */ /* 0x000fe4000f8e020a */
[----:B------:R-:W-:Y:S02]  /*0f20*/  @UP0 USHF.R.S32.HI UR15, URZ, 0x1f, UR14 ;  /* 0x0000001f3f0f0899 */ /* 0x000fe4000801140e */
[----:B------:R-:W-:Y:S02]  /*0f30*/  @UP1 USHF.R.S32.HI UR21, URZ, 0x1f, UR20 ;  /* 0x0000001f3f151899 */ /* 0x000fe40008011414 */
[----:B------:R-:W-:Y:S02]  /*0f40*/  @UP1 UIMAD.WIDE.U32 UR10, UR42, UR18, URZ ;  /* 0x000000122a0a12a5 */ /* 0x000fe4000f8e003f */
[----:B------:R-:W-:Y:S02]  /*0f50*/  @UP1 UIMAD UR17, UR42, UR19, UR12 ;  /* 0x000000132a1112a4 */ /* 0x000fe4000f8e020c */
[----:B------:R-:W-:Y:S01]  /*0f60*/  @UP0 UIADD3 UR9, UR9, UR16, URZ ;  /* 0x0000001009090290 */ /* 0x000fe2000fffe03f */
[----:B------:R-:W-:Y:S01]  /*0f70*/  @UP0 ULDC.64 UR18, c[0x0][0x9b0] ;  /* 0x00026c0000120ab9 */ /* 0x000fe20000000a00 */
[----:B------:R-:W-:Y:S01]  /*0f80*/  @UP1 ULDC.64 UR12, c[0x0][0x9c0] ;  /* 0x00027000000c1ab9 */ /* 0x000fe20000000a00 */
[----:B------:R-:W-:-:S02]  /*0f90*/  @UP0 UIMAD UR15, UR15, UR18, URZ ;  /* 0x000000120f0f02a4 */ /* 0x000fc4000f8e023f */
[----:B------:R-:W-:Y:S02]  /*0fa0*/  @UP1 UIMAD UR16, UR21, UR12, URZ ;  /* 0x0000000c151012a4 */ /* 0x000fe4000f8e023f */
[----:B------:R-:W-:Y:S02]  /*0fb0*/  @UP1 UIADD3 UR11, UR11, UR17, URZ ;  /* 0x000000110b0b1290 */ /* 0x000fe4000fffe03f */
[----:B------:R-:W-:Y:S02]  /*0fc0*/  @UP0 UIMAD UR15, UR14, UR19, UR15 ;  /* 0x000000130e0f02a4 */ /* 0x000fe4000f8e020f */
[----:B------:R-:W-:Y:S02]  /*0fd0*/  @UP0 UIMAD.WIDE.U32 UR8, UR14, UR18, UR8 ;  /* 0x000000120e0802a5 */ /* 0x000fe4000f8e0008 */
[----:B------:R-:W-:Y:S02]  /*0fe0*/  @UP1 UIMAD UR16, UR20, UR13, UR16 ;  /* 0x0000000d141012a4 */ /* 0x000fe4000f8e0210 */
[----:B------:R-:W-:-:S02]  /*0ff0*/  @UP1 UIMAD.WIDE.U32 UR12, UR20, UR12, UR10 ;  /* 0x0000000c140c12a5 */ /* 0x000fc4000f8e000a */
[----:B------:R-:W-:Y:S02]  /*1000*/  @UP0 UIADD3 UR10, UR9, UR15, URZ ;  /* 0x0000000f090a0290 */ /* 0x000fe4000fffe03f */
[----:B------:R-:W-:Y:S02]  /*1010*/  @UP0 ULEA UR6, UP2, UR8, UR6, 0x2 ;  /* 0x0000000608060291 */ /* 0x000fe4000f84103f */
[----:B------:R-:W-:Y:S02]  /*1020*/  @UP1 UIADD3 UR9, UR13, UR16, URZ ;  /* 0x000000100d091290 */ /* 0x000fe4000fffe03f */
[----:B------:R-:W-:Y:S02]  /*1030*/  @UP1 ULEA UR4, UP3, UR12, UR4, 0x2 ;  /* 0x000000040c041291 */ /* 0x000fe4000f86103f */
[----:B------:R-:W-:Y:S01]  /*1040*/  @UP0 ULEA.HI.X UR7, UR8, UR7, UR10, 0x2, UP2 ;  /* 0x0000000708070291 */ /* 0x000fe200090f140a */
[----:B-1-3--:R-:W-:Y:S01]  /*1050*/  IMAD.U32 R4, RZ, RZ, UR6 ;  /* 0x00000006ff047e24 */ /* 0x00afe2000f8e00ff */
[----:B------:R-:W-:-:S02]  /*1060*/  @UP1 ULEA.HI.X UR5, UR12, UR5, UR9, 0x2, UP3 ;  /* 0x000000050c051291 */ /* 0x000fc400098f1409 */
[----:B------:R-:W-:Y:S01]  /*1070*/  IMAD.U32 R6, RZ, RZ, UR4 ;  /* 0x00000004ff067e24 */ /* 0x000fe2000f8e00ff */
[----:B------:R-:W1:Y:S01]  /*1080*/  S2UR UR37, SR_CgaCtaId ;  /* 0x00000000002579c3 */ /* 0x000e620000008800 */
[----:B------:R-:W-:Y:S01]  /*1090*/  IMAD.U32 R5, RZ, RZ, UR7 ;  /* 0x00000007ff057e24 */ /* 0x000fe2000f8e00ff */
[----:B0-----:R-:W-:Y:S01]  /*10a0*/  R2UR UR38, R8 ;  /* 0x00000000082672ca */ /* 0x001fe200000e0000 */
[----:B------:R-:W-:Y:S01]  /*10b0*/  IMAD.U32 R7, RZ, RZ, UR5 ;  /* 0x00000005ff077e24 */ /* 0x000fe2000f8e00ff */
[----:B------:R-:W-:Y:S01]  /*10c0*/  ULDC.64 UR4, c[0x0][0x418] ;  /* 0x0001060000047ab9 */ /* 0x000fe20000000a00 */
[----:B------:R-:W-:Y:S01]  /*10d0*/  UMOV UR39, 0x400 ;  /* 0x0000040000277882 */ /* 0x000fe20000000000 */
[----:B------:R-:W2:Y:S01]  /*10e0*/  @P0 LDG.E R3, desc[UR50][R4.64] ;  /* 0x0000003204030981 */ /* 0x000ea2000c1e1900 */
[----:B------:R-:W-:Y:S01]  /*10f0*/  ULDC UR52, c[0x0][0x424] ;  /* 0x0001090000347ab9 */ /* 0x000fe20000000800 */
[----:B------:R-:W-:Y:S02]  /*1100*/  ULDC UR8, c[0x0][0x988] ;  /* 0x0002620000087ab9 */ /* 0x000fe40000000800 */
[----:B------:R-:W2:Y:S01]  /*1110*/  @P1 LDG.E R0, desc[UR50][R6.64] ;  /* 0x0000003206001981 */ /* 0x000ea2000c1e1900 */
[----:B------:R-:W-:-:S04]  /*1120*/  UISETP.NE.U32.AND UP0, UPT, UR4, URZ, UPT ;  /* 0x0000003f0400728c */ /* 0x000fc8000bf05070 */
[----:B------:R-:W-:Y:S02]  /*1130*/  UISETP.NE.AND.EX UP0, UPT, UR5, URZ, UPT, UP0 ;  /* 0x0000003f0500728c */ /* 0x000fe4000bf05300 */
[----:B------:R-:W-:Y:S02]  /*1140*/  ULEA.HI UR4, UR38, UR38, URZ, 0x1 ;  /* 0x0000002626047291 */ /* 0x000fe4000f8f083f */
[----:B------:R-:W-:Y:S01]  /*1150*/  USEL UR52, UR52, 0x1, UP0 ;  /* 0x0000000134347887 */ /* 0x000fe20008000000 */
[----:B------:R-:W-:Y:S01]  /*1160*/  ULDC UR5, c[0x0][0x2f0] ;  /* 0x0000bc0000057ab9 */ /* 0x000fe20000000800 */
[----:B------:R-:W-:Y:S02]  /*1170*/  ULOP3.LUT UR4, UR4, 0x3e, URZ, 0xc0, !UPT ;  /* 0x0000003e04047892 */ /* 0x000fe4000f8ec03f */
[----:B-1----:R-:W-:Y:S02]  /*1180*/  ULEA UR39, UR37, UR39, 0x18 ;  /* 0x0000002725277291 */ /* 0x002fe4000f8ec03f */
[----:B------:R-:W-:-:S02]  /*1190*/  UIMAD UR52, UR52, UR5, URZ ;  /* 0x00000005343472a4 */ /* 0x000fc4000f8e023f */
[----:B------:R-:W-:Y:S02]  /*11a0*/  UIADD3 UR7, UR39, 0x14400, URZ ;  /* 0x0001440027077890 */ /* 0x000fe4000fffe03f */
[----:B------:R-:W-:Y:S02]  /*11b0*/  UIADD3 UR4, UR38, -UR4, URZ ;  /* 0x8000000426047290 */ /* 0x000fe4000fffe03f */
[----:B------:R-:W-:Y:S02]  /*11c0*/  ULOP3.LUT UP0, URZ, UR7, 0x9f, URZ, 0xc0, !UPT ;  /* 0x0000009f073f7892 */ /* 0x000fe4000f80c03f */
[----:B------:R-:W-:Y:S02]  /*11d0*/  UIADD3 UR5, UR52, 0x9f, URZ ;  /* 0x0000009f34057890 */ /* 0x000fe4000fffe03f */
[----:B------:R-:W-:Y:S02]  /*11e0*/  ULEA UR6, UR4, UR7, 0xc ;  /* 0x0000000704067291 */ /* 0x000fe4000f8e603f */
[----:B------:R-:W-:Y:S01]  /*11f0*/  PLOP3.LUT P0, PT, PT, PT, UP0, 0x80, 0x0 ;  /* 0x000000000000781c */ /* 0x000fe20003f0f008 */
[----:B------:R-:W-:-:S02]  /*1200*/  UIMAD.WIDE UR4, UR5, 0x66666667, URZ ;  /* 0x66666667050478a5 */ /* 0x000fc4000f8e023f */
[----:B------:R-:W-:Y:S02]  /*1210*/  USHF.R.U32.HI UR6, URZ, 0x4, UR6 ;  /* 0x000000043f067899 */ /* 0x000fe40008011606 */
[----:B------:R-:W-:Y:S02]  /*1220*/  USHF.R.U32.HI UR49, URZ, 0x1f, UR5 ;  /* 0x0000001f3f317899 */ /* 0x000fe40008011605 */
[----:B------:R-:W-:Y:S02]  /*1230*/  ULOP3.LUT UR48, UR6, 0x3fff, URZ, 0xc0, !UPT ;  /* 0x00003fff06307892 */ /* 0x000fe4000f8ec03f */
[----:B------:R-:W-:Y:S01]  /*1240*/  ULEA.HI.SX32 UR49, UR5, UR49, 0x1a ;  /* 0x0000003105317291 */ /* 0x000fe2000f8fd23f */
[----:B--2---:R-:W-:-:S04]  /*1250*/  FMUL.FTZ R0, R3, R0 ;  /* 0x0000000003007220 */ /* 0x004fc80000410000 */
[----:B------:R-:W-:-:S05]  /*1260*/  FMUL.FTZ R0, R0, UR8 ;  /* 0x0000000800007c20 */ /* 0x000fca0008410000 */
[----:B------:R-:W-:Y:S01]  /*1270*/  R2UR UR40, R0 ;  /* 0x00000000002872ca */ /* 0x000fe200000e0000 */
[----:B-----5:R-:W-:-:S14]  /*1280*/  @!P0 BRA `(.L_x_7) ;  /* 0x0000000000408947 */ /* 0x020fdc0003800000 */
[----:B------:R-:W-:Y:S01]  /*1290*/  MOV R0, 0x0 ;  /* 0x0000000000007802 */ /* 0x000fe20000000f00 */
[----:B------:R-:W-:Y:S01]  /*12a0*/  ULDC.64 UR4, c[0x4][0xc8] ;  /* 0x0100320000047ab9 */ /* 0x000fe20000000a00 */
[----:B------:R-:W-:Y:S01]  /*12b0*/  ULDC.64 UR6, c[0x4][0x38] ;  /* 0x01000e0000067ab9 */ /* 0x000fe20000000a00 */
[----:B------:R-:W-:Y:S01]  /*12c0*/  IMAD.U32 R4, RZ, RZ, UR4 ;  /* 0x00000004ff047e24 */ /* 0x000fe2000f8e00ff */
[----:B------:R0:W1:Y:S01]  /*12d0*/  LDC.64 R14, c[0x4][R0] ;  /* 0x01000000000e7b82 */ /* 0x0000620000000a00 */
[----:B------:R-:W-:Y:S01]  /*12e0*/  IMAD.U32 R5, RZ, RZ, UR5 ;  /* 0x00000005ff057e24 */ /* 0x000fe2000f8e00ff */
[----:B------:R-:W-:Y:S01]  /*12f0*/  ULDC.64 UR4, c[0x4][0xd0] ;  /* 0x0100340000047ab9 */ /* 0x000fe20000000a00 */
[----:B------:R-:W-:Y:S02]  /*1300*/  IMAD.U32 R10, RZ, RZ, UR6 ;  /* 0x00000006ff0a7e24 */ /* 0x000fe4000f8e00ff */
[----:B------:R-:W-:Y:S02]  /*1310*/  IMAD.U32 R6, RZ, RZ, UR4 ;  /* 0x00000004ff067e24 */ /* 0x000fe4000f8e00ff */
[----:B------:R-:W-:-:S02]  /*1320*/  IMAD.U32 R7, RZ, RZ, UR5 ;  /* 0x00000005ff077e24 */ /* 0x000fc4000f8e00ff */
[----:B------:R-:W-:Y:S02]  /*1330*/  IMAD.U32 R11, RZ, RZ, UR7 ;  /* 0x00000007ff0b7e24 */ /* 0x000fe4000f8e00ff */
[----:B------:R-:W-:Y:S02]  /*1340*/  IMAD.MOV.U32 R8, RZ, RZ, 0x70 ;  /* 0x00000070ff087424 */ /* 0x000fe400078e00ff */
[----:B------:R-:W-:Y:S02]  /*1350*/  IMAD.MOV.U32 R12, RZ, RZ, 0x1 ;  /* 0x00000001ff0c7424 */ /* 0x000fe400078e00ff */
[----:B0-----:R-:W-:-:S07]  /*1360*/  IMAD.MOV.U32 R13, RZ, RZ, RZ ;  /* 0x000000ffff0d7224 */ /* 0x001fce00078e00ff */
[----:B------:R-:W-:-:S07]  /*1370*/  LEPC R20, `(.L_x_7) ;  /* 0x000000001014794e */ /* 0x000fce0000000000 */
[----:B-1----:R-:W-:Y:S05]  /*1380*/  CALL.ABS.NOINC R14 ;  /* 0x000000000e007343 */ /* 0x002fea0003c00000 */
.L_x_7:
[----:B------:R-:W-:Y:S01]  /*1390*/  ULOP3.LUT UR4, UR46, 0x1, URZ, 0xc0, !UPT ;  /* 0x000000012e047892 */ /* 0x000fe2000f8ec03f */
[----:B------:R-:W-:-:S05]  /*13a0*/  IMAD.U32 R3, RZ, RZ, UR47 ;  /* 0x0000002fff037e24 */ /* 0x000fca000f8e00ff */
[----:B------:R-:W-:Y:S01]  /*13b0*/  IMAD.U32 R0, RZ, RZ, UR4 ;  /* 0x00000004ff007e24 */ /* 0x000fe2000f8e00ff */
[----:B------:R-:W-:-:S04]  /*13c0*/  ISETP.NE.AND P0, PT, R3, 0x3, PT ;  /* 0x000000030300780c */ /* 0x000fc80003f05270 */
[----:B------:R-:W-:-:S04]  /*13d0*/  SHF.L.U32 R0, R0, 0x1f, RZ ;  /* 0x0000001f00007819 */ /* 0x000fc800000006ff */
[----:B------:R-:W0:Y:S02]  /*13e0*/  SYNCS.PHASECHK.TRANS64.TRYWAIT P1, [UR39+0x29800], R0 ;  /* 0x02980000ff0075a7 */ /* 0x000e240008020167 */
[----:B0-----:R-:W-:Y:S05]  /*13f0*/  @!P1 BRA `(.L_x_8) ;  /* 0x000000d000949947 */ /* 0x001fea0003800000 */
.L_x_107:
[----:B------:R-:W-:Y:S05]  /*1400*/  @!P0 BRA `(.L_x_9) ;  /* 0x0000000000048947 */ /* 0x000fea0003800000 */
[----:B------:R-:W-:Y:S01]  /*1410*/  BPT.TRAP 0x1 ;  /* 0x000000040000795c */ /* 0x000fe20000300000 */
.L_x_9:
[----:B------:R-:W-:Y:S02]  /*1420*/  IMAD.U32 R4, RZ, RZ, UR44 ;  /* 0x0000002cff047e24 */ /* 0x000fe4000f8e00ff */
[----:B0-----:R-:W-:-:S03]  /*1430*/  IMAD.U32 R3, RZ, RZ, UR45 ;  /* 0x0000002dff037e24 */ /* 0x001fc6000f8e00ff */
[----:B------:R-:W-:Y:S02]  /*1440*/  LEA R4, R4, UR39, 0x3 ;  /* 0x0000002704047c11 */ /* 0x000fe4000f8e18ff */
[----:B------:R-:W-:-:S04]  /*1450*/  SHF.L.U32 R3, R3, 0x1f, RZ ;  /* 0x0000001f03037819 */ /* 0x000fc800000006ff */
[----:B------:R0:W1:Y:S01]  /*1460*/  SYNCS.PHASECHK.TRANS64.TRYWAIT P1, [R4+URZ+0x29830], R3 ;  /* 0x02983003040075a7 */ /* 0x000062000802017f */
[----:B------:R-:W-:Y:S05]  /*1470*/  @!P0 BRA `(.L_x_10) ;  /* 0x0000000000048947 */ /* 0x000fea0003800000 */
[----:B------:R-:W-:Y:S01]  /*1480*/  BPT.TRAP 0x1 ;  /* 0x000000040000795c */ /* 0x000fe20000300000 */
.L_x_10:
[----:B------:R-:W-:Y:S01]  /*1490*/  IMAD.MOV.U32 R87, RZ, RZ, RZ ;  /* 0x000000ffff577224 */ /* 0x000fe200078e00ff */
[----:B-1----:R-:W-:Y:S06]  /*14a0*/  @P1 BRA `(.L_x_11) ;  /* 0x0000000000081947 */ /* 0x002fec0003800000 */
[----:B------:R-:W1:Y:S02]  /*14b0*/  SYNCS.PHASECHK.TRANS64.TRYWAIT P1, [R4+URZ+0x29830], R3 ;  /* 0x02983003040075a7 */ /* 0x000e64000802017f */
[----:B-1----:R-:W-:Y:S05]  /*14c0*/  @!P1 BRA `(.L_x_12) ;  /* 0x000000d000789947 */ /* 0x002fea0003800000 */
.L_x_11:
[----:B------:R-:W-:Y:S05]  /*14d0*/  WARPSYNC.ALL ;  /* 0x0000000000007948 */ /* 0x000fea0003800000 */
[----:B------:R-:W-:Y:S01]  /*14e0*/  UIADD3 UR4, UR39, 0x1a400, URZ ;  /* 0x0001a40027047890 */ /* 0x000fe2000fffe03f */
[----:B------:R-:W-:Y:S01]  /*14f0*/  WARPGROUP.ARRIVE ;  /* 0x00000000000079c5 */ /* 0x000fe20000000000 */
[----:B------:R-:W-:Y:S02]  /*1500*/  ULOP3.LUT UR28, UR48, 0x10000, URZ, 0xfc, !UPT ;  /* 0x00010000301c7892 */ /* 0x000fe4000f8efc3f */
[----:B------:R-:W-:Y:S01]  /*1510*/  USHF.R.U32.HI UR4, URZ, 0x4, UR4 ;  /* 0x000000043f047899 */ /* 0x000fe20008011604 */
[----:B------:R-:W-:Y:S01]  /*1520*/  UMOV UR25, 0x80000020 ;  /* 0x8000002000197882 */ /* 0x000fe20000000000 */
[----:B------:R-:W-:-:S02]  /*1530*/  UMOV UR27, 0x80000020 ;  /* 0x80000020001b7882 */ /* 0x000fc40000000000 */
[----:B------:R-:W-:Y:S01]  /*1540*/  ULOP3.LUT UR4, UR4, 0x3fff, URZ, 0xc0, !UPT ;  /* 0x00003fff04047892 */ /* 0x000fe2000f8ec03f */
[----:B------:R-:W-:Y:S01]  /*1550*/  UMOV UR24, UR28 ;  /* 0x0000001c00187c82 */ /* 0x000fe20008000000 */
[----:B------:R-:W-:Y:S02]  /*1560*/  UMOV UR5, UR25 ;  /* 0x0000001900057c82 */ /* 0x000fe40008000000 */
[----:B------:R-:W-:Y:S01]  /*1570*/  ULOP3.LUT UR48, UR4, 0x10000, URZ, 0xfc, !UPT ;  /* 0x0001000004307892 */ /* 0x000fe2000f8efc3f */
[----:B------:R-:W-:Y:S02]  /*1580*/  UMOV UR7, 0x80000020 ;  /* 0x8000002000077882 */ /* 0x000fe40000000000 */
[----:B------:R-:W-:Y:S01]  /*1590*/  UMOV UR4, UR24 ;  /* 0x0000001800047c82 */ /* 0x000fe20008000000 */
[----:B------:R-:W-:Y:S01]  /*15a0*/  UIMAD UR30, UR44, 0x780, UR48 ;  /* 0x000007802c1e78a4 */ /* 0x000fe2000f8e0230 */
[----:B------:R-:W-:Y:S01]  /*15b0*/  UMOV UR11, 0x80000020 ;  /* 0x80000020000b7882 */ /* 0x000fe20000000000 */
[----:B------:R-:W-:-:S02]  /*15c0*/  UMOV UR15, 0x80000020 ;  /* 0x80000020000f7882 */ /* 0x000fc40000000000 */
[----:B------:R-:W-:Y:S02]  /*15d0*/  UIADD3 UR6, UR30, 0x80, URZ ;  /* 0x000000801e067890 */ /* 0x000fe4000fffe03f */
[----:B------:R-:W-:Y:S02]  /*15e0*/  UIADD3 UR8, UR30, 0x100, URZ ;  /* 0x000001001e087890 */ /* 0x000fe4000fffe03f */
[----:B------:R-:W-:Y:S01]  /*15f0*/  UMOV UR26, UR30 ;  /* 0x0000001e001a7c82 */ /* 0x000fe20008000000 */
[----:B------:R-:W-:Y:S01]  /*1600*/  UIADD3 UR9, UR30, 0x180, URZ ;  /* 0x000001801e097890 */ /* 0x000fe2000fffe03f */
[----:B------:R-:W-:Y:S01]  /*1610*/  QGMMA.64x32x32.F32.E4M3.E4M3 R104, gdesc[UR24], RZ, !UPT, gsb0 ;  /* 0x00600000186879f3 */ /* 0x000fe2000c0008ff */
[----:B------:R-:W-:Y:S01]  /*1620*/  UMOV UR26, UR6 ;  /* 0x00000006001a7c82 */ /* 0x000fe20008000000 */
[----:B------:R-:W-:Y:S01]  /*1630*/  UMOV UR27, 0x80000020 ;  /* 0x80000020001b7882 */ /* 0x000fe20000000000 */
[----:B------:R-:W-:Y:S01]  /*1640*/  UMOV UR6, UR8 ;  /* 0x0000000800067c82 */ /* 0x000fe20008000000 */
[----:B------:R-:W-:-:S02]  /*1650*/  UIADD3 UR10, UR30, 0x200, URZ ;  /* 0x000002001e0a7890 */ /* 0x000fc4000fffe03f */
[----:B------:R-:W-:Y:S02]  /*1660*/  UIADD3 UR12, UR30, 0x102, URZ ;  /* 0x000001021e0c7890 */ /* 0x000fe4000fffe03f */
[----:B------:R-:W-:Y:S02]  /*1670*/  UIADD3 UR13, UR30, 0x182, URZ ;  /* 0x000001821e0d7890 */ /* 0x000fe4000fffe03f */
[----:B------:R-:W-:Y:S02]  /*1680*/  UIADD3 UR14, UR30, 0x202, URZ ;  /* 0x000002021e0e7890 */ /* 0x000fe4000fffe03f */
[----:B------:R-:W-:Y:S01]  /*1690*/  UIADD3 UR18, UR30, 0x382, URZ ;  /* 0x000003821e127890 */ /* 0x000fe2000fffe03f */
[----:B------:R-:W-:Y:S01]  /*16a0*/  UMOV UR19, 0x80000020 ;  /* 0x8000002000137882 */ /* 0x000fe20000000000 */
[----:B------:R-:W-:Y:S01]  /*16b0*/  UIADD3 UR22, UR30, 0x600, URZ ;  /* 0x000006001e167890 */ /* 0x000fe2000fffe03f */
[----:B------:R-:W-:Y:S01]  /*16c0*/  UMOV UR23, 0x80000020 ;  /* 0x8000002000177882 */ /* 0x000fe20000000000 */
[----:B------:R-:W-:Y:S01]  /*16d0*/  UMOV UR31, 0x80000020 ;  /* 0x80000020001f7882 */ /* 0x000fe20000000000 */
[----:B------:R-:W-:-:S02]  /*16e0*/  WARPGROUP.DEPBAR.LE gsb0, 0x0 ;  /* 0x00008000000079c5 */ /* 0x000fc40000010000 */
[----:B------:R-:W-:-:S06]  /*16f0*/  WARPGROUP.ARRIVE ;  /* 0x00000000000079c5 */ /* 0x000fcc0000000000 */
[----:B------:R-:W-:Y:S01]  /*1700*/  QGMMA.64x32x32.F32.E4M3.E4M3 R88, gdesc[UR24], RZ, !UPT, gsb0 ;  /* 0x00600000185879f3 */ /* 0x000fe2000c0008ff */
[----:B------:R-:W-:Y:S01]  /*1710*/  UMOV UR26, UR9 ;  /* 0x00000009001a7c82 */ /* 0x000fe20008000000 */
[----:B------:R-:W-:Y:S01]  /*1720*/  UMOV UR27, 0x80000020 ;  /* 0x80000020001b7882 */ /* 0x000fe20000000000 */
[----:B------:R-:W-:Y:S02]  /*1730*/  WARPGROUP.DEPBAR.LE gsb0, 0x0 ;  /* 0x00008000000079c5 */ /* 0x000fe40000010000 */
[----:B------:R-:W-:-:S06]  /*1740*/  WARPGROUP.ARRIVE ;  /* 0x00000000000079c5 */ /* 0x000fcc0000000000 */
[----:B------:R-:W-:Y:S01]  /*1750*/  QGMMA.64x32x32.F32.E4M3.E4M3 R56, gdesc[UR4], RZ, !UPT, gsb0 ;  /* 0x00600000043879f3 */ /* 0x000fe2000c0008ff */
[----:B------:R-:W-:Y:S02]  /*1760*/  UIADD3 UR4, UR28, 0x2, URZ ;  /* 0x000000021c047890 */ /* 0x000fe4000fffe03f */
[----:B------:R-:W-:Y:S01]  /*1770*/  UIADD3 UR6, UR30, 0x2, URZ ;  /* 0x000000021e067890 */ /* 0x000fe2000fffe03f */
[----:B------:R-:W-:Y:S01]  /*1780*/  UMOV UR5, 0x80000020 ;  /* 0x8000002000057882 */ /* 0x000fe20000000000 */
[----:B------:R-:W-:Y:S01]  /*1790*/  UMOV UR7, 0x80000020 ;  /* 0x8000002000077882 */ /* 0x000fe20000000000 */
[----:B------:R-:W-:Y:S02]  /*17a0*/  UMOV UR9, UR5 ;  /* 0x0000000500097c82 */ /* 0x000fe40008000000 */
[----:B------:R-:W-:Y:S01]  /*17b0*/  UMOV UR8, UR4 ;  /* 0x0000000400087c82 */ /* 0x000fe20008000000 */
[----:B------:R-:W-:Y:S02]  /*17c0*/  WARPGROUP.DEPBAR.LE gsb0, 0x0 ;  /* 0x00008000000079c5 */ /* 0x000fe40000010000 */
[----:B------:R-:W-:-:S06]  /*17d0*/  WARPGROUP.ARRIVE ;  /* 0x00000000000079c5 */ /* 0x000fcc0000000000 */
[----:B------:R-:W-:Y:S01]  /*17e0*/  QGMMA.64x32x32.F32.E4M3.E4M3 R40, gdesc[UR24], RZ, !UPT, gsb0 ;  /* 0x00600000182879f3 */ /* 0x000fe2000c0008ff */
[----:B------:R-:W-:Y:S01]  /*17f0*/  UMOV UR26, UR10 ;  /* 0x0000000a001a7c82 */ /* 0x000fe20008000000 */
[----:B------:R-:W-:Y:S01]  /*1800*/  UMOV UR27, 0x80000020 ;  /* 0x80000020001b7882 */ /* 0x000fe20000000000 */
[----:B------:R-:W-:Y:S01]  /*1810*/  UIADD3 UR10, UR30, 0x82, URZ ;  /* 0x000000821e0a7890 */ /* 0x000fe2000fffe03f */
[----:B------:R-:W-:Y:S02]  /*1820*/  WARPGROUP.DEPBAR.LE gsb0, 0x0 ;  /* 0x00008000000079c5 */ /* 0x000fe40000010000 */
[----:B------:R-:W-:-:S06]  /*1830*/  WARPGROUP.ARRIVE ;  /* 0x00000000000079c5 */ /* 0x000fcc0000000000 */
[----:B------:R-:W-:Y:S03]  /*1840*/  QGMMA.64x32x32.F32.E4M3.E4M3 R24, gdesc[UR24], RZ, !UPT, gsb0 ;  /* 0x00600000181879f3 */ /* 0x000fe6000c0008ff */
[----:B------:R-:W-:Y:S02]  /*1850*/  WARPGROUP.DEPBAR.LE gsb0, 0x0 ;  /* 0x00008000000079c5 */ /* 0x000fe40000010000 */
[----:B------:R-:W-:-:S06]  /*1860*/  WARPGROUP.ARRIVE ;  /* 0x00000000000079c5 */ /* 0x000fcc0000000000 */
[----:B------:R-:W-:Y:S01]  /*1870*/  QGMMA.64x32x32.F32.E4M3.E4M3 R104, gdesc[UR4], R104, gsb0 ;  /* 0x00600000046879f3 */ /* 0x000fe20008000868 */
[----:B------:R-:W-:Y:S01]  /*1880*/  UMOV UR6, UR10 ;  /* 0x0000000a00067c82 */ /* 0x000fe20008000000 */
[----:B------:R-:W-:Y:S01]  /*1890*/  UMOV UR7, 0x80000020 ;  /* 0x8000002000077882 */ /* 0x000fe20000000000 */
[----:B------:R-:W-:Y:S01]  /*18a0*/  UMOV UR10, UR12 ;  /* 0x0000000c000a7c82 */ /* 0x000fe20008000000 */
[----:B------:R-:W-:Y:S02]  /*18b0*/  WARPGROUP.DEPBAR.LE gsb0, 0x0 ;  /* 0x00008000000079c5 */ /* 0x000fe40000010000 */
[----:B------:R-:W-:-:S06]  /*18c0*/  WARPGROUP.ARRIVE ;  /* 0x00000000000079c5 */ /* 0x000fcc0000000000 */
[----:B------:R-:W-:Y:S01]  /*18d0*/  QGMMA.64x32x32.F32.E4M3.E4M3 R88, gdesc[UR4], R88, gsb0 ;  /* 0x00600000045879f3 */ /* 0x000fe20008000858 */
[----:B------:R-:W-:Y:S01]  /*18e0*/  UMOV UR6, UR13 ;  /* 0x0000000d00067c82 */ /* 0x000fe20008000000 */
[----:B------:R-:W-:Y:S01]  /*18f0*/  UMOV UR7, 0x80000020 ;  /* 0x8000002000077882 */ /* 0x000fe20000000000 */
[----:B------:R-:W-:Y:S02]  /*1900*/  WARPGROUP.DEPBAR.LE gsb0, 0x0 ;  /* 0x00008000000079c5 */ /* 0x000fe40000010000 */
[----:B------:R-:W-:-:S06]  /*1910*/  WARPGROUP.ARRIVE ;  /* 0x00000000000079c5 */ /* 0x000fcc0000000000 */
[----:B------:R-:W-:Y:S01]  /*1920*/  QGMMA.64x32x32.F32.E4M3.E4M3 R56, gdesc[UR8], R56, gsb0 ;  /* 0x00600000083879f3 */ /* 0x000fe20008000838 */
        /* <DEDUP_REMOVED lines=8> */
[----:B------:R-:W-:Y:S01]  /*19b0*/  QGMMA.64x32x32.F32.E4M3.E4M3 R40, gdesc[UR4], R40, gsb0 ;  /* 0x00600000042879f3 */ /* 0x000fe20008000828 */
[----:B------:R-:W-:Y:S01]  /*19c0*/  UMOV UR6, UR14 ;  /* 0x0000000e00067c82 */ /* 0x000fe20008000000 */
[----:B------:R-:W-:Y:S01]  /*19d0*/  UMOV UR7, 0x80000020 ;  /* 0x8000002000077882 */ /* 0x000fe20000000000 */
[----:B------:R-:W-:Y:S01]  /*19e0*/  UIADD3 UR14, UR30, 0x380, URZ ;  /* 0x000003801e0e7890 */ /* 0x000fe2000fffe03f */
[----:B------:R-:W-:Y:S02]  /*19f0*/  WARPGROUP.DEPBAR.LE gsb0, 0x0 ;  /* 0x00008000000079c5 */ /* 0x000fe40000010000 */
[----:B------:R-:W-:-:S06]  /*1a00*/  WARPGROUP.ARRIVE ;  /* 0x00000000000079c5 */ /* 0x000fcc0000000000 */
[----:B------:R-:W-:Y:S01]  /*1a10*/  QGMMA.64x32x32.F32.E4M3.E4M3 R24, gdesc[UR4], R24, gsb0 ;  /* 0x00600000041879f3 */ /* 0x000fe20008000818 */
[----:B------:R-:W-:Y:S02]  /*1a20*/  UIADD3 UR6, UR30, 0x300, URZ ;  /* 0x000003001e067890 */ /* 0x000fe4000fffe03f */
[----:B------:R-:W-:Y:S01]  /*1a30*/  UIADD3 UR7, UR30, 0x400, URZ ;  /* 0x000004001e077890 */ /* 0x000fe2000fffe03f */
        /* <DEDUP_REMOVED lines=60> */
[----:B------:R-:W-:Y:S03]  /*1e00*/  QGMMA.64x32x32.F32.E4M3.E4M3 R24, gdesc[UR12], R24, gsb0 ;  /* 0x006000000c1879f3 */ /* 0x000fe60008000818 */
        /* <DEDUP_REMOVED lines=35> */
[----:B------:R-:W-:-:S03]  /*2040*/  UIADD3 UR6, UR30, 0x702, URZ ;  /* 0x000007021e067890 */ /* 0x000fc6000fffe03f */
        /* <DEDUP_REMOVED lines=18> */
[----:B------:R-:W-:Y:S05]  /*2170*/  @!P0 BRA `(.L_x_13) ;  /* 0x0000000000048947 */ /* 0x000fea0003800000 */
[----:B------:R-:W-:Y:S01]  /*2180*/  BPT.TRAP 0x1 ;  /* 0x000000040000795c */ /* 0x000fe20000300000 */
.L_x_13:
[----:B------:R-:W-:Y:S01]  /*2190*/  VIADD R0, R171, UR52 ;  /* 0x00000034ab007c36 */ /* 0x000fe20008000000 */
[----:B------:R-:W-:Y:S01]  /*21a0*/  P2R R72, PR, RZ, 0x1 ;  /* 0x00000001ff487803 */ /* 0x000fe20000000000 */
[----:B------:R-:W-:Y:S01]  /*21b0*/  IMAD.U32 R5, RZ, RZ, UR49 ;  /* 0x00000031ff057e24 */ /* 0x000fe2000f8e00ff */
[----:B------:R-:W-:Y:S01]  /*21c0*/  R2UR UR6, R4 ;  /* 0x00000000040672ca */ /* 0x000fe200000e0000 */
[----:B------:R-:W-:Y:S02]  /*21d0*/  UISETP.GE.AND UP0, UPT, UR52, 0xa1, UPT ;  /* 0x000000a13400788c */ /* 0x000fe4000bf06270 */
[----:B------:R-:W-:-:S05]  /*21e0*/  IMAD R5, R5, -0xa0, R0 ;  /* 0xffffff6005057824 */ /* 0x000fca00078e0200 */
[C---:B------:R-:W-:Y:S02]  /*21f0*/  ISETP.GT.AND P6, PT, R5.reuse, RZ, PT ;  /* 0x000000ff0500720c */ /* 0x040fe40003fc4270 */
[C---:B------:R-:W-:Y:S02]  /*2200*/  ISETP.GT.AND P5, PT, R5.reuse, 0x1, PT ;  /* 0x000000010500780c */ /* 0x040fe40003fa4270 */
[----:B------:R-:W-:Y:S01]  /*2210*/  ISETP.GT.AND P4, PT, R5, 0x8, PT ;  /* 0x000000080500780c */ /* 0x000fe20003f84270 */
[----:B------:R-:W-:Y:S01]  /*2220*/  UIADD3 UR6, UR6, 0x29840, URZ ;  /* 0x0002984006067890 */ /* 0x000fe2000fffe03f */
[----:B------:R-:W-:Y:S02]  /*2230*/  FSEL R7, R106, -INF , P6 ;  /* 0xff8000006a077808 */ /* 0x000fe40003000000 */
[----:B------:R-:W-:Y:S01]  /*2240*/  FSEL R9, R107, -INF , P5 ;  /* 0xff8000006b097808 */ /* 0x000fe20002800000 */
[----:B------:R-:W-:Y:S01]  /*2250*/  UPRMT UR6, UR37, 0x654, UR6 ;  /* 0x0000065425067896 */ /* 0x000fe20008000006 */
[----:B------:R-:W-:-:S02]  /*2260*/  ISETP.GT.AND P3, PT, R5, 0x9, PT ;  /* 0x000000090500780c */ /* 0x000fc40003f64270 */
[----:B------:R-:W-:Y:S02]  /*2270*/  FSEL R11, R110, -INF , P4 ;  /* 0xff8000006e0b7808 */ /* 0x000fe40002000000 */
[----:B------:R-:W-:Y:S02]  /*2280*/  FMNMX.FTZ R0, R7, R9, !PT ;  /* 0x0000000907007209 */ /* 0x000fe40007810000 */
[----:B------:R-:W-:Y:S02]  /*2290*/  ISETP.GT.AND P1, PT, R5, 0x10, PT ;  /* 0x000000100500780c */ /* 0x000fe40003f24270 */
[----:B------:R-:W-:Y:S01]  /*22a0*/  FSEL R13, R111, -INF , P3 ;  /* 0xff8000006f0d7808 */ /* 0x000fe20001800000 */
[----:B------:R-:W-:Y:S01]  /*22b0*/  SYNCS.ARRIVE.TRANS64.RED.A1T0 RZ, [UR6], RZ ;  /* 0x000000ffffff79a7 */ /* 0x000fe20008100406 */
[----:B------:R-:W-:Y:S02]  /*22c0*/  FMNMX.FTZ R0, R11, R0, !PT ;  /* 0x000000000b007209 */ /* 0x000fe40007810000 */
[----:B------:R-:W-:-:S02]  /*22d0*/  ISETP.GT.AND P2, PT, R5, 0x11, PT ;  /* 0x000000110500780c */ /* 0x000fc40003f44270 */
[----:B------:R-:W-:Y:S02]  /*22e0*/  FSEL R15, R114, -INF , P1 ;  /* 0xff800000720f7808 */ /* 0x000fe40000800000 */
[----:B------:R-:W-:Y:S02]  /*22f0*/  FMNMX.FTZ R0, R13, R0, !PT ;  /* 0x000000000d007209 */ /* 0x000fe40007810000 */
[----:B------:R-:W-:Y:S02]  /*2300*/  FSEL R104, R104, -INF , P6 ;  /* 0xff80000068687808 */ /* 0x000fe40003000000 */
[----:B------:R-:W-:Y:S02]  /*2310*/  ISETP.GT.AND P6, PT, R5, 0x18, PT ;  /* 0x000000180500780c */ /* 0x000fe40003fc4270 */
[----:B------:R-:W-:Y:S02]  /*2320*/  FSEL R21, R115, -INF , P2 ;  /* 0xff80000073157808 */ /* 0x000fe40001000000 */
[----:B------:R-:W-:-:S02]  /*2330*/  FMNMX.FTZ R0, R15, R0, !PT ;  /* 0x000000000f007209 */ /* 0x000fc40007810000 */
[----:B------:R-:W-:Y:S02]  /*2340*/  FSEL R105, R105, -INF , P5 ;  /* 0xff80000069697808 */ /* 0x000fe40002800000 */
[----:B------:R-:W-:Y:S02]  /*2350*/  ISETP.GT.AND P5, PT, R5, 0x19, PT ;  /* 0x000000190500780c */ /* 0x000fe40003fa4270 */
[----:B------:R-:W-:Y:S02]  /*2360*/  FSEL R121, R118, -INF , P6 ;  /* 0xff80000076797808 */ /* 0x000fe40003000000 */
[----:B------:R-:W-:Y:S02]  /*2370*/  FMNMX.FTZ R0, R21, R0, !PT ;  /* 0x0000000015007209 */ /* 0x000fe40007810000 */
[----:B------:R-:W-:Y:S02]  /*2380*/  FSEL R108, R108, -INF , P4 ;  /* 0xff8000006c6c7808 */ /* 0x000fe40002000000 */
        /* <DEDUP_REMOVED lines=69> */
[----:B01----:R-:W-:Y:S02]  /*27e0*/  FSEL R3, R42, -INF , P6 ;  /* 0xff8000002a037808 */ /* 0x003fe40003000000 */
        /* <DEDUP_REMOVED lines=21> */
[----:B------:R-:W-:Y:S02]  /*2940*/  ISETP.GT.AND P0, PT, R5, 0x79, PT ;  /* 0x000000790500780c */ /* 0x000fe40003f04270 */
[----:B------:R-:W-:Y:S02]  /*2950*/  FSEL R77, R54, -INF , P6 ;  /* 0xff800000364d7808 */ /* 0x000fe40003000000 */
[----:B------:R-:W-:Y:S02]  /*2960*/  FMNMX.FTZ R0, R51, R0, !PT ;  /* 0x0000000033007209 */ /* 0x000fe40007810000 */
[----:B------:R-:W-:Y:S02]  /*2970*/  FSEL R41, R41, -INF , P5 ;  /* 0xff80000029297808 */ /* 0x000fe40002800000 */
[----:B------:R-:W-:Y:S02]  /*2980*/  ISETP.GT.AND P5, PT, R5, 0x80, PT ;  /* 0x000000800500780c */ /* 0x000fe40003fa4270 */
[----:B------:R-:W-:-:S02]  /*2990*/  FSEL R55, R55, -INF , P0 ;  /* 0xff80000037377808 */ /* 0x000fc40000000000 */
[----:B------:R-:W-:Y:S02]  /*29a0*/  FMNMX.FTZ R0, R77, R0, !PT ;  /* 0x000000004d007209 */ /* 0x000fe40007810000 */
        /* <DEDUP_REMOVED lines=12> */
[----:B------:R-:W-:Y:S01]  /*2a70*/  FSEL R85, R31, -INF , P2 ;  /* 0xff8000001f557808 */ /* 0x000fe20001000000 */
[----:B------:R-:W-:Y:S01]  /*2a80*/  IMAD.U32 R31, RZ, RZ, UR40 ;  /* 0x00000028ff1f7e24 */ /* 0x000fe2000f8e00ff */
[----:B------:R-:W-:Y:S02]  /*2a90*/  FMNMX.FTZ R0, R83, R0, !PT ;  /* 0x0000000053007209 */ /* 0x000fe40007810000 */
[----:B------:R-:W-:Y:S02]  /*2aa0*/  ISETP.GT.AND P3, PT, R5, 0x90, PT ;  /* 0x000000900500780c */ /* 0x000fe40003f64270 */
[----:B------:R-:W-:Y:S02]  /*2ab0*/  FSEL R44, R44, -INF , P4 ;  /* 0xff8000002c2c7808 */ /* 0x000fe40002000000 */
[----:B------:R-:W-:-:S02]  /*2ac0*/  FSEL R95, R34, -INF , P3 ;  /* 0xff800000225f7808 */ /* 0x000fc40001800000 */
[----:B------:R-:W-:Y:S02]  /*2ad0*/  FMNMX.FTZ R0, R85, R0, !PT ;  /* 0x0000000055007209 */ /* 0x000fe40007810000 */
[----:B------:R-:W-:Y:S02]  /*2ae0*/  ISETP.GT.AND P4, PT, R5, 0x91, PT ;  /* 0x000000910500780c */ /* 0x000fe40003f84270 */
[----:B------:R-:W-:Y:S02]  /*2af0*/  FMNMX.FTZ R0, R95, R0, !PT ;  /* 0x000000005f007209 */ /* 0x000fe40007810000 */
[----:B------:R-:W-:Y:S02]  /*2b00*/  FSEL R91, R35, -INF , P4 ;  /* 0xff800000235b7808 */ /* 0x000fe40002000000 */
[----:B------:R-:W-:Y:S02]  /*2b10*/  ISETP.GT.AND P5, PT, R5, 0x98, PT ;  /* 0x000000980500780c */ /* 0x000fe40003fa4270 */
[----:B------:R-:W-:-:S02]  /*2b20*/  FMNMX.FTZ R0, R91, R0, !PT ;  /* 0x000000005b007209 */ /* 0x000fc40007810000 */
[----:B------:R-:W-:Y:S02]  /*2b30*/  FSEL R35, R38, -INF , P5 ;  /* 0xff80000026237808 */ /* 0x000fe40002800000 */
[----:B------:R-:W-:Y:S02]  /*2b40*/  ISETP.GT.AND P6, PT, R5, 0x99, PT ;  /* 0x000000990500780c */ /* 0x000fe40003fc4270 */
[----:B------:R-:W-:Y:S02]  /*2b50*/  FMNMX.FTZ R0, R35, R0, !PT ;  /* 0x0000000023007209 */ /* 0x000fe40007810000 */
[----:B------:R-:W-:Y:S02]  /*2b60*/  FSEL R39, R39, -INF , P6 ;  /* 0xff80000027277808 */ /* 0x000fe40003000000 */
[----:B------:R-:W-:Y:S02]  /*2b70*/  P2R R10, PR, RZ, 0x8 ;  /* 0x00000008ff0a7803 */ /* 0x000fe40000000000 */
[----:B------:R-:W-:-:S02]  /*2b80*/  FMNMX.FTZ R8, R39, R0, !PT ;  /* 0x0000000027087209 */ /* 0x000fc40007810000 */
[----:B------:R-:W-:Y:S02]  /*2b90*/  P2R R20, PR, RZ, 0x1 ;  /* 0x00000001ff147803 */ /* 0x000fe40000000000 */
[----:B------:R-:W-:Y:S01]  /*2ba0*/  P2R R14, PR, RZ, 0x2 ;  /* 0x00000002ff0e7803 */ /* 0x000fe20000000000 */
[----:B------:R-:W0:Y:S01]  /*2bb0*/  SHFL.BFLY PT, R27, R8, 0x2, 0x1f ;  /* 0x0c401f00081b7f89 */ /* 0x000e2200000e0000 */
[----:B------:R-:W-:Y:S02]  /*2bc0*/  P2R R12, PR, RZ, 0x4 ;  /* 0x00000004ff0c7803 */ /* 0x000fe40000000000 */
[C---:B------:R-:W-:Y:S02]  /*2bd0*/  ISETP.GT.AND P2, PT, R5.reuse, 0x78, PT ;  /* 0x000000780500780c */ /* 0x040fe40003f44270 */
[C---:B------:R-:W-:Y:S02]  /*2be0*/  ISETP.GT.AND P1, PT, R5.reuse, 0x79, PT ;  /* 0x000000790500780c */ /* 0x040fe40003f24270 */
[----:B------:R-:W-:-:S02]  /*2bf0*/  ISETP.GT.AND P0, PT, R5, 0x80, PT ;  /* 0x000000800500780c */ /* 0x000fc40003f04270 */
[----:B------:R-:W-:Y:S02]  /*2c00*/  FSEL R53, R53, -INF , P1 ;  /* 0xff80000035357808 */ /* 0x000fe40000800000 */
[----:B------:R-:W-:Y:S02]  /*2c10*/  ISETP.NE.AND P1, PT, R14, RZ, PT ;  /* 0x000000ff0e00720c */ /* 0x000fe40003f25270 */
[----:B------:R-:W-:Y:S02]  /*2c20*/  FSEL R24, R24, -INF , P0 ;  /* 0xff80000018187808 */ /* 0x000fe40000000000 */
[----:B------:R-:W-:Y:S02]  /*2c30*/  ISETP.NE.AND P0, PT, R20, RZ, PT ;  /* 0x000000ff1400720c */ /* 0x000fe40003f05270 */
[----:B------:R-:W-:Y:S02]  /*2c40*/  FSEL R52, R52, -INF , P2 ;  /* 0xff80000034347808 */ /* 0x000fe40001000000 */
[----:B------:R-:W-:-:S02]  /*2c50*/  ISETP.NE.AND P2, PT, R12, RZ, PT ;  /* 0x000000ff0c00720c */ /* 0x000fc40003f45270 */
[----:B------:R-:W-:Y:S02]  /*2c60*/  FSEL R25, R25, -INF , P0 ;  /* 0xff80000019197808 */ /* 0x000fe40000000000 */
[----:B------:R-:W-:Y:S02]  /*2c70*/  FSEL R58, R33, -INF , P4 ;  /* 0xff800000213a7808 */ /* 0x000fe40002000000 */
[----:B0-----:R-:W-:Y:S02]  /*2c80*/  FMNMX.FTZ R27, R8, R27, !PT ;  /* 0x0000001b081b7209 */ /* 0x001fe40007810000 */
[----:B------:R-:W-:Y:S02]  /*2c90*/  FSEL R62, R36, -INF , P5 ;  /* 0xff800000243e7808 */ /* 0x000fe40002800000 */
[----:B------:R-:W-:Y:S01]  /*2ca0*/  FSEL R37, R37, -INF , P6 ;  /* 0xff80000025257808 */ /* 0x000fe20003000000 */
[----:B------:R-:W0:Y:S01]  /*2cb0*/  SHFL.BFLY PT, R0, R27, 0x1, 0x1f ;  /* 0x0c201f001b007f89 */ /* 0x000e2200000e0000 */
[----:B------:R-:W-:-:S02]  /*2cc0*/  ISETP.NE.AND P0, PT, R72, RZ, PT ;  /* 0x000000ff4800720c */ /* 0x000fc40003f05270 */
[----:B0-----:R-:W-:-:S04]  /*2cd0*/  FMNMX.FTZ R0, R27, R0, !PT ;  /* 0x000000001b007209 */ /* 0x001fc80007810000 */
[C---:B------:R-:W-:Y:S01]  /*2ce0*/  FSETP.NEU.FTZ.AND P3, PT, R0.reuse, -INF , PT ;  /* 0xff8000000000780b */ /* 0x040fe20003f7d000 */
[----:B------:R-:W-:-:S05]  /*2cf0*/  FFMA.FTZ R6, R0, R31, -8 ;  /* 0xc100000000067423 */ /* 0x000fca000001001f */
[----:B------:R-:W-:Y:S02]  /*2d00*/  FSEL R6, R6, RZ, P3 ;  /* 0x000000ff06067208 */ /* 0x000fe40001800000 */
[----:B------:R-:W-:-:S03]  /*2d10*/  ISETP.NE.AND P3, PT, R10, RZ, PT ;  /* 0x000000ff0a00720c */ /* 0x000fc60003f65270 */
[--C-:B------:R-:W-:Y:S01]  /*2d20*/  FFMA.FTZ R5, R7, UR40, -R6.reuse ;  /* 0x0000002807057c23 */ /* 0x100fe20008010806 */
[----:B------:R-:W-:-:S01]  /*2d30*/  FFMA.FTZ R7, R11, UR40, -R6 ;  /* 0x000000280b077c23 */ /* 0x000fc20008010806 */
[----:B------:R-:W-:Y:S01]  /*2d40*/  FMNMX.FTZ R11, R104, R105, !PT ;  /* 0x00000069680b7209 */ /* 0x000fe20007810000 */
[----:B------:R-:W-:-:S01]  /*2d50*/  FFMA.FTZ R10, R13, UR40, -R6 ;  /* 0x000000280d0a7c23 */ /* 0x000fc20008010806 */
[--C-:B------:R-:W-:Y:S01]  /*2d60*/  FFMA.FTZ R8, R9, UR40, -R6.reuse ;  /* 0x0000002809087c23 */ /* 0x100fe20008010806 */
[----:B------:R-:W-:-:S01]  /*2d70*/  FFMA.FTZ R9, R15, UR40, -R6 ;  /* 0x000000280f097c23 */ /* 0x000fc20008010806 */
[----:B------:R-:W-:Y:S01]  /*2d80*/  FMNMX.FTZ R14, R108, R11, !PT ;  /* 0x0000000b6c0e7209 */ /* 0x000fe20007810000 */
[----:B------:R-:W-:-:S01]  /*2d90*/  FFMA.FTZ R12, R21, UR40, -R6 ;  /* 0x00000028150c7c23 */ /* 0x000fc20008010806 */
[--C-:B------:R-:W-:Y:S01]  /*2da0*/  FFMA.FTZ R50, R111, UR40, -R6.reuse ;  /* 0x000000286f327c23 */ /* 0x100fe20008010806 */
[----:B------:R-:W-:Y:S01]  /*2db0*/  FSEL R32, R32, -INF , P3 ;  /* 0xff80000020207808 */ /* 0x000fe20001800000 */
[--C-:B------:R-:W-:Y:S01]  /*2dc0*/  FFMA.FTZ R33, R3, UR40, -R6.reuse ;  /* 0x0000002803217c23 */ /* 0x100fe20008010806 */
[----:B------:R-:W-:Y:S01]  /*2dd0*/  FMNMX.FTZ R13, R109, R14, !PT ;  /* 0x0000000e6d0d7209 */ /* 0x000fe20007810000 */
[--C-:B------:R-:W-:Y:S01]  /*2de0*/  FFMA.FTZ R66, R47, UR40, -R6.reuse ;  /* 0x000000282f427c23 */ /* 0x100fe20008010806 */
[----:B------:R-:W-:-:S01]  /*2df0*/  FFMA.FTZ R47, R67, UR40, -R6 ;  /* 0x00000028432f7c23 */ /* 0x000fc20008010806 */
[----:B------:R-:W-:Y:S01]  /*2e00*/  MUFU.EX2 R5, R5 ;  /* 0x0000000500057308 */ /* 0x000fe20000000800 */
[----:B------:R-:W-:Y:S01]  /*2e10*/  FMNMX.FTZ R20, R112, R13, !PT ;  /* 0x0000000d70147209 */ /* 0x000fe20007810000 */
[--C-:B------:R-:W-:Y:S01]  /*2e20*/  FFMA.FTZ R74, R81, UR40, -R6.reuse ;  /* 0x00000028514a7c23 */ /* 0x100fe20008010806 */
[----:B------:R-:W-:-:S01]  /*2e30*/  FFMA.FTZ R121, R121, UR40, -R6 ;  /* 0x0000002879797c23 */ /* 0x000fc20008010806 */
[--C-:B------:R-:W-:Y:S01]  /*2e40*/  FFMA.FTZ R14, R123, UR40, -R6.reuse ;  /* 0x000000287b0e7c23 */ /* 0x100fe20008010806 */
[----:B------:R-:W-:Y:S01]  /*2e50*/  FMNMX.FTZ R13, R113, R20, !PT ;  /* 0x00000014710d7209 */ /* 0x000fe20007810000 */
[--C-:B------:R-:W-:Y:S01]  /*2e60*/  FFMA.FTZ R125, R125, UR40, -R6.reuse ;  /* 0x000000287d7d7c23 */ /* 0x100fe20008010806 */
[----:B------:R-:W-:-:S01]  /*2e70*/  FFMA.FTZ R129, R129, UR40, -R6 ;  /* 0x0000002881817c23 */ /* 0x000fc20008010806 */
[----:B------:R-:W0:Y:S01]  /*2e80*/  MUFU.EX2 R8, R8 ;  /* 0x0000000800087308 */ /* 0x000e220000000800 */
[----:B------:R-:W-:Y:S01]  /*2e90*/  FMNMX.FTZ R20, R116, R13, !PT ;  /* 0x0000000d74147209 */ /* 0x000fe20007810000 */
[--C-:B------:R-:W-:Y:S01]  /*2ea0*/  FFMA.FTZ R70, R51, UR40, -R6.reuse ;  /* 0x0000002833467c23 */ /* 0x100fe20008010806 */
[----:B------:R-:W-:-:S01]  /*2eb0*/  FFMA.FTZ R133, R133, UR40, -R6 ;  /* 0x0000002885857c23 */ /* 0x000fc20008010806 */
        /* <DEDUP_REMOVED lines=10> */
[----:B------:R-:W-:Y:S01]  /*2f60*/  FFMA.FTZ R35, R35, UR40, -R6 ;  /* 0x0000002823237c23 */ /* 0x000fe20008010806 */
[----:B------:R-:W-:Y:S01]  /*2f70*/  IMAD.MOV.U32 R85, RZ, RZ, R87 ;  /* 0x000000ffff557224 */ /* 0x000fe200078e0057 */
[----:B------:R-:W-:Y:S01]  /*2f80*/  MUFU.EX2 R10, R10 ;  /* 0x0000000a000a7308 */ /* 0x000fe20000000800 */
[----:B------:R-:W-:-:S04]  /*2f90*/  FMNMX.FTZ R26, R92, R15, !PT ;  /* 0x0000000f5c1a7209 */ /* 0x000fc80007810000 */
[----:B------:R-:W-:Y:S01]  /*2fa0*/  FMNMX.FTZ R21, R93, R26, !PT ;  /* 0x0000001a5d157209 */ /* 0x000fe20007810000 */
[----:B------:R-:W-:-:S02]  /*2fb0*/  FFMA.FTZ R26, R131, UR40, -R6 ;  /* 0x00000028831a7c23 */ /* 0x000fc40008010806 */
[----:B------:R-:W-:Y:S01]  /*2fc0*/  MUFU.EX2 R9, R9 ;  /* 0x0000000900097308 */ /* 0x000fe20000000800 */
[----:B------:R-:W-:-:S04]  /*2fd0*/  FMNMX.FTZ R30, R96, R21, !PT ;  /* 0x00000015601e7209 */ /* 0x000fc80007810000 */
[----:B------:R-:W-:-:S03]  /*2fe0*/  FMNMX.FTZ R21, R97, R30, !PT ;  /* 0x0000001e61157209 */ /* 0x000fc60007810000 */
        /* <DEDUP_REMOVED lines=18> */
[----:B------:R1:W-:Y:S01]  /*3110*/  MUFU.EX2 R31, R50 ;  /* 0x00000032001f7308 */ /* 0x0003e20000000800 */
        /* <DEDUP_REMOVED lines=11> */
[----:B-1----:R-:W-:-:S04]  /*31d0*/  FMNMX.FTZ R50, R52, R103, !PT ;  /* 0x0000006734327209 */ /* 0x002fc80007810000 */
[----:B------:R-:W-:Y:S02]  /*31e0*/  FMNMX.FTZ R75, R53, R50, !PT ;  /* 0x00000032354b7209 */ /* 0x000fe40007810000 */
[----:B------:R-:W-:Y:S01]  /*31f0*/  FSEL R50, R28, -INF , P1 ;  /* 0xff8000001c327808 */ /* 0x000fe20000800000 */
[--C-:B------:R-:W-:Y:S01]  /*3200*/  FFMA.FTZ R28, R63, UR40, -R6.reuse ;  /* 0x000000283f1c7c23 */ /* 0x100fe20008010806 */
[----:B------:R-:W-:Y:S01]  /*3210*/  FMNMX.FTZ R54, R24, R75, !PT ;  /* 0x0000004b18367209 */ /* 0x000fe20007810000 */
[----:B------:R-:W-:Y:S03]  /*3220*/  MUFU.EX2 R30, R30 ;  /* 0x0000001e001e7308 */ /* 0x000fe60000000800 */
[----:B------:R-:W-:Y:S02]  /*3230*/  FMNMX.FTZ R75, R25, R54, !PT ;  /* 0x00000036194b7209 */ /* 0x000fe40007810000 */
[----:B------:R-:W-:Y:S01]  /*3240*/  FSEL R54, R29, -INF , P2 ;  /* 0xff8000001d367808 */ /* 0x000fe20001000000 */
[----:B------:R-:W-:-:S01]  /*3250*/  FFMA.FTZ R29, R71, UR40, -R6 ;  /* 0x00000028471d7c23 */ /* 0x000fc20008010806 */
[----:B------:R-:W-:Y:S01]  /*3260*/  FMNMX.FTZ R75, R50, R75, !PT ;  /* 0x0000004b324b7209 */ /* 0x000fe20007810000 */
[----:B------:R-:W-:Y:S03]  /*3270*/  MUFU.EX2 R27, R119 ;  /* 0x00000077001b7308 */ /* 0x000fe60000000800 */
[----:B------:R-:W-:-:S04]  /*3280*/  FMNMX.FTZ R75, R54, R75, !PT ;  /* 0x0000004b364b7209 */ /* 0x000fc80007810000 */
[----:B------:R-:W-:Y:S01]  /*3290*/  FMNMX.FTZ R75, R32, R75, !PT ;  /* 0x0000004b204b7209 */ /* 0x000fe20007810000 */
[----:B------:R-:W-:Y:S03]  /*32a0*/  MUFU.EX2 R34, R34 ;  /* 0x0000002200227308 */ /* 0x000fe60000000800 */
[----:B------:R-:W-:-:S04]  /*32b0*/  FMNMX.FTZ R75, R58, R75, !PT ;  /* 0x0000004b3a4b7209 */ /* 0x000fc80007810000 */
[----:B------:R-:W-:Y:S01]  /*32c0*/  FMNMX.FTZ R36, R62, R75, !PT ;  /* 0x0000004b3e247209 */ /* 0x000fe20007810000 */
[----:B------:R-:W-:Y:S03]  /*32d0*/  MUFU.EX2 R38, R38 ;  /* 0x0000002600267308 */ /* 0x000fe60000000800 */
[----:B------:R-:W-:Y:S01]  /*32e0*/  FMNMX.FTZ R3, R37, R36, !PT ;  /* 0x0000002425037209 */ /* 0x000fe20007810000 */
[--C-:B------:R-:W-:Y:S01]  /*32f0*/  FFMA.FTZ R36, R43, UR40, -R6.reuse ;  /* 0x000000282b247c23 */ /* 0x100fe20008010806 */
[----:B------:R-:W-:-:S01]  /*3300*/  FFMA.FTZ R43, R59, UR40, -R6 ;  /* 0x000000283b2b7c23 */ /* 0x000fc20008010806 */
[--C-:B------:R-:W-:Y:S02]  /*3310*/  FFMA.FTZ R59, R83, UR40, -R6.reuse ;  /* 0x00000028533b7c23 */ /* 0x100fe40008010806 */
[----:B------:R-:W1:Y:S01]  /*3320*/  SHFL.BFLY PT, R72, R3, 0x2, 0x1f ;  /* 0x0c401f0003487f89 */ /* 0x000e6200000e0000 */
[----:B------:R-:W-:Y:S08]  /*3330*/  MUFU.EX2 R42, R42 ;  /* 0x0000002a002a7308 */ /* 0x000ff00000000800 */
[----:B------:R-:W-:Y:S08]  /*3340*/  MUFU.EX2 R99, R99 ;  /* 0x0000006300637308 */ /* 0x000ff00000000800 */
[----:B------:R-:W-:Y:S01]  /*3350*/  MUFU.EX2 R46, R46 ;  /* 0x0000002e002e7308 */ /* 0x000fe20000000800 */
[----:B-1----:R-:W-:Y:S01]  /*3360*/  FMNMX.FTZ R63, R3, R72, !PT ;  /* 0x00000048033f7209 */ /* 0x002fe20007810000 */
[--C-:B------:R-:W-:Y:S01]  /*3370*/  FFMA.FTZ R72, R55, UR40, -R6.reuse ;  /* 0x0000002837487c23 */ /* 0x100fe20008010806 */
[----:B------:R-:W-:-:S05]  /*3380*/  FFMA.FTZ R55, R79, UR40, -R6 ;  /* 0x000000284f377c23 */ /* 0x000fca0008010806 */
[----:B------:R-:W-:Y:S01]  /*3390*/  MUFU.EX2 R73, R73 ;  /* 0x0000004900497308 */ /* 0x000fe20000000800 */
[----:B------:R-:W1:Y:S07]  /*33a0*/  SHFL.BFLY PT, R78, R63, 0x1, 0x1f ;  /* 0x0c201f003f4e7f89 */ /* 0x000e6e00000e0000 */
[----:B------:R-:W-:Y:S08]  /*33b0*/  MUFU.EX2 R28, R28 ;  /* 0x0000001c001c7308 */ /* 0x000ff00000000800 */
[----:B------:R-:W-:Y:S08]  /*33c0*/  MUFU.EX2 R29, R29 ;  /* 0x0000001d001d7308 */ /* 0x000ff00000000800 */
[----:B------:R-:W-:Y:S01]  /*33d0*/  MUFU.EX2 R33, R33 ;  /* 0x0000002100217308 */ /* 0x000fe20000000800 */
[----:B-1----:R-:W-:Y:S01]  /*33e0*/  FMNMX.FTZ R3, R63, R78, !PT ;  /* 0x0000004e3f037209 */ /* 0x002fe20007810000 */
[----:B------:R-:W-:-:S02]  /*33f0*/  IMAD.U32 R78, RZ, RZ, UR40 ;  /* 0x00000028ff4e7e24 */ /* 0x000fc4000f8e00ff */
[----:B------:R-:W-:-:S01]  /*3400*/  FFMA.FTZ R63, R95, UR40, -R6 ;  /* 0x000000285f3f7c23 */ /* 0x000fc20008010806 */
[C---:B------:R-:W-:Y:S01]  /*3410*/  FSETP.NEU.FTZ.AND P1, PT, R3.reuse, -INF , PT ;  /* 0xff8000000300780b */ /* 0x040fe20003f3d000 */
[----:B------:R-:W-:-:S01]  /*3420*/  FFMA.FTZ R67, R3, R78, -8 ;  /* 0xc100000003437423 */ /* 0x000fc2000001004e */
[--C-:B------:R-:W-:Y:S01]  /*3430*/  FFMA.FTZ R78, R91, UR40, -R6.reuse ;  /* 0x000000285b4e7c23 */ /* 0x100fe20008010806 */
[----:B------:R-:W-:-:S01]  /*3440*/  FFMA.FTZ R6, R39, UR40, -R6 ;  /* 0x0000002827067c23 */ /* 0x000fc20008010806 */
[----:B------:R-:W-:Y:S02]  /*3450*/  MUFU.EX2 R36, R36 ;  /* 0x0000002400247308 */ /* 0x000fe40000000800 */
[----:B------:R-:W-:Y:S02]  /*3460*/  FSEL R79, R67, RZ, P1 ;  /* 0x000000ff434f7208 */ /* 0x000fe40000800000 */
[----:B------:R-:W-:-:S03]  /*3470*/  PLOP3.LUT P1, PT, PT, PT, UP0, 0x80, 0x0 ;  /* 0x000000000000781c */ /* 0x000fc60003f2f008 */
[--C-:B------:R-:W-:Y:S01]  /*3480*/  FFMA.FTZ R67, R104, UR40, -R79.reuse ;  /* 0x0000002868437c23 */ /* 0x100fe2000801084f */
[----:B------:R-:W-:-:S01]  /*3490*/  FFMA.FTZ R80, R105, UR40, -R79 ;  /* 0x0000002869507c23 */ /* 0x000fc2000801084f */
[--C-:B------:R-:W-:Y:S01]  /*34a0*/  FFMA.FTZ R108, R108, UR40, -R79.reuse ;  /* 0x000000286c6c7c23 */ /* 0x100fe2000801084f */
[----:B------:R-:W-:-:S01]  /*34b0*/  FFMA.FTZ R109, R109, UR40, -R79 ;  /* 0x000000286d6d7c23 */ /* 0x000fc2000801084f */
[--C-:B------:R-:W-:Y:S01]  /*34c0*/  FFMA.FTZ R71, R112, UR40, -R79.reuse ;  /* 0x0000002870477c23 */ /* 0x100fe2000801084f */
[----:B------:R-:W-:-:S01]  /*34d0*/  FFMA.FTZ R82, R113, UR40, -R79 ;  /* 0x0000002871527c23 */ /* 0x000fc2000801084f */
[----:B------:R-:W-:Y:S01]  /*34e0*/  MUFU.EX2 R67, R67 ;  /* 0x0000004300437308 */ /* 0x000fe20000000800 */
[----:B------:R-:W-:-:S01]  /*34f0*/  FFMA.FTZ R116, R116, UR40, -R79 ;  /* 0x0000002874747c23 */ /* 0x000fc2000801084f */
[--C-:B------:R-:W-:Y:S01]  /*3500*/  FFMA.FTZ R81, R60, UR40, -R79.reuse ;  /* 0x000000283c517c23 */ /* 0x100fe2000801084f */
[----:B------:R-:W-:-:S01]  /*3510*/  FFMA.FTZ R83, R61, UR40, -R79 ;  /* 0x000000283d537c23 */ /* 0x000fc2000801084f */
[--C-:B------:R-:W-:Y:S01]  /*3520*/  FFMA.FTZ R60, R64, UR40, -R79.reuse ;  /* 0x00000028403c7c23 */ /* 0x100fe2000801084f */
[----:B------:R-:W-:-:S01]  /*3530*/  FFMA.FTZ R61, R65, UR40, -R79 ;  /* 0x00000028413d7c23 */ /* 0x000fc2000801084f */
[----:B0-----:R-:W-:Y:S01]  /*3540*/  FADD.FTZ R64, R5, R8 ;  /* 0x0000000805407221 */ /* 0x001fe20000010000 */
[----:B------:R-:W-:-:S01]  /*3550*/  FFMA.FTZ R117, R117, UR40, -R79 ;  /* 0x0000002875757c23 */ /* 0x000fc2000801084f */
[----:B------:R-:W0:Y:S01]  /*3560*/  MUFU.EX2 R80, R80 ;  /* 0x0000005000507308 */ /* 0x000e220000000800 */
[----:B------:R-:W-:-:S01]  /*3570*/  FFMA.FTZ R75, R88, UR40, -R79 ;  /* 0x00000028584b7c23 */ /* 0x000fc2000801084f */
[--C-:B------:R-:W-:Y:S01]  /*3580*/  FFMA.FTZ R84, R89, UR40, -R79.reuse ;  /* 0x0000002859547c23 */ /* 0x100fe2000801084f */
[----:B------:R-:W-:-:S01]  /*3590*/  FFMA.FTZ R92, R92, UR40, -R79 ;  /* 0x000000285c5c7c23 */ /* 0x000fc2000801084f */
[--C-:B------:R-:W-:Y:S01]  /*35a0*/  FFMA.FTZ R93, R93, UR40, -R79.reuse ;  /* 0x000000285d5d7c23 */ /* 0x100fe2000801084f */
[----:B------:R-:W-:-:S01]  /*35b0*/  FFMA.FTZ R77, R96, UR40, -R79 ;  /* 0x00000028604d7c23 */ /* 0x000fc2000801084f */
[--C-:B------:R-:W-:Y:S01]  /*35c0*/  FFMA.FTZ R86, R97, UR40, -R79.reuse ;  /* 0x0000002861567c23 */ /* 0x100fe2000801084f */
[----:B------:R-:W-:-:S01]  /*35d0*/  FFMA.FTZ R100, R100, UR40, -R79 ;  /* 0x0000002864647c23 */ /* 0x000fc2000801084f */
[----:B------:R-:W1:Y:S01]  /*35e0*/  MUFU.EX2 R108, R108 ;  /* 0x0000006c006c7308 */ /* 0x000e620000000800 */
[----:B------:R-:W-:-:S01]  /*35f0*/  FFMA.FTZ R101, R101, UR40, -R79 ;  /* 0x0000002865657c23 */ /* 0x000fc2000801084f */
[--C-:B------:R-:W-:Y:S01]  /*3600*/  FFMA.FTZ R56, R56, UR40, -R79.reuse ;  /* 0x0000002838387c23 */ /* 0x100fe2000801084f */
[----:B------:R-:W-:-:S01]  /*3610*/  FFMA.FTZ R57, R57, UR40, -R79 ;  /* 0x0000002839397c23 */ /* 0x000fc2000801084f */
[--C-:B------:R-:W-:Y:S01]  /*3620*/  FFMA.FTZ R68, R68, UR40, -R79.reuse ;  /* 0x0000002844447c23 */ /* 0x100fe2000801084f */
[----:B------:R-:W-:-:S01]  /*3630*/  FFMA.FTZ R69, R69, UR40, -R79 ;  /* 0x0000002845457c23 */ /* 0x000fc2000801084f */
[--C-:B------:R-:W-:Y:S01]  /*3640*/  FFMA.FTZ R40, R40, UR40, -R79.reuse ;  /* 0x0000002828287c23 */ /* 0x100fe2000801084f */
[----:B------:R-:W-:-:S01]  /*3650*/  FFMA.FTZ R41, R41, UR40, -R79 ;  /* 0x0000002829297c23 */ /* 0x000fc2000801084f */
[----:B------:R-:W2:Y:S01]  /*3660*/  MUFU.EX2 R109, R109 ;  /* 0x0000006d006d7308 */ /* 0x000ea20000000800 */
[----:B0-----:R-:W-:-:S01]  /*3670*/  FADD.FTZ R65, R67, R80 ;  /* 0x0000005043417221 */ /* 0x001fc20000010000 */
[--C-:B------:R-:W-:Y:S01]  /*3680*/  FFMA.FTZ R44, R44, UR40, -R79.reuse ;  /* 0x000000282c2c7c23 */ /* 0x100fe2000801084f */
[----:B------:R-:W-:-:S01]  /*3690*/  FFMA.FTZ R45, R45, UR40, -R79 ;  /* 0x000000282d2d7c23 */ /* 0x000fc2000801084f */
[--C-:B------:R-:W-:Y:S01]  /*36a0*/  FFMA.FTZ R48, R48, UR40, -R79.reuse ;  /* 0x0000002830307c23 */ /* 0x100fe2000801084f */
[----:B------:R-:W-:-:S01]  /*36b0*/  FFMA.FTZ R49, R49, UR40, -R79 ;  /* 0x0000002831317c23 */ /* 0x000fc2000801084f */
[--C-:B------:R-:W-:Y:S01]  /*36c0*/  FFMA.FTZ R52, R52, UR40, -R79.reuse ;  /* 0x0000002834347c23 */ /* 0x100fe2000801084f */
        /* <DEDUP_REMOVED lines=9> */
[----:B------:R-:W3:Y:S01]  /*3760*/  MUFU.EX2 R82, R82 ;  /* 0x0000005200527308 */ /* 0x000ee20000000800 */
[----:B------:R-:W-:-:S01]  /*3770*/  FFMA.FTZ R37, R37, UR40, -R79 ;  /* 0x0000002825257c23 */ /* 0x000fc2000801084f */
[----:B------:R-:W-:-:S06]  /*3780*/  IMAD.MOV.U32 R79, RZ, RZ, R87 ;  /* 0x000000ffff4f7224 */ /* 0x000fcc00078e0057 */
[----:B------:R4:W-:Y:S08]  /*3790*/  MUFU.EX2 R88, R83 ;  /* 0x0000005300587308 */ /* 0x0009f00000000800 */
[----:B------:R-:W5:Y:S01]  /*37a0*/  MUFU.EX2 R116, R116 ;  /* 0x0000007400747308 */ /* 0x000f620000000800 */
[----:B----4-:R-:W-:-:S01]  /*37b0*/  FADD.FTZ R83, R7, R64 ;  /* 0x0000004007537221 */ /* 0x010fc20000010000 */
[----:B-1----:R-:W-:Y:S01]  /*37c0*/  FADD.FTZ R64, R108, R65 ;  /* 0x000000416c407221 */ /* 0x002fe20000010000 */
[----:B--2---:R-:W-:-:S02]  /*37d0*/  F2FP.SATFINITE.E4M3.F32.PACK_AB_MERGE_C R108, R109, R108, RZ ;  /* 0x0000006c6d6c723e */ /* 0x004fc400048070ff */
[----:B------:R-:W-:Y:S01]  /*37e0*/  FADD.FTZ R90, R10, R83 ;  /* 0x000000530a5a7221 */ /* 0x000fe20000010000 */
[----:B------:R-:W-:-:S01]  /*37f0*/  FADD.FTZ R64, R109, R64 ;  /* 0x000000406d407221 */ /* 0x000fc20000010000 */
[----:B------:R-:W-:Y:S01]  /*3800*/  F2FP.SATFINITE.E4M3.F32.PACK_AB_MERGE_C R172, R80, R67, R108 ;  /* 0x0000004350ac723e */ /* 0x000fe2000480706c */
[----:B------:R-:W1:Y:S01]  /*3810*/  MUFU.EX2 R117, R117 ;  /* 0x0000007500757308 */ /* 0x000e620000000800 */
[----:B------:R-:W-:-:S01]  /*3820*/  FADD.FTZ R83, R9, R90 ;  /* 0x0000005a09537221 */ /* 0x000fc20000010000 */
[----:B0-----:R-:W-:Y:S01]  /*3830*/  FADD.FTZ R65, R71, R64 ;  /* 0x0000004047417221 */ /* 0x001fe20000010000 */
[----:B------:R-:W-:Y:S02]  /*3840*/  IMAD.MOV.U32 R80, RZ, RZ, R87 ;  /* 0x000000ffff507224 */ /* 0x000fe400078e0057 */
[----:B------:R-:W-:Y:S01]  /*3850*/  FADD.FTZ R4, R12, R83 ;  /* 0x000000530c047221 */ /* 0x000fe20000010000 */
[----:B---3--:R-:W-:-:S01]  /*3860*/  FADD.FTZ R65, R82, R65 ;  /* 0x0000004152417221 */ /* 0x008fc20000010000 */
[----:B------:R-:W-:Y:S01]  /*3870*/  IMAD.MOV.U32 R83, RZ, RZ, R87 ;  /* 0x000000ffff537224 */ /* 0x000fe200078e0057 */
[----:B------:R-:W0:Y:S01]  /*3880*/  MUFU.EX2 R75, R75 ;  /* 0x0000004b004b7308 */ /* 0x000e220000000800 */
[----:B------:R-:W-:-:S01]  /*3890*/  FADD.FTZ R39, R11, R4 ;  /* 0x000000040b277221 */ /* 0x000fc20000010000 */
[----:B-----5:R-:W-:Y:S01]  /*38a0*/  FADD.FTZ R4, R116, R65 ;  /* 0x0000004174047221 */ /* 0x020fe20000010000 */
[----:B------:R-:W-:-:S02]  /*38b0*/  IMAD.MOV.U32 R67, RZ, RZ, R87 ;  /* 0x000000ffff437224 */ /* 0x000fc400078e0057 */
[C---:B------:R-:W-:Y:S01]  /*38c0*/  FADD.FTZ R64, R14.reuse, R39 ;  /* 0x000000270e407221 */ /* 0x040fe20000010000 */
[----:B------:R-:W-:Y:S02]  /*38d0*/  F2FP.SATFINITE.E4M3.F32.PACK_AB_MERGE_C R14, R14, R11, RZ ;  /* 0x0000000b0e0e723e */ /* 0x000fe400048070ff */
[----:B------:R-:W2:Y:S01]  /*38e0*/  MUFU.EX2 R84, R84 ;  /* 0x0000005400547308 */ /* 0x000ea20000000800 */
[----:B-1----:R-:W-:-:S01]  /*38f0*/  FADD.FTZ R4, R117, R4 ;  /* 0x0000000475047221 */ /* 0x002fc20000010000 */
[----:B------:R-:W-:Y:S01]  /*3900*/  FADD.FTZ R65, R13, R64 ;  /* 0x000000400d417221 */ /* 0x000fe20000010000 */
[----:B------:R-:W-:Y:S02]  /*3910*/  F2FP.SATFINITE.E4M3.F32.PACK_AB_MERGE_C R175, R12, R9, R14 ;  /* 0x000000090caf723e */ /* 0x000fe4000480700e */
[----:B------:R-:W-:-:S03]  /*3920*/  F2FP.SATFINITE.E4M3.F32.PACK_AB_MERGE_C R116, R117, R116, RZ ;  /* 0x000000747574723e */ /* 0x000fc600048070ff */
[----:B------:R-:W1:Y:S01]  /*3930*/  MUFU.EX2 R92, R92 ;  /* 0x0000005c005c7308 */ /* 0x000e620000000800 */
[----:B0-----:R-:W-:-:S01]  /*3940*/  FADD.FTZ R39, R75, R4 ;  /* 0x000000044b277221 */ /* 0x001fc20000010000 */
[----:B------:R-:W-:Y:S01]  /*3950*/  FADD.FTZ R4, R20, R65 ;  /* 0x0000004114047221 */ /* 0x000fe20000010000 */
[----:B------:R-:W-:Y:S01]  /*3960*/  F2FP.SATFINITE.E4M3.F32.PACK_AB_MERGE_C R174, R82, R71, R116 ;  /* 0x0000004752ae723e */ /* 0x000fe20004807074 */
[----:B------:R-:W-:Y:S02]  /*3970*/  IMAD.MOV.U32 R82, RZ, RZ, R87 ;  /* 0x000000ffff527224 */ /* 0x000fe400078e0057 */
[----:B------:R-:W-:-:S01]  /*3980*/  FADD.FTZ R65, R15, R4 ;  /* 0x000000040f417221 */ /* 0x000fc20000010000 */
[----:B------:R-:W-:Y:S01]  /*3990*/  F2FP.SATFINITE.E4M3.F32.PACK_AB_MERGE_C R15, R26, R15, RZ ;  /* 0x0000000f1a0f723e */ /* 0x000fe200048070ff */
[----:B------:R-:W0:Y:S01]  /*39a0*/  MUFU.EX2 R93, R93 ;  /* 0x0000005d005d7308 */ /* 0x000e220000000800 */
[----:B--2---:R-:W-:-:S01]  /*39b0*/  FADD.FTZ R39, R84, R39 ;  /* 0x0000002754277221 */ /* 0x004fc20000010000 */
[----:B------:R-:W-:Y:S01]  /*39c0*/  FADD.FTZ R64, R26, R65 ;  /* 0x000000411a407221 */ /* 0x000fe20000010000 */
[----:B------:R-:W-:Y:S01]  /*39d0*/  F2FP.SATFINITE.E4M3.F32.PACK_AB_MERGE_C R177, R20, R13, R15 ;  /* 0x0000000d14b1723e */ /* 0x000fe2000480700f */
[----:B------:R-:W-:-:S02]  /*39e0*/  IMAD.MOV.U32 R71, RZ, RZ, R87 ;  /* 0x000000ffff477224 */ /* 0x000fc400078e0057 */
[----:B------:R-:W-:-:S01]  /*39f0*/  FADD.FTZ R65, R21, R64 ;  /* 0x0000004015417221 */ /* 0x000fc20000010000 */
[----:B------:R-:W-:Y:S01]  /*3a00*/  IMAD.MOV.U32 R64, RZ, RZ, R87 ;  /* 0x000000ffff407224 */ /* 0x000fe200078e0057 */
[----:B------:R-:W2:Y:S01]  /*3a10*/  MUFU.EX2 R77, R77 ;  /* 0x0000004d004d7308 */ /* 0x000ea20000000800 */
[----:B-1----:R-:W-:-:S01]  /*3a20*/  FADD.FTZ R4, R92, R39 ;  /* 0x000000275c047221 */ /* 0x002fc20000010000 */
[----:B------:R-:W-:-:S06]  /*3a30*/  IMAD.MOV.U32 R26, RZ, RZ, R87 ;  /* 0x000000ffff1a7224 */ /* 0x000fcc00078e0057 */
[----:B------:R-:W1:Y:S01]  /*3a40*/  MUFU.EX2 R86, R86 ;  /* 0x0000005600567308 */ /* 0x000e620000000800 */
[----:B0-----:R-:W-:-:S01]  /*3a50*/  FADD.FTZ R4, R93, R4 ;  /* 0x000000045d047221 */ /* 0x001fc20000010000 */
[----:B------:R-:W-:-:S04]  /*3a60*/  F2FP.SATFINITE.E4M3.F32.PACK_AB_MERGE_C R92, R93, R92, RZ ;  /* 0x0000005c5d5c723e */ /* 0x000fc800048070ff */
[----:B------:R-:W-:Y:S01]  /*3a70*/  F2FP.SATFINITE.E4M3.F32.PACK_AB_MERGE_C R176, R84, R75, R92 ;  /* 0x0000004b54b0723e */ /* 0x000fe2000480705c */
[----:B------:R-:W-:Y:S01]  /*3a80*/  IMAD.MOV.U32 R84, RZ, RZ, R87 ;  /* 0x000000ffff547224 */ /* 0x000fe200078e0057 */
[----:B------:R-:W0:Y:S01]  /*3a90*/  MUFU.EX2 R100, R100 ;  /* 0x0000006400647308 */ /* 0x000e220000000800 */
[----:B--2---:R-:W-:-:S01]  /*3aa0*/  FADD.FTZ R39, R77, R4 ;  /* 0x000000044d277221 */ /* 0x004fc20000010000 */
[----:B------:R-:W-:Y:S01]  /*3ab0*/  FADD.FTZ R4, R30, R65 ;  /* 0x000000411e047221 */ /* 0x000fe20000010000 */
[----:B------:R-:W-:-:S03]  /*3ac0*/  IMAD.MOV.U32 R75, RZ, RZ, R87 ;  /* 0x000000ffff4b7224 */ /* 0x000fc600078e0057 */
[----:B------:R-:W-:Y:S01]  /*3ad0*/  FADD.FTZ R65, R27, R4 ;  /* 0x000000041b417221 */ /* 0x000fe20000010000 */
[----:B------:R-:W-:Y:S01]  /*3ae0*/  F2FP.SATFINITE.E4M3.F32.PACK_AB_MERGE_C R27, R34, R27, RZ ;  /* 0x0000001b221b723e */ /* 0x000fe200048070ff */
[----:B------:R-:W2:Y:S01]  /*3af0*/  MUFU.EX2 R101, R101 ;  /* 0x0000006500657308 */ /* 0x000ea20000000800 */
[----:B-1----:R-:W-:-:S02]  /*3b00*/  FADD.FTZ R39, R86, R39 ;  /* 0x0000002756277221 */ /* 0x002fc40000010000 */
[----:B------:R-:W-:Y:S01]  /*3b10*/  F2FP.SATFINITE.E4M3.F32.PACK_AB_MERGE_C R179, R30, R21, R27 ;  /* 0x000000151eb3723e */ /* 0x000fe2000480701b */
[--C-:B------:R-:W-:Y:S02]  /*3b20*/  IMAD.MOV.U32 R30, RZ, RZ, R87.reuse ;  /* 0x000000ffff1e7224 */ /* 0x100fe400078e0057 */
[----:B------:R-:W-:Y:S02]  /*3b30*/  IMAD.MOV.U32 R27, RZ, RZ, R87 ;  /* 0x000000ffff1b7224 */ /* 0x000fe400078e0057 */
[----:B------:R-:W1:Y:S01]  /*3b40*/  MUFU.EX2 R56, R56 ;  /* 0x0000003800387308 */ /* 0x000e620000000800 */
[----:B0-----:R-:W-:-:S01]  /*3b50*/  FADD.FTZ R4, R100, R39 ;  /* 0x0000002764047221 */ /* 0x001fc20000010000 */
[----:B------:R-:W-:Y:S01]  /*3b60*/  F2FP.SATFINITE.E4M3.F32.PACK_AB_MERGE_C R39, R10, R7, RZ ;  /* 0x000000070a27723e */ /* 0x000fe200048070ff */
[----:B------:R-:W-:-:S01]  /*3b70*/  FADD.FTZ R10, R34, R65 ;  /* 0x00000041220a7221 */ /* 0x000fc20000010000 */
[----:B------:R-:W-:-:S02]  /*3b80*/  IMAD.MOV.U32 R65, RZ, RZ, R87 ;  /* 0x000000ffff417224 */ /* 0x000fc400078e0057 */
[----:B------:R-:W-:Y:S01]  /*3b90*/  F2FP.SATFINITE.E4M3.F32.PACK_AB_MERGE_C R173, R8, R5, R39 ;  /* 0x0000000508ad723e */ /* 0x000fe20004807027 */
[----:B------:R-:W-:Y:S01]  /*3ba0*/  FADD.FTZ R11, R31, R10 ;  /* 0x0000000a1f0b7221 */ /* 0x000fe20000010000 */
[----:B------:R-:W0:Y:S01]  /*3bb0*/  MUFU.EX2 R57, R57 ;  /* 0x0000003900397308 */ /* 0x000e220000000800 */
[----:B--2---:R-:W-:-:S01]  /*3bc0*/  FADD.FTZ R7, R101, R4 ;  /* 0x0000000465077221 */ /* 0x004fc20000010000 */
[----:B------:R-:W-:Y:S01]  /*3bd0*/  F2FP.SATFINITE.E4M3.F32.PACK_AB_MERGE_C R100, R101, R100, RZ ;  /* 0x000000646564723e */ /* 0x000fe200048070ff */
[----:B------:R-:W-:-:S01]  /*3be0*/  FADD.FTZ R11, R38, R11 ;  /* 0x0000000b260b7221 */ /* 0x000fc20000010000 */
[----:B------:R-:W-:Y:S02]  /*3bf0*/  IMAD.MOV.U32 R39, RZ, RZ, R87 ;  /* 0x000000ffff277224 */ /* 0x000fe400078e0057 */
[----:B------:R-:W-:Y:S01]  /*3c00*/  F2FP.SATFINITE.E4M3.F32.PACK_AB_MERGE_C R178, R86, R77, R100 ;  /* 0x0000004d56b2723e */ /* 0x000fe20004807064 */
[----:B------:R-:W-:Y:S01]  /*3c10*/  FADD.FTZ R10, R42, R11 ;  /* 0x0000000b2a0a7221 */ /* 0x000fe20000010000 */
[----:B------:R-:W2:Y:S01]  /*3c20*/  MUFU.EX2 R81, R81 ;  /* 0x0000005100517308 */ /* 0x000ea20000000800 */
[----:B-1----:R-:W-:-:S01]  /*3c30*/  FADD.FTZ R4, R56, R7 ;  /* 0x0000000738047221 */ /* 0x002fc20000010000 */
[C---:B------:R-:W-:Y:S01]  /*3c40*/  F2FP.SATFINITE.E4M3.F32.PACK_AB_MERGE_C R42, R99.reuse, R42, RZ ;  /* 0x0000002a632a723e */ /* 0x040fe200048070ff */
[----:B------:R-:W-:-:S01]  /*3c50*/  FADD.FTZ R99, R99, R10 ;  /* 0x0000000a63637221 */ /* 0x000fc20000010000 */
[----:B------:R-:W-:-:S02]  /*3c60*/  IMAD.MOV.U32 R86, RZ, RZ, R87 ;  /* 0x000000ffff567224 */ /* 0x000fc400078e0057 */
[----:B------:R-:W-:Y:S01]  /*3c70*/  F2FP.SATFINITE.E4M3.F32.PACK_AB_MERGE_C R181, R38, R31, R42 ;  /* 0x0000001f26b5723e */ /* 0x000fe2000480702a */
[----:B------:R-:W-:Y:S01]  /*3c80*/  FADD.FTZ R10, R46, R99 ;  /* 0x000000632e0a7221 */ /* 0x000fe20000010000 */
[----:B------:R-:W1:Y:S01]  /*3c90*/  MUFU.EX2 R60, R60 ;  /* 0x0000003c003c7308 */ /* 0x000e620000000800 */
[----:B0-----:R-:W-:-:S01]  /*3ca0*/  FADD.FTZ R4, R57, R4 ;  /* 0x0000000439047221 */ /* 0x001fc20000010000 */
[--C-:B------:R-:W-:Y:S02]  /*3cb0*/  IMAD.MOV.U32 R77, RZ, RZ, R87.reuse ;  /* 0x000000ffff4d7224 */ /* 0x100fe400078e0057 */
[--C-:B------:R-:W-:Y:S02]  /*3cc0*/  IMAD.MOV.U32 R42, RZ, RZ, R87.reuse ;  /* 0x000000ffff2a7224 */ /* 0x100fe400078e0057 */
[----:B------:R-:W-:Y:S02]  /*3cd0*/  IMAD.MOV.U32 R38, RZ, RZ, R87 ;  /* 0x000000ffff267224 */ /* 0x000fe400078e0057 */
[----:B------:R-:W0:Y:S01]  /*3ce0*/  MUFU.EX2 R61, R61 ;  /* 0x0000003d003d7308 */ /* 0x000e220000000800 */
[----:B--2---:R-:W-:-:S01]  /*3cf0*/  FADD.FTZ R7, R81, R4 ;  /* 0x0000000451077221 */ /* 0x004fc20000010000 */
[----:B------:R-:W-:Y:S01]  /*3d00*/  F2FP.SATFINITE.E4M3.F32.PACK_AB_MERGE_C R81, R88, R81, RZ ;  /* 0x000000515851723e */ /* 0x000fe200048070ff */
[----:B------:R-:W-:-:S02]  /*3d10*/  IMAD.MOV.U32 R34, RZ, RZ, R87 ;  /* 0x000000ffff227224 */ /* 0x000fc400078e0057 */
[----:B------:R-:W-:Y:S01]  /*3d20*/  FADD.FTZ R7, R88, R7 ;  /* 0x0000000758077221 */ /* 0x000fe20000010000 */
[----:B------:R-:W-:Y:S01]  /*3d30*/  F2FP.SATFINITE.E4M3.F32.PACK_AB_MERGE_C R180, R57, R56, R81 ;  /* 0x0000003839b4723e */ /* 0x000fe20004807051 */
[----:B------:R-:W-:Y:S01]  /*3d40*/  IMAD.MOV.U32 R81, RZ, RZ, R87 ;  /* 0x000000ffff517224 */ /* 0x000fe200078e0057 */
[----:B------:R-:W2:Y:S01]  /*3d50*/  MUFU.EX2 R68, R68 ;  /* 0x0000004400447308 */ /* 0x000ea20000000800 */
[----:B-1----:R-:W-:-:S01]  /*3d60*/  FADD.FTZ R4, R60, R7 ;  /* 0x000000073c047221 */ /* 0x002fc20000010000 */
[----:B------:R-:W-:Y:S01]  /*3d70*/  FADD.FTZ R7, R73, R10 ;  /* 0x0000000a49077221 */ /* 0x000fe20000010000 */
[--C-:B------:R-:W-:Y:S02]  /*3d80*/  IMAD.MOV.U32 R57, RZ, RZ, R87.reuse ;  /* 0x000000ffff397224 */ /* 0x100fe400078e0057 */
[----:B------:R-:W-:Y:S02]  /*3d90*/  IMAD.MOV.U32 R56, RZ, RZ, R87 ;  /* 0x000000ffff387224 */ /* 0x000fe400078e0057 */
[----:B------:R-:W-:-:S01]  /*3da0*/  FADD.FTZ R8, R28, R7 ;  /* 0x000000071c087221 */ /* 0x000fc20000010000 */
[----:B------:R-:W-:Y:S01]  /*3db0*/  F2FP.SATFINITE.E4M3.F32.PACK_AB_MERGE_C R28, R29, R28, RZ ;  /* 0x0000001c1d1c723e */ /* 0x000fe200048070ff */
[----:B------:R-:W1:Y:S01]  /*3dc0*/  MUFU.EX2 R69, R69 ;  /* 0x0000004500457308 */ /* 0x000e620000000800 */
[----:B0-----:R-:W-:-:S01]  /*3dd0*/  FADD.FTZ R5, R61, R4 ;  /* 0x000000043d057221 */ /* 0x001fc20000010000 */
[----:B------:R-:W-:Y:S01]  /*3de0*/  FADD.FTZ R8, R29, R8 ;  /* 0x000000081d087221 */ /* 0x000fe20000010000 */
[----:B------:R-:W-:Y:S01]  /*3df0*/  F2FP.SATFINITE.E4M3.F32.PACK_AB_MERGE_C R183, R73, R46, R28 ;  /* 0x0000002e49b7723e */ /* 0x000fe2000480701c */
[----:B------:R-:W-:-:S02]  /*3e00*/  IMAD.MOV.U32 R73, RZ, RZ, R87 ;  /* 0x000000ffff497224 */ /* 0x000fc400078e0057 */
[----:B------:R-:W-:-:S01]  /*3e10*/  FADD.FTZ R7, R33, R8 ;  /* 0x0000000821077221 */ /* 0x000fc20000010000 */
[----:B------:R-:W-:Y:S01]  /*3e20*/  IMAD.MOV.U32 R46, RZ, RZ, R87 ;  /* 0x000000ffff2e7224 */ /* 0x000fe200078e0057 */
[----:B------:R-:W0:Y:S01]  /*3e30*/  MUFU.EX2 R40, R40 ;  /* 0x0000002800287308 */ /* 0x000e220000000800 */
[----:B--2---:R-:W-:-:S01]  /*3e40*/  FADD.FTZ R4, R68, R5 ;  /* 0x0000000544047221 */ /* 0x004fc20000010000 */
[----:B------:R-:W-:Y:S01]  /*3e50*/  FADD.FTZ R8, R36, R7 ;  /* 0x0000000724087221 */ /* 0x000fe20000010000 */
[--C-:B------:R-:W-:Y:S02]  /*3e60*/  IMAD.MOV.U32 R31, RZ, RZ, R87.reuse ;  /* 0x000000ffff1f7224 */ /* 0x100fe400078e0057 */
[--C-:B------:R-:W-:Y:S02]  /*3e70*/  IMAD.MOV.U32 R29, RZ, RZ, R87.reuse ;  /* 0x000000ffff1d7224 */ /* 0x100fe400078e0057 */
[----:B------:R-:W-:Y:S01]  /*3e80*/  IMAD.MOV.U32 R28, RZ, RZ, R87 ;  /* 0x000000ffff1c7224 */ /* 0x000fe200078e0057 */
[----:B------:R-:W2:Y:S01]  /*3e90*/  MUFU.EX2 R41, R41 ;  /* 0x0000002900297308 */ /* 0x000ea20000000800 */
[C---:B-1----:R-:W-:Y:S01]  /*3ea0*/  F2FP.SATFINITE.E4M3.F32.PACK_AB_MERGE_C R68, R69.reuse, R68, RZ ;  /* 0x000000444544723e */ /* 0x042fe200048070ff */
[----:B------:R-:W-:-:S03]  /*3eb0*/  FADD.FTZ R69, R69, R4 ;  /* 0x0000000445457221 */ /* 0x000fc60000010000 */
[----:B------:R-:W-:Y:S01]  /*3ec0*/  F2FP.SATFINITE.E4M3.F32.PACK_AB_MERGE_C R182, R61, R60, R68 ;  /* 0x0000003c3db6723e */ /* 0x000fe20004807044 */
[----:B------:R-:W-:Y:S02]  /*3ed0*/  IMAD.MOV.U32 R68, RZ, RZ, R87 ;  /* 0x000000ffff447224 */ /* 0x000fe400078e0057 */
[----:B------:R-:W1:Y:S01]  /*3ee0*/  MUFU.EX2 R43, R43 ;  /* 0x0000002b002b7308 */ /* 0x000e620000000800 */
[----:B0-----:R-:W-:-:S01]  /*3ef0*/  FADD.FTZ R4, R40, R69 ;  /* 0x0000004528047221 */ /* 0x001fc20000010000 */
[--C-:B------:R-:W-:Y:S02]  /*3f00*/  IMAD.MOV.U32 R69, RZ, RZ, R87.reuse ;  /* 0x000000ffff457224 */ /* 0x100fe400078e0057 */
[--C-:B------:R-:W-:Y:S02]  /*3f10*/  IMAD.MOV.U32 R61, RZ, RZ, R87.reuse ;  /* 0x000000ffff3d7224 */ /* 0x100fe400078e0057 */
[----:B------:R-:W-:Y:S02]  /*3f20*/  IMAD.MOV.U32 R60, RZ, RZ, R87 ;  /* 0x000000ffff3c7224 */ /* 0x000fe400078e0057 */
[----:B------:R-:W0:Y:S01]  /*3f30*/  MUFU.EX2 R44, R44 ;  /* 0x0000002c002c7308 */ /* 0x000e220000000800 */
[----:B--2---:R-:W-:-:S07]  /*3f40*/  FADD.FTZ R7, R41, R4 ;  /* 0x0000000429077221 */ /* 0x004fce0000010000 */
[----:B------:R-:W2:Y:S01]  /*3f50*/  MUFU.EX2 R66, R66 ;  /* 0x0000004200427308 */ /* 0x000ea20000000800 */
[----:B-1----:R-:W-:-:S07]  /*3f60*/  FADD.FTZ R9, R43, R8 ;  /* 0x000000082b097221 */ /* 0x002fce0000010000 */
[----:B------:R-:W1:Y:S01]  /*3f70*/  MUFU.EX2 R45, R45 ;  /* 0x0000002d002d7308 */ /* 0x000e620000000800 */
[----:B0-----:R-:W-:-:S07]  /*3f80*/  FADD.FTZ R4, R44, R7 ;  /* 0x000000072c047221 */ /* 0x001fce0000010000 */
[----:B------:R-:W0:Y:S01]  /*3f90*/  MUFU.EX2 R47, R47 ;  /* 0x0000002f002f7308 */ /* 0x000e220000000800 */
[C---:B--2---:R-:W-:Y:S01]  /*3fa0*/  F2FP.SATFINITE.E4M3.F32.PACK_AB_MERGE_C R43, R66.reuse, R43, RZ ;  /* 0x0000002b422b723e */ /* 0x044fe200048070ff */
[----:B------:R-:W-:-:S03]  /*3fb0*/  FADD.FTZ R66, R66, R9 ;  /* 0x0000000942427221 */ /* 0x000fc60000010000 */
[----:B------:R-:W-:Y:S01]  /*3fc0*/  F2FP.SATFINITE.E4M3.F32.PACK_AB_MERGE_C R185, R36, R33, R43 ;  /* 0x0000002124b9723e */ /* 0x000fe2000480702b */
[--C-:B------:R-:W-:Y:S02]  /*3fd0*/  IMAD.MOV.U32 R43, RZ, RZ, R87.reuse ;  /* 0x000000ffff2b7224 */ /* 0x100fe400078e0057 */
[----:B------:R-:W2:Y:S01]  /*3fe0*/  MUFU.EX2 R48, R48 ;  /* 0x0000003000307308 */ /* 0x000ea20000000800 */
[C---:B-1----:R-:W-:Y:S01]  /*3ff0*/  F2FP.SATFINITE.E4M3.F32.PACK_AB_MERGE_C R44, R45.reuse, R44, RZ ;  /* 0x0000002c2d2c723e */ /* 0x042fe200048070ff */
[----:B------:R-:W-:Y:S01]  /*4000*/  FADD.FTZ R45, R45, R4 ;  /* 0x000000042d2d7221 */ /* 0x000fe20000010000 */
[--C-:B------:R-:W-:Y:S02]  /*4010*/  IMAD.MOV.U32 R36, RZ, RZ, R87.reuse ;  /* 0x000000ffff247224 */ /* 0x100fe400078e0057 */
[----:B------:R-:W-:Y:S01]  /*4020*/  F2FP.SATFINITE.E4M3.F32.PACK_AB_MERGE_C R184, R41, R40, R44 ;  /* 0x0000002829b8723e */ /* 0x000fe2000480702c */
[----:B------:R-:W-:Y:S02]  /*4030*/  IMAD.MOV.U32 R44, RZ, RZ, R87 ;  /* 0x000000ffff2c7224 */ /* 0x000fe400078e0057 */
[----:B------:R-:W1:Y:S01]  /*4040*/  MUFU.EX2 R70, R70 ;  /* 0x0000004600467308 */ /* 0x000e620000000800 */
[----:B0-----:R-:W-:-:S01]  /*4050*/  FADD.FTZ R9, R47, R66 ;  /* 0x000000422f097221 */ /* 0x001fc20000010000 */
[----:B------:R-:W-:-:S02]  /*4060*/  IMAD.MOV.U32 R66, RZ, RZ, R87 ;  /* 0x000000ffff427224 */ /* 0x000fc400078e0057 */
[--C-:B------:R-:W-:Y:S02]  /*4070*/  IMAD.MOV.U32 R41, RZ, RZ, R87.reuse ;  /* 0x000000ffff297224 */ /* 0x100fe400078e0057 */
[----:B------:R-:W-:Y:S02]  /*4080*/  IMAD.MOV.U32 R40, RZ, RZ, R87 ;  /* 0x000000ffff287224 */ /* 0x000fe400078e0057 */
[----:B------:R-:W0:Y:S01]  /*4090*/  MUFU.EX2 R49, R49 ;  /* 0x0000003100317308 */ /* 0x000e220000000800 */
[----:B--2---:R-:W-:-:S01]  /*40a0*/  FADD.FTZ R4, R48, R45 ;  /* 0x0000002d30047221 */ /* 0x004fc20000010000 */
[--C-:B------:R-:W-:Y:S02]  /*40b0*/  IMAD.MOV.U32 R45, RZ, RZ, R87.reuse ;  /* 0x000000ffff2d7224 */ /* 0x100fe400078e0057 */
[----:B------:R-:W-:-:S04]  /*40c0*/  IMAD.MOV.U32 R33, RZ, RZ, R87 ;  /* 0x000000ffff217224 */ /* 0x000fc800078e0057 */
[----:B------:R-:W-:Y:S01]  /*40d0*/  MUFU.EX2 R51, R51 ;  /* 0x0000003300337308 */ /* 0x000fe20000000800 */
[----:B-1----:R-:W-:-:S07]  /*40e0*/  FADD.FTZ R8, R70, R9 ;  /* 0x0000000946087221 */ /* 0x002fce0000010000 */
[----:B------:R-:W1:Y:S01]  /*40f0*/  MUFU.EX2 R72, R72 ;  /* 0x0000004800487308 */ /* 0x000e620000000800 */
[----:B0-----:R-:W-:-:S07]  /*4100*/  FADD.FTZ R9, R49, R4 ;  /* 0x0000000431097221 */ /* 0x001fce0000010000 */
[----:B------:R-:W0:Y:S08]  /*4110*/  MUFU.EX2 R52, R52 ;  /* 0x0000003400347308 */ /* 0x000e300000000800 */
[----:B------:R-:W2:Y:S01]  /*4120*/  MUFU.EX2 R53, R53 ;  /* 0x0000003500357308 */ /* 0x000ea20000000800 */
[----:B-1----:R-:W-:Y:S01]  /*4130*/  F2FP.SATFINITE.E4M3.F32.PACK_AB_MERGE_C R10, R72, R51, RZ ;  /* 0x00000033480a723e */ /* 0x002fe200048070ff */
[----:B------:R-:W-:-:S03]  /*4140*/  FADD.FTZ R51, R51, R8 ;  /* 0x0000000833337221 */ /* 0x000fc60000010000 */
[----:B------:R-:W-:Y:S01]  /*4150*/  F2FP.SATFINITE.E4M3.F32.PACK_AB_MERGE_C R187, R70, R47, R10 ;  /* 0x0000002f46bb723e */ /* 0x000fe2000480700a */
[----:B------:R-:W-:-:S01]  /*4160*/  FADD.FTZ R72, R72, R51 ;  /* 0x0000003348487221 */ /* 0x000fc20000010000 */
[----:B------:R-:W-:Y:S01]  /*4170*/  IMAD.MOV.U32 R70, RZ, RZ, R87 ;  /* 0x000000ffff467224 */ /* 0x000fe200078e0057 */
[----:B------:R-:W1:Y:S01]  /*4180*/  MUFU.EX2 R55, R55 ;  /* 0x0000003700377308 */ /* 0x000e620000000800 */
[----:B0-----:R-:W-:-:S01]  /*4190*/  FADD.FTZ R4, R52, R9 ;  /* 0x0000000934047221 */ /* 0x001fc20000010000 */
[--C-:B------:R-:W-:Y:S02]  /*41a0*/  IMAD.MOV.U32 R51, RZ, RZ, R87.reuse ;  /* 0x000000ffff337224 */ /* 0x100fe400078e0057 */
[----:B------:R-:W-:-:S04]  /*41b0*/  IMAD.MOV.U32 R47, RZ, RZ, R87 ;  /* 0x000000ffff2f7224 */ /* 0x000fc800078e0057 */
[----:B------:R-:W0:Y:S01]  /*41c0*/  MUFU.EX2 R24, R24 ;  /* 0x0000001800187308 */ /* 0x000e220000000800 */
[C---:B--2---:R-:W-:Y:S01]  /*41d0*/  F2FP.SATFINITE.E4M3.F32.PACK_AB_MERGE_C R52, R53.reuse, R52, RZ ;  /* 0x000000343534723e */ /* 0x044fe200048070ff */
[----:B------:R-:W-:-:S03]  /*41e0*/  FADD.FTZ R53, R53, R4 ;  /* 0x0000000435357221 */ /* 0x000fc60000010000 */
[----:B------:R-:W-:Y:S01]  /*41f0*/  F2FP.SATFINITE.E4M3.F32.PACK_AB_MERGE_C R186, R49, R48, R52 ;  /* 0x0000003031ba723e */ /* 0x000fe20004807034 */
[----:B------:R-:W-:Y:S02]  /*4200*/  IMAD.MOV.U32 R52, RZ, RZ, R87 ;  /* 0x000000ffff347224 */ /* 0x000fe400078e0057 */
[----:B------:R-:W2:Y:S01]  /*4210*/  MUFU.EX2 R74, R74 ;  /* 0x0000004a004a7308 */ /* 0x000ea20000000800 */
[----:B-1----:R-:W-:-:S01]  /*4220*/  FADD.FTZ R9, R55, R72 ;  /* 0x0000004837097221 */ /* 0x002fc20000010000 */
[--C-:B------:R-:W-:Y:S02]  /*4230*/  IMAD.MOV.U32 R72, RZ, RZ, R87.reuse ;  /* 0x000000ffff487224 */ /* 0x100fe400078e0057 */
[--C-:B------:R-:W-:Y:S02]  /*4240*/  IMAD.MOV.U32 R49, RZ, RZ, R87.reuse ;  /* 0x000000ffff317224 */ /* 0x100fe400078e0057 */
[----:B------:R-:W-:Y:S02]  /*4250*/  IMAD.MOV.U32 R48, RZ, RZ, R87 ;  /* 0x000000ffff307224 */ /* 0x000fe400078e0057 */
[----:B------:R-:W1:Y:S01]  /*4260*/  MUFU.EX2 R25, R25 ;  /* 0x0000001900197308 */ /* 0x000e620000000800 */
[----:B0-----:R-:W-:-:S01]  /*4270*/  FADD.FTZ R4, R24, R53 ;  /* 0x0000003518047221 */ /* 0x001fc20000010000 */
[----:B------:R-:W-:-:S06]  /*4280*/  IMAD.MOV.U32 R53, RZ, RZ, R87 ;  /* 0x000000ffff357224 */ /* 0x000fcc00078e0057 */
[----:B------:R-:W0:Y:S01]  /*4290*/  MUFU.EX2 R59, R59 ;  /* 0x0000003b003b7308 */ /* 0x000e220000000800 */
[----:B--2---:R-:W-:-:S07]  /*42a0*/  FADD.FTZ R8, R74, R9 ;  /* 0x000000094a087221 */ /* 0x004fce0000010000 */
[----:B------:R-:W2:Y:S01]  /*42b0*/  MUFU.EX2 R50, R50 ;  /* 0x0000003200327308 */ /* 0x000ea20000000800 */
[----:B-1----:R-:W-:-:S07]  /*42c0*/  FADD.FTZ R9, R25, R4 ;  /* 0x0000000419097221 */ /* 0x002fce0000010000 */
[----:B------:R-:W1:Y:S01]  /*42d0*/  MUFU.EX2 R76, R76 ;  /* 0x0000004c004c7308 */ /* 0x000e620000000800 */
[----:B0-----:R-:W-:-:S07]  /*42e0*/  FADD.FTZ R11, R59, R8 ;  /* 0x000000083b0b7221 */ /* 0x001fce0000010000 */
[----:B------:R0:W3:Y:S01]  /*42f0*/  MUFU.EX2 R5, R54 ;  /* 0x0000003600057308 */ /* 0x0000e20000000800 */
[----:B--2---:R-:W-:-:S07]  /*4300*/  FADD.FTZ R4, R50, R9 ;  /* 0x0000000932047221 */ /* 0x004fce0000010000 */
[----:B------:R-:W2:Y:S01]  /*4310*/  MUFU.EX2 R63, R63 ;  /* 0x0000003f003f7308 */ /* 0x000ea20000000800 */
[C---:B-1----:R-:W-:Y:S01]  /*4320*/  F2FP.SATFINITE.E4M3.F32.PACK_AB_MERGE_C R59, R76.reuse, R59, RZ ;  /* 0x0000003b4c3b723e */ /* 0x042fe200048070ff */
[----:B------:R-:W-:Y:S01]  /*4330*/  FADD.FTZ R76, R76, R11 ;  /* 0x0000000b4c4c7221 */ /* 0x000fe20000010000 */
[----:B0-----:R-:W-:Y:S02]  /*4340*/  IMAD.MOV.U32 R54, RZ, RZ, R87 ;  /* 0x000000ffff367224 */ /* 0x001fe400078e0057 */
[----:B------:R-:W-:Y:S01]  /*4350*/  F2FP.SATFINITE.E4M3.F32.PACK_AB_MERGE_C R189, R74, R55, R59 ;  /* 0x000000374abd723e */ /* 0x000fe2000480703b */
[--C-:B------:R-:W-:Y:S02]  /*4360*/  IMAD.MOV.U32 R74, RZ, RZ, R87.reuse ;  /* 0x000000ffff4a7224 */ /* 0x100fe400078e0057 */
[----:B------:R-:W0:Y:S01]  /*4370*/  MUFU.EX2 R32, R32 ;  /* 0x0000002000207308 */ /* 0x000e220000000800 */
[C---:B---3--:R-:W-:Y:S01]  /*4380*/  F2FP.SATFINITE.E4M3.F32.PACK_AB_MERGE_C R50, R5.reuse, R50, RZ ;  /* 0x000000320532723e */ /* 0x048fe200048070ff */
[----:B------:R-:W-:Y:S01]  /*4390*/  FADD.FTZ R5, R5, R4 ;  /* 0x0000000405057221 */ /* 0x000fe20000010000 */
[----:B------:R-:W-:-:S02]  /*43a0*/  IMAD.MOV.U32 R59, RZ, RZ, R87 ;  /* 0x000000ffff3b7224 */ /* 0x000fc400078e0057 */
[----:B------:R-:W-:Y:S01]  /*43b0*/  F2FP.SATFINITE.E4M3.F32.PACK_AB_MERGE_C R188, R25, R24, R50 ;  /* 0x0000001819bc723e */ /* 0x000fe20004807032 */
[----:B------:R-:W-:Y:S02]  /*43c0*/  IMAD.MOV.U32 R55, RZ, RZ, R87 ;  /* 0x000000ffff377224 */ /* 0x000fe400078e0057 */
[----:B------:R-:W1:Y:S01]  /*43d0*/  MUFU.EX2 R78, R78 ;  /* 0x0000004e004e7308 */ /* 0x000e620000000800 */
[----:B--2---:R-:W-:-:S01]  /*43e0*/  FADD.FTZ R9, R63, R76 ;  /* 0x0000004c3f097221 */ /* 0x004fc20000010000 */
[--C-:B------:R-:W-:Y:S02]  /*43f0*/  IMAD.MOV.U32 R76, RZ, RZ, R87.reuse ;  /* 0x000000ffff4c7224 */ /* 0x100fe400078e0057 */
[--C-:B------:R-:W-:Y:S02]  /*4400*/  IMAD.MOV.U32 R50, RZ, RZ, R87.reuse ;  /* 0x000000ffff327224 */ /* 0x100fe400078e0057 */
[----:B------:R-:W-:Y:S02]  /*4410*/  IMAD.MOV.U32 R25, RZ, RZ, R87 ;  /* 0x000000ffff197224 */ /* 0x000fe400078e0057 */
[----:B------:R2:W3:Y:S01]  /*4420*/  MUFU.EX2 R7, R58 ;  /* 0x0000003a00077308 */ /* 0x0004e20000000800 */
[----:B0-----:R-:W-:-:S01]  /*4430*/  FADD.FTZ R4, R32, R5 ;  /* 0x0000000520047221 */ /* 0x001fc20000010000 */
[----:B------:R-:W-:-:S06]  /*4440*/  IMAD.MOV.U32 R24, RZ, RZ, R87 ;  /* 0x000000ffff187224 */ /* 0x000fcc00078e0057 */
[----:B------:R-:W-:Y:S01]  /*4450*/  MUFU.EX2 R35, R35 ;  /* 0x0000002300237308 */ /* 0x000fe20000000800 */
[----:B-1----:R-:W-:-:S01]  /*4460*/  FADD.FTZ R8, R78, R9 ;  /* 0x000000094e087221 */ /* 0x002fc20000010000 */
[----:B--2---:R-:W-:-:S06]  /*4470*/  IMAD.MOV.U32 R58, RZ, RZ, R87 ;  /* 0x000000ffff3a7224 */ /* 0x004fcc00078e0057 */
[----:B------:R-:W0:Y:S01]  /*4480*/  MUFU.EX2 R6, R6 ;  /* 0x0000000600067308 */ /* 0x000e220000000800 */
[----:B---3--:R-:W-:-:S07]  /*4490*/  FADD.FTZ R5, R7, R4 ;  /* 0x0000000407057221 */ /* 0x008fce0000010000 */
[----:B------:R-:W1:Y:S08]  /*44a0*/  MUFU.EX2 R62, R62 ;  /* 0x0000003e003e7308 */ /* 0x000e700000000800 */
[----:B------:R-:W2:Y:S01]  /*44b0*/  MUFU.EX2 R37, R37 ;  /* 0x0000002500257308 */ /* 0x000ea20000000800 */
[----:B0-----:R-:W-:Y:S01]  /*44c0*/  F2FP.SATFINITE.E4M3.F32.PACK_AB_MERGE_C R10, R6, R35, RZ ;  /* 0x00000023060a723e */ /* 0x001fe200048070ff */
[----:B------:R-:W-:-:S03]  /*44d0*/  FADD.FTZ R35, R35, R8 ;  /* 0x0000000823237221 */ /* 0x000fc60000010000 */
[----:B------:R-:W-:Y:S01]  /*44e0*/  F2FP.SATFINITE.E4M3.F32.PACK_AB_MERGE_C R191, R78, R63, R10 ;  /* 0x0000003f4ebf723e */ /* 0x000fe2000480700a */
[--C-:B------:R-:W-:Y:S02]  /*44f0*/  IMAD.MOV.U32 R78, RZ, RZ, R87.reuse ;  /* 0x000000ffff4e7224 */ /* 0x100fe400078e0057 */
[----:B------:R-:W-:Y:S02]  /*4500*/  IMAD.MOV.U32 R63, RZ, RZ, R87 ;  /* 0x000000ffff3f7224 */ /* 0x000fe400078e0057 */
[----:B-1----:R-:W-:-:S01]  /*4510*/  FADD.FTZ R4, R62, R5 ;  /* 0x000000053e047221 */ /* 0x002fc20000010000 */
[----:B------:R-:W-:Y:S01]  /*4520*/  FADD.FTZ R5, R6, R35 ;  /* 0x0000002306057221 */ /* 0x000fe20000010000 */
[----:B------:R-:W-:Y:S01]  /*4530*/  IMAD.MOV.U32 R35, RZ, RZ, R87 ;  /* 0x000000ffff237224 */ /* 0x000fe200078e0057 */
[C---:B--2---:R-:W-:Y:S01]  /*4540*/  F2FP.SATFINITE.E4M3.F32.PACK_AB_MERGE_C R9, R37.reuse, R62, RZ ;  /* 0x0000003e2509723e */ /* 0x044fe200048070ff */
[----:B------:R-:W-:-:S01]  /*4550*/  FADD.FTZ R4, R37, R4 ;  /* 0x0000000425047221 */ /* 0x000fc20000010000 */
[----:B------:R-:W-:-:S02]  /*4560*/  IMAD.MOV.U32 R62, RZ, RZ, R87 ;  /* 0x000000ffff3e7224 */ /* 0x000fc400078e0057 */
[----:B------:R-:W-:Y:S01]  /*4570*/  F2FP.SATFINITE.E4M3.F32.PACK_AB_MERGE_C R190, R7, R32, R9 ;  /* 0x0000002007be723e */ /* 0x000fe20004807009 */
[--C-:B------:R-:W-:Y:S02]  /*4580*/  IMAD.MOV.U32 R37, RZ, RZ, R87.reuse ;  /* 0x000000ffff257224 */ /* 0x100fe400078e0057 */
[----:B------:R-:W-:Y:S01]  /*4590*/  IMAD.MOV.U32 R32, RZ, RZ, R87 ;  /* 0x000000ffff207224 */ /* 0x000fe200078e0057 */
[----:B------:R-:W-:Y:S06]  /*45a0*/  @!P1 BRA `(.L_x_14) ;  /* 0x0000002c00b09947 */ /* 0x000fec0003800000 */
[----:B------:R-:W-:Y:S01]  /*45b0*/  IMAD.MOV.U32 R7, RZ, RZ, R0 ;  /* 0x000000ffff077224 */ /* 0x000fe200078e0000 */
[----:B------:R-:W-:Y:S01]  /*45c0*/  CS2R R86, SRZ ;  /* 0x0000000000567805 */ /* 0x000fe2000001ff00 */
[----:B------:R-:W-:Y:S01]  /*45d0*/  IMAD.MOV.U32 R6, RZ, RZ, R3 ;  /* 0x000000ffff067224 */ /* 0x000fe200078e0003 */
[----:B------:R-:W-:Y:S02]  /*45e0*/  CS2R R84, SRZ ;  /* 0x0000000000547805 */ /* 0x000fe4000001ff00 */
[----:B------:R-:W-:Y:S02]  /*45f0*/  CS2R R82, SRZ ;  /* 0x0000000000527805 */ /* 0x000fe4000001ff00 */
[----:B------:R-:W-:Y:S02]  /*4600*/  CS2R R80, SRZ ;  /* 0x0000000000507805 */ /* 0x000fe4000001ff00 */
[----:B------:R-:W-:Y:S02]  /*4610*/  CS2R R78, SRZ ;  /* 0x00000000004e7805 */ /* 0x000fe4000001ff00 */
[----:B------:R-:W-:-:S02]  /*4620*/  CS2R R76, SRZ ;  /* 0x00000000004c7805 */ /* 0x000fc4000001ff00 */
[----:B------:R-:W-:Y:S02]  /*4630*/  CS2R R74, SRZ ;  /* 0x00000000004a7805 */ /* 0x000fe4000001ff00 */
        /* <DEDUP_REMOVED lines=24> */
[----:B------:R-:W-:Y:S01]  /*47c0*/  CS2R R24, SRZ ;  /* 0x0000000000187805 */ /* 0x000fe2000001ff00 */
[----:B------:R-:W-:Y:S01]  /*47d0*/  UIADD3 UR52, UR49, -0x2, URZ ;  /* 0xfffffffe31347890 */ /* 0x000fe2000fffe03f */
[----:B------:R-:W-:Y:S02]  /*47e0*/  UMOV UR53, UR45 ;  /* 0x0000002d00357c82 */ /* 0x000fe40008000000 */
[----:B------:R-:W-:-:S09]  /*47f0*/  UMOV UR49, UR44 ;  /* 0x0000002c00317c82 */ /* 0x000fd20008000000 */
.L_x_25:
[----:B------:R-:W-:Y:S01]  /*4800*/  ISETP.NE.AND P2, PT, RZ, UR38, PT ;  /* 0x00000026ff007c0c */ /* 0x000fe2000bf45270 */
[----:B------:R-:W-:-:S04]  /*4810*/  UISETP.NE.AND UP0, UPT, UR49, 0x1, UPT ;  /* 0x000000013100788c */ /* 0x000fc8000bf05270 */
[----:B------:R-:W-:-:S04]  /*4820*/  USEL UR45, URZ, 0x1, UP0 ;  /* 0x000000013f2d7887 */ /* 0x000fc80008000000 */
[----:B------:R-:W-:-:S04]  /*4830*/  ULOP3.LUT UR45, UR53, UR45, URZ, 0x3c, !UPT ;  /* 0x0000002d352d7292 */ /* 0x000fc8000f8e3c3f */
[----:B------:R-:W-:Y:S08]  /*4840*/  @P2 BRA `(.L_x_15) ;  /* 0x0000000000382947 */ /* 0x000ff00003800000 */
[----:B------:R-:W-:Y:S05]  /*4850*/  @!P0 BRA `(.L_x_16) ;  /* 0x0000000000048947 */ /* 0x000fea0003800000 */
[----:B------:R-:W-:Y:S01]  /*4860*/  BPT.TRAP 0x1 ;  /* 0x000000040000795c */ /* 0x000fe20000300000 */
.L_x_16:
[----:B------:R-:W-:Y:S01]  /*4870*/  UIADD3 UR6, UR49, 0x1, URZ ;  /* 0x0000000131067890 */ /* 0x000fe2000fffe03f */
[----:B------:R-:W-:-:S03]  /*4880*/  IMAD.U32 R0, RZ, RZ, UR45 ;  /* 0x0000002dff007e24 */ /* 0x000fc6000f8e00ff */
[----:B------:R-:W-:Y:S02]  /*4890*/  UISETP.NE.AND UP0, UPT, UR6, 0x2, UPT ;  /* 0x000000020600788c */ /* 0x000fe4000bf05270 */
[----:B------:R-:W-:Y:S02]  /*48a0*/  SHF.L.U32 R0, R0, 0x1f, RZ ;  /* 0x0000001f00007819 */ /* 0x000fe400000006ff */
[----:B------:R-:W-:-:S04]  /*48b0*/  USEL UR6, UR6, URZ, UP0 ;  /* 0x0000003f06067287 */ /* 0x000fc80008000000 */
[----:B------:R-:W-:-:S09]  /*48c0*/  ULEA UR6, UR6, UR39, 0x3 ;  /* 0x0000002706067291 */ /* 0x000fd2000f8e183f */
[----:B------:R0:W1:Y:S01]  /*48d0*/  SYNCS.PHASECHK.TRANS64.TRYWAIT P1, [UR6+0x29830], R0 ;  /* 0x02983000ff0075a7 */ /* 0x0000620008020146 */
[----:B------:R-:W-:Y:S05]  /*48e0*/  @!P0 BRA `(.L_x_17) ;  /* 0x0000000000048947 */ /* 0x000fea0003800000 */
[----:B------:R-:W-:Y:S01]  /*48f0*/  BPT.TRAP 0x1 ;  /* 0x000000040000795c */ /* 0x000fe20000300000 */
.L_x_17:
[----:B-1----:R-:W-:Y:S05]  /*4900*/  @P1 BRA `(.L_x_15) ;  /* 0x0000000000081947 */ /* 0x002fea0003800000 */
[----:B------:R-:W1:Y:S02]  /*4910*/  SYNCS.PHASECHK.TRANS64.TRYWAIT P1, [UR6+0x29830], R0 ;  /* 0x02983000ff0075a7 */ /* 0x000e640008020146 */
[----:B-1----:R-:W-:Y:S05]  /*4920*/  @!P1 BRA `(.L_x_18) ;  /* 0x0000009c00749947 */ /* 0x002fea0003800000 */
.L_x_15:
[----:B01----:R-:W-:Y:S01]  /*4930*/  VIADD R0, R22, 0x8 ;  /* 0x0000000816007836 */ /* 0x003fe20000000000 */
[----:B------:R-:W-:Y:S01]  /*4940*/  UIADD3 UR44, UR49, 0x1, URZ ;  /* 0x00000001312c7890 */ /* 0x000fe2000fffe03f */
[----:B------:R-:W-:Y:S01]  /*4950*/  UMOV UR27, 0x80000020 ;  /* 0x80000020001b7882 */ /* 0x000fe20000000000 */
[----:B------:R-:W-:Y:S02]  /*4960*/  UMOV UR28, UR24 ;  /* 0x00000018001c7c82 */ /* 0x000fe40008000000 */
[----:B------:R0:W-:Y:S01]  /*4970*/  BAR.SYNC.DEFER_BLOCKING R0, 0x100 ;  /* 0x000400000000751d */ /* 0x0001e20000010000 */
[----:B------:R-:W-:-:S04]  /*4980*/  UISETP.NE.AND UP0, UPT, UR44, 0x2, UPT ;  /* 0x000000022c00788c */ /* 0x000fc8000bf05270 */
[----:B------:R-:W-:Y:S01]  /*4990*/  USEL UR44, UR44, URZ, UP0 ;  /* 0x0000003f2c2c7287 */ /* 0x000fe20008000000 */
[----:B------:R-:W-:Y:S01]  /*49a0*/  UMOV UR29, UR25 ;  /* 0x00000019001d7c82 */ /* 0x000fe20008000000 */
[----:B------:R-:W-:Y:S02]  /*49b0*/  UMOV UR31, 0x80000020 ;  /* 0x80000020001f7882 */ /* 0x000fe40000000000 */
[----:B------:R-:W-:Y:S01]  /*49c0*/  UIMAD UR54, UR44, 0x780, UR48 ;  /* 0x000007802c3678a4 */ /* 0x000fe2000f8e0230 */
[----:B------:R-:W-:Y:S01]  /*49d0*/  UMOV UR32, UR24 ;  /* 0x0000001800207c82 */ /* 0x000fe20008000000 */
[----:B------:R-:W-:Y:S02]  /*49e0*/  UMOV UR33, UR25 ;  /* 0x0000001900217c82 */ /* 0x000fe40008000000 */
[----:B------:R-:W-:Y:S02]  /*49f0*/  UIADD3 UR30, UR54, 0x80, URZ ;  /* 0x00000080361e7890 */ /* 0x000fe4000fffe03f */
[----:B------:R-:W-:-:S02]  /*4a00*/  UIADD3 UR34, UR54, 0x100, URZ ;  /* 0x0000010036227890 */ /* 0x000fc4000fffe03f */
[----:B------:R-:W-:Y:S01]  /*4a10*/  UMOV UR26, UR54 ;  /* 0x00000036001a7c82 */ /* 0x000fe20008000000 */
[----:B------:R-:W-:Y:S01]  /*4a20*/  UMOV UR35, 0x80000020 ;  /* 0x8000002000237882 */ /* 0x000fe20000000000 */
[----:B------:R-:W-:Y:S01]  /*4a30*/  UIADD3 UR6, UR54, 0x200, URZ ;  /* 0x0000020036067890 */ /* 0x000fe2000fffe03f */
[----:B------:R-:W-:Y:S01]  /*4a40*/  UMOV UR7, 0x80000020 ;  /* 0x8000002000077882 */ /* 0x000fe20000000000 */
[----:B------:R-:W-:Y:S01]  /*4a50*/  UIADD3 UR10, UR54, 0x202, URZ ;  /* 0x00000202360a7890 */ /* 0x000fe2000fffe03f */
[----:B------:R-:W-:Y:S01]  /*4a60*/  WARPGROUP.ARRIVE ;  /* 0x00000000000079c5 */ /* 0x000fe20000000000 */
[----:B------:R-:W-:Y:S01]  /*4a70*/  UMOV UR11, 0x80000020 ;  /* 0x80000020000b7882 */ /* 0x000fe20000000000 */
[----:B------:R-:W-:Y:S01]  /*4a80*/  UIADD3 UR14, UR54, 0x282, URZ ;  /* 0x00000282360e7890 */ /* 0x000fe2000fffe03f */
[----:B------:R-:W-:Y:S01]  /*4a90*/  UMOV UR15, 0x80000020 ;  /* 0x80000020000f7882 */ /* 0x000fe20000000000 */
[----:B------:R-:W-:Y:S02]  /*4aa0*/  UIADD3 UR18, UR54, 0x500, URZ ;  /* 0x0000050036127890 */ /* 0x000fe4000fffe03f */
[----:B------:R-:W-:Y:S01]  /*4ab0*/  QGMMA.64x32x32.F32.E4M3.E4M3 R152, gdesc[UR24], RZ, !UPT, gsb0 ;  /* 0x00600000189879f3 */ /* 0x000fe2000c0008ff */
[----:B------:R-:W-:Y:S01]  /*4ac0*/  UIADD3 UR26, UR54, 0x180, URZ ;  /* 0x00000180361a7890 */ /* 0x000fe2000fffe03f */
[----:B------:R-:W-:Y:S01]  /*4ad0*/  UMOV UR27, 0x80000020 ;  /* 0x80000020001b7882 */ /* 0x000fe20000000000 */
[----:B------:R-:W-:Y:S01]  /*4ae0*/  UMOV UR19, 0x80000020 ;  /* 0x8000002000137882 */ /* 0x000fe20000000000 */
[----:B------:R-:W-:Y:S01]  /*4af0*/  UIADD3 UR22, UR54, 0x502, URZ ;  /* 0x0000050236167890 */ /* 0x000fe2000fffe03f */
[----:B------:R-:W-:Y:S01]  /*4b00*/  UMOV UR23, 0x80000020 ;  /* 0x8000002000177882 */ /* 0x000fe20000000000 */
[----:B------:R-:W-:-:S02]  /*4b10*/  WARPGROUP.DEPBAR.LE gsb0, 0x0 ;  /* 0x00008000000079c5 */ /* 0x000fc40000010000 */
[----:B------:R-:W-:-:S06]  /*4b20*/  WARPGROUP.ARRIVE ;  /* 0x00000000000079c5 */ /* 0x000fcc0000000000 */
[----:B------:R-:W-:Y:S01]  /*4b30*/  QGMMA.64x32x32.F32.E4M3.E4M3 R136, gdesc[UR28], RZ, !UPT, gsb0 ;  /* 0x006000001c8879f3 */ /* 0x000fe2000c0008ff */
[----:B------:R-:W-:Y:S01]  /*4b40*/  UIADD3 UR30, UR54, 0x82, URZ ;  /* 0x00000082361e7890 */ /* 0x000fe2000fffe03f */
[----:B------:R-:W-:Y:S01]  /*4b50*/  UMOV UR28, UR4 ;  /* 0x00000004001c7c82 */ /* 0x000fe20008000000 */
[----:B------:R-:W-:Y:S01]  /*4b60*/  UMOV UR29, UR5 ;  /* 0x00000005001d7c82 */ /* 0x000fe20008000000 */
[----:B------:R-:W-:Y:S01]  /*4b70*/  UMOV UR31, 0x80000020 ;  /* 0x80000020001f7882 */ /* 0x000fe20000000000 */
[----:B------:R-:W-:Y:S02]  /*4b80*/  WARPGROUP.DEPBAR.LE gsb0, 0x0 ;  /* 0x00008000000079c5 */ /* 0x000fe40000010000 */
        /* <DEDUP_REMOVED lines=18> */
[----:B------:R-:W-:Y:S01]  /*4cb0*/  UIADD3 UR6, UR54, 0x182, URZ ;  /* 0x0000018236067890 */ /* 0x000fe2000fffe03f */
[----:B------:R-:W-:Y:S01]  /*4cc0*/  UMOV UR7, 0x80000020 ;  /* 0x8000002000077882 */ /* 0x000fe20000000000 */
[----:B------:R-:W-:Y:S02]  /*4cd0*/  WARPGROUP.DEPBAR.LE gsb0, 0x0 ;  /* 0x00008000000079c5 */ /* 0x000fe40000010000 */
[----:B------:R-:W-:-:S06]  /*4ce0*/  WARPGROUP.ARRIVE ;  /* 0x00000000000079c5 */ /* 0x000fcc0000000000 */
[----:B------:R-:W-:Y:S01]  /*4cf0*/  QGMMA.64x32x32.F32.E4M3.E4M3 R136, gdesc[UR28], R136, gsb0 ;  /* 0x006000001c8879f3 */ /* 0x000fe20008000888 */
[----:B------:R-:W-:Y:S01]  /*4d00*/  UIADD3 UR30, UR54, 0x300, URZ ;  /* 0x00000300361e7890 */ /* 0x000fe2000fffe03f */
[----:B------:R-:W-:Y:S01]  /*4d10*/  UMOV UR28, UR8 ;  /* 0x00000008001c7c82 */ /* 0x000fe20008000000 */
[----:B------:R-:W-:Y:S01]  /*4d20*/  UMOV UR29, UR9 ;  /* 0x00000009001d7c82 */ /* 0x000fe20008000000 */
        /* <DEDUP_REMOVED lines=106> */
[----:B------:R-:W-:Y:S01]  /*53d0*/  UIADD3 UR54, UR54, 0x702, URZ ;  /* 0x0000070236367890 */ /* 0x000fe2000fffe03f */
[----:B------:R-:W-:Y:S02]  /*53e0*/  WARPGROUP.DEPBAR.LE gsb0, 0x0 ;  /* 0x00008000000079c5 */ /* 0x000fe40000010000 */
[----:B------:R-:W-:-:S06]  /*53f0*/  WARPGROUP.ARRIVE ;  /* 0x00000000000079c5 */ /* 0x000fcc0000000000 */
[----:B------:R-:W-:Y:S03]  /*5400*/  QGMMA.64x32x32.F32.E4M3.E4M3 R136, gdesc[UR28], R136, gsb0 ;  /* 0x006000001c8879f3 */ /* 0x000fe60008000888 */
        /* <DEDUP_REMOVED lines=12> */
[----:B0-----:R-:W-:Y:S05]  /*54d0*/  @P2 BRA `(.L_x_19) ;  /* 0x00000000002c2947 */ /* 0x001fea0003800000 */
[----:B------:R-:W-:Y:S05]  /*54e0*/  @!P0 BRA `(.L_x_20) ;  /* 0x0000000000048947 */ /* 0x000fea0003800000 */
[----:B------:R-:W-:Y:S01]  /*54f0*/  BPT.TRAP 0x1 ;  /* 0x000000040000795c */ /* 0x000fe20000300000 */
.L_x_20:
[----:B------:R-:W-:Y:S01]  /*5500*/  ULEA UR6, UR49, UR39, 0x3 ;  /* 0x0000002731067291 */ /* 0x000fe2000f8e183f */
[----:B------:R-:W-:-:S05]  /*5510*/  IMAD.U32 R0, RZ, RZ, UR53 ;  /* 0x00000035ff007e24 */ /* 0x000fca000f8e00ff */
[----:B------:R-:W-:-:S04]  /*5520*/  SHF.L.U32 R0, R0, 0x1f, RZ ;  /* 0x0000001f00007819 */ /* 0x000fc800000006ff */
[----:B------:R0:W1:Y:S01]  /*5530*/  SYNCS.PHASECHK.TRANS64.TRYWAIT P1, [UR6+0x29850], R0 ;  /* 0x02985000ff0075a7 */ /* 0x0000620008020146 */
[----:B------:R-:W-:Y:S05]  /*5540*/  @!P0 BRA `(.L_x_21) ;  /* 0x0000000000048947 */ /* 0x000fea0003800000 */
[----:B------:R-:W-:Y:S01]  /*5550*/  BPT.TRAP 0x1 ;  /* 0x000000040000795c */ /* 0x000fe20000300000 */
.L_x_21:
[----:B-1----:R-:W-:Y:S05]  /*5560*/  @P1 BRA `(.L_x_19) ;  /* 0x0000000000081947 */ /* 0x002fea0003800000 */
[----:B------:R-:W1:Y:S02]  /*5570*/  SYNCS.PHASECHK.TRANS64.TRYWAIT P1, [UR6+0x29850], R0 ;  /* 0x02985000ff0075a7 */ /* 0x000e640008020146 */
[----:B-1----:R-:W-:Y:S05]  /*5580*/  @!P1 BRA `(.L_x_22) ;  /* 0x0000009000749947 */ /* 0x002fea0003800000 */
.L_x_19:
[----:B------:R-:W-:Y:S01]  /*5590*/  UIADD3 UR6, UR39, 0x400, URZ ;  /* 0x0000040027067890 */ /* 0x000fe2000fffe03f */
[----:B------:R-:W-:Y:S01]  /*55a0*/  WARPGROUP.ARRIVE ;  /* 0x00000000000079c5 */ /* 0x000fe20000000000 */
[----:B------:R-:W-:Y:S01]  /*55b0*/  UMOV UR7, 0xc0000010 ;  /* 0xc000001000077882 */ /* 0x000fe20000000000 */
[----:B01----:R-:W-:Y:S01]  /*55c0*/  IADD3 R0, -R22, 0xb, RZ ;  /* 0x0000000b16007810 */ /* 0x003fe20007ffe1ff */
[----:B------:R-:W-:-:S04]  /*55d0*/  USHF.R.U32.HI UR6, URZ, 0x4, UR6 ;  /* 0x000000043f067899 */ /* 0x000fc80008011606 */
[----:B------:R-:W-:-:S04]  /*55e0*/  ULOP3.LUT UR6, UR6, 0x3fff, URZ, 0xc0, !UPT ;  /* 0x00003fff06067892 */ /* 0x000fc8000f8ec03f */
[----:B------:R-:W-:-:S04]  /*55f0*/  ULOP3.LUT UR6, UR6, 0x10000, URZ, 0xfc, !UPT ;  /* 0x0001000006067892 */ /* 0x000fc8000f8efc3f */
[----:B------:R-:W-:-:S07]  /*5600*/  UIMAD UR10, UR49, 0x500, UR6 ;  /* 0x00000500310a78a4 */ /* 0x000fce000f8e0206 */
[----:B------:R-:W-:Y:S02]  /*5610*/  UMOV UR6, UR10 ;  /* 0x0000000a00067c82 */ /* 0x000fe40008000000 */
[----:B------:R-:W-:Y:S01]  /*5620*/  QGMMA.64x128x32.F32.E4M3.E4M3 R24, R172, gdesc[UR4], R24, gsb0 ;  /* 0x01e00004ac187df3 */ /* 0x000fe20008000818 */
[----:B------:R-:W-:Y:S01]  /*5630*/  UIADD3 UR6, UR10, 0x100, URZ ;  /* 0x000001000a067890 */ /* 0x000fe2000fffe03f */
[----:B------:R-:W-:Y:S01]  /*5640*/  UMOV UR7, 0xc0000010 ;  /* 0xc000001000077882 */ /* 0x000fe20000000000 */
[----:B------:R-:W-:Y:S02]  /*5650*/  WARPGROUP.DEPBAR.LE gsb0, 0x0 ;  /* 0x00008000000079c5 */ /* 0x000fe40000010000 */
[----:B------:R-:W-:-:S07]  /*5660*/  WARPGROUP.ARRIVE ;  /* 0x00000000000079c5 */ /* 0x000fce0000000000 */
        /* <DEDUP_REMOVED lines=15> */
[----:B------:R-:W-:Y:S03]  /*5760*/  QGMMA.64x128x32.F32.E4M3.E4M3 R24, R188, gdesc[UR4], R24, gsb0 ;  /* 0x01e00004bc187df3 */ /* 0x000fe60008000818 */
[----:B------:R-:W-:Y:S02]  /*5770*/  WARPGROUP.DEPBAR.LE gsb0, 0x0 ;  /* 0x00008000000079c5 */ /* 0x000fe40000010000 */
[----:B------:R0:W-:Y:S06]  /*5780*/  BAR.ARV R0, 0x100 ;  /* 0x000400000000751d */ /* 0x0001ec0000002000 */
[----:B------:R-:W-:Y:S05]  /*5790*/  @!P0 BRA `(.L_x_23) ;  /* 0x0000000000048947 */ /* 0x000fea0003800000 */
[----:B------:R-:W-:Y:S01]  /*57a0*/  BPT.TRAP 0x1 ;  /* 0x000000040000795c */ /* 0x000fe20000300000 */
.L_x_23:
[----:B0-----:R-:W-:Y:S01]  /*57b0*/  FMNMX.FTZ R0, R152, R6, !PT ;  /* 0x0000000698007209 */ /* 0x001fe20007810000 */
[----:B------:R-:W-:Y:S01]  /*57c0*/  IMAD.U32 R172, RZ, RZ, UR40 ;  /* 0x00000028ffac7e24 */ /* 0x000fe2000f8e00ff */
[----:B------:R-:W-:Y:S01]  /*57d0*/  FMNMX.FTZ R8, R154, R7, !PT ;  /* 0x000000079a087209 */ /* 0x000fe20007810000 */
[----:B------:R-:W-:Y:S01]  /*57e0*/  ULEA UR6, UR44, UR39, 0x3 ;  /* 0x000000272c067291 */ /* 0x000fe2000f8e183f */
[----:B------:R-:W-:Y:S02]  /*57f0*/  FMNMX.FTZ R3, R153, R0, !PT ;  /* 0x0000000099037209 */ /* 0x000fe40007810000 */
[----:B------:R-:W-:Y:S01]  /*5800*/  FMNMX.FTZ R9, R155, R8, !PT ;  /* 0x000000089b097209 */ /* 0x000fe20007810000 */
[----:B------:R-:W-:Y:S01]  /*5810*/  UIADD3 UR6, UR6, 0x29840, URZ ;  /* 0x0002984006067890 */ /* 0x000fe2000fffe03f */
[----:B------:R-:W-:Y:S02]  /*5820*/  FMNMX.FTZ R0, R156, R3, !PT ;  /* 0x000000039c007209 */ /* 0x000fe40007810000 */
[----:B------:R-:W-:Y:S01]  /*5830*/  FMNMX.FTZ R8, R158, R9, !PT ;  /* 0x000000099e087209 */ /* 0x000fe20007810000 */
[----:B------:R-:W-:Y:S01]  /*5840*/  UPRMT UR6, UR37, 0x654, UR6 ;  /* 0x0000065425067896 */ /* 0x000fe20008000006 */
[----:B------:R-:W-:-:S02]  /*5850*/  FMNMX.FTZ R3, R157, R0, !PT ;  /* 0x000000009d037209 */ /* 0x000fc40007810000 */
[----:B------:R-:W-:Y:S02]  /*5860*/  FMNMX.FTZ R9, R159, R8, !PT ;  /* 0x000000089f097209 */ /* 0x000fe40007810000 */
[----:B------:R-:W-:Y:S02]  /*5870*/  FMNMX.FTZ R0, R160, R3, !PT ;  /* 0x00000003a0007209 */ /* 0x000fe40007810000 */
[----:B------:R-:W-:Y:S02]  /*5880*/  FMNMX.FTZ R8, R162, R9, !PT ;  /* 0x00000009a2087209 */ /* 0x000fe40007810000 */
[----:B------:R-:W-:Y:S01]  /*5890*/  FMNMX.FTZ R3, R161, R0, !PT ;  /* 0x00000000a1037209 */ /* 0x000fe20007810000 */
[----:B------:R-:W-:Y:S01]  /*58a0*/  SYNCS.ARRIVE.TRANS64.RED.A1T0 RZ, [UR6], RZ ;  /* 0x000000ffffff79a7 */ /* 0x000fe20008100406 */
[----:B------:R-:W-:Y:S02]  /*58b0*/  FMNMX.FTZ R9, R163, R8, !PT ;  /* 0x00000008a3097209 */ /* 0x000fe40007810000 */
[----:B------:R-:W-:-:S02]  /*58c0*/  FMNMX.FTZ R0, R164, R3, !PT ;  /* 0x00000003a4007209 */ /* 0x000fc40007810000 */
[----:B------:R-:W-:Y:S02]  /*58d0*/  FMNMX.FTZ R8, R166, R9, !PT ;  /* 0x00000009a6087209 */ /* 0x000fe40007810000 */
[----:B------:R-:W-:Y:S02]  /*58e0*/  FMNMX.FTZ R3, R165, R0, !PT ;  /* 0x00000000a5037209 */ /* 0x000fe40007810000 */
[----:B------:R-:W-:Y:S02]  /*58f0*/  FMNMX.FTZ R9, R167, R8, !PT ;  /* 0x00000008a7097209 */ /* 0x000fe40007810000 */
[----:B------:R-:W-:Y:S02]  /*5900*/  FMNMX.FTZ R0, R136, R3, !PT ;  /* 0x0000000388007209 */ /* 0x000fe40007810000 */
        /* <DEDUP_REMOVED lines=62> */
[----:B------:R-:W-:-:S03]  /*5cf0*/  FMNMX.FTZ R8, R103, R8, !PT ;  /* 0x0000000867087209 */ /* 0x000fc60007810000 */
[----:B------:R-:W0:Y:S04]  /*5d00*/  SHFL.BFLY PT, R0, R9, 0x2, 0x1f ;  /* 0x0c401f0009007f89 */ /* 0x000e2800000e0000 */
[----:B------:R-:W1:Y:S01]  /*5d10*/  SHFL.BFLY PT, R3, R8, 0x2, 0x1f ;  /* 0x0c401f0008037f89 */ /* 0x000e6200000e0000 */
[----:B0-----:R-:W-:Y:S02]  /*5d20*/  FMNMX.FTZ R10, R9, R0, !PT ;  /* 0x00000000090a7209 */ /* 0x001fe40007810000 */
[----:B-1----:R-:W-:-:S03]  /*5d30*/  FMNMX.FTZ R11, R8, R3, !PT ;  /* 0x00000003080b7209 */ /* 0x002fc60007810000 */
[----:B------:R-:W0:Y:S04]  /*5d40*/  SHFL.BFLY PT, R3, R10, 0x1, 0x1f ;  /* 0x0c201f000a037f89 */ /* 0x000e2800000e0000 */
[----:B------:R-:W1:Y:S01]  /*5d50*/  SHFL.BFLY PT, R0, R11, 0x1, 0x1f ;  /* 0x0c201f000b007f89 */ /* 0x000e6200000e0000 */
[----:B0-----:R-:W-:Y:S02]  /*5d60*/  FMNMX.FTZ R3, R10, R3, !PT ;  /* 0x000000030a037209 */ /* 0x001fe40007810000 */
[----:B-1----:R-:W-:-:S03]  /*5d70*/  FMNMX.FTZ R0, R11, R0, !PT ;  /* 0x000000000b007209 */ /* 0x002fc60007810000 */
[C---:B------:R-:W-:Y:S01]  /*5d80*/  FFMA.FTZ R172, R3.reuse, R172, -8 ;  /* 0xc100000003ac7423 */ /* 0x040fe200000100ac */
[----:B------:R-:W-:-:S03]  /*5d90*/  FADD.FTZ R6, -R3, R6 ;  /* 0x0000000603067221 */ /* 0x000fc60000010100 */
[--C-:B------:R-:W-:Y:S01]  /*5da0*/  FFMA.FTZ R9, R153, UR40, -R172.reuse ;  /* 0x0000002899097c23 */ /* 0x100fe200080108ac */
[----:B------:R-:W-:-:S01]  /*5db0*/  FFMA.FTZ R21, R137, UR40, -R172 ;  /* 0x0000002889157c23 */ /* 0x000fc200080108ac */
[--C-:B------:R-:W-:Y:S01]  /*5dc0*/  FFMA.FTZ R137, R141, UR40, -R172.reuse ;  /* 0x000000288d897c23 */ /* 0x100fe200080108ac */
[----:B------:R-:W-:Y:S02]  /*5dd0*/  IMAD.U32 R153, RZ, RZ, UR40 ;  /* 0x00000028ff997e24 */ /* 0x000fe4000f8e00ff */
[--C-:B------:R-:W-:Y:S01]  /*5de0*/  FFMA.FTZ R141, R145, UR40, -R172.reuse ;  /* 0x00000028918d7c23 */ /* 0x100fe200080108ac */
[----:B------:R-:W-:-:S01]  /*5df0*/  FFMA.FTZ R145, R149, UR40, -R172 ;  /* 0x0000002895917c23 */ /* 0x000fc200080108ac */
[----:B------:R-:W-:Y:S01]  /*5e00*/  FMUL.FTZ R12, R6, UR40 ;  /* 0x00000028060c7c20 */ /* 0x000fe20008410000 */
[----:B------:R-:W-:-:S01]  /*5e10*/  FFMA.FTZ R149, R101, UR40, -R172 ;  /* 0x0000002865957c23 */ /* 0x000fc200080108ac */
[C---:B------:R-:W-:Y:S01]  /*5e20*/  FADD.FTZ R6, -R0.reuse, R7 ;  /* 0x0000000700067221 */ /* 0x040fe20000010100 */
[----:B------:R-:W-:-:S01]  /*5e30*/  FFMA.FTZ R101, R0, R153, -8 ;  /* 0xc100000000657423 */ /* 0x000fc20000010099 */
[--C-:B------:R-:W-:Y:S01]  /*5e40*/  FFMA.FTZ R8, R152, UR40, -R172.reuse ;  /* 0x0000002898087c23 */ /* 0x100fe200080108ac */
[----:B------:R-:W-:-:S01]  /*5e50*/  FFMA.FTZ R20, R136, UR40, -R172 ;  /* 0x0000002888147c23 */ /* 0x000fc200080108ac */
[----:B------:R-:W-:Y:S01]  /*5e60*/  FMUL.FTZ R6, R6, UR40 ;  /* 0x0000002806067c20 */ /* 0x000fe20008410000 */
[----:B------:R-:W-:-:S01]  /*5e70*/  FFMA.FTZ R153, R154, UR40, -R101 ;  /* 0x000000289a997c23 */ /* 0x000fc20008010865 */
[--C-:B------:R-:W-:Y:S01]  /*5e80*/  FFMA.FTZ R136, R140, UR40, -R172.reuse ;  /* 0x000000288c887c23 */ /* 0x100fe200080108ac */
[----:B------:R-:W-:-:S01]  /*5e90*/  FFMA.FTZ R140, R144, UR40, -R172 ;  /* 0x00000028908c7c23 */ /* 0x000fc200080108ac */
[----:B------:R-:W-:Y:S01]  /*5ea0*/  FFMA.FTZ R144, R148, UR40, -R172 ;  /* 0x0000002894907c23 */ /* 0x000fe200080108ac */
[----:B------:R-:W-:-:S01]  /*5eb0*/  FFMA.FTZ R148, R155, UR40, -R101 ;  /* 0x000000289b947c23 */ /* 0x000fc20008010865 */
[----:B------:R0:W-:Y:S01]  /*5ec0*/  MUFU.EX2 R7, R12 ;  /* 0x0000000c00077308 */ /* 0x0001e20000000800 */
[----:B------:R-:W-:-:S01]  /*5ed0*/  FFMA.FTZ R10, R156, UR40, -R172 ;  /* 0x000000289c0a7c23 */ /* 0x000fc200080108ac */
[----:B------:R-:W-:Y:S01]  /*5ee0*/  FFMA.FTZ R152, R158, UR40, -R101 ;  /* 0x000000289e987c23 */ /* 0x000fe20008010865 */
[----:B------:R-:W-:-:S01]  /*5ef0*/  FFMA.FTZ R11, R157, UR40, -R172 ;  /* 0x000000289d0b7c23 */ /* 0x000fc200080108ac */
[--C-:B------:R-:W-:Y:S01]  /*5f00*/  FFMA.FTZ R155, R159, UR40, -R101.reuse ;  /* 0x000000289f9b7c23 */ /* 0x100fe20008010865 */
[----:B------:R-:W-:-:S01]  /*5f10*/  FFMA.FTZ R154, R162, UR40, -R101 ;  /* 0x00000028a29a7c23 */ /* 0x000fc20008010865 */
[----:B------:R-:W-:Y:S01]  /*5f20*/  FFMA.FTZ R13, R161, UR40, -R172 ;  /* 0x00000028a10d7c23 */ /* 0x000fe200080108ac */
[----:B------:R-:W-:-:S01]  /*5f30*/  FFMA.FTZ R157, R163, UR40, -R101 ;  /* 0x00000028a39d7c23 */ /* 0x000fc20008010865 */
[----:B------:R-:W-:Y:S01]  /*5f40*/  MUFU.EX2 R6, R6 ;  /* 0x0000000600067308 */ /* 0x000fe20000000800 */
[----:B0-----:R-:W-:-:S01]  /*5f50*/  FFMA.FTZ R12, R160, UR40, -R172 ;  /* 0x00000028a00c7c23 */ /* 0x001fc200080108ac */
[----:B------:R-:W-:Y:S01]  /*5f60*/  FFMA.FTZ R14, R164, UR40, -R172 ;  /* 0x00000028a40e7c23 */ /* 0x000fe200080108ac */
[----:B------:R-:W-:-:S01]  /*5f70*/  FFMA.FTZ R156, R166, UR40, -R101 ;  /* 0x00000028a69c7c23 */ /* 0x000fc20008010865 */
[----:B------:R-:W-:Y:S01]  /*5f80*/  FFMA.FTZ R15, R165, UR40, -R172 ;  /* 0x00000028a50f7c23 */ /* 0x000fe200080108ac */
        /* <DEDUP_REMOVED lines=9> */
[----:B------:R-:W-:Y:S01]  /*6020*/  FFMA.FTZ R151, R151, UR40, -R101 ;  /* 0x0000002897977c23 */ /* 0x000fe20008010865 */
[----:B------:R-:W-:-:S01]  /*6030*/  FFMA.FTZ R120, R120, UR40, -R172 ;  /* 0x0000002878787c23 */ /* 0x000fc200080108ac */
[----:B------:R-:W1:Y:S01]  /*6040*/  MUFU.EX2 R153, R153 ;  /* 0x0000009900997308 */ /* 0x000e620000000800 */
[----:B------:R-:W-:-:S01]  /*6050*/  FFMA.FTZ R122, R122, UR40, -R101 ;  /* 0x000000287a7a7c23 */ /* 0x000fc20008010865 */
[----:B------:R-:W-:Y:S01]  /*6060*/  FFMA.FTZ R121, R121, UR40, -R172 ;  /* 0x0000002879797c23 */ /* 0x000fe200080108ac */
[----:B------:R-:W-:-:S01]  /*6070*/  FFMA.FTZ R123, R123, UR40, -R101 ;  /* 0x000000287b7b7c23 */ /* 0x000fc20008010865 */
[----:B------:R-:W-:Y:S01]  /*6080*/  FFMA.FTZ R124, R124, UR40, -R172 ;  /* 0x000000287c7c7c23 */ /* 0x000fe200080108ac */
[----:B------:R-:W-:-:S01]  /*6090*/  FFMA.FTZ R126, R126, UR40, -R101 ;  /* 0x000000287e7e7c23 */ /* 0x000fc20008010865 */
[----:B------:R-:W-:Y:S01]  /*60a0*/  FFMA.FTZ R125, R125, UR40, -R172 ;  /* 0x000000287d7d7c23 */ /* 0x000fe200080108ac */
[----:B------:R-:W-:-:S01]  /*60b0*/  FFMA.FTZ R127, R127, UR40, -R101 ;  /* 0x000000287f7f7c23 */ /* 0x000fc20008010865 */
[----:B------:R-:W2:Y:S01]  /*60c0*/  MUFU.EX2 R9, R9 ;  /* 0x0000000900097308 */ /* 0x000ea20000000800 */
[----:B0-----:R-:W-:-:S01]  /*60d0*/  FFMA.FTZ R4, R7, R4, R8 ;  /* 0x0000000407047223 */ /* 0x001fc20000010008 */
[----:B------:R-:W-:Y:S01]  /*60e0*/  FFMA.FTZ R128, R128, UR40, -R172 ;  /* 0x0000002880807c23 */ /* 0x000fe200080108ac */
[----:B------:R-:W-:-:S01]  /*60f0*/  FFMA.FTZ R130, R130, UR40, -R101 ;  /* 0x0000002882827c23 */ /* 0x000fc20008010865 */
[----:B------:R-:W-:Y:S01]  /*6100*/  FFMA.FTZ R129, R129, UR40, -R172 ;  /* 0x0000002881817c23 */ /* 0x000fe200080108ac */
[----:B------:R-:W-:-:S01]  /*6110*/  FFMA.FTZ R131, R131, UR40, -R101 ;  /* 0x0000002883837c23 */ /* 0x000fc20008010865 */
[----:B------:R-:W-:Y:S01]  /*6120*/  FFMA.FTZ R132, R132, UR40, -R172 ;  /* 0x0000002884847c23 */ /* 0x000fe200080108ac */
[----:B------:R-:W-:-:S01]  /*6130*/  FFMA.FTZ R134, R134, UR40, -R101 ;  /* 0x0000002886867c23 */ /* 0x000fc20008010865 */
[----:B------:R-:W0:Y:S01]  /*6140*/  MUFU.EX2 R148, R148 ;  /* 0x0000009400947308 */ /* 0x000e220000000800 */
[----:B-1----:R-:W-:-:S01]  /*6150*/  FFMA.FTZ R5, R6, R5, R153 ;  /* 0x0000000506057223 */ /* 0x002fc20000010099 */
[----:B------:R-:W-:Y:S01]  /*6160*/  FFMA.FTZ R133, R133, UR40, -R172 ;  /* 0x0000002885857c23 */ /* 0x000fe200080108ac */
[----:B------:R-:W-:-:S01]  /*6170*/  FFMA.FTZ R135, R135, UR40, -R101 ;  /* 0x0000002887877c23 */ /* 0x000fc20008010865 */
[----:B------:R-:W-:Y:S01]  /*6180*/  FFMA.FTZ R104, R104, UR40, -R172 ;  /* 0x0000002868687c23 */ /* 0x000fe200080108ac */
[----:B------:R-:W-:-:S01]  /*6190*/  FFMA.FTZ R106, R106, UR40, -R101 ;  /* 0x000000286a6a7c23 */ /* 0x000fc20008010865 */
[----:B------:R-:W-:Y:S01]  /*61a0*/  FFMA.FTZ R105, R105, UR40, -R172 ;  /* 0x0000002869697c23 */ /* 0x000fe200080108ac */
[----:B------:R-:W-:-:S01]  /*61b0*/  FFMA.FTZ R107, R107, UR40, -R101 ;  /* 0x000000286b6b7c23 */ /* 0x000fc20008010865 */
[----:B------:R-:W1:Y:S01]  /*61c0*/  MUFU.EX2 R10, R10 ;  /* 0x0000000a000a7308 */ /* 0x000e620000000800 */
[----:B--2---:R-:W-:-:S01]  /*61d0*/  FADD.FTZ R161, R9, R4 ;  /* 0x0000000409a17221 */ /* 0x004fc20000010000 */
[----:B------:R-:W-:Y:S01]  /*61e0*/  FFMA.FTZ R108, R108, UR40, -R172 ;  /* 0x000000286c6c7c23 */ /* 0x000fe200080108ac */
[----:B------:R-:W-:-:S01]  /*61f0*/  FFMA.FTZ R110, R110, UR40, -R101 ;  /* 0x000000286e6e7c23 */ /* 0x000fc20008010865 */
[----:B------:R-:W-:Y:S01]  /*6200*/  FFMA.FTZ R109, R109, UR40, -R172 ;  /* 0x000000286d6d7c23 */ /* 0x000fe200080108ac */
[----:B------:R-:W-:-:S01]  /*6210*/  FFMA.FTZ R111, R111, UR40, -R101 ;  /* 0x000000286f6f7c23 */ /* 0x000fc20008010865 */
[----:B------:R-:W-:Y:S01]  /*6220*/  FFMA.FTZ R112, R112, UR40, -R172 ;  /* 0x0000002870707c23 */ /* 0x000fe200080108ac */
[----:B------:R-:W-:-:S01]  /*6230*/  FFMA.FTZ R114, R114, UR40, -R101 ;  /* 0x0000002872727c23 */ /* 0x000fc20008010865 */
[----:B------:R-:W2:Y:S01]  /*6240*/  MUFU.EX2 R152, R152 ;  /* 0x0000009800987308 */ /* 0x000ea20000000800 */
[----:B0-----:R-:W-:-:S01]  /*6250*/  FADD.FTZ R5, R148, R5 ;  /* 0x0000000594057221 */ /* 0x001fc20000010000 */
[----:B------:R-:W-:Y:S01]  /*6260*/  FFMA.FTZ R113, R113, UR40, -R172 ;  /* 0x0000002871717c23 */ /* 0x000fe200080108ac */
[----:B------:R-:W-:-:S01]  /*6270*/  FFMA.FTZ R115, R115, UR40, -R101 ;  /* 0x0000002873737c23 */ /* 0x000fc20008010865 */
[----:B------:R-:W-:Y:S01]  /*6280*/  FFMA.FTZ R116, R116, UR40, -R172 ;  /* 0x0000002874747c23 */ /* 0x000fe200080108ac */
[----:B------:R-:W-:-:S01]  /*6290*/  FFMA.FTZ R118, R118, UR40, -R101 ;  /* 0x0000002876767c23 */ /* 0x000fc20008010865 */
[----:B------:R-:W-:Y:S01]  /*62a0*/  FFMA.FTZ R117, R117, UR40, -R172 ;  /* 0x0000002875757c23 */ /* 0x000fe200080108ac */
[----:B------:R-:W-:-:S01]  /*62b0*/  FFMA.FTZ R119, R119, UR40, -R101 ;  /* 0x0000002877777c23 */ /* 0x000fc20008010865 */
[----:B------:R-:W0:Y:S01]  /*62c0*/  MUFU.EX2 R11, R11 ;  /* 0x0000000b000b7308 */ /* 0x000e220000000800 */
[----:B-1----:R-:W-:-:S01]  /*62d0*/  FADD.FTZ R4, R10, R161 ;  /* 0x000000a10a047221 */ /* 0x002fc20000010000 */
        /* <DEDUP_REMOVED lines=18> */
[----:B------:R-:W-:-:S04]  /*6400*/  FFMA.FTZ R101, R103, UR40, -R101 ;  /* 0x0000002867657c23 */ /* 0x000fc80008010865 */
[----:B------:R-:W0:Y:S01]  /*6410*/  MUFU.EX2 R154, R154 ;  /* 0x0000009a009a7308 */ /* 0x000e220000000800 */
[----:B-1----:R-:W-:-:S07]  /*6420*/  FADD.FTZ R161, R155, R158 ;  /* 0x0000009e9ba17221 */ /* 0x002fce0000010000 */
[----:B------:R-:W1:Y:S01]  /*6430*/  MUFU.EX2 R13, R13 ;  /* 0x0000000d000d7308 */ /* 0x000e620000000800 */
[----:B--2---:R-:W-:-:S07]  /*6440*/  FADD.FTZ R4, R12, R5 ;  /* 0x000000050c047221 */ /* 0x004fce0000010000 */
[----:B------:R-:W2:Y:S01]  /*6450*/  MUFU.EX2 R157, R157 ;  /* 0x0000009d009d7308 */ /* 0x000ea20000000800 */
[----:B0-----:R-:W-:-:S07]  /*6460*/  FADD.FTZ R158, R154, R161 ;  /* 0x000000a19a9e7221 */ /* 0x001fce0000010000 */
        /* <DEDUP_REMOVED lines=102> */
[----:B------:R-:W-:Y:S01]  /*6ad0*/  MUFU.EX2 R119, R119 ;  /* 0x0000007700777308 */ /* 0x000fe20000000800 */
[----:B-1----:R-:W-:-:S07]  /*6ae0*/  FADD.FTZ R158, R118, R161 ;  /* 0x000000a1769e7221 */ /* 0x002fce0000010000 */
[----:B------:R-:W0:Y:S01]  /*6af0*/  MUFU.EX2 R88, R88 ;  /* 0x0000005800587308 */ /* 0x000e220000000800 */
[----:B--2---:R-:W-:-:S07]  /*6b00*/  FADD.FTZ R5, R117, R4 ;  /* 0x0000000475057221 */ /* 0x004fce0000010000 */
[----:B------:R-:W-:Y:S08]  /*6b10*/  MUFU.EX2 R90, R90 ;  /* 0x0000005a005a7308 */ /* 0x000ff00000000800 */
[----:B------:R-:W1:Y:S01]  /*6b20*/  MUFU.EX2 R89, R89 ;  /* 0x0000005900597308 */ /* 0x000e620000000800 */
[----:B0-----:R-:W-:-:S07]  /*6b30*/  FADD.FTZ R4, R88, R5 ;  /* 0x0000000558047221 */ /* 0x001fce0000010000 */
[----:B------:R-:W-:Y:S08]  /*6b40*/  MUFU.EX2 R91, R91 ;  /* 0x0000005b005b7308 */ /* 0x000ff00000000800 */
[----:B------:R-:W0:Y:S01]  /*6b50*/  MUFU.EX2 R92, R92 ;  /* 0x0000005c005c7308 */ /* 0x000e220000000800 */
[----:B-1----:R-:W-:-:S07]  /*6b60*/  FADD.FTZ R5, R89, R4 ;  /* 0x0000000459057221 */ /* 0x002fce0000010000 */
[----:B------:R-:W-:Y:S08]  /*6b70*/  MUFU.EX2 R163, R94 ;  /* 0x0000005e00a37308 */ /* 0x000ff00000000800 */
[----:B------:R-:W1:Y:S01]  /*6b80*/  MUFU.EX2 R93, R93 ;  /* 0x0000005d005d7308 */ /* 0x000e620000000800 */
[----:B0-----:R-:W-:-:S07]  /*6b90*/  FADD.FTZ R4, R92, R5 ;  /* 0x000000055c047221 */ /* 0x001fce0000010000 */
[----:B------:R0:W-:Y:S08]  /*6ba0*/  MUFU.EX2 R160, R95 ;  /* 0x0000005f00a07308 */ /* 0x0001f00000000800 */
[----:B------:R-:W2:Y:S01]  /*6bb0*/  MUFU.EX2 R96, R96 ;  /* 0x0000006000607308 */ /* 0x000ea20000000800 */
[----:B0-----:R-:W-:-:S01]  /*6bc0*/  FADD.FTZ R95, R119, R158 ;  /* 0x0000009e775f7221 */ /* 0x001fc20000010000 */
[----:B-1----:R-:W-:-:S06]  /*6bd0*/  FADD.FTZ R5, R93, R4 ;  /* 0x000000045d057221 */ /* 0x002fcc0000010000 */
[----:B------:R0:W1:Y:S08]  /*6be0*/  MUFU.EX2 R94, R98 ;  /* 0x00000062005e7308 */ /* 0x0000700000000800 */
[----:B------:R-:W3:Y:S01]  /*6bf0*/  MUFU.EX2 R97, R97 ;  /* 0x0000006100617308 */ /* 0x000ee20000000800 */
[----:B0-----:R-:W-:-:S01]  /*6c00*/  FADD.FTZ R98, R90, R95 ;  /* 0x0000005f5a627221 */ /* 0x001fc20000010000 */
[----:B--2---:R-:W-:-:S03]  /*6c10*/  FADD.FTZ R4, R96, R5 ;  /* 0x0000000560047221 */ /* 0x004fc60000010000 */
[----:B------:R-:W-:-:S03]  /*6c20*/  FADD.FTZ R98, R91, R98 ;  /* 0x000000625b627221 */ /* 0x000fc60000010000 */
[----:B------:R-:W0:Y:S01]  /*6c30*/  MUFU.EX2 R162, R99 ;  /* 0x0000006300a27308 */ /* 0x000e220000000800 */
[----:B------:R-:W-:-:S04]  /*6c40*/  FADD.FTZ R98, R163, R98 ;  /* 0x00000062a3627221 */ /* 0x000fc80000010000 */
[----:B------:R-:W-:-:S03]  /*6c50*/  FADD.FTZ R95, R160, R98 ;  /* 0x00000062a05f7221 */ /* 0x000fc60000010000 */
[----:B------:R-:W2:Y:S01]  /*6c60*/  MUFU.EX2 R100, R100 ;  /* 0x0000006400647308 */ /* 0x000ea20000000800 */
[----:B-1----:R-:W-:-:S01]  /*6c70*/  FADD.FTZ R95, R94, R95 ;  /* 0x0000005f5e5f7221 */ /* 0x002fc20000010000 */
[----:B---3--:R-:W-:-:S06]  /*6c80*/  FADD.FTZ R5, R97, R4 ;  /* 0x0000000461057221 */ /* 0x008fcc0000010000 */
[----:B------:R-:W1:Y:S01]  /*6c90*/  MUFU.EX2 R102, R102 ;  /* 0x0000006600667308 */ /* 0x000e620000000800 */
[----:B0-----:R-:W-:-:S07]  /*6ca0*/  FADD.FTZ R95, R162, R95 ;  /* 0x0000005fa25f7221 */ /* 0x001fce0000010000 */
[----:B------:R-:W0:Y:S01]  /*6cb0*/  MUFU.EX2 R149, R149 ;  /* 0x0000009500957308 */ /* 0x000e220000000800 */
[----:B--2---:R-:W-:-:S07]  /*6cc0*/  FADD.FTZ R4, R100, R5 ;  /* 0x0000000564047221 */ /* 0x004fce0000010000 */
[----:B------:R-:W2:Y:S01]  /*6cd0*/  MUFU.EX2 R101, R101 ;  /* 0x0000006500657308 */ /* 0x000ea20000000800 */
[----:B-1----:R-:W-:-:S01]  /*6ce0*/  FADD.FTZ R95, R102, R95 ;  /* 0x0000005f665f7221 */ /* 0x002fc20000010000 */
[----:B0-----:R-:W-:-:S03]  /*6cf0*/  FADD.FTZ R4, R149, R4 ;  /* 0x0000000495047221 */ /* 0x001fc60000010000 */
[----:B--2---:R-:W-:Y:S01]  /*6d00*/  FADD.FTZ R5, R101, R95 ;  /* 0x0000005f65057221 */ /* 0x004fe20000010000 */
[----:B------:R-:W-:Y:S06]  /*6d10*/  @!P0 BRA `(.L_x_24) ;  /* 0x0000000000048947 */ /* 0x000fec0003800000 */
[----:B------:R-:W-:Y:S01]  /*6d20*/  BPT.TRAP 0x1 ;  /* 0x000000040000795c */ /* 0x000fe20000300000 */
.L_x_24:
[----:B------:R-:W-:Y:S01]  /*6d30*/  ULEA UR6, UR49, UR39, 0x3 ;  /* 0x0000002731067291 */ /* 0x000fe2000f8e183f */
[----:B------:R-:W-:Y:S01]  /*6d40*/  ISETP.LT.AND P1, PT, RZ, UR52, PT ;  /* 0x00000034ff007c0c */ /* 0x000fe2000bf21270 */
[----:B------:R-:W-:Y:S01]  /*6d50*/  UIADD3 UR7, UR52, -0x1, URZ ;  /* 0xffffffff34077890 */ /* 0x000fe2000fffe03f */
[----:B------:R-:W-:Y:S01]  /*6d60*/  F2FP.SATFINITE.E4M3.F32.PACK_AB_MERGE_C R10, R11, R10, RZ ;  /* 0x0000000a0b0a723e */ /* 0x000fe200048070ff */
[----:B------:R-:W-:Y:S01]  /*6d70*/  UIADD3 UR6, UR6, 0x29860, URZ ;  /* 0x0002986006067890 */ /* 0x000fe2000fffe03f */
[----:B------:R-:W-:Y:S01]  /*6d80*/  F2FP.SATFINITE.E4M3.F32.PACK_AB_MERGE_C R14, R15, R14, RZ ;  /* 0x0000000e0f0e723e */ /* 0x000fe200048070ff */
[----:B------:R-:W-:Y:S01]  /*6d90*/  UMOV UR53, UR45 ;  /* 0x0000002d00357c82 */ /* 0x000fe20008000000 */
[----:B------:R-:W-:Y:S01]  /*6da0*/  F2FP.SATFINITE.E4M3.F32.PACK_AB_MERGE_C R152, R155, R152, RZ ;  /* 0x000000989b98723e */ /* 0x000fe200048070ff */
[----:B------:R-:W-:Y:S01]  /*6db0*/  UPRMT UR6, UR37, 0x654, UR6 ;  /* 0x0000065425067896 */ /* 0x000fe20008000006 */
[----:B------:R-:W-:Y:S01]  /*6dc0*/  F2FP.SATFINITE.E4M3.F32.PACK_AB_MERGE_C R156, R159, R156, RZ ;  /* 0x0000009c9f9c723e */ /* 0x000fe200048070ff */
[----:B------:R-:W-:Y:S01]  /*6dd0*/  UMOV UR52, UR7 ;  /* 0x0000000700347c82 */ /* 0x000fe20008000000 */
[----:B------:R-:W-:Y:S01]  /*6de0*/  F2FP.SATFINITE.E4M3.F32.PACK_AB_MERGE_C R136, R137, R136, RZ ;  /* 0x000000888988723e */ /* 0x000fe200048070ff */
[----:B------:R-:W-:Y:S01]  /*6df0*/  UMOV UR49, UR44 ;  /* 0x0000002c00317c82 */ /* 0x000fe20008000000 */
[----:B------:R-:W-:Y:S01]  /*6e00*/  F2FP.SATFINITE.E4M3.F32.PACK_AB_MERGE_C R142, R143, R142, RZ ;  /* 0x0000008e8f8e723e */ /* 0x000fe200048070ff */
[-C--:B------:R-:W-:Y:S01]  /*6e10*/  FMUL.FTZ R24, R24, R7.reuse ;  /* 0x0000000718187220 */ /* 0x080fe20000410000 */
[----:B------:R-:W-:Y:S01]  /*6e20*/  F2FP.SATFINITE.E4M3.F32.PACK_AB_MERGE_C R144, R145, R144, RZ ;  /* 0x000000909190723e */ /* 0x000fe200048070ff */
[-C--:B------:R-:W-:Y:S01]  /*6e30*/  FMUL.FTZ R25, R25, R7.reuse ;  /* 0x0000000719197220 */ /* 0x080fe20000410000 */
[----:B------:R-:W-:Y:S01]  /*6e40*/  F2FP.SATFINITE.E4M3.F32.PACK_AB_MERGE_C R150, R151, R150, RZ ;  /* 0x000000969796723e */ /* 0x000fe200048070ff */
[----:B------:R-:W-:Y:S01]  /*6e50*/  SYNCS.ARRIVE.TRANS64.RED.A1T0 RZ, [UR6], RZ ;  /* 0x000000ffffff79a7 */ /* 0x000fe20008100406 */
[----:B------:R-:W-:Y:S01]  /*6e60*/  F2FP.SATFINITE.E4M3.F32.PACK_AB_MERGE_C R124, R125, R124, RZ ;  /* 0x0000007c7d7c723e */ /* 0x000fe200048070ff */
[-C--:B------:R-:W-:Y:S01]  /*6e70*/  FMUL.FTZ R28, R28, R7.reuse ;  /* 0x000000071c1c7220 */ /* 0x080fe20000410000 */
        /* <DEDUP_REMOVED lines=15> */
[----:B------:R-:W-:Y:S01]  /*6f70*/  FMUL.FTZ R44, R44, R7 ;  /* 0x000000072c2c7220 */ /* 0x000fe20000410000 */
[----:B------:R-:W-:Y:S01]  /*6f80*/  F2FP.SATFINITE.E4M3.F32.PACK_AB_MERGE_C R11, R160, R163, RZ ;  /* 0x000000a3a00b723e */ /* 0x000fe200048070ff */
[-C--:B------:R-:W-:Y:S01]  /*6f90*/  FMUL.FTZ R45, R45, R7.reuse ;  /* 0x000000072d2d7220 */ /* 0x080fe20000410000 */
[----:B------:R-:W-:Y:S01]  /*6fa0*/  F2FP.SATFINITE.E4M3.F32.PACK_AB_MERGE_C R100, R149, R100, RZ ;  /* 0x000000649564723e */ /* 0x000fe200048070ff */
[-C--:B------:R-:W-:Y:S01]  /*6fb0*/  FMUL.FTZ R48, R48, R7.reuse ;  /* 0x0000000730307220 */ /* 0x080fe20000410000 */
[----:B------:R-:W-:Y:S01]  /*6fc0*/  F2FP.SATFINITE.E4M3.F32.PACK_AB_MERGE_C R15, R101, R102, RZ ;  /* 0x00000066650f723e */ /* 0x000fe200048070ff */
[-C--:B------:R-:W-:Y:S01]  /*6fd0*/  FMUL.FTZ R49, R49, R7.reuse ;  /* 0x0000000731317220 */ /* 0x080fe20000410000 */
        /* <DEDUP_REMOVED lines=17> */
[----:B------:R-:W-:Y:S01]  /*70f0*/  FMUL.FTZ R85, R85, R7 ;  /* 0x0000000755557220 */ /* 0x000fe20000410000 */
        /* <DEDUP_REMOVED lines=32> */
[----:B------:R-:W-:Y:S01]  /*7300*/  F2FP.SATFINITE.E4M3.F32.PACK_AB_MERGE_C R172, R9, R8, R10 ;  /* 0x0000000809ac723e */ /* 0x000fe2000480700a */
[----:B------:R-:W-:Y:S01]  /*7310*/  IMAD.MOV.U32 R7, RZ, RZ, R0 ;  /* 0x000000ffff077224 */ /* 0x000fe200078e0000 */
[----:B------:R-:W-:Y:S01]  /*7320*/  F2FP.SATFINITE.E4M3.F32.PACK_AB_MERGE_C R173, R148, R153, R152 ;  /* 0x0000009994ad723e */ /* 0x000fe20004807098 */
[----:B------:R-:W-:Y:S01]  /*7330*/  IMAD.MOV.U32 R6, RZ, RZ, R3 ;  /* 0x000000ffff067224 */ /* 0x000fe200078e0003 */
[----:B------:R-:W-:-:S02]  /*7340*/  F2FP.SATFINITE.E4M3.F32.PACK_AB_MERGE_C R174, R13, R12, R14 ;  /* 0x0000000c0dae723e */ /* 0x000fc4000480700e */
[----:B------:R-:W-:Y:S02]  /*7350*/  F2FP.SATFINITE.E4M3.F32.PACK_AB_MERGE_C R175, R157, R154, R156 ;  /* 0x0000009a9daf723e */ /* 0x000fe4000480709c */
[----:B------:R-:W-:Y:S02]  /*7360*/  F2FP.SATFINITE.E4M3.F32.PACK_AB_MERGE_C R176, R21, R20, R136 ;  /* 0x0000001415b0723e */ /* 0x000fe40004807088 */
[----:B------:R-:W-:Y:S02]  /*7370*/  F2FP.SATFINITE.E4M3.F32.PACK_AB_MERGE_C R177, R139, R138, R142 ;  /* 0x0000008a8bb1723e */ /* 0x000fe4000480708e */
[----:B------:R-:W-:Y:S02]  /*7380*/  F2FP.SATFINITE.E4M3.F32.PACK_AB_MERGE_C R178, R141, R140, R144 ;  /* 0x0000008c8db2723e */ /* 0x000fe40004807090 */
[----:B------:R-:W-:Y:S02]  /*7390*/  F2FP.SATFINITE.E4M3.F32.PACK_AB_MERGE_C R179, R147, R146, R150 ;  /* 0x0000009293b3723e */ /* 0x000fe40004807096 */
        /* <DEDUP_REMOVED lines=11> */
[----:B------:R-:W-:Y:S01]  /*7450*/  F2FP.SATFINITE.E4M3.F32.PACK_AB_MERGE_C R191, R162, R94, R15 ;  /* 0x0000005ea2bf723e */ /* 0x000fe2000480700f */
[----:B------:R-:W-:Y:S06]  /*7460*/  @P1 BRA `(.L_x_25) ;  /* 0xffffffd000e41947 */ /* 0x000fec000383ffff */
.L_x_14:
[----:B------:R-:W-:Y:S06]  /*7470*/  BAR.ARV 0x8, 0x180 ;  /* 0x0206000000007b1d */ /* 0x000fec0000002000 */
[----:B------:R-:W-:Y:S05]  /*7480*/  @!P0 BRA `(.L_x_26) ;  /* 0x0000000000048947 */ /* 0x000fea0003800000 */
[----:B------:R-:W-:Y:S01]  /*7490*/  BPT.TRAP 0x1 ;  /* 0x000000040000795c */ /* 0x000fe20000300000 */
.L_x_26:
[----:B------:R-:W-:Y:S01]  /*74a0*/  ULEA UR4, UR44, UR39, 0x3 ;  /* 0x000000272c047291 */ /* 0x000fe2000f8e183f */
[----:B------:R-:W-:-:S05]  /*74b0*/  IMAD.U32 R6, RZ, RZ, UR45 ;  /* 0x0000002dff067e24 */ /* 0x000fca000f8e00ff */
[----:B------:R-:W-:-:S04]  /*74c0*/  SHF.L.U32 R6, R6, 0x1f, RZ ;  /* 0x0000001f06067819 */ /* 0x000fc800000006ff */
[----:B------:R0:W1:Y:S01]  /*74d0*/  SYNCS.PHASECHK.TRANS64.TRYWAIT P1, [UR4+0x29850], R6 ;  /* 0x02985006ff0075a7 */ /* 0x0000620008020144 */
[----:B------:R-:W-:Y:S05]  /*74e0*/  @!P0 BRA `(.L_x_27) ;  /* 0x0000000000048947 */ /* 0x000fea0003800000 */
[----:B------:R-:W-:Y:S01]  /*74f0*/  BPT.TRAP 0x1 ;  /* 0x000000040000795c */ /* 0x000fe20000300000 */
.L_x_27:
[----:B-1----:R-:W-:Y:S05]  /*7500*/  @P1 BRA `(.L_x_28) ;  /* 0x0000000000081947 */ /* 0x002fea0003800000 */
[----:B------:R-:W1:Y:S02]  /*7510*/  SYNCS.PHASECHK.TRANS64.TRYWAIT P1, [UR4+0x29850], R6 ;  /* 0x02985006ff0075a7 */ /* 0x000e640008020144 */
[----:B-1----:R-:W-:Y:S05]  /*7520*/  @!P1 BRA `(.L_x_29) ;  /* 0x0000007000a49947 */ /* 0x002fea0003800000 */
.L_x_28:
[----:B------:R-:W-:Y:S01]  /*7530*/  UIADD3 UR5, UR39, 0x400, URZ ;  /* 0x0000040027057890 */ /* 0x000fe2000fffe03f */
[----:B------:R-:W-:Y:S01]  /*7540*/  WARPGROUP.ARRIVE ;  /* 0x00000000000079c5 */ /* 0x000fe20000000000 */
[----:B------:R-:W-:Y:S01]  /*7550*/  UMOV UR7, 0xc0000010 ;  /* 0xc000001000077882 */ /* 0x000fe20000000000 */
[----:B------:R-:W-:Y:S01]  /*7560*/  IMAD.MOV.U32 R8, RZ, RZ, 0x3f800000 ;  /* 0x3f800000ff087424 */ /* 0x000fe200078e00ff */
        /* <DEDUP_REMOVED lines=11> */
[----:B------:R-:W-:Y:S02]  /*7620*/  ULDC.64 UR6, c[0x0][0x9a0] ;  /* 0x0002680000067ab9 */ /* 0x000fe40000000a00 */
[----:B------:R-:W-:-:S04]  /*7630*/  UISETP.NE.U32.AND UP0, UPT, UR6, URZ, UPT ;  /* 0x0000003f0600728c */ /* 0x000fc8000bf05070 */
[----:B------:R-:W-:-:S06]  /*7640*/  UISETP.NE.AND.EX UP0, UPT, UR7, URZ, UPT, UP0 ;  /* 0x0000003f0700728c */ /* 0x000fcc000bf05300 */
[----:B------:R-:W-:-:S05]  /*7650*/  PLOP3.LUT P1, PT, PT, PT, UP0, 0x80, 0x0 ;  /* 0x000000000000781c */ /* 0x000fca0003f2f008 */
[----:B------:R-:W-:Y:S01]  /*7660*/  @UP0 USHF.R.S32.HI UR10, URZ, 0x1f, UR42 ;  /* 0x0000001f3f0a0899 */ /* 0x000fe2000801142a */
[----:B------:R-:W-:Y:S01]  /*7670*/  @UP0 ULDC.64 UR12, c[0x0][0x9c8] ;  /* 0x00027200000c0ab9 */ /* 0x000fe20000000a00 */
[----:B------:R-:W-:Y:S02]  /*7680*/  @UP0 UIADD3 UR8, -UR42, URZ, URZ ;  /* 0x0000003f2a080290 */ /* 0x000fe4000fffe13f */
[----:B------:R-:W-:Y:S01]  /*7690*/  @UP0 UIMAD UR10, UR10, UR12, URZ ;  /* 0x0000000c0a0a02a4 */ /* 0x000fe2000f8e023f */
[----:B------:R-:W-:Y:S02]  /*76a0*/  @UP0 ULDC UR9, c[0x0][0xc44] ;  /* 0x0003110000090ab9 */ /* 0x000fe40000000800 */
[----:B------:R-:W-:Y:S02]  /*76b0*/  @UP0 UIMAD UR11, UR9, UR8, UR43 ;  /* 0x00000008090b02a4 */ /* 0x000fe4000f8e022b */
[----:B------:R-:W-:Y:S02]  /*76c0*/  @UP0 UIMAD.WIDE.U32 UR8, UR42, UR12, URZ ;  /* 0x0000000c2a0802a5 */ /* 0x000fe4000f8e003f */
[----:B------:R-:W-:-:S02]  /*76d0*/  @UP0 UIMAD UR10, UR42, UR13, UR10 ;  /* 0x0000000d2a0a02a4 */ /* 0x000fc4000f8e020a */
[----:B------:R-:W-:Y:S02]  /*76e0*/  @UP0 USHF.R.S32.HI UR14, URZ, 0x1f, UR11 ;  /* 0x0000001f3f0e0899 */ /* 0x000fe4000801140b */
[----:B------:R-:W-:Y:S01]  /*76f0*/  @UP0 UIADD3 UR9, UR9, UR10, URZ ;  /* 0x0000000a09090290 */ /* 0x000fe2000fffe03f */
[----:B------:R-:W-:Y:S02]  /*7700*/  @UP0 ULDC.64 UR12, c[0x0][0x9d0] ;  /* 0x00027400000c0ab9 */ /* 0x000fe40000000a00 */
[----:B------:R-:W-:Y:S02]  /*7710*/  @UP0 UIMAD UR10, UR14, UR12, URZ ;  /* 0x0000000c0e0a02a4 */ /* 0x000fe4000f8e023f */
[----:B------:R-:W-:Y:S02]  /*7720*/  @UP0 UIMAD.WIDE.U32 UR8, UR11, UR12, UR8 ;  /* 0x0000000c0b0802a5 */ /* 0x000fe4000f8e0008 */
[----:B------:R-:W-:Y:S02]  /*7730*/  @UP0 UIMAD UR10, UR11, UR13, UR10 ;  /* 0x0000000d0b0a02a4 */ /* 0x000fe4000f8e020a */
[----:B------:R-:W-:-:S02]  /*7740*/  @UP0 ULEA UR6, UP1, UR8, UR6, 0x2 ;  /* 0x0000000608060291 */ /* 0x000fc4000f82103f */
[----:B------:R-:W-:-:S04]  /*7750*/  @UP0 UIADD3 UR9, UR9, UR10, URZ ;  /* 0x0000000a09090290 */ /* 0x000fc8000fffe03f */
[----:B01----:R-:W-:Y:S01]  /*7760*/  IMAD.U32 R6, RZ, RZ, UR6 ;  /* 0x00000006ff067e24 */ /* 0x003fe2000f8e00ff */
[----:B------:R-:W-:Y:S02]  /*7770*/  @UP0 ULEA.HI.X UR7, UR8, UR7, UR9, 0x2, UP1 ;  /* 0x0000000708070291 */ /* 0x000fe400088f1409 */
[----:B------:R-:W-:-:S04]  /*7780*/  UIADD3 UR6, UR5, 0x200, URZ ;  /* 0x0000020005067890 */ /* 0x000fc8000fffe03f */
[----:B------:R-:W-:Y:S01]  /*7790*/  IMAD.U32 R7, RZ, RZ, UR7 ;  /* 0x00000007ff077e24 */ /* 0x000fe2000f8e00ff */
[----:B------:R-:W-:-:S04]  /*77a0*/  UMOV UR7, 0xc0000010 ;  /* 0xc000001000077882 */ /* 0x000fc80000000000 */
[----:B------:R0:W2:Y:S01]  /*77b0*/  @P1 LDG.E R8, desc[UR50][R6.64] ;  /* 0x0000003206081981 */ /* 0x0000a2000c1e1900 */
[----:B------:R-:W-:Y:S02]  /*77c0*/  WARPGROUP.DEPBAR.LE gsb0, 0x0 ;  /* 0x00008000000079c5 */ /* 0x000fe40000010000 */
[----:B------:R-:W-:-:S06]  /*77d0*/  WARPGROUP.ARRIVE ;  /* 0x00000000000079c5 */ /* 0x000fcc0000000000 */
[----:B------:R-:W-:Y:S01]  /*77e0*/  QGMMA.64x128x32.F32.E4M3.E4M3 R24, R180, gdesc[UR4], R24, gsb0 ;  /* 0x01e00004b4187df3 */ /* 0x000fe20008000818 */
[----:B------:R-:W-:Y:S01]  /*77f0*/  UIADD3 UR6, UR5, 0x300, URZ ;  /* 0x0000030005067890 */ /* 0x000fe2000fffe03f */
[----:B------:R-:W-:Y:S01]  /*7800*/  UMOV UR7, 0xc0000010 ;  /* 0xc000001000077882 */ /* 0x000fe20000000000 */
[----:B------:R-:W1:Y:S04]  /*7810*/  SHFL.BFLY PT, R9, R4, 0x2, 0x1f ;  /* 0x0c401f0004097f89 */ /* 0x000e6800000e0000 */
[----:B------:R-:W3:Y:S01]  /*7820*/  SHFL.BFLY PT, R10, R5, 0x2, 0x1f ;  /* 0x0c401f00050a7f89 */ /* 0x000ee200000e0000 */
[----:B------:R-:W-:Y:S02]  /*7830*/  WARPGROUP.DEPBAR.LE gsb0, 0x0 ;  /* 0x00008000000079c5 */ /* 0x000fe40000010000 */
[----:B------:R-:W-:-:S06]  /*7840*/  WARPGROUP.ARRIVE ;  /* 0x00000000000079c5 */ /* 0x000fcc0000000000 */
[----:B------:R-:W-:Y:S01]  /*7850*/  QGMMA.64x128x32.F32.E4M3.E4M3 R24, R184, gdesc[UR4], R24, gsb0 ;  /* 0x01e00004b8187df3 */ /* 0x000fe20008000818 */
[----:B------:R-:W-:Y:S01]  /*7860*/  UIADD3 UR6, UR5, 0x400, URZ ;  /* 0x0000040005067890 */ /* 0x000fe2000fffe03f */
[----:B------:R-:W-:Y:S01]  /*7870*/  UMOV UR7, 0xc0000010 ;  /* 0xc000001000077882 */ /* 0x000fe20000000000 */
[----:B-1----:R-:W-:-:S01]  /*7880*/  FADD.FTZ R9, R9, R4 ;  /* 0x0000000409097221 */ /* 0x002fc20000010000 */
[----:B---3--:R-:W-:-:S04]  /*7890*/  FADD.FTZ R10, R10, R5 ;  /* 0x000000050a0a7221 */ /* 0x008fc80000010000 */
[----:B0-----:R-:W0:Y:S04]  /*78a0*/  SHFL.BFLY PT, R6, R9, 0x1, 0x1f ;  /* 0x0c201f0009067f89 */ /* 0x001e2800000e0000 */
[----:B------:R-:W1:Y:S01]  /*78b0*/  SHFL.BFLY PT, R7, R10, 0x1, 0x1f ;  /* 0x0c201f000a077f89 */ /* 0x000e6200000e0000 */
[----:B0-----:R-:W-:-:S01]  /*78c0*/  FADD.FTZ R6, R9, R6 ;  /* 0x0000000609067221 */ /* 0x001fc20000010000 */
[----:B-1----:R-:W-:-:S04]  /*78d0*/  FADD.FTZ R12, R10, R7 ;  /* 0x000000070a0c7221 */ /* 0x002fc80000010000 */
[C---:B------:R-:W-:Y:S01]  /*78e0*/  FSETP.NE.FTZ.AND P1, PT, R6.reuse, RZ, PT ;  /* 0x000000ff0600720b */ /* 0x040fe20003f35000 */
[----:B------:R-:W-:Y:S01]  /*78f0*/  FMUL.FTZ R13, R6, 0.00390625 ;  /* 0x3b800000060d7820 */ /* 0x000fe20000410000 */
[----:B------:R-:W-:Y:S01]  /*7900*/  FMUL.FTZ R14, R12, 0.00390625 ;  /* 0x3b8000000c0e7820 */ /* 0x000fe20000410000 */
[----:B------:R-:W-:-:S03]  /*7910*/  IMAD.MOV.U32 R7, RZ, RZ, RZ ;  /* 0x000000ffff077224 */ /* 0x000fc600078e00ff */
[----:B------:R-:W-:Y:S02]  /*7920*/  FSETP.NE.FTZ.AND P2, PT, R13, RZ, PT ;  /* 0x000000ff0d00720b */ /* 0x000fe40003f55000 */
[----:B------:R-:W-:-:S05]  /*7930*/  FSETP.NE.FTZ.AND P3, PT, R14, RZ, PT ;  /* 0x000000ff0e00720b */ /* 0x000fca0003f75000 */
[----:B------:R-:W-:Y:S01]  /*7940*/  @P1 MUFU.RCP R7, R6 ;  /* 0x0000000600071308 */ /* 0x000fe20000001000 */
[----:B------:R-:W-:Y:S01]  /*7950*/  FSETP.NE.FTZ.AND P1, PT, R12, RZ, PT ;  /* 0x000000ff0c00720b */ /* 0x000fe20003f35000 */
[----:B------:R-:W-:Y:S01]  /*7960*/  IMAD.MOV.U32 R11, RZ, RZ, RZ ;  /* 0x000000ffff0b7224 */ /* 0x000fe200078e00ff */
[----:B------:R-:W-:Y:S02]  /*7970*/  WARPGROUP.DEPBAR.LE gsb0, 0x0 ;  /* 0x00008000000079c5 */ /* 0x000fe40000010000 */
[----:B------:R-:W-:-:S06]  /*7980*/  WARPGROUP.ARRIVE ;  /* 0x00000000000079c5 */ /* 0x000fcc0000000000 */
[----:B------:R-:W-:Y:S01]  /*7990*/  QGMMA.64x128x32.F32.E4M3.E4M3 R24, R188, gdesc[UR4], R24, gsb0 ;  /* 0x01e00004bc187df3 */ /* 0x000fe20008000818 */
[----:B------:R-:W0:Y:S08]  /*79a0*/  @P2 MUFU.LG2 R9, R13 ;  /* 0x0000000d00092308 */ /* 0x000e300000000c00 */
[----:B------:R-:W1:Y:S08]  /*79b0*/  @P3 MUFU.LG2 R10, R14 ;  /* 0x0000000e000a3308 */ /* 0x000e700000000c00 */
[----:B------:R2:W3:Y:S01]  /*79c0*/  @P1 MUFU.RCP R11, R12 ;  /* 0x0000000c000b1308 */ /* 0x0004e20000001000 */
[----:B------:R-:W-:-:S02]  /*79d0*/  IMAD.U32 R15, RZ, RZ, UR40 ;  /* 0x00000028ff0f7e24 */ /* 0x000fc4000f8e00ff */
[----:B------:R-:W-:Y:S02]  /*79e0*/  IMAD.U32 R20, RZ, RZ, UR40 ;  /* 0x00000028ff147e24 */ /* 0x000fe4000f8e00ff */
[----:B0-----:R-:W-:Y:S01]  /*79f0*/  @P2 FMUL.FTZ R9, R9, 0.69314718246459960938 ;  /* 0x3f31721809092820 */ /* 0x001fe20000410000 */
[----:B------:R-:W-:Y:S01]  /*7a00*/  @P2 FMUL.FTZ R6, R15, 0.69314718246459960938 ;  /* 0x3f3172180f062820 */ /* 0x000fe20000410000 */
[----:B------:R-:W-:Y:S01]  /*7a10*/  @P3 FMUL.FTZ R20, R20, 0.69314718246459960938 ;  /* 0x3f31721814143820 */ /* 0x000fe20000410000 */
[----:B-1----:R-:W-:Y:S01]  /*7a20*/  @P3 FMUL.FTZ R13, R10, 0.69314718246459960938 ;  /* 0x3f3172180a0d3820 */ /* 0x002fe20000410000 */
[----:B------:R-:W-:Y:S02]  /*7a30*/  IMAD.MOV.U32 R5, RZ, RZ, -0x800000 ;  /* 0xff800000ff057424 */ /* 0x000fe400078e00ff */
[----:B------:R-:W-:Y:S01]  /*7a40*/  @P2 FFMA.FTZ R5, R6, R3, R9 ;  /* 0x0000000306052223 */ /* 0x000fe20000010009 */
[----:B------:R-:W-:Y:S02]  /*7a50*/  IMAD.MOV.U32 R4, RZ, RZ, -0x800000 ;  /* 0xff800000ff047424 */ /* 0x000fe400078e00ff */
[----:B------:R-:W-:Y:S01]  /*7a60*/  @P3 FFMA.FTZ R4, R20, R0, R13 ;  /* 0x0000000014043223 */ /* 0x000fe2000001000d */
[-C--:B--2---:R-:W-:Y:S01]  /*7a70*/  FMUL.FTZ R12, R7, R8.reuse ;  /* 0x00000008070c7220 */ /* 0x084fe20000410000 */
[----:B---3--:R-:W-:Y:S01]  /*7a80*/  FMUL.FTZ R88, R11, R8 ;  /* 0x000000080b587220 */ /* 0x008fe20000410000 */
[----:B------:R-:W-:-:S02]  /*7a90*/  WARPGROUP.DEPBAR.LE gsb0, 0x0 ;  /* 0x00008000000079c5 */ /* 0x000fc40000010000 */
[----:B------:R-:W-:Y:S05]  /*7aa0*/  @!P0 BRA `(.L_x_30) ;  /* 0x0000000000048947 */ /* 0x000fea0003800000 */
[----:B------:R-:W-:Y:S01]  /*7ab0*/  BPT.TRAP 0x1 ;  /* 0x000000040000795c */ /* 0x000fe20000300000 */
.L_x_30:
[----:B------:R-:W0:Y:S01]  /*7ac0*/  S2R R89, SR_TID.X ;  /* 0x0000000000597919 */ /* 0x000e220000002100 */
[----:B------:R-:W-:Y:S01]  /*7ad0*/  ULDC.64 UR6, c[0x4][0x40] ;  /* 0x0100100000067ab9 */ /* 0x000fe20000000a00 */
[----:B------:R-:W1:Y:S01]  /*7ae0*/  S2UR UR5, SR_SWINHI ;  /* 0x00000000000579c3 */ /* 0x000e620000002f00 */
        /* <DEDUP_REMOVED lines=9> */
[----:B------:R-:W-:Y:S01]  /*7b80*/  FMUL.FTZ R20, R34, R88 ;  /* 0x0000005822147220 */ /* 0x000fe20000410000 */
[----:B------:R-:W-:Y:S01]  /*7b90*/  ULDC.64 UR8, c[0x0][0xb90] ;  /* 0x0002e40000087ab9 */ /* 0x000fe20000000a00 */
[----:B------:R-:W-:Y:S01]  /*7ba0*/  USHF.R.S32.HI UR14, URZ, 0x1f, UR42 ;  /* 0x0000001f3f0e7899 */ /* 0x000fe2000801142a */
[----:B------:R-:W-:Y:S01]  /*7bb0*/  ULDC.64 UR10, c[0x0][0xb98] ;  /* 0x0002e600000a7ab9 */ /* 0x000fe20000000a00 */
[----:B0-----:R-:W-:-:S05]  /*7bc0*/  IMAD.SHL.U32 R0, R89, 0x4, RZ ;  /* 0x0000000459007824 */ /* 0x001fca00078e00ff */
[----:B------:R-:W-:-:S04]  /*7bd0*/  LOP3.LUT R0, R0, 0xc, RZ, 0xc0, !PT ;  /* 0x0000000c00007812 */ /* 0x000fc800078ec0ff */
[----:B------:R-:W-:-:S05]  /*7be0*/  IADD3 R6, P0, R0, UR6, RZ ;  /* 0x0000000600067c10 */ /* 0x000fca000ff1e0ff */
[----:B------:R-:W-:-:S05]  /*7bf0*/  IMAD.X R7, RZ, RZ, UR7, P0 ;  /* 0x00000007ff077e24 */ /* 0x000fca00080e06ff */
[----:B------:R0:W2:Y:S01]  /*7c00*/  LDG.E.CONSTANT R0, desc[UR50][R6.64] ;  /* 0x0000003206007981 */ /* 0x0000a2000c1e9900 */
        /* <DEDUP_REMOVED lines=9> */
[-C--:B0-----:R-:W-:Y:S01]  /*7ca0*/  FMUL.FTZ R6, R30, R88.reuse ;  /* 0x000000581e067220 */ /* 0x081fe20000410000 */
[----:B------:R-:W-:Y:S01]  /*7cb0*/  FMUL.FTZ R7, R26, R88 ;  /* 0x000000581a077220 */ /* 0x000fe20000410000 */
[-C--:B------:R-:W-:Y:S01]  /*7cc0*/  FMUL.FTZ R48, R61, R12.reuse ;  /* 0x0000000c3d307220 */ /* 0x080fe20000410000 */
[-C--:B------:R-:W-:Y:S01]  /*7cd0*/  FMUL.FTZ R49, R57, R12.reuse ;  /* 0x0000000c39317220 */ /* 0x080fe20000410000 */
[-C--:B------:R-:W-:Y:S01]  /*7ce0*/  FMUL.FTZ R36, R52, R12.reuse ;  /* 0x0000000c34247220 */ /* 0x080fe20000410000 */
[-C--:B------:R-:W-:Y:S01]  /*7cf0*/  FMUL.FTZ R40, R53, R12.reuse ;  /* 0x0000000c35287220 */ /* 0x080fe20000410000 */
[----:B------:R-:W-:Y:S01]  /*7d00*/  F2FP.BF16.F32.PACK_AB R6, R6, R7 ;  /* 0x000000070606723e */ /* 0x000fe200000010ff */
[-C--:B------:R-:W-:Y:S01]  /*7d10*/  FMUL.FTZ R52, R68, R12.reuse ;  /* 0x0000000c44347220 */ /* 0x080fe20000410000 */
[----:B------:R-:W-:Y:S01]  /*7d20*/  LOP3.LUT P0, R7, R89, 0x3, RZ, 0xc0, !PT ;  /* 0x0000000359077812 */ /* 0x000fe2000780c0ff */
        /* <DEDUP_REMOVED lines=12> */
[----:B------:R-:W-:Y:S01]  /*7df0*/  F2FP.BF16.F32.PACK_AB R44, R44, R45 ;  /* 0x0000002d2c2c723e */ /* 0x000fe200000010ff */
[-C--:B------:R-:W-:Y:S01]  /*7e00*/  FMUL.FTZ R25, R39, R88.reuse ;  /* 0x0000005827197220 */ /* 0x080fe20000410000 */
[----:B------:R-:W-:Y:S01]  /*7e10*/  F2FP.BF16.F32.PACK_AB R49, R48, R49 ;  /* 0x000000313031723e */ /* 0x000fe200000010ff */
[-C--:B------:R-:W-:Y:S01]  /*7e20*/  FMUL.FTZ R26, R35, R88.reuse ;  /* 0x00000058231a7220 */ /* 0x080fe20000410000 */
[----:B------:R-:W-:Y:S01]  /*7e30*/  ISETP.EQ.OR P0, PT, R7, 0x3, !P0 ;  /* 0x000000030700780c */ /* 0x000fe20004702670 */
[-C--:B------:R-:W-:Y:S01]  /*7e40*/  FMUL.FTZ R27, R46, R88.reuse ;  /* 0x000000582e1b7220 */ /* 0x080fe20000410000 */
[-C--:B------:R-:W-:Y:S01]  /*7e50*/  FMUL.FTZ R30, R42, R88.reuse ;  /* 0x000000582a1e7220 */ /* 0x080fe20000410000 */
[-C--:B------:R-:W-:Y:S01]  /*7e60*/  FMUL.FTZ R34, R43, R88.reuse ;  /* 0x000000582b227220 */ /* 0x080fe20000410000 */
[-C--:B------:R-:W-:Y:S01]  /*7e70*/  FMUL.FTZ R38, R50, R88.reuse ;  /* 0x0000005832267220 */ /* 0x080fe20000410000 */
[----:B------:R-:W-:Y:S01]  /*7e80*/  F2FP.BF16.F32.PACK_AB R52, R52, R53 ;  /* 0x000000353434723e */ /* 0x000fe200000010ff */
[-C--:B------:R-:W-:Y:S01]  /*7e90*/  FMUL.FTZ R43, R62, R88.reuse ;  /* 0x000000583e2b7220 */ /* 0x080fe20000410000 */
[----:B------:R-:W-:Y:S01]  /*7ea0*/  F2FP.BF16.F32.PACK_AB R57, R56, R57 ;  /* 0x000000393839723e */ /* 0x000fe200000010ff */
[-C--:B------:R-:W-:Y:S01]  /*7eb0*/  FMUL.FTZ R50, R59, R88.reuse ;  /* 0x000000583b327220 */ /* 0x080fe20000410000 */
[----:B------:R-:W-:Y:S01]  /*7ec0*/  F2FP.BF16.F32.PACK_AB R60, R60, R61 ;  /* 0x0000003d3c3c723e */ /* 0x000fe200000010ff */
[-C--:B------:R-:W-:Y:S01]  /*7ed0*/  FMUL.FTZ R59, R78, R88.reuse ;  /* 0x000000584e3b7220 */ /* 0x080fe20000410000 */
[-C--:B------:R-:W-:Y:S01]  /*7ee0*/  FMUL.FTZ R62, R74, R88.reuse ;  /* 0x000000584a3e7220 */ /* 0x080fe20000410000 */
[----:B------:R-:W-:Y:S01]  /*7ef0*/  F2FP.BF16.F32.PACK_AB R65, R64, R65 ;  /* 0x000000414041723e */ /* 0x000fe200000010ff */
[-C--:B------:R-:W-:Y:S01]  /*7f00*/  FMUL.FTZ R31, R47, R88.reuse ;  /* 0x000000582f1f7220 */ /* 0x080fe20000410000 */
[----:B------:R-:W-:Y:S01]  /*7f10*/  SEL R61, R44, R49, P0 ;  /* 0x000000312c3d7207 */ /* 0x000fe20000000000 */
[----:B------:R-:W-:Y:S01]  /*7f20*/  FMUL.FTZ R35, R54, R88 ;  /* 0x0000005836237220 */ /* 0x000fe20000410000 */
[----:B------:R-:W-:Y:S01]  /*7f30*/  F2FP.BF16.F32.PACK_AB R3, R3, R8 ;  /* 0x000000080303723e */ /* 0x000fe200000010ff */
[----:B------:R-:W-:Y:S01]  /*7f40*/  UMOV UR6, UR39 ;  /* 0x0000002700067c82 */ /* 0x000fe20008000000 */
[----:B-1----:R-:W-:Y:S01]  /*7f50*/  UMOV UR7, UR5 ;  /* 0x0000000500077c82 */ /* 0x002fe20008000000 */
[----:B------:R-:W-:Y:S01]  /*7f60*/  SEL R44, R49, R44, P0 ;  /* 0x0000002c312c7207 */ /* 0x000fe20000000000 */
[-C--:B------:R-:W-:Y:S01]  /*7f70*/  FMUL.FTZ R39, R55, R88.reuse ;  /* 0x0000005837277220 */ /* 0x080fe20000410000 */
[-C--:B------:R-:W-:Y:S01]  /*7f80*/  FMUL.FTZ R42, R51, R88.reuse ;  /* 0x00000058332a7220 */ /* 0x080fe20000410000 */
[-C--:B------:R-:W-:Y:S01]  /*7f90*/  FMUL.FTZ R47, R63, R88.reuse ;  /* 0x000000583f2f7220 */ /* 0x080fe20000410000 */
[----:B------:R-:W-:Y:S01]  /*7fa0*/  FMUL.FTZ R54, R66, R88 ;  /* 0x0000005842367220 */ /* 0x000fe20000410000 */
[----:B------:R-:W-:Y:S01]  /*7fb0*/  F2FP.BF16.F32.PACK_AB R11, R11, R12 ;  /* 0x0000000c0b0b723e */ /* 0x000fe200000010ff */
[----:B------:R-:W-:Y:S01]  /*7fc0*/  FMUL.FTZ R63, R79, R88 ;  /* 0x000000584f3f7220 */ /* 0x000fe20000410000 */
[----:B------:R-:W-:Y:S01]  /*7fd0*/  F2FP.BF16.F32.PACK_AB R8, R25, R26 ;  /* 0x0000001a1908723e */ /* 0x000fe200000010ff */
[----:B------:R-:W-:Y:S01]  /*7fe0*/  FMUL.FTZ R66, R75, R88 ;  /* 0x000000584b427220 */ /* 0x000fe20000410000 */
[----:B------:R-:W-:Y:S01]  /*7ff0*/  F2FP.BF16.F32.PACK_AB R30, R27, R30 ;  /* 0x0000001e1b1e723e */ /* 0x000fe200000010ff */
[----:B------:R-:W-:Y:S01]  /*8000*/  IMAD.U32 R26, RZ, RZ, UR6 ;  /* 0x00000006ff1a7e24 */ /* 0x000fe2000f8e00ff */
[----:B------:R-:W-:Y:S01]  /*8010*/  SEL R49, R52, R57, P0 ;  /* 0x0000003934317207 */ /* 0x000fe20000000000 */
[----:B------:R-:W-:Y:S01]  /*8020*/  IMAD.U32 R27, RZ, RZ, UR7 ;  /* 0x00000007ff1b7e24 */ /* 0x000fe2000f8e00ff */
[----:B------:R-:W-:Y:S01]  /*8030*/  SEL R52, R57, R52, P0 ;  /* 0x0000003439347207 */ /* 0x000fe20000000000 */
[-C--:B------:R-:W-:Y:S01]  /*8040*/  FMUL.FTZ R46, R58, R88.reuse ;  /* 0x000000583a2e7220 */ /* 0x080fe20000410000 */
[----:B------:R-:W-:Y:S01]  /*8050*/  SEL R57, R60, R65, P0 ;  /* 0x000000413c397207 */ /* 0x000fe20000000000 */
[----:B------:R-:W-:Y:S01]  /*8060*/  FMUL.FTZ R51, R70, R88 ;  /* 0x0000005846337220 */ /* 0x000fe20000410000 */
[----:B------:R-:W-:Y:S01]  /*8070*/  F2FP.BF16.F32.PACK_AB R59, R59, R62 ;  /* 0x0000003e3b3b723e */ /* 0x000fe200000010ff */
[-C--:B------:R-:W-:Y:S01]  /*8080*/  FMUL.FTZ R55, R71, R88.reuse ;  /* 0x0000005847377220 */ /* 0x080fe20000410000 */
[----:B------:R-:W-:Y:S01]  /*8090*/  F2FP.BF16.F32.PACK_AB R68, R68, R69 ;  /* 0x000000454444723e */ /* 0x000fe200000010ff */
[-C--:B------:R-:W-:Y:S01]  /*80a0*/  FMUL.FTZ R58, R67, R88.reuse ;  /* 0x00000058433a7220 */ /* 0x080fe20000410000 */
[----:B------:R-:W-:Y:S01]  /*80b0*/  F2FP.BF16.F32.PACK_AB R73, R72, R73 ;  /* 0x000000494849723e */ /* 0x000fe200000010ff */
[----:B------:R-:W-:Y:S01]  /*80c0*/  FMUL.FTZ R71, R87, R88 ;  /* 0x0000005857477220 */ /* 0x000fe20000410000 */
[----:B------:R-:W-:Y:S01]  /*80d0*/  SEL R60, R65, R60, P0 ;  /* 0x0000003c413c7207 */ /* 0x000fe20000000000 */
[-C--:B------:R-:W-:Y:S01]  /*80e0*/  FMUL.FTZ R67, R86, R88.reuse ;  /* 0x0000005856437220 */ /* 0x080fe20000410000 */
[----:B------:R-:W-:Y:S01]  /*80f0*/  SEL R65, R6, R11, P0 ;  /* 0x0000000b06417207 */ /* 0x000fe20000000000 */
[----:B------:R-:W-:Y:S01]  /*8100*/  FMUL.FTZ R70, R82, R88 ;  /* 0x0000005852467220 */ /* 0x000fe20000410000 */
[----:B------:R-:W-:Y:S01]  /*8110*/  SEL R62, R11, R6, P0 ;  /* 0x000000060b3e7207 */ /* 0x000fe20000000000 */
[----:B------:R-:W-:Y:S01]  /*8120*/  IMAD.WIDE R6, R170, 0x2, R26 ;  /* 0x00000002aa067825 */ /* 0x000fe200078e021a */
[----:B------:R-:W-:-:S03]  /*8130*/  F2FP.BF16.F32.PACK_AB R35, R35, R38 ;  /* 0x000000262323723e */ /* 0x000fc600000010ff */
[----:B------:R-:W-:Y:S01]  /*8140*/  FMUL.FTZ R74, R83, R88 ;  /* 0x00000058534a7220 */ /* 0x000fe20000410000 */
[----:B------:R-:W-:Y:S01]  /*8150*/  F2FP.BF16.F32.PACK_AB R42, R39, R42 ;  /* 0x0000002a272a723e */ /* 0x000fe200000010ff */
[----:B------:R-:W0:Y:S01]  /*8160*/  LDC R87, c[0x0][0xc38] ;  /* 0x00030e00ff577b82 */ /* 0x000e220000000800 */
[----:B------:R-:W-:Y:S01]  /*8170*/  F2FP.BF16.F32.PACK_AB R66, R63, R66 ;  /* 0x000000423f42723e */ /* 0x000fe200000010ff */
[----:B------:R-:W-:Y:S01]  /*8180*/  UIADD3 UR5, -UR42, URZ, URZ ;  /* 0x0000003f2a057290 */ /* 0x000fe2000fffe13f */
[----:B------:R-:W-:Y:S01]  /*8190*/  SEL R63, R68, R73, P0 ;  /* 0x00000049443f7207 */ /* 0x000fe20000000000 */
[----:B------:R-:W-:Y:S01]  /*81a0*/  ULDC UR6, c[0x0][0xc44] ;  /* 0x0003110000067ab9 */ /* 0x000fe20000000800 */
[----:B------:R-:W-:Y:S01]  /*81b0*/  SEL R68, R73, R68, P0 ;  /* 0x0000004449447207 */ /* 0x000fe20000000000 */
[----:B------:R-:W-:Y:S01]  /*81c0*/  UIMAD UR13, UR6, UR5, UR43 ;  /* 0x00000005060d72a4 */ /* 0x000fe2000f8e022b */
[----:B------:R-:W-:Y:S01]  /*81d0*/  F2FP.BF16.F32.PACK_AB R10, R9, R10 ;  /* 0x0000000a090a723e */ /* 0x000fe200000010ff */
[----:B------:R-:W-:Y:S01]  /*81e0*/  UIADD3 UR4, UR4, 0x29860, URZ ;  /* 0x0002986004047890 */ /* 0x000fe2000fffe03f */
[----:B------:R-:W-:Y:S01]  /*81f0*/  SEL R73, R35, R42, P0 ;  /* 0x0000002a23497207 */ /* 0x000fe20000000000 */
[----:B------:R-:W-:Y:S01]  /*8200*/  USHF.R.S32.HI UR12, URZ, 0x1f, UR13 ;  /* 0x0000001f3f0c7899 */ /* 0x000fe2000801140d */
[----:B------:R-:W-:Y:S01]  /*8210*/  SEL R72, R42, R35, P0 ;  /* 0x000000232a487207 */ /* 0x000fe20000000000 */
[----:B------:R-:W-:Y:S01]  /*8220*/  UPRMT UR4, UR37, 0x654, UR4 ;  /* 0x0000065425047896 */ /* 0x000fe20008000004 */
[----:B------:R-:W-:Y:S01]  /*8230*/  F2FP.BF16.F32.PACK_AB R15, R15, R20 ;  /* 0x000000140f0f723e */ /* 0x000fe200000010ff */
[----:B------:R-:W-:Y:S01]  /*8240*/  UIMAD UR5, UR12, UR8, URZ ;  /* 0x000000080c0572a4 */ /* 0x000fe2000f8e023f */
[----:B------:R-:W-:Y:S01]  /*8250*/  IADD3 R35, P6, R6, 0x4060, RZ ;  /* 0x0000406006237810 */ /* 0x000fe20007fde0ff */
[----:B------:R-:W-:Y:S01]  /*8260*/  UIMAD.WIDE.U32 UR6, UR13, UR8, URZ ;  /* 0x000000080d0672a5 */ /* 0x000fe2000f8e003f */
[----:B------:R-:W-:Y:S01]  /*8270*/  F2FP.BF16.F32.PACK_AB R43, R43, R46 ;  /* 0x0000002e2b2b723e */ /* 0x000fe200000010ff */
[----:B------:R-:W-:Y:S01]  /*8280*/  UIMAD UR5, UR13, UR9, UR5 ;  /* 0x000000090d0572a4 */ /* 0x000fe2000f8e0205 */
[----:B------:R-:W-:Y:S01]  /*8290*/  F2FP.BF16.F32.PACK_AB R31, R31, R34 ;  /* 0x000000221f1f723e */ /* 0x000fe200000010ff */
[----:B------:R-:W-:Y:S01]  /*82a0*/  UIMAD UR8, UR14, UR10, URZ ;  /* 0x0000000a0e0872a4 */ /* 0x000fe2000f8e023f */
[----:B------:R-:W-:Y:S01]  /*82b0*/  SEL R45, R3, R10, P0 ;  /* 0x0000000a032d7207 */ /* 0x000fe20000000000 */
[----:B------:R-:W-:Y:S01]  /*82c0*/  SYNCS.ARRIVE.TRANS64.RED.A1T0 RZ, [UR4], RZ ;  /* 0x000000ffffff79a7 */ /* 0x000fe20008100404 */
[----:B------:R-:W-:Y:S01]  /*82d0*/  SEL R46, R10, R3, P0 ;  /* 0x000000030a2e7207 */ /* 0x000fe20000000000 */
[----:B------:R-:W-:Y:S01]  /*82e0*/  IMAD R3, R18, 0x40, R2 ;  /* 0x0000004012037824 */ /* 0x000fe200078e0202 */
[----:B------:R-:W-:Y:S01]  /*82f0*/  SEL R69, R15, R8, P0 ;  /* 0x000000080f457207 */ /* 0x000fe20000000000 */
[----:B------:R-:W-:Y:S01]  /*8300*/  UIADD3 UR7, UR7, UR5, URZ ;  /* 0x0000000507077290 */ /* 0x000fe2000fffe03f */
[----:B------:R-:W-:Y:S01]  /*8310*/  SEL R64, R8, R15, P0 ;  /* 0x0000000f08407207 */ /* 0x000fe20000000000 */
[----:B------:R-:W-:Y:S01]  /*8320*/  IMAD.WIDE R26, R3, 0x2, R26 ;  /* 0x00000002031a7825 */ /* 0x000fe200078e021a */
[----:B------:R-:W-:Y:S01]  /*8330*/  LOP3.LUT R34, R35, 0x380, RZ, 0xc0, !PT ;  /* 0x0000038023227812 */ /* 0x000fe200078ec0ff */
[----:B------:R-:W-:Y:S01]  /*8340*/  UIMAD UR8, UR42, UR11, UR8 ;  /* 0x0000000b2a0872a4 */ /* 0x000fe2000f8e0208 */
[----:B------:R-:W-:Y:S01]  /*8350*/  IADD3 R8, P2, R6, 0x20, RZ ;  /* 0x0000002006087810 */ /* 0x000fe20007f5e0ff */
[----:B------:R-:W-:Y:S01]  /*8360*/  UIMAD.WIDE.U32 UR6, UR42, UR10, UR6 ;  /* 0x0000000a2a0672a5 */ /* 0x000fe2000f8e0006 */
[----:B------:R-:W-:Y:S01]  /*8370*/  SHF.R.U64 R34, R34, 0x3, RZ ;  /* 0x0000000322227819 */ /* 0x000fe200000012ff */
[----:B------:R-:W-:Y:S01]  /*8380*/  ULDC.64 UR4, c[0x0][0xb50] ;  /* 0x0002d40000047ab9 */ /* 0x000fe20000000a00 */
[----:B------:R-:W-:-:S02]  /*8390*/  LOP3.LUT R3, R8, 0x380, RZ, 0xc0, !PT ;  /* 0x0000038008037812 */ /* 0x000fc400078ec0ff */
[----:B------:R-:W-:Y:S01]  /*83a0*/  LOP3.LUT R34, R34, R35, RZ, 0x3c, !PT ;  /* 0x0000002322227212 */ /* 0x000fe200078e3cff */
[----:B------:R-:W-:Y:S01]  /*83b0*/  IMAD.X R35, RZ, RZ, R7, P6 ;  /* 0x000000ffff237224 */ /* 0x000fe200030e0607 */
[----:B------:R-:W-:Y:S02]  /*83c0*/  SHF.R.U64 R3, R3, 0x3, RZ ;  /* 0x0000000303037819 */ /* 0x000fe400000012ff */
[----:B------:R-:W-:Y:S02]  /*83d0*/  IADD3 R10, P6, R6, 0x40, RZ ;  /* 0x00000040060a7810 */ /* 0x000fe40007fde0ff */
[----:B------:R-:W-:Y:S02]  /*83e0*/  F2FP.BF16.F32.PACK_AB R33, R32, R33 ;  /* 0x000000212021723e */ /* 0x000fe400000010ff */
[----:B------:R-:W-:Y:S02]  /*83f0*/  LOP3.LUT R32, R3, R8, RZ, 0x3c, !PT ;  /* 0x0000000803207212 */ /* 0x000fe400078e3cff */
[----:B------:R-:W-:-:S02]  /*8400*/  LOP3.LUT R3, R10, 0x380, RZ, 0xc0, !PT ;  /* 0x000003800a037812 */ /* 0x000fc400078ec0ff */
[----:B------:R-:W-:Y:S01]  /*8410*/  F2FP.BF16.F32.PACK_AB R28, R28, R29 ;  /* 0x0000001d1c1c723e */ /* 0x000fe200000010ff */
[--C-:B------:R-:W-:Y:S01]  /*8420*/  IMAD.X R29, RZ, RZ, R7.reuse, P6 ;  /* 0x000000ffff1d7224 */ /* 0x100fe200030e0607 */
[----:B------:R-:W-:Y:S02]  /*8430*/  SHF.R.U64 R3, R3, 0x3, RZ ;  /* 0x0000000303037819 */ /* 0x000fe400000012ff */
[----:B------:R-:W-:Y:S02]  /*8440*/  F2FP.BF16.F32.PACK_AB R51, R51, R54 ;  /* 0x000000363333723e */ /* 0x000fe400000010ff */
[----:B------:R-:W-:Y:S02]  /*8450*/  SEL R53, R28, R33, P0 ;  /* 0x000000211c357207 */ /* 0x000fe40000000000 */
[----:B------:R-:W-:Y:S01]  /*8460*/  SEL R54, R33, R28, P0 ;  /* 0x0000001c21367207 */ /* 0x000fe20000000000 */
[----:B------:R-:W-:Y:S01]  /*8470*/  IMAD.X R33, RZ, RZ, R7, P2 ;  /* 0x000000ffff217224 */ /* 0x000fe200010e0607 */
[----:B------:R-:W-:-:S02]  /*8480*/  LOP3.LUT R28, R3, R10, RZ, 0x3c, !PT ;  /* 0x0000000a031c7212 */ /* 0x000fc400078e3cff */
[----:B------:R-:W1:Y:S01]  /*8490*/  LDC R3, c[0x0][0xbe8] ;  /* 0x0002fa00ff037b82 */ /* 0x000e620000000800 */
[----:B------:R-:W-:Y:S02]  /*84a0*/  F2FP.BF16.F32.PACK_AB R50, R47, R50 ;  /* 0x000000322f32723e */ /* 0x000fe400000010ff */
[----:B------:R-:W-:Y:S02]  /*84b0*/  F2FP.BF16.F32.PACK_AB R24, R21, R24 ;  /* 0x000000181518723e */ /* 0x000fe400000010ff */
[----:B------:R-:W-:Y:S02]  /*84c0*/  SEL R75, R43, R50, P0 ;  /* 0x000000322b4b7207 */ /* 0x000fe40000000000 */
[----:B------:R-:W-:Y:S02]  /*84d0*/  SEL R76, R50, R43, P0 ;  /* 0x0000002b324c7207 */ /* 0x000fe40000000000 */
[----:B------:R-:W-:Y:S02]  /*84e0*/  LOP3.LUT R43, R6, 0x380, RZ, 0xc0, !PT ;  /* 0x00000380062b7812 */ /* 0x000fe400078ec0ff */
[----:B------:R-:W-:-:S02]  /*84f0*/  IADD3 R21, P2, R26, 0x2000, RZ ;  /* 0x000020001a157810 */ /* 0x000fc40007f5e0ff */
[----:B------:R-:W-:Y:S02]  /*8500*/  SHF.R.U64 R43, R43, 0x3, RZ ;  /* 0x000000032b2b7819 */ /* 0x000fe400000012ff */
[----:B------:R-:W-:Y:S02]  /*8510*/  LOP3.LUT R20, R21, 0x380, RZ, 0xc0, !PT ;  /* 0x0000038015147812 */ /* 0x000fe400078ec0ff */
[C---:B------:R-:W-:Y:S02]  /*8520*/  IADD3 R11, P3, R6.reuse, 0x4000, RZ ;  /* 0x00004000060b7810 */ /* 0x040fe40007f7e0ff */
[----:B------:R-:W-:Y:S02]  /*8530*/  F2FP.BF16.F32.PACK_AB R13, R13, R14 ;  /* 0x0000000e0d0d723e */ /* 0x000fe400000010ff */
[C---:B------:R-:W-:Y:S02]  /*8540*/  IADD3 R14, P5, R6.reuse, 0x4040, RZ ;  /* 0x00004040060e7810 */ /* 0x040fe40007fbe0ff */
[----:B------:R-:W-:-:S02]  /*8550*/  IADD3 R12, P4, R6, 0x4020, RZ ;  /* 0x00004020060c7810 */ /* 0x000fc40007f9e0ff */
[----:B------:R-:W-:Y:S02]  /*8560*/  IADD3 R9, P1, R6, 0x60, RZ ;  /* 0x0000006006097810 */ /* 0x000fe40007f3e0ff */
[----:B------:R-:W-:Y:S01]  /*8570*/  LOP3.LUT R42, R43, R6, RZ, 0x3c, !PT ;  /* 0x000000062b2a7212 */ /* 0x000fe200078e3cff */
[--C-:B------:R-:W-:Y:S01]  /*8580*/  IMAD.MOV.U32 R43, RZ, RZ, R7.reuse ;  /* 0x000000ffff2b7224 */ /* 0x100fe200078e0007 */
[----:B------:R-:W-:Y:S01]  /*8590*/  SHF.R.U64 R20, R20, 0x3, RZ ;  /* 0x0000000314147819 */ /* 0x000fe200000012ff */
[----:B------:R-:W-:Y:S01]  /*85a0*/  IMAD.X R39, RZ, RZ, R7, P4 ;  /* 0x000000ffff277224 */ /* 0x000fe200020e0607 */
[----:B------:R-:W-:Y:S02]  /*85b0*/  LOP3.LUT R6, R11, 0x380, RZ, 0xc0, !PT ;  /* 0x000003800b067812 */ /* 0x000fe400078ec0ff */
[----:B------:R-:W-:Y:S01]  /*85c0*/  LOP3.LUT R20, R20, R21, RZ, 0x3c, !PT ;  /* 0x0000001514147212 */ /* 0x000fe200078e3cff */
[----:B------:R-:W-:Y:S01]  /*85d0*/  IMAD.X R21, RZ, RZ, R27, P2 ;  /* 0x000000ffff157224 */ /* 0x000fe200010e061b */
[----:B------:R-:W-:-:S02]  /*85e0*/  SHF.R.U64 R6, R6, 0x3, RZ ;  /* 0x0000000306067819 */ /* 0x000fc400000012ff */
[----:B-1----:R-:W-:Y:S02]  /*85f0*/  ISETP.NE.AND P2, PT, R3, 0x1, PT ;  /* 0x000000010300780c */ /* 0x002fe40003f45270 */
[----:B------:R-:W-:Y:S02]  /*8600*/  F2FP.BF16.F32.PACK_AB R41, R40, R41 ;  /* 0x000000292829723e */ /* 0x000fe400000010ff */
[----:B------:R-:W-:Y:S02]  /*8610*/  LOP3.LUT R40, R6, R11, RZ, 0x3c, !PT ;  /* 0x0000000b06287212 */ /* 0x000fe400078e3cff */
[----:B------:R-:W-:Y:S02]  /*8620*/  LOP3.LUT R6, R9, 0x380, RZ, 0xc0, !PT ;  /* 0x0000038009067812 */ /* 0x000fe400078ec0ff */
[----:B------:R-:W-:Y:S02]  /*8630*/  IADD3 R25, P6, R26, 0x1000, RZ ;  /* 0x000010001a197810 */ /* 0x000fe40007fde0ff */
[----:B------:R-:W-:-:S02]  /*8640*/  SHF.R.U64 R6, R6, 0x3, RZ ;  /* 0x0000000306067819 */ /* 0x000fc400000012ff */
[----:B------:R-:W-:Y:S02]  /*8650*/  F2FP.BF16.F32.PACK_AB R67, R67, R70 ;  /* 0x000000464343723e */ /* 0x000fe400000010ff */
[----:B------:R-:W-:Y:S02]  /*8660*/  F2FP.BF16.F32.PACK_AB R74, R71, R74 ;  /* 0x0000004a474a723e */ /* 0x000fe400000010ff */
[----:B------:R-:W-:Y:S02]  /*8670*/  SEL R71, R30, R31, P0 ;  /* 0x0000001f1e477207 */ /* 0x000fe40000000000 */
[----:B------:R-:W-:Y:S01]  /*8680*/  SEL R70, R31, R30, P0 ;  /* 0x0000001e1f467207 */ /* 0x000fe20000000000 */
[----:B------:R-:W-:Y:S01]  /*8690*/  IMAD.X R31, RZ, RZ, R7, P1 ;  /* 0x000000ffff1f7224 */ /* 0x000fe200008e0607 */
[----:B------:R-:W-:Y:S02]  /*86a0*/  SEL R47, R13, R24, P0 ;  /* 0x000000180d2f7207 */ /* 0x000fe40000000000 */
[----:B------:R-:W-:-:S02]  /*86b0*/  SEL R48, R24, R13, P0 ;  /* 0x0000000d18307207 */ /* 0x000fc40000000000 */
[----:B------:R-:W-:Y:S02]  /*86c0*/  LOP3.LUT R30, R6, R9, RZ, 0x3c, !PT ;  /* 0x00000009061e7212 */ /* 0x000fe400078e3cff */
[----:B------:R-:W-:Y:S01]  /*86d0*/  MOV R79, R34 ;  /* 0x00000022004f7202 */ /* 0x000fe20000000f00 */
[----:B------:R-:W-:Y:S01]  /*86e0*/  IMAD R34, RZ, RZ, -UR43 ;  /* 0x8000002bff227e24 */ /* 0x000fe2000f8e02ff */
[----:B------:R-:W-:Y:S01]  /*86f0*/  F2FP.BF16.F32.PACK_AB R58, R55, R58 ;  /* 0x0000003a373a723e */ /* 0x000fe200000010ff */
[----:B------:R-:W1:Y:S01]  /*8700*/  @P2 LDC R35, c[0x0][0xbec] ;  /* 0x0002fb00ff232b82 */ /* 0x000e620000000800 */
[----:B------:R-:W-:Y:S01]  /*8710*/  LOP3.LUT R24, R25, 0x380, RZ, 0xc0, !PT ;  /* 0x0000038019187812 */ /* 0x000fe200078ec0ff */
[----:B0-----:R-:W-:Y:S01]  /*8720*/  IMAD R87, R87, R34, UR41 ;  /* 0x0000002957577e24 */ /* 0x001fe2000f8e0222 */
[----:B------:R-:W-:Y:S01]  /*8730*/  SEL R77, R51, R58, P0 ;  /* 0x0000003a334d7207 */ /* 0x000fe20000000000 */
[----:B------:R-:W-:Y:S01]  /*8740*/  IMAD.U32 R34, RZ, RZ, UR8 ;  /* 0x00000008ff227e24 */ /* 0x000fe2000f8e00ff */
[----:B------:R-:W-:Y:S01]  /*8750*/  SHF.R.U64 R24, R24, 0x3, RZ ;  /* 0x0000000318187819 */ /* 0x000fe200000012ff */
[----:B------:R-:W-:Y:S01]  /*8760*/  ULDC.64 UR8, c[0x0][0xae8] ;  /* 0x0002ba0000087ab9 */ /* 0x000fe20000000a00 */
[----:B------:R-:W-:-:S02]  /*8770*/  MOV R84, R30 ;  /* 0x0000001e00547202 */ /* 0x000fc40000000f00 */
[----:B------:R-:W-:Y:S01]  /*8780*/  SEL R58, R58, R51, P0 ;  /* 0x000000333a3a7207 */ /* 0x000fe20000000000 */
[----:B------:R-:W0:Y:S01]  /*8790*/  @P2 LDC R30, c[0x0][0xbf0] ;  /* 0x0002fc00ff1e2b82 */ /* 0x000e220000000800 */
[----:B------:R-:W-:Y:S02]  /*87a0*/  SEL R51, R59, R66, P0 ;  /* 0x000000423b337207 */ /* 0x000fe40000000000 */
[----:B------:R-:W-:Y:S02]  /*87b0*/  SEL R66, R66, R59, P0 ;  /* 0x0000003b42427207 */ /* 0x000fe40000000000 */
[----:B------:R-:W-:Y:S02]  /*87c0*/  SEL R59, R67, R74, P0 ;  /* 0x0000004a433b7207 */ /* 0x000fe40000000000 */
[----:B------:R-:W-:Y:S01]  /*87d0*/  LOP3.LUT R24, R24, R25, RZ, 0x3c, !PT ;  /* 0x0000001918187212 */ /* 0x000fe200078e3cff */
[----:B------:R-:W-:Y:S01]  /*87e0*/  IMAD.X R25, RZ, RZ, R27, P6 ;  /* 0x000000ffff197224 */ /* 0x000fe200030e061b */
[----:B------:R-:W-:-:S02]  /*87f0*/  SEL R74, R74, R67, P0 ;  /* 0x000000434a4a7207 */ /* 0x000fc40000000000 */
[----:B------:R-:W-:Y:S02]  /*8800*/  IADD3 R67, P6, R26, 0x7000, RZ ;  /* 0x000070001a437810 */ /* 0x000fe40007fde0ff */
[----:B------:R-:W-:Y:S02]  /*8810*/  MOV R85, R42 ;  /* 0x0000002a00557202 */ /* 0x000fe40000000f00 */
[----:B------:R-:W-:Y:S02]  /*8820*/  LOP3.LUT R6, R67, 0x380, RZ, 0xc0, !PT ;  /* 0x0000038043067812 */ /* 0x000fe400078ec0ff */
[----:B------:R-:W-:Y:S01]  /*8830*/  MOV R42, R32 ;  /* 0x00000020002a7202 */ /* 0x000fe20000000f00 */
[----:B------:R-:W-:Y:S01]  /*8840*/  IMAD R32, R87, 0x80, R169 ;  /* 0x0000008057207824 */ /* 0x000fe200078e02a9 */
[----:B------:R-:W-:Y:S02]  /*8850*/  SHF.R.U64 R6, R6, 0x3, RZ ;  /* 0x0000000306067819 */ /* 0x000fe400000012ff */
[----:B------:R-:W-:-:S02]  /*8860*/  LOP3.LUT R13, R14, 0x380, RZ, 0xc0, !PT ;  /* 0x000003800e0d7812 */ /* 0x000fc400078ec0ff */
[----:B------:R-:W-:Y:S02]  /*8870*/  LOP3.LUT R6, R6, R67, RZ, 0x3c, !PT ;  /* 0x0000004306067212 */ /* 0x000fe400078e3cff */
[----:B------:R-:W-:Y:S01]  /*8880*/  MOV R67, R28 ;  /* 0x0000001c00437202 */ /* 0x000fe20000000f00 */
[----:B-1----:R-:W-:Y:S01]  /*8890*/  @P2 IMAD.HI.U32 R29, R32, R35, RZ ;  /* 0x00000023201d2227 */ /* 0x002fe200078e00ff */
[----:B------:R-:W-:Y:S02]  /*88a0*/  F2FP.BF16.F32.PACK_AB R36, R36, R37 ;  /* 0x000000252424723e */ /* 0x000fe400000010ff */
[----:B------:R-:W-:Y:S01]  /*88b0*/  SHF.R.U64 R13, R13, 0x3, RZ ;  /* 0x000000030d0d7819 */ /* 0x000fe200000012ff */
[----:B------:R-:W-:Y:S01]  /*88c0*/  IMAD.MOV.U32 R28, RZ, RZ, R32 ;  /* 0x000000ffff1c7224 */ /* 0x000fe200078e0020 */
[----:B------:R-:W-:Y:S01]  /*88d0*/  IADD3 R15, P1, R26, 0x3000, RZ ;  /* 0x000030001a0f7810 */ /* 0x000fe20007f3e0ff */
[----:B------:R-:W-:Y:S01]  /*88e0*/  IMAD.X R37, RZ, RZ, R7, P5 ;  /* 0x000000ffff257224 */ /* 0x000fe200028e0607 */
[----:B------:R-:W-:-:S02]  /*88f0*/  SEL R55, R36, R41, P0 ;  /* 0x0000002924377207 */ /* 0x000fc40000000000 */
[----:B------:R-:W-:Y:S01]  /*8900*/  SEL R56, R41, R36, P0 ;  /* 0x0000002429387207 */ /* 0x000fe20000000000 */
[----:B------:R-:W-:Y:S01]  /*8910*/  IMAD.X R41, RZ, RZ, R7, P3 ;  /* 0x000000ffff297224 */ /* 0x000fe200018e0607 */
[----:B0-----:R-:W-:Y:S02]  /*8920*/  @P2 SHF.R.U32.HI R28, RZ, R30, R29 ;  /* 0x0000001eff1c2219 */ /* 0x001fe4000001161d */
[----:B------:R-:W-:Y:S02]  /*8930*/  LOP3.LUT R36, R13, R14, RZ, 0x3c, !PT ;  /* 0x0000000e0d247212 */ /* 0x000fe400078e3cff */
[----:B------:R-:W-:Y:S01]  /*8940*/  LOP3.LUT R14, R15, 0x380, RZ, 0xc0, !PT ;  /* 0x000003800f0e7812 */ /* 0x000fe200078ec0ff */
[----:B------:R-:W-:Y:S01]  /*8950*/  IMAD.MOV R30, RZ, RZ, -R28 ;  /* 0x000000ffff1e7224 */ /* 0x000fe200078e0a1c */
[----:B------:R-:W-:Y:S02]  /*8960*/  MOV R81, R36 ;  /* 0x0000002400517202 */ /* 0x000fe40000000f00 */
[----:B------:R-:W-:Y:S01]  /*8970*/  SHF.R.U64 R14, R14, 0x3, RZ ;  /* 0x000000030e0e7819 */ /* 0x000fe200000012ff */
[----:B------:R-:W-:Y:S01]  /*8980*/  IMAD R37, R3, R30, R32 ;  /* 0x0000001e03257224 */ /* 0x000fe200078e0220 */
[----:B------:R-:W-:-:S02]  /*8990*/  MOV R83, R40 ;  /* 0x0000002800537202 */ /* 0x000fc40000000f00 */
[----:B------:R-:W-:Y:S01]  /*89a0*/  LOP3.LUT R14, R14, R15, RZ, 0x3c, !PT ;  /* 0x0000000f0e0e7212 */ /* 0x000fe200078e3cff */
[----:B------:R-:W-:Y:S01]  /*89b0*/  IMAD.X R15, RZ, RZ, R27, P1 ;  /* 0x000000ffff0f7224 */ /* 0x000fe200008e061b */
[----:B------:R-:W-:Y:S02]  /*89c0*/  LOP3.LUT R7, R12, 0x380, RZ, 0xc0, !PT ;  /* 0x000003800c077812 */ /* 0x000fe400078ec0ff */
[----:B------:R-:W-:Y:S02]  /*89d0*/  SHF.R.S32.HI R29, RZ, 0x1f, R28 ;  /* 0x0000001fff1d7819 */ /* 0x000fe4000001141c */
[----:B------:R-:W-:Y:S02]  /*89e0*/  IADD3 R40, P1, R28, UR6, RZ ;  /* 0x000000061c287c10 */ /* 0x000fe4000ff3e0ff */
[----:B------:R-:W-:Y:S02]  /*89f0*/  IADD3 R11, P4, R26, 0x5000, RZ ;  /* 0x000050001a0b7810 */ /* 0x000fe40007f9e0ff */
[----:B------:R-:W-:-:S02]  /*8a00*/  SHF.R.S32.HI R36, RZ, 0x1f, R37 ;  /* 0x0000001fff247819 */ /* 0x000fc40000011425 */
[----:B------:R-:W-:Y:S02]  /*8a10*/  SHF.R.U64 R7, R7, 0x3, RZ ;  /* 0x0000000307077819 */ /* 0x000fe400000012ff */
[----:B------:R-:W-:Y:S01]  /*8a20*/  IADD3.X R41, R29, UR7, R34, P1, !PT ;  /* 0x000000071d297c10 */ /* 0x000fe20008ffe422 */
[----:B------:R-:W-:Y:S01]  /*8a30*/  ULDC.64 UR6, c[0x0][0xb88] ;  /* 0x0002e20000067ab9 */ /* 0x000fe20000000a00 */
[----:B------:R-:W-:Y:S01]  /*8a40*/  IADD3 R13, P3, R26, 0x4000, RZ ;  /* 0x000040001a0d7810 */ /* 0x000fe20007f7e0ff */
[----:B------:R-:W-:Y:S01]  /*8a50*/  IMAD R36, R36, UR6, RZ ;  /* 0x0000000624247c24 */ /* 0x000fe2000f8e02ff */
[----:B------:R-:W-:Y:S01]  /*8a60*/  LOP3.LUT R10, R11, 0x380, RZ, 0xc0, !PT ;  /* 0x000003800b0a7812 */ /* 0x000fe200078ec0ff */
[----:B------:R-:W-:Y:S01]  /*8a70*/  IMAD.WIDE.U32 R40, R37, UR6, R40 ;  /* 0x0000000625287c25 */ /* 0x000fe2000f8e0028 */
[----:B------:R-:W-:Y:S01]  /*8a80*/  LOP3.LUT R38, R7, R12, RZ, 0x3c, !PT ;  /* 0x0000000c07267212 */ /* 0x000fe200078e3cff */
[----:B------:R-:W-:Y:S01]  /*8a90*/  ULDC UR6, c[0x0][0xa88] ;  /* 0x0002a20000067ab9 */ /* 0x000fe20000000800 */
[----:B------:R-:W-:-:S02]  /*8aa0*/  LOP3.LUT R12, R13, 0x380, RZ, 0xc0, !PT ;  /* 0x000003800d0c7812 */ /* 0x000fc400078ec0ff */
[----:B------:R-:W-:Y:S02]  /*8ab0*/  SHF.R.U64 R10, R10, 0x3, RZ ;  /* 0x000000030a0a7819 */ /* 0x000fe400000012ff */
[----:B------:R-:W-:Y:S02]  /*8ac0*/  SHF.R.U64 R12, R12, 0x3, RZ ;  /* 0x000000030c0c7819 */ /* 0x000fe400000012ff */
[----:B------:R-:W-:Y:S01]  /*8ad0*/  LOP3.LUT R10, R10, R11, RZ, 0x3c, !PT ;  /* 0x0000000b0a0a7212 */ /* 0x000fe200078e3cff */
[----:B--2---:R-:W-:Y:S01]  /*8ae0*/  SHFL.IDX PT, R45, R45, R0, 0x1c1f ;  /* 0x001c1f002d2d7589 */ /* 0x004fe200000e0000 */
[----:B------:R-:W-:Y:S01]  /*8af0*/  LOP3.LUT R33, R0, 0x2, RZ, 0x3c, !PT ;  /* 0x0000000200217812 */ /* 0x000fe200078e3cff */
[----:B------:R-:W-:Y:S01]  /*8b00*/  IMAD.X R11, RZ, RZ, R27, P4 ;  /* 0x000000ffff0b7224 */ /* 0x000fe200020e061b */
[----:B------:R-:W-:Y:S01]  /*8b10*/  LOP3.LUT P1, RZ, R19, 0x3, RZ, 0xc0, !PT ;  /* 0x0000000313ff7812 */ /* 0x000fe2000782c0ff */
[----:B------:R-:W-:Y:S01]  /*8b20*/  SHFL.IDX PT, R65, R65, R0, 0x1c1f ;  /* 0x001c1f0041417589 */ /* 0x000fe200000e0000 */
[----:B------:R-:W-:-:S02]  /*8b30*/  MOV R82, R38 ;  /* 0x0000002600527202 */ /* 0x000fc40000000f00 */
[----:B------:R-:W-:Y:S01]  /*8b40*/  LOP3.LUT R12, R12, R13, RZ, 0x3c, !PT ;  /* 0x0000000d0c0c7212 */ /* 0x000fe200078e3cff */
[----:B------:R-:W0:Y:S01]  /*8b50*/  SHFL.IDX PT, R46, R46, R33, 0x1c1f ;  /* 0x001c1f212e2e7589 */ /* 0x000e2200000e0000 */
[----:B------:R-:W-:Y:S01]  /*8b60*/  IMAD.X R13, RZ, RZ, R27, P3 ;  /* 0x000000ffff0d7224 */ /* 0x000fe200018e061b */
[C---:B------:R-:W-:Y:S02]  /*8b70*/  IADD3 R9, P5, R26.reuse, 0x6000, RZ ;  /* 0x000060001a097810 */ /* 0x040fe40007fbe0ff */
[----:B------:R-:W1:Y:S01]  /*8b80*/  SHFL.IDX PT, R62, R62, R33, 0x1c1f ;  /* 0x001c1f213e3e7589 */ /* 0x000e6200000e0000 */
[----:B------:R-:W-:Y:S02]  /*8b90*/  LOP3.LUT R7, R26, 0x380, RZ, 0xc0, !PT ;  /* 0x000003801a077812 */ /* 0x000fe400078ec0ff */
[----:B------:R-:W-:Y:S01]  /*8ba0*/  LOP3.LUT R8, R9, 0x380, RZ, 0xc0, !PT ;  /* 0x0000038009087812 */ /* 0x000fe200078ec0ff */
[----:B------:R-:W-:Y:S01]  /*8bb0*/  SHFL.IDX PT, R47, R47, R0, 0x1c1f ;  /* 0x001c1f002f2f7589 */ /* 0x000fe200000e0000 */
[----:B------:R-:W-:-:S02]  /*8bc0*/  SHF.R.U64 R7, R7, 0x3, RZ ;  /* 0x0000000307077819 */ /* 0x000fc400000012ff */
[----:B------:R-:W-:Y:S01]  /*8bd0*/  SHF.R.U64 R8, R8, 0x3, RZ ;  /* 0x0000000308087819 */ /* 0x000fe200000012ff */
[----:B------:R-:W-:Y:S01]  /*8be0*/  SHFL.IDX PT, R69, R69, R0, 0x1c1f ;  /* 0x001c1f0045457589 */ /* 0x000fe200000e0000 */
[----:B------:R-:W-:Y:S01]  /*8bf0*/  LOP3.LUT R26, R7, R26, RZ, 0x3c, !PT ;  /* 0x0000001a071a7212 */ /* 0x000fe200078e3cff */
[--C-:B------:R-:W-:Y:S01]  /*8c00*/  IMAD.X R7, RZ, RZ, R27.reuse, P6 ;  /* 0x000000ffff077224 */ /* 0x100fe200030e061b */
[----:B------:R-:W-:Y:S01]  /*8c10*/  LOP3.LUT R8, R8, R9, RZ, 0x3c, !PT ;  /* 0x0000000908087212 */ /* 0x000fe200078e3cff */
[----:B------:R-:W2:Y:S01]  /*8c20*/  SHFL.IDX PT, R48, R48, R33, 0x1c1f ;  /* 0x001c1f2130307589 */ /* 0x000ea200000e0000 */
[----:B------:R-:W-:-:S03]  /*8c30*/  IMAD.X R9, RZ, RZ, R27, P5 ;  /* 0x000000ffff097224 */ /* 0x000fc600028e061b */
[----:B------:R-:W3:Y:S04]  /*8c40*/  SHFL.IDX PT, R64, R64, R33, 0x1c1f ;  /* 0x001c1f2140407589 */ /* 0x000ee800000e0000 */
[----:B------:R-:W-:Y:S01]  /*8c50*/  SHFL.IDX PT, R53, R53, R0, 0x1c1f ;  /* 0x001c1f0035357589 */ /* 0x000fe200000e0000 */
[----:B0-----:R-:W-:Y:S02]  /*8c60*/  SEL R28, R45, R46, P0 ;  /* 0x0000002e2d1c7207 */ /* 0x001fe40000000000 */
[----:B------:R-:W-:Y:S01]  /*8c70*/  SEL R30, R46, R45, P0 ;  /* 0x0000002d2e1e7207 */ /* 0x000fe20000000000 */
[----:B------:R-:W-:Y:S01]  /*8c80*/  SHFL.IDX PT, R71, R71, R0, 0x1c1f ;  /* 0x001c1f0047477589 */ /* 0x000fe200000e0000 */
[----:B-1----:R-:W-:Y:S01]  /*8c90*/  SEL R29, R65, R62, P0 ;  /* 0x0000003e411d7207 */ /* 0x002fe20000000000 */
[----:B------:R-:W-:Y:S01]  /*8ca0*/  IMAD R45, R37, UR7, R36 ;  /* 0x00000007252d7c24 */ /* 0x000fe2000f8e0224 */
[----:B------:R-:W-:Y:S01]  /*8cb0*/  SEL R31, R62, R65, P0 ;  /* 0x000000413e1f7207 */ /* 0x000fe20000000000 */
[----:B------:R-:W-:Y:S01]  /*8cc0*/  BAR.SYNC.DEFER_BLOCKING 0x1, 0x100 ;  /* 0x0044000000007b1d */ /* 0x000fe20000010000 */
[----:B------:R-:W-:-:S05]  /*8cd0*/  IMAD R46, R87, 0x80, R168 ;  /* 0x00000080572e7824 */ /* 0x000fca00078e02a8 */
[----:B------:R-:W0:Y:S01]  /*8ce0*/  SHFL.IDX PT, R54, R54, R33, 0x1c1f ;  /* 0x001c1f2136367589 */ /* 0x000e2200000e0000 */
[----:B--2---:R-:W-:Y:S02]  /*8cf0*/  SEL R32, R47, R48, P0 ;  /* 0x000000302f207207 */ /* 0x004fe40000000000 */
[----:B------:R-:W-:Y:S01]  /*8d00*/  SEL R34, R48, R47, P0 ;  /* 0x0000002f30227207 */ /* 0x000fe20000000000 */
[----:B------:R-:W1:Y:S01]  /*8d10*/  SHFL.IDX PT, R70, R70, R33, 0x1c1f ;  /* 0x001c1f2146467589 */ /* 0x000e6200000e0000 */
[----:B---3--:R-:W-:-:S03]  /*8d20*/  SEL R35, R64, R69, P0 ;  /* 0x0000004540237207 */ /* 0x008fc60000000000 */
[----:B------:R-:W-:Y:S04]  /*8d30*/  SHFL.IDX PT, R55, R55, R0, 0x1c1f ;  /* 0x001c1f0037377589 */ /* 0x000fe800000e0000 */
[----:B------:R-:W-:Y:S04]  /*8d40*/  SHFL.IDX PT, R43, R63, R0, 0x1c1f ;  /* 0x001c1f003f2b7589 */ /* 0x000fe800000e0000 */
[----:B------:R-:W-:Y:S04]  /*8d50*/  SHFL.IDX PT, R73, R73, R0, 0x1c1f ;  /* 0x001c1f0049497589 */ /* 0x000fe800000e0000 */
[----:B------:R-:W-:Y:S04]  /*8d60*/  SHFL.IDX PT, R56, R56, R33, 0x1c1f ;  /* 0x001c1f2138387589 */ /* 0x000fe800000e0000 */
[----:B------:R-:W2:Y:S01]  /*8d70*/  SHFL.IDX PT, R68, R68, R33, 0x1c1f ;  /* 0x001c1f2144447589 */ /* 0x000ea200000e0000 */
[----:B0-----:R-:W-:-:S02]  /*8d80*/  SEL R36, R53, R54, P0 ;  /* 0x0000003635247207 */ /* 0x001fc40000000000 */
[----:B------:R-:W-:Y:S01]  /*8d90*/  SEL R38, R54, R53, P0 ;  /* 0x0000003536267207 */ /* 0x000fe20000000000 */
[----:B------:R2:W-:Y:S01]  /*8da0*/  SHFL.IDX PT, R50, R72, R33, 0x1c1f ;  /* 0x001c1f2148327589 */ /* 0x0005e200000e0000 */
[----:B-1----:R-:W-:Y:S02]  /*8db0*/  SEL R37, R71, R70, P0 ;  /* 0x0000004647257207 */ /* 0x002fe40000000000 */
[----:B------:R-:W-:Y:S01]  /*8dc0*/  SEL R39, R70, R71, P0 ;  /* 0x0000004746277207 */ /* 0x000fe20000000000 */
[----:B------:R-:W-:Y:S04]  /*8dd0*/  SHFL.IDX PT, R61, R61, R0, 0x1c1f ;  /* 0x001c1f003d3d7589 */ /* 0x000fe800000e0000 */
[----:B------:R-:W-:Y:S04]  /*8de0*/  SHFL.IDX PT, R75, R75, R0, 0x1c1f ;  /* 0x001c1f004b4b7589 */ /* 0x000fe800000e0000 */
[----:B------:R-:W-:Y:S04]  /*8df0*/  SHFL.IDX PT, R44, R44, R33, 0x1c1f ;  /* 0x001c1f212c2c7589 */ /* 0x000fe800000e0000 */
[----:B------:R-:W-:Y:S04]  /*8e00*/  SHFL.IDX PT, R76, R76, R33, 0x1c1f ;  /* 0x001c1f214c4c7589 */ /* 0x000fe800000e0000 */
[----:B------:R-:W-:Y:S01]  /*8e10*/  SHFL.IDX PT, R49, R49, R0, 0x1c1f ;  /* 0x001c1f0031317589 */ /* 0x000fe200000e0000 */
[----:B--2---:R-:W-:-:S03]  /*8e20*/  SEL R72, R43, R68, P0 ;  /* 0x000000442b487207 */ /* 0x004fc60000000000 */
[----:B------:R-:W-:Y:S04]  /*8e30*/  SHFL.IDX PT, R57, R57, R0, 0x1c1f ;  /* 0x001c1f0039397589 */ /* 0x000fe800000e0000 */
[----:B------:R-:W-:Y:S04]  /*8e40*/  SHFL.IDX PT, R77, R77, R0, 0x1c1f ;  /* 0x001c1f004d4d7589 */ /* 0x000fe800000e0000 */
[----:B------:R-:W-:Y:S04]  /*8e50*/  SHFL.IDX PT, R51, R51, R0, 0x1c1f ;  /* 0x001c1f0033337589 */ /* 0x000fe800000e0000 */
[----:B------:R-:W-:Y:S04]  /*8e60*/  SHFL.IDX PT, R59, R59, R0, 0x1c1f ;  /* 0x001c1f003b3b7589 */ /* 0x000fe800000e0000 */
[----:B------:R-:W0:Y:S04]  /*8e70*/  SHFL.IDX PT, R52, R52, R33, 0x1c1f ;  /* 0x001c1f2134347589 */ /* 0x000e2800000e0000 */
[----:B------:R-:W1:Y:S04]  /*8e80*/  SHFL.IDX PT, R58, R58, R33, 0x1c1f ;  /* 0x001c1f213a3a7589 */ /* 0x000e6800000e0000 */
[----:B------:R-:W2:Y:S04]  /*8e90*/  SHFL.IDX PT, R0, R60, R33, 0x1c1f ;  /* 0x001c1f213c007589 */ /* 0x000ea800000e0000 */
[----:B------:R0:W3:Y:S04]  /*8ea0*/  SHFL.IDX PT, R78, R66, R33, 0x1c1f ;  /* 0x001c1f21424e7589 */ /* 0x0000e800000e0000 */
[----:B------:R4:W3:Y:S04]  /*8eb0*/  SHFL.IDX PT, R80, R74, R33, 0x1c1f ;  /* 0x001c1f214a507589 */ /* 0x0008e800000e0000 */
[----:B------:R1:W-:Y:S01]  /*8ec0*/  STSM.16.M88.4 [R85], R28 ;  /* 0x0000001c55007844 */ /* 0x0003e20000000200 */
[----:B0-----:R-:W-:-:S02]  /*8ed0*/  SEL R66, R52, R49, P0 ;  /* 0x0000003134427207 */ /* 0x001fc40000000000 */
[----:B----4-:R-:W-:Y:S01]  /*8ee0*/  SEL R33, R69, R64, P0 ;  /* 0x0000004045217207 */ /* 0x010fe20000000000 */
[----:B------:R-:W-:Y:S01]  /*8ef0*/  IMAD R69, R3, UR6, RZ ;  /* 0x0000000603457c24 */ /* 0x000fe2000f8e02ff */
[----:B------:R-:W-:Y:S02]  /*8f00*/  SEL R74, R68, R43, P0 ;  /* 0x0000002b444a7207 */ /* 0x000fe40000000000 */
[----:B------:R-:W-:Y:S01]  /*8f10*/  SEL R43, R76, R75, P0 ;  /* 0x0000004b4c2b7207 */ /* 0x000fe20000000000 */
[----:B------:R0:W-:Y:S01]  /*8f20*/  STSM.16.M88.4 [R42], R32 ;  /* 0x000000202a007844 */ /* 0x0001e20000000200 */
[C---:B------:R-:W-:Y:S02]  /*8f30*/  ISETP.GE.OR P3, PT, R46.reuse, R69, P1 ;  /* 0x000000452e00720c */ /* 0x040fe40000f66670 */
[----:B------:R-:W-:Y:S01]  /*8f40*/  SEL R64, R49, R52, P0 ;  /* 0x0000003431407207 */ /* 0x000fe20000000000 */
[----:B------:R4:W-:Y:S01]  /*8f50*/  STSM.16.M88.4 [R67], R36 ;  /* 0x0000002443007844 */ /* 0x0009e20000000200 */
[----:B-1----:R-:W-:Y:S01]  /*8f60*/  VIADD R28, R46, 0x8 ;  /* 0x000000082e1c7836 */ /* 0x002fe20000000000 */
[----:B------:R-:W-:Y:S01]  /*8f70*/  SEL R30, R56, R55, P0 ;  /* 0x00000037381e7207 */ /* 0x000fe20000000000 */
[----:B------:R-:W-:Y:S01]  /*8f80*/  IMAD.IADD R29, R41, 0x1, R45 ;  /* 0x00000001291d7824 */ /* 0x000fe200078e022d */
[----:B------:R-:W-:-:S02]  /*8f90*/  SEL R31, R50, R73, P0 ;  /* 0x00000049321f7207 */ /* 0x000fc40000000000 */
[----:B------:R-:W-:Y:S02]  /*8fa0*/  ISETP.GE.OR P1, PT, R28, R69, P1 ;  /* 0x000000451c00720c */ /* 0x000fe40000f26670 */
[----:B------:R-:W-:Y:S02]  /*8fb0*/  SEL R28, R55, R56, P0 ;  /* 0x00000038371c7207 */ /* 0x000fe40000000000 */
[----:B------:R-:W-:Y:S02]  /*8fc0*/  SEL R41, R75, R76, P0 ;  /* 0x0000004c4b297207 */ /* 0x000fe40000000000 */
[----:B0-----:R-:W-:Y:S02]  /*8fd0*/  LEA R32, P4, R40, UR4, 0x2 ;  /* 0x0000000428207c11 */ /* 0x001fe4000f8810ff */
[----:B------:R-:W-:Y:S02]  /*8fe0*/  SEL R42, R44, R61, P0 ;  /* 0x0000003d2c2a7207 */ /* 0x000fe40000000000 */
[----:B------:R-:W-:Y:S01]  /*8ff0*/  LEA.HI.X R33, R40, UR5, R29, 0x2, P4 ;  /* 0x0000000528217c11 */ /* 0x000fe2000a0f141d */
[----:B------:R-:W-:Y:S01]  /*9000*/  SHFL.IDX PT, R60, R32, RZ, 0x1c1f ;  /* 0x001c1fff203c7589 */ /* 0x000fe200000e0000 */
[----:B------:R-:W-:-:S02]  /*9010*/  SEL R29, R73, R50, P0 ;  /* 0x00000032491d7207 */ /* 0x000fc40000000000 */
[----:B------:R-:W-:Y:S01]  /*9020*/  SEL R40, R61, R44, P0 ;  /* 0x0000002c3d287207 */ /* 0x000fe20000000000 */
[----:B------:R-:W-:Y:S01]  /*9030*/  SHFL.IDX PT, R62, R32, 0x1, 0x1c1f ;  /* 0x003c1f00203e7f89 */ /* 0x000fe200000e0000 */
[----:B------:R-:W-:Y:S02]  /*9040*/  SEL R65, R77, R58, P0 ;  /* 0x0000003a4d417207 */ /* 0x000fe40000000000 */
[----:B----4-:R-:W-:Y:S01]  /*9050*/  SEL R67, R58, R77, P0 ;  /* 0x0000004d3a437207 */ /* 0x010fe20000000000 */
[----:B------:R-:W-:Y:S01]  /*9060*/  STSM.16.M88.4 [R84], R28 ;  /* 0x0000001c54007844 */ /* 0x000fe20000000200 */
[----:B--2---:R-:W-:Y:S02]  /*9070*/  SEL R36, R57, R0, P0 ;  /* 0x0000000039247207 */ /* 0x004fe40000000000 */
[----:B------:R-:W-:Y:S01]  /*9080*/  SEL R38, R0, R57, P0 ;  /* 0x0000003900267207 */ /* 0x000fe20000000000 */
[----:B------:R-:W-:Y:S01]  /*9090*/  STSM.16.M88.4 [R83], R40 ;  /* 0x0000002853007844 */ /* 0x000fe20000000200 */
[----:B---3--:R-:W-:-:S02]  /*90a0*/  SEL R37, R51, R78, P0 ;  /* 0x0000004e33257207 */ /* 0x008fc40000000000 */
[----:B------:R-:W-:Y:S01]  /*90b0*/  SEL R39, R78, R51, P0 ;  /* 0x000000334e277207 */ /* 0x000fe20000000000 */
[----:B------:R0:W-:Y:S01]  /*90c0*/  STSM.16.M88.4 [R82], R64 ;  /* 0x0000004052007844 */ /* 0x0001e20000000200 */
[----:B------:R-:W-:Y:S02]  /*90d0*/  SEL R73, R59, R80, P0 ;  /* 0x000000503b497207 */ /* 0x000fe40000000000 */
[----:B------:R-:W-:Y:S01]  /*90e0*/  SEL R75, R80, R59, P0 ;  /* 0x0000003b504b7207 */ /* 0x000fe20000000000 */
[----:B------:R-:W-:Y:S04]  /*90f0*/  STSM.16.M88.4 [R81], R36 ;  /* 0x0000002451007844 */ /* 0x000fe80000000200 */
[----:B------:R-:W-:Y:S04]  /*9100*/  STSM.16.M88.4 [R79], R72 ;  /* 0x000000484f007844 */ /* 0x000fe80000000200 */
[----:B------:R-:W1:Y:S01]  /*9110*/  SHFL.IDX PT, R61, R33, RZ, 0x1c1f ;  /* 0x001c1fff213d7589 */ /* 0x000e6200000e0000 */
[----:B------:R-:W-:Y:S08]  /*9120*/  BAR.SYNC.DEFER_BLOCKING 0x1, 0x100 ;  /* 0x0044000000007b1d */ /* 0x000ff00000010000 */
[----:B0-----:R-:W0:Y:S01]  /*9130*/  @P2 LDC R65, c[0x0][0xbec] ;  /* 0x0002fb00ff412b82 */ /* 0x001e220000000800 */
[----:B------:R-:W2:Y:S01]  /*9140*/  SHFL.IDX PT, R63, R33, 0x1, 0x1c1f ;  /* 0x003c1f00213f7f89 */ /* 0x000ea200000e0000 */
[----:B------:R-:W-:Y:S01]  /*9150*/  IMAD R0, R17, 0x20, R18 ;  /* 0x0000002011007824 */ /* 0x000fe200078e0212 */
[----:B------:R-:W-:-:S02]  /*9160*/  UIMAD UR6, UR12, UR8, URZ ;  /* 0x000000080c0672a4 */ /* 0x000fc4000f8e023f */
[----:B-1----:R1:W-:Y:S01]  /*9170*/  @!P3 ST.E desc[UR50][R60.64], R5 ;  /* 0x000000053c00b985 */ /* 0x0023e2000c101932 */
[----:B------:R-:W-:Y:S02]  /*9180*/  UIMAD.WIDE.U32 UR4, UR13, UR8, URZ ;  /* 0x000000080d0472a5 */ /* 0x000fe4000f8e003f */
[----:B------:R-:W-:-:S03]  /*9190*/  UIMAD UR6, UR13, UR9, UR6 ;  /* 0x000000090d0672a4 */ /* 0x000fc6000f8e0206 */
[----:B------:R-:W-:Y:S01]  /*91a0*/  ULDC.64 UR8, c[0x0][0xaf0] ;  /* 0x0002bc0000087ab9 */ /* 0x000fe20000000a00 */
[----:B--2---:R2:W-:Y:S01]  /*91b0*/  @!P1 ST.E desc[UR50][R62.64], R4 ;  /* 0x000000043e009985 */ /* 0x0045e2000c101932 */
[----:B-1----:R-:W1:Y:S03]  /*91c0*/  @P2 LDC R5, c[0x0][0xbf0] ;  /* 0x0002fc00ff052b82 */ /* 0x002e660000000800 */
[----:B------:R3:W5:Y:S01]  /*91d0*/  LD.E.128 R40, desc[UR50][R8.64] ;  /* 0x0000003208287980 */ /* 0x000762000c101d00 */
[----:B------:R-:W-:Y:S02]  /*91e0*/  UIMAD UR7, UR14, UR8, URZ ;  /* 0x000000080e0772a4 */ /* 0x000fe4000f8e023f */
[----:B------:R-:W-:Y:S01]  /*91f0*/  UIADD3 UR5, UR5, UR6, URZ ;  /* 0x0000000605057290 */ /* 0x000fe2000fffe03f */
[----:B------:R4:W5:Y:S04]  /*9200*/  LD.E.128 R36, desc[UR50][R6.64] ;  /* 0x0000003206247980 */ /* 0x000968000c101d00 */
[----:B------:R-:W5:Y:S01]  /*9210*/  LD.E.128 R48, desc[UR50][R26.64] ;  /* 0x000000321a307980 */ /* 0x000f62000c101d00 */
[----:B---3--:R-:W-:-:S03]  /*9220*/  IMAD R8, R87, 0x80, R0 ;  /* 0x0000008057087824 */ /* 0x008fc600078e0200 */
[----:B------:R-:W5:Y:S01]  /*9230*/  LD.E.128 R44, desc[UR50][R24.64] ;  /* 0x00000032182c7980 */ /* 0x000f62000c101d00 */
[----:B0-----:R-:W-:Y:S01]  /*9240*/  @P2 IMAD.HI.U32 R0, R8, R65, RZ ;  /* 0x0000004108002227 */ /* 0x001fe200078e00ff */
[----:B------:R-:W-:Y:S02]  /*9250*/  UIMAD UR7, UR42, UR9, UR7 ;  /* 0x000000092a0772a4 */ /* 0x000fe4000f8e0207 */
[----:B------:R-:W5:Y:S01]  /*9260*/  LD.E.128 R32, desc[UR50][R20.64] ;  /* 0x0000003214207980 */ /* 0x000f62000c101d00 */
[----:B----4-:R-:W-:Y:S01]  /*9270*/  IMAD.MOV.U32 R7, RZ, RZ, R8 ;  /* 0x000000ffff077224 */ /* 0x010fe200078e0008 */
[----:B------:R-:W-:Y:S02]  /*9280*/  UIMAD.WIDE.U32 UR42, UR42, UR8, UR4 ;  /* 0x000000082a2a72a5 */ /* 0x000fe4000f8e0004 */
[----:B------:R-:W5:Y:S01]  /*9290*/  LD.E.128 R28, desc[UR50][R14.64] ;  /* 0x000000320e1c7980 */ /* 0x000f62000c101d00 */
[----:B-1----:R-:W-:Y:S01]  /*92a0*/  @P2 SHF.R.U32.HI R7, RZ, R5, R0 ;  /* 0x00000005ff072219 */ /* 0x002fe20000011600 */
[----:B------:R-:W-:-:S02]  /*92b0*/  UIADD3 UR4, UR43, UR7, URZ ;  /* 0x000000072b047290 */ /* 0x000fc4000fffe03f */
[----:B------:R0:W5:Y:S01]  /*92c0*/  LD.E.128 R56, desc[UR50][R12.64] ;  /* 0x000000320c387980 */ /* 0x000162000c101d00 */
[--C-:B------:R-:W-:Y:S01]  /*92d0*/  SHF.R.S32.HI R0, RZ, 0x1f, R7.reuse ;  /* 0x0000001fff007819 */ /* 0x100fe20000011407 */
[----:B------:R-:W-:Y:S01]  /*92e0*/  IMAD.MOV R6, RZ, RZ, -R7 ;  /* 0x000000ffff067224 */ /* 0x000fe200078e0a07 */
[----:B------:R-:W-:Y:S01]  /*92f0*/  ULDC.64 UR6, c[0x0][0xae0] ;  /* 0x0002b80000067ab9 */ /* 0x000fe20000000a00 */
[----:B------:R-:W-:Y:S01]  /*9300*/  IMAD.U32 R5, RZ, RZ, UR43 ;  /* 0x0000002bff057e24 */ /* 0x000fe2000f8e00ff */
[----:B------:R1:W5:Y:S01]  /*9310*/  LD.E.128 R52, desc[UR50][R10.64] ;  /* 0x000000320a347980 */ /* 0x000362000c101d00 */
[----:B------:R-:W-:Y:S02]  /*9320*/  IMAD R0, R0, UR6, RZ ;  /* 0x0000000600007c24 */ /* 0x000fe4000f8e02ff */
[----:B------:R-:W-:Y:S01]  /*9330*/  IMAD R3, R3, R6, R8 ;  /* 0x0000000603037224 */ /* 0x000fe200078e0208 */
[----:B------:R-:W-:Y:S01]  /*9340*/  @!PT LDS RZ, [RZ] ;  /* 0x00000000fffff984 */ /* 0x000fe20000000800 */
[----:B------:R-:W-:Y:S01]  /*9350*/  @!PT LDS RZ, [RZ] ;  /* 0x00000000fffff984 */ /* 0x000fe20000000800 */
[----:B------:R-:W-:Y:S01]  /*9360*/  @!PT LDS RZ, [RZ] ;  /* 0x00000000fffff984 */ /* 0x000fe20000000800 */
[----:B------:R-:W-:Y:S01]  /*9370*/  @!PT LDS RZ, [RZ] ;  /* 0x00000000fffff984 */ /* 0x000fe20000000800 */
[----:B------:R3:W-:Y:S06]  /*9380*/  MEMBAR.ALL.CTA ;  /* 0x0000000000007992 */ /* 0x0007ec0000008000 */
[----:B---3--:R-:W3:Y:S01]  /*9390*/  FENCE.VIEW.ASYNC.S ;  /* 0x00000000000073c6 */ /* 0x008ee20000000000 */
[----:B--2---:R-:W-:-:S02]  /*93a0*/  IMAD.U32 R4, RZ, RZ, UR42 ;  /* 0x0000002aff047e24 */ /* 0x004fc4000f8e00ff */
[----:B------:R-:W-:Y:S02]  /*93b0*/  IMAD.U32 R5, RZ, RZ, UR4 ;  /* 0x00000004ff057e24 */ /* 0x000fe4000f8e00ff */
[C---:B------:R-:W-:Y:S01]  /*93c0*/  IMAD R9, R7.reuse, UR7, R0 ;  /* 0x0000000707097c24 */ /* 0x040fe2000f8e0200 */
[----:B------:R-:W-:Y:S01]  /*93d0*/  SHF.R.S32.HI R0, RZ, 0x1f, R3 ;  /* 0x0000001fff007819 */ /* 0x000fe20000011403 */
[----:B------:R-:W-:Y:S01]  /*93e0*/  IMAD.WIDE.U32 R4, R7, UR6, R4 ;  /* 0x0000000607047c25 */ /* 0x000fe2000f8e0004 */
[----:B------:R-:W-:-:S03]  /*93f0*/  ULDC.64 UR6, c[0x0][0xad8] ;  /* 0x0002b60000067ab9 */ /* 0x000fc60000000a00 */
[----:B------:R-:W-:Y:S02]  /*9400*/  IMAD.IADD R5, R5, 0x1, R9 ;  /* 0x0000000105057824 */ /* 0x000fe400078e0209 */
[----:B------:R-:W-:Y:S02]  /*9410*/  IMAD R6, R0, UR6, RZ ;  /* 0x0000000600067c24 */ /* 0x000fe4000f8e02ff */
[----:B0-----:R-:W-:Y:S01]  /*9420*/  IMAD R12, R87, 0x80, R18 ;  /* 0x00000080570c7824 */ /* 0x001fe200078e0212 */
[----:B------:R-:W-:Y:S01]  /*9430*/  UIADD3 UR39, UR39, 0x29820, URZ ;  /* 0x0002982027277890 */ /* 0x000fe2000fffe03f */
[C---:B------:R-:W-:Y:S02]  /*9440*/  IMAD R7, R3.reuse, UR7, R6 ;  /* 0x0000000703077c24 */ /* 0x040fe4000f8e0206 */
[----:B------:R-:W-:Y:S01]  /*9450*/  IMAD.WIDE.U32 R4, R3, UR6, R4 ;  /* 0x0000000603047c25 */ /* 0x000fe2000f8e0004 */
[----:B------:R-:W-:Y:S01]  /*9460*/  UIADD3 UR44, UR44, 0x1, URZ ;  /* 0x000000012c2c7890 */ /* 0x000fe2000fffe03f */
[----:B------:R-:W-:Y:S01]  /*9470*/  ISETP.GE.AND P1, PT, R12, R69, PT ;  /* 0x000000450c00720c */ /* 0x000fe20003f26270 */
[----:B------:R-:W-:Y:S01]  /*9480*/  ULDC.64 UR6, c[0x0][0xa80] ;  /* 0x0002a00000067ab9 */ /* 0x000fe20000000a00 */
[----:B------:R-:W-:Y:S01]  /*9490*/  IMAD.IADD R3, R5, 0x1, R7 ;  /* 0x0000000105037824 */ /* 0x000fe200078e0207 */
[----:B------:R-:W-:Y:S01]  /*94a0*/  UPRMT UR39, URZ, 0x654, UR39 ;  /* 0x000006543f277896 */ /* 0x000fe20008000027 */
[----:B-1----:R-:W-:Y:S01]  /*94b0*/  LEA R10, P2, R4, UR6, 0x1 ;  /* 0x00000006040a7c11 */ /* 0x002fe2000f8408ff */
[----:B------:R-:W-:Y:S01]  /*94c0*/  VIADD R0, R12, 0x20 ;  /* 0x000000200c007836 */ /* 0x000fe20000000000 */
[----:B------:R-:W-:-:S02]  /*94d0*/  UISETP.NE.AND UP0, UPT, UR44, 0x2, UPT ;  /* 0x000000022c00788c */ /* 0x000fc4000bf05270 */
[----:B------:R-:W-:Y:S02]  /*94e0*/  LEA.HI.X R3, R4, UR7, R3, 0x1, P2 ;  /* 0x0000000704037c11 */ /* 0x000fe400090f0c03 */
[----:B------:R-:W-:Y:S01]  /*94f0*/  USEL UR5, URZ, 0x1, UP0 ;  /* 0x000000013f057887 */ /* 0x000fe20008000000 */
[-C--:B------:R-:W-:Y:S01]  /*9500*/  ISETP.GE.AND P3, PT, R0, R69.reuse, PT ;  /* 0x000000450000720c */ /* 0x080fe20003f66270 */
[----:B------:R-:W-:Y:S01]  /*9510*/  ULDC UR4, c[0x0][0xc] ;  /* 0x0000030000047ab9 */ /* 0x000fe20000000800 */
[----:B------:R-:W-:Y:S01]  /*9520*/  VIADD R0, R12, 0x40 ;  /* 0x000000400c007836 */ /* 0x000fe20000000000 */
[----:B------:R-:W-:Y:S01]  /*9530*/  UIADD3 UR41, UR4, UR41, URZ ;  /* 0x0000002904297290 */ /* 0x000fe2000fffe03f */
[----:B---3--:R0:W1:Y:S01]  /*9540*/  SHFL.IDX PT, R8, R10, RZ, 0x181f ;  /* 0x00181fff0a087589 */ /* 0x00806200000e0000 */
[----:B------:R-:W-:Y:S01]  /*9550*/  USEL UR44, UR44, URZ, UP0 ;  /* 0x0000003f2c2c7287 */ /* 0x000fe20008000000 */
[----:B------:R-:W-:Y:S01]  /*9560*/  SYNCS.ARRIVE.TRANS64.RED.A1T0 RZ, [UR39], RZ ;  /* 0x000000ffffff79a7 */ /* 0x000fe20008100427 */
[----:B------:R-:W-:Y:S01]  /*9570*/  ULOP3.LUT UR45, UR45, UR5, URZ, 0x3c, !UPT ;  /* 0x000000052d2d7292 */ /* 0x000fe2000f8e3c3f */
[----:B------:R0:W2:Y:S01]  /*9580*/  SHFL.IDX PT, R9, R3, RZ, 0x181f ;  /* 0x00181fff03097589 */ /* 0x0000a200000e0000 */
[----:B------:R-:W-:Y:S01]  /*9590*/  BSSY B0, `(.L_x_31) ;  /* 0x000000b000007945 */ /* 0x000fe20003800000 */
[----:B------:R-:W-:-:S03]  /*95a0*/  ISETP.GE.AND P0, PT, R0, R69, PT ;  /* 0x000000450000720c */ /* 0x000fc60003f06270 */
[----:B------:R-:W-:Y:S10]  /*95b0*/  @P1 BRA `(.L_x_32) ;  /* 0x0000000000201947 */ /* 0x000ff40003800000 */
[----:B------:R-:W-:Y:S02]  /*95c0*/  ULDC UR4, c[0x0][0xac8] ;  /* 0x0002b20000047ab9 */ /* 0x000fe40000000800 */
[----:B------:R-:W-:Y:S02]  /*95d0*/  ISETP.GE.AND P2, PT, R16, UR4, PT ;  /* 0x0000000410007c0c */ /* 0x000fe4000bf46270 */
[----:B------:R-:W-:-:S11]  /*95e0*/  ISETP.GE.AND P1, PT, R2, UR4, PT ;  /* 0x0000000402007c0c */ /* 0x000fd6000bf26270 */
[----:B-1----:R-:W-:Y:S02]  /*95f0*/  @!P2 LEA R6, P4, R16, R8, 0x1 ;  /* 0x000000081006a211 */ /* 0x002fe400078808ff */
[----:B--2---:R-:W-:Y:S02]  /*9600*/  @!P1 IMAD.WIDE R4, R2, 0x2, R8 ;  /* 0x0000000202049825 */ /* 0x004fe400078e0208 */
[----:B------:R-:W-:-:S03]  /*9610*/  @!P2 LEA.HI.X R7, R16, R9, R192, 0x1, P4 ;  /* 0x000000091007a211 */ /* 0x000fc600020f0cc0 */
[----:B-----5:R3:W-:Y:S04]  /*9620*/  @!P1 ST.E.128 desc[UR50][R4.64], R48 ;  /* 0x0000003004009985 */ /* 0x0207e8000c101d32 */
[----:B------:R3:W-:Y:S02]  /*9630*/  @!P2 ST.E.128 desc[UR50][R6.64], R56 ;  /* 0x000000380600a985 */ /* 0x0007e4000c101d32 */
.L_x_32:
[----:B------:R-:W-:Y:S05]  /*9640*/  BSYNC B0 ;  /* 0x0000000000007941 */ /* 0x000fea0003800000 */
.L_x_31:
[----:B--2---:R2:W4:Y:S01]  /*9650*/  SHFL.IDX PT, R9, R3, 0x1, 0x181f ;  /* 0x00381f0003097f89 */ /* 0x00452200000e0000 */
[----:B------:R-:W-:Y:S03]  /*9660*/  BSSY B0, `(.L_x_33) ;  /* 0x000000b000007945 */ /* 0x000fe60003800000 */
[----:B-1----:R2:W1:Y:S01]  /*9670*/  SHFL.IDX PT, R8, R10, 0x1, 0x181f ;  /* 0x00381f000a087f89 */ /* 0x00246200000e0000 */
[----:B------:R-:W-:Y:S05]  /*9680*/  @P3 BRA `(.L_x_34) ;  /* 0x0000000000203947 */ /* 0x000fea0003800000 */
[----:B------:R-:W-:Y:S02]  /*9690*/  ULDC UR4, c[0x0][0xac8] ;  /* 0x0002b20000047ab9 */ /* 0x000fe40000000800 */
[----:B------:R-:W-:Y:S02]  /*96a0*/  ISETP.GE.AND P3, PT, R16, UR4, PT ;  /* 0x0000000410007c0c */ /* 0x000fe4000bf66270 */
[----:B------:R-:W-:-:S11]  /*96b0*/  ISETP.GE.AND P2, PT, R2, UR4, PT ;  /* 0x0000000402007c0c */ /* 0x000fd6000bf46270 */
[----:B-1-3--:R-:W-:Y:S02]  /*96c0*/  @!P3 LEA R6, P1, R16, R8, 0x1 ;  /* 0x000000081006b211 */ /* 0x00afe400078208ff */
[----:B----4-:R-:W-:Y:S02]  /*96d0*/  @!P2 IMAD.WIDE R4, R2, 0x2, R8 ;  /* 0x000000020204a825 */ /* 0x010fe400078e0208 */
[----:B------:R-:W-:-:S03]  /*96e0*/  @!P3 LEA.HI.X R7, R16, R9, R192, 0x1, P1 ;  /* 0x000000091007b211 */ /* 0x000fc600008f0cc0 */
[----:B-----5:R1:W-:Y:S04]  /*96f0*/  @!P2 ST.E.128 desc[UR50][R4.64], R44 ;  /* 0x0000002c0400a985 */ /* 0x0203e8000c101d32 */
[----:B------:R1:W-:Y:S02]  /*9700*/  @!P3 ST.E.128 desc[UR50][R6.64], R52 ;  /* 0x000000340600b985 */ /* 0x0003e4000c101d32 */
.L_x_34:
[----:B------:R-:W-:Y:S05]  /*9710*/  BSYNC B0 ;  /* 0x0000000000007941 */ /* 0x000fea0003800000 */
.L_x_33:
[----:B----4-:R4:W0:Y:S01]  /*9720*/  SHFL.IDX PT, R9, R3, 0x2, 0x181f ;  /* 0x00581f0003097f89 */ /* 0x01082200000e0000 */
[----:B------:R-:W-:Y:S03]  /*9730*/  BSSY B0, `(.L_x_35) ;  /* 0x000000b000007945 */ /* 0x000fe60003800000 */
[----:B-1----:R4:W1:Y:S01]  /*9740*/  SHFL.IDX PT, R8, R10, 0x2, 0x181f ;  /* 0x00581f000a087f89 */ /* 0x00286200000e0000 */
[----:B------:R-:W-:Y:S05]  /*9750*/  @P0 BRA `(.L_x_36) ;  /* 0x0000000000200947 */ /* 0x000fea0003800000 */
[----:B------:R-:W-:Y:S02]  /*9760*/  ULDC UR4, c[0x0][0xac8] ;  /* 0x0002b20000047ab9 */ /* 0x000fe40000000800 */
[----:B------:R-:W-:Y:S02]  /*9770*/  ISETP.GE.AND P2, PT, R16, UR4, PT ;  /* 0x0000000410007c0c */ /* 0x000fe4000bf46270 */
[----:B------:R-:W-:-:S11]  /*9780*/  ISETP.GE.AND P1, PT, R2, UR4, PT ;  /* 0x0000000402007c0c */ /* 0x000fd6000bf26270 */
[----:B-1-3--:R-:W-:Y:S02]  /*9790*/  @!P2 LEA R6, P0, R16, R8, 0x1 ;  /* 0x000000081006a211 */ /* 0x00afe400078008ff */
[----:B0-----:R-:W-:Y:S02]  /*97a0*/  @!P1 IMAD.WIDE R4, R2, 0x2, R8 ;  /* 0x0000000202049825 */ /* 0x001fe400078e0208 */
[----:B------:R-:W-:-:S03]  /*97b0*/  @!P2 LEA.HI.X R7, R16, R9, R192, 0x1, P0 ;  /* 0x000000091007a211 */ /* 0x000fc600000f0cc0 */
[----:B-----5:R0:W-:Y:S04]  /*97c0*/  @!P1 ST.E.128 desc[UR50][R4.64], R32 ;  /* 0x0000002004009985 */ /* 0x0201e8000c101d32 */
[----:B------:R0:W-:Y:S02]  /*97d0*/  @!P2 ST.E.128 desc[UR50][R6.64], R40 ;  /* 0x000000280600a985 */ /* 0x0001e4000c101d32 */
.L_x_36:
[----:B------:R-:W-:Y:S05]  /*97e0*/  BSYNC B0 ;  /* 0x0000000000007941 */ /* 0x000fea0003800000 */
.L_x_35:
[----:B------:R-:W-:Y:S01]  /*97f0*/  VIADD R0, R12, 0x60 ;  /* 0x000000600c007836 */ /* 0x000fe20000000000 */
[----:B0-----:R0:W0:Y:S01]  /*9800*/  SHFL.IDX PT, R9, R3, 0x3, 0x181f ;  /* 0x00781f0003097f89 */ /* 0x00102200000e0000 */
[----:B------:R-:W-:Y:S01]  /*9810*/  UIADD3 UR46, UR46, 0x1, URZ ;  /* 0x000000012e2e7890 */ /* 0x000fe2000fffe03f */
[----:B------:R-:W-:Y:S02]  /*9820*/  BSSY B0, `(.L_x_37) ;  /* 0x000000c000007945 */ /* 0x000fe40003800000 */
[----:B------:R-:W-:Y:S01]  /*9830*/  ISETP.GE.AND P0, PT, R0, R69, PT ;  /* 0x000000450000720c */ /* 0x000fe20003f06270 */
[----:B-1----:R1:W0:-:S12]  /*9840*/  SHFL.IDX PT, R8, R10, 0x3, 0x181f ;  /* 0x00781f000a087f89 */ /* 0x00221800000e0000 */
[----:B-1----:R-:W-:Y:S05]  /*9850*/  @P0 BRA `(.L_x_38) ;  /* 0x0000000000200947 */ /* 0x002fea0003800000 */
[----:B------:R-:W-:Y:S02]  /*9860*/  ULDC UR4, c[0x0][0xac8] ;  /* 0x0002b20000047ab9 */ /* 0x000fe40000000800 */
[----:B------:R-:W-:Y:S02]  /*9870*/  ISETP.GE.AND P2, PT, R16, UR4, PT ;  /* 0x0000000410007c0c */ /* 0x000fe4000bf46270 */
[----:B------:R-:W-:-:S11]  /*9880*/  ISETP.GE.AND P1, PT, R2, UR4, PT ;  /* 0x0000000402007c0c */ /* 0x000fd6000bf26270 */
[----:B0--3--:R-:W-:Y:S02]  /*9890*/  @!P2 LEA R6, P0, R16, R8, 0x1 ;  /* 0x000000081006a211 */ /* 0x009fe400078008ff */
[----:B------:R-:W-:Y:S02]  /*98a0*/  @!P1 IMAD.WIDE R4, R2, 0x2, R8 ;  /* 0x0000000202049825 */ /* 0x000fe400078e0208 */
[----:B------:R-:W-:-:S03]  /*98b0*/  @!P2 LEA.HI.X R7, R16, R9, R192, 0x1, P0 ;  /* 0x000000091007a211 */ /* 0x000fc600000f0cc0 */
[----:B-----5:R1:W-:Y:S04]  /*98c0*/  @!P1 ST.E.128 desc[UR50][R4.64], R28 ;  /* 0x0000001c04009985 */ /* 0x0203e8000c101d32 */
[----:B------:R1:W-:Y:S02]  /*98d0*/  @!P2 ST.E.128 desc[UR50][R6.64], R36 ;  /* 0x000000240600a985 */ /* 0x0003e4000c101d32 */
.L_x_38:
[----:B------:R-:W-:Y:S05]  /*98e0*/  BSYNC B0 ;  /* 0x0000000000007941 */ /* 0x000fea0003800000 */
.L_x_37:
[----:B------:R-:W2:Y:S02]  /*98f0*/  LDC R0, c[0x0][0xc34] ;  /* 0x00030d00ff007b82 */ /* 0x000ea40000000800 */
[----:B--2---:R-:W-:-:S13]  /*9900*/  ISETP.LE.AND P0, PT, R0, UR41, PT ;  /* 0x0000002900007c0c */ /* 0x004fda000bf03270 */
[----:B------:R-:W-:Y:S05]  /*9910*/  @!P0 BRA `(.L_x_39) ;  /* 0xffffff7000f08947 */ /* 0x000fea000383ffff */
[----:B------:R-:W-:Y:S05]  /*9920*/  EXIT ;  /* 0x000000000000794d */ /* 0x000fea0003800000 */
.L_x_5:
[----:B------:R-:W-:-:S08]  /*9930*/  NOP ;  /* 0x0000000000007918 */ /* 0x000fd00000000000 */
[----:B------:R-:W0:-:S00]  /*9940*/  USETMAXREG.DEALLOC.CTAPOOL 0x28 ;  /* 0x00000028000079c8 */ /* 0x000e0000080e0500 */
[----:B------:R-:W1:Y:S01]  /*9950*/  S2UR UR38, SR_CTAID.X ;  /* 0x00000000002679c3 */ /* 0x000e620000002500 */
[----:B------:R-:W-:Y:S01]  /*9960*/  UMOV UR37, 0x1 ;  /* 0x0000000100257882 */ /* 0x000fe20000000000 */
[----:B0-----:R-:W-:Y:S02]  /*9970*/  IMAD.MOV.U32 R19, RZ, RZ, RZ ;  /* 0x000000ffff137224 */ /* 0x001fe400078e00ff */
[----:B------:R-:W-:-:S04]  /*9980*/  IMAD.MOV.U32 R31, RZ, RZ, 0x1 ;  /* 0x00000001ff1f7424 */ /* 0x000fc800078e00ff */
[----:B------:R-:W1:Y:S02]  /*9990*/  LDC R2, c[0x0][0xc34] ;  /* 0x00030d00ff027b82 */ /* 0x000e640000000800 */
[----:B-1----:R-:W-:-:S13]  /*99a0*/  ISETP.LE.AND P0, PT, R2, UR38, PT ;  /* 0x0000002602007c0c */ /* 0x002fda000bf03270 */
[----:B------:R-:W-:Y:S05]  /*99b0*/  @P0 BRA `(.L_x_40) ;  /* 0x0000004800440947 */ /* 0x000fea0003800000 */
[----:B------:R-:W0:Y:S01]  /*99c0*/  S2R R8, SR_TID.X ;  /* 0x0000000000087919 */ /* 0x000e220000002100 */
[----:B------:R-:W-:Y:S01]  /*99d0*/  ULDC.64 UR4, c[0x0][0x418] ;  /* 0x0001060000047ab9 */ /* 0x000fe20000000a00 */
[----:B------:R-:W-:Y:S01]  /*99e0*/  ULDC.64 UR8, c[0x0][0x2f0] ;  /* 0x0000bc0000087ab9 */ /* 0x000fe20000000a00 */
[----:B------:R-:W-:Y:S01]  /*99f0*/  UISETP.NE.U32.AND UP0, UPT, UR4, URZ, UPT ;  /* 0x0000003f0400728c */ /* 0x000fe2000bf05070 */
[----:B------:R-:W-:Y:S01]  /*9a00*/  IMAD.MOV.U32 R34, RZ, RZ, 0x40 ;  /* 0x00000040ff227424 */ /* 0x000fe200078e00ff */
[----:B------:R-:W-:Y:S01]  /*9a10*/  UMOV UR6, 0xa0 ;  /* 0x000000a000067882 */ /* 0x000fe20000000000 */
[----:B------:R-:W-:Y:S01]  /*9a20*/  ULDC UR4, c[0x0][0x424] ;  /* 0x0001090000047ab9 */ /* 0x000fe20000000800 */
[----:B------:R-:W-:Y:S01]  /*9a30*/  UISETP.NE.AND.EX UP0, UPT, UR5, URZ, UPT, UP0 ;  /* 0x0000003f0500728c */ /* 0x000fe2000bf05300 */
[----:B------:R-:W-:Y:S01]  /*9a40*/  LOP3.LUT R16, R16, 0xfffffffd, RZ, 0xc0, !PT ;  /* 0xfffffffd10107812 */ /* 0x000fe200078ec0ff */
[----:B------:R-:W-:Y:S01]  /*9a50*/  ULDC UR10, c[0x0][0x320] ;  /* 0x0000c800000a7ab9 */ /* 0x000fe20000000800 */
[----:B------:R-:W-:Y:S01]  /*9a60*/  UMOV UR41, 0x400 ;  /* 0x0000040000297882 */ /* 0x000fe20000000000 */
[----:B------:R-:W-:Y:S01]  /*9a70*/  USEL UR4, UR4, 0x1, UP0 ;  /* 0x0000000104047887 */ /* 0x000fe20008000000 */
[----:B------:R-:W-:Y:S01]  /*9a80*/  IMAD.MOV.U32 R31, RZ, RZ, 0x1 ;  /* 0x00000001ff1f7424 */ /* 0x000fe200078e00ff */
[----:B------:R-:W-:Y:S01]  /*9a90*/  ULEA UR41, UR45, UR41, 0x18 ;  /* 0x000000292d297291 */ /* 0x000fe2000f8ec03f */
[----:B------:R-:W-:Y:S01]  /*9aa0*/  IMAD.MOV.U32 R19, RZ, RZ, RZ ;  /* 0x000000ffff137224 */ /* 0x000fe200078e00ff */
[----:B------:R-:W-:Y:S01]  /*9ab0*/  UIMAD UR39, UR4, UR8, URZ ;  /* 0x00000008042772a4 */ /* 0x000fe2000f8e023f */
[----:B------:R-:W-:-:S02]  /*9ac0*/  ULDC UR40, c[0x0][0x448] ;  /* 0x0001120000287ab9 */ /* 0x000fc40000000800 */
[----:B------:R-:W-:Y:S01]  /*9ad0*/  ULDC UR8, c[0x0][0x2b8] ;  /* 0x0000ae0000087ab9 */ /* 0x000fe20000000800 */
[----:B------:R-:W-:Y:S01]  /*9ae0*/  UIADD3 UR4, UR39, 0x9f, URZ ;  /* 0x0000009f27047890 */ /* 0x000fe2000fffe03f */
[----:B------:R-:W-:Y:S01]  /*9af0*/  ULDC UR7, c[0x0][0x288] ;  /* 0x0000a20000077ab9 */ /* 0x000fe20000000800 */
[----:B------:R-:W-:Y:S02]  /*9b00*/  ULOP3.LUT UR46, UR36, 0x2, URZ, 0xfc, !UPT ;  /* 0x00000002242e7892 */ /* 0x000fe4000f8efc3f */
[----:B------:R-:W-:Y:S02]  /*9b10*/  UIMAD.WIDE UR4, UR4, 0x66666667, URZ ;  /* 0x66666667040478a5 */ /* 0x000fe4000f8e023f */
[----:B------:R-:W-:Y:S02]  /*9b20*/  ULOP3.LUT UR47, UR36, 0x1, URZ, 0xfc, !UPT ;  /* 0x00000001242f7892 */ /* 0x000fe4000f8efc3f */
[----:B------:R-:W-:Y:S01]  /*9b30*/  USHF.R.U32.HI UR4, URZ, 0x1f, UR5 ;  /* 0x0000001f3f047899 */ /* 0x000fe20008011605 */
[----:B------:R-:W-:Y:S01]  /*9b40*/  ULDC UR48, c[0x0][0xc] ;  /* 0x0000030000307ab9 */ /* 0x000fe20000000800 */
[----:B------:R-:W-:Y:S01]  /*9b50*/  UMOV UR37, URZ ;  /* 0x0000003f00257c82 */ /* 0x000fe20008000000 */
[C---:B0-----:R-:W-:Y:S01]  /*9b60*/  IMAD.SHL.U32 R4, R8.reuse, 0x10, RZ ;  /* 0x0000001008047824 */ /* 0x041fe200078e00ff */
[C---:B------:R-:W-:Y:S01]  /*9b70*/  LOP3.LUT P0, RZ, R8.reuse, 0x4, RZ, 0xc0, !PT ;  /* 0x0000000408ff7812 */ /* 0x040fe2000780c0ff */
[C---:B------:R-:W-:Y:S01]  /*9b80*/  IMAD.SHL.U32 R3, R8.reuse, 0x2, RZ ;  /* 0x0000000208037824 */ /* 0x040fe200078e00ff */
[C---:B------:R-:W-:Y:S01]  /*9b90*/  LOP3.LUT P1, RZ, R8.reuse, 0x10, RZ, 0xc0, !PT ;  /* 0x0000001008ff7812 */ /* 0x040fe2000782c0ff */
[----:B------:R-:W-:Y:S01]  /*9ba0*/  IMAD.SHL.U32 R7, R8, 0x20, RZ ;  /* 0x0000002008077824 */ /* 0x000fe200078e00ff */
[----:B------:R-:W-:Y:S01]  /*9bb0*/  LOP3.LUT R0, R4, 0x1b0, RZ, 0xc0, !PT ;  /* 0x000001b004007812 */ /* 0x000fe200078ec0ff */
[----:B------:R-:W-:Y:S01]  /*9bc0*/  IMAD.SHL.U32 R33, R8, 0x4, RZ ;  /* 0x0000000408217824 */ /* 0x000fe200078e00ff */
[----:B------:R-:W-:Y:S01]  /*9bd0*/  LOP3.LUT R35, R4, 0x30, RZ, 0xc0, !PT ;  /* 0x0000003004237812 */ /* 0x000fe200078ec0ff */
[----:B------:R-:W-:Y:S01]  /*9be0*/  ULEA.HI.SX32 UR42, UR5, UR4, 0x1a ;  /* 0x00000004052a7291 */ /* 0x000fe2000f8fd23f */
[----:B------:R-:W-:Y:S01]  /*9bf0*/  LOP3.LUT R9, R0, 0x30, R3, 0x78, !PT ;  /* 0x0000003000097812 */ /* 0x000fe200078e7803 */
[C---:B------:R-:W-:Y:S01]  /*9c00*/  IMAD.SHL.U32 R3, R8.reuse, 0x80, RZ ;  /* 0x0000008008037824 */ /* 0x040fe200078e00ff */
[----:B------:R-:W-:Y:S01]  /*9c10*/  LOP3.LUT R0, R8, 0x7f, RZ, 0xc0, !PT ;  /* 0x0000007f08007812 */ /* 0x000fe200078ec0ff */
[----:B------:R-:W-:Y:S01]  /*9c20*/  UIMAD UR5, UR42, UR6, -0xa0 ;  /* 0xffffff602a0574a4 */ /* 0x000fe2000f8e0206 */
[----:B------:R-:W-:Y:S01]  /*9c30*/  LOP3.LUT R6, R7, 0x80, RZ, 0xc0, !PT ;  /* 0x0000008007067812 */ /* 0x000fe200078ec0ff */
[----:B------:R-:W-:Y:S01]  /*9c40*/  UIADD3 UR4, UR42, -0x1, URZ ;  /* 0xffffffff2a047890 */ /* 0x000fe2000fffe03f */
[----:B------:R-:W-:Y:S01]  /*9c50*/  SHF.R.U32.HI R2, RZ, 0x5, R0 ;  /* 0x00000005ff027819 */ /* 0x000fe20000011600 */
[----:B------:R-:W-:Y:S01]  /*9c60*/  UIMAD UR40, UR40, UR7, URZ ;  /* 0x00000007282872a4 */ /* 0x000fe2000f8e023f */
[----:B------:R-:W-:Y:S01]  /*9c70*/  LOP3.LUT R5, R3, 0x380, RZ, 0xc0, !PT ;  /* 0x0000038003057812 */ /* 0x000fe200078ec0ff */
[----:B------:R-:W-:Y:S01]  /*9c80*/  UIMAD UR4, UR4, -0xa0, UR39 ;  /* 0xffffff60040478a4 */ /* 0x000fe2000f8e0227 */
[----:B------:R-:W-:Y:S01]  /*9c90*/  LOP3.LUT R6, R6, 0x10, R8, 0xf8, !PT ;  /* 0x0000001006067812 */ /* 0x000fe200078ef808 */
[----:B------:R-:W-:Y:S01]  /*9ca0*/  UIADD3 UR42, UR42, -0x2, URZ ;  /* 0xfffffffe2a2a7890 */ /* 0x000fe2000fffe03f */
[----:B------:R-:W-:Y:S01]  /*9cb0*/  LOP3.LUT R11, R7, 0x380, RZ, 0xc0, !PT ;  /* 0x00000380070b7812 */ /* 0x000fe200078ec0ff */
[----:B------:R-:W-:Y:S01]  /*9cc0*/  IMAD R5, R2, 0x10, R5 ;  /* 0x0000001002057824 */ /* 0x000fe200078e0205 */
[----:B------:R-:W-:-:S02]  /*9cd0*/  LOP3.LUT R8, R6, 0x10, R33, 0x78, !PT ;  /* 0x0000001006087812 */ /* 0x000fc400078e7821 */
[--C-:B------:R-:W-:Y:S02]  /*9ce0*/  LOP3.LUT R11, R11, 0x30, R4.reuse, 0xf8, !PT ;  /* 0x000000300b0b7812 */ /* 0x100fe400078ef804 */
[--C-:B------:R-:W-:Y:S01]  /*9cf0*/  LOP3.LUT R6, R5, 0x70, R4.reuse, 0x78, !PT ;  /* 0x0000007005067812 */ /* 0x100fe200078e7804 */
[C---:B------:R-:W-:Y:S01]  /*9d00*/  IMAD.SHL.U32 R5, R2.reuse, 0x200, RZ ;  /* 0x0000020002057824 */ /* 0x040fe200078e00ff */
[----:B------:R-:W-:Y:S01]  /*9d10*/  LOP3.LUT R33, R11, 0x70, R33, 0x78, !PT ;  /* 0x000000700b217812 */ /* 0x000fe200078e7821 */
[----:B------:R-:W-:Y:S01]  /*9d20*/  IMAD.SHL.U32 R2, R2, 0x400, RZ ;  /* 0x0000040002027824 */ /* 0x000fe200078e00ff */
[----:B------:R-:W-:Y:S02]  /*9d30*/  LOP3.LUT R3, R6, 0xc00, R3, 0xf8, !PT ;  /* 0x00000c0006037812 */ /* 0x000fe400078ef803 */
[----:B------:R-:W-:Y:S02]  /*9d40*/  LOP3.LUT R6, R5, 0x40, R4, 0xf8, !PT ;  /* 0x0000004005067812 */ /* 0x000fe400078ef804 */
[----:B------:R-:W-:Y:S01]  /*9d50*/  LOP3.LUT R2, R35, 0x80, RZ, 0xfc, !PT ;  /* 0x0000008023027812 */ /* 0x000fe200078efcff */
[----:B------:R0:W-:Y:S01]  /*9d60*/  STL [R1+0xc], R3 ;  /* 0x00000c0301007387 */ /* 0x0001e20000100800 */
[----:B------:R-:W-:-:S02]  /*9d70*/  LOP3.LUT R9, R6, R9, RZ, 0xfc, !PT ;  /* 0x0000000906097212 */ /* 0x000fc400078efcff */
[--C-:B------:R-:W-:Y:S02]  /*9d80*/  LOP3.LUT R6, R5, 0x60, R7.reuse, 0xf8, !PT ;  /* 0x0000006005067812 */ /* 0x100fe400078ef807 */
[----:B------:R-:W-:Y:S01]  /*9d90*/  SHF.R.U32.HI R5, RZ, 0x2, R0 ;  /* 0x00000002ff057819 */ /* 0x000fe20000011600 */
[----:B------:R-:W-:Y:S01]  /*9da0*/  STL [R1+0x4], R9 ;  /* 0x0000040901007387 */ /* 0x000fe20000100800 */
[----:B------:R-:W-:Y:S02]  /*9db0*/  SEL R0, R34, 0xffffffc0, !P0 ;  /* 0xffffffc022007807 */ /* 0x000fe40004000000 */
[--C-:B------:R-:W-:Y:S02]  /*9dc0*/  LOP3.LUT R4, R5, 0x60, R7.reuse, 0xf8, !PT ;  /* 0x0000006005047812 */ /* 0x100fe400078ef807 */
[----:B0-----:R-:W-:Y:S02]  /*9dd0*/  LOP3.LUT R3, R6, 0x100, R7, 0xf8, !PT ;  /* 0x0000010006037812 */ /* 0x001fe400078ef807 */
[C---:B------:R-:W-:Y:S01]  /*9de0*/  LOP3.LUT R36, R4.reuse, 0x80, RZ, 0xfc, !PT ;  /* 0x0000008004247812 */ /* 0x040fe200078efcff */
[----:B------:R-:W-:Y:S01]  /*9df0*/  VIADD R4, R4, UR5 ;  /* 0x0000000504047c36 */ /* 0x000fe20008000000 */
[----:B------:R-:W-:-:S02]  /*9e00*/  LOP3.LUT R3, R3, R8, RZ, 0xfc, !PT ;  /* 0x0000000803037212 */ /* 0x000fc400078efcff */
[----:B------:R-:W-:Y:S02]  /*9e10*/  SEL R34, R34, 0xffffffc0, !P1 ;  /* 0xffffffc022227807 */ /* 0x000fe40004800000 */
[C---:B------:R-:W-:Y:S01]  /*9e20*/  ISETP.GE.AND P0, PT, R35.reuse, UR10, PT ;  /* 0x0000000a23007c0c */ /* 0x040fe2000bf06270 */
[----:B------:R0:W-:Y:S04]  /*9e30*/  STL [R1+0x8], R3 ;  /* 0x0000080301007387 */ /* 0x0001e80000100800 */
[----:B------:R1:W-:Y:S01]  /*9e40*/  STL [R1+0x10], R0 ;  /* 0x0000100001007387 */ /* 0x0003e20000100800 */
[----:B0-----:R-:W-:Y:S01]  /*9e50*/  VIADD R3, R36, UR5 ;  /* 0x0000000524037c36 */ /* 0x001fe20008000000 */
[----:B-1----:R-:W-:-:S04]  /*9e60*/  LOP3.LUT R0, R35, 0x40, RZ, 0xfc, !PT ;  /* 0x0000004023007812 */ /* 0x002fc800078efcff */
[----:B------:R0:W-:Y:S01]  /*9e70*/  STL [R1+0x20], R3 ;  /* 0x0000200301007387 */ /* 0x0001e20000100800 */
[----:B------:R-:W-:Y:S02]  /*9e80*/  ISETP.GE.AND P1, PT, R3, UR39, PT ;  /* 0x0000002703007c0c */ /* 0x000fe4000bf26270 */
[----:B------:R-:W-:Y:S02]  /*9e90*/  ISETP.GE.AND P2, PT, R0, UR9, PT ;  /* 0x0000000900007c0c */ /* 0x000fe4000bf46270 */
[----:B0-----:R-:W-:Y:S01]  /*9ea0*/  IADD3 R3, -R5, UR4, RZ ;  /* 0x0000000405037c10 */ /* 0x001fe2000fffe1ff */
[----:B------:R-:W-:-:S03]  /*9eb0*/  VIADD R5, R9, UR41 ;  /* 0x0000002909057c36 */ /* 0x000fc60008000000 */
[C---:B------:R-:W-:Y:S01]  /*9ec0*/  ISETP.LT.OR P3, PT, R3.reuse, 0x21, P0 ;  /* 0x000000210300780c */ /* 0x040fe20000761670 */
[----:B------:R0:W-:Y:S06]  /*9ed0*/  STL [R1+0x18], R3 ;  /* 0x0000180301007387 */ /* 0x0001ec0000100800 */
[----:B------:R-:W-:Y:S02]  /*9ee0*/  @P2 LOP3.LUT R16, R16, 0x2, RZ, 0xfc, !PT ;  /* 0x0000000210102812 */ /* 0x000fe400078efcff */
[----:B------:R-:W-:Y:S01]  /*9ef0*/  ISETP.LT.U32.AND P2, PT, R36, 0xa0, !P1 ;  /* 0x000000a02400780c */ /* 0x000fe20004f41070 */
[----:B------:R0:W-:Y:S01]  /*9f00*/  STL [R1+0x14], R5 ;  /* 0x0000140501007387 */ /* 0x0001e20000100800 */
[----:B------:R-:W-:-:S02]  /*9f10*/  ISETP.LT.OR P1, PT, R3, 0x1, P0 ;  /* 0x000000010300780c */ /* 0x000fc40000721670 */
[----:B------:R-:W-:Y:S01]  /*9f20*/  LOP3.LUT R16, R16, 0xfffff7ff, RZ, 0xc0, !PT ;  /* 0xfffff7ff10107812 */ /* 0x000fe200078ec0ff */
[----:B------:R0:W-:Y:S08]  /*9f30*/  STL [R1+0x1c], R4 ;  /* 0x00001c0401007387 */ /* 0x0001f00000100800 */
[----:B------:R-:W-:Y:S02]  /*9f40*/  @P2 LOP3.LUT R16, R16, 0x800, RZ, 0xfc, !PT ;  /* 0x0000080010102812 */ /* 0x000fe400078efcff */
[----:B------:R-:W-:-:S02]  /*9f50*/  ISETP.LT.OR P2, PT, R3, 0x41, P0 ;  /* 0x000000410300780c */ /* 0x000fc40000741670 */
[----:B------:R-:W-:-:S04]  /*9f60*/  LOP3.LUT R16, R16, 0xffbfffff, RZ, 0xc0, !PT ;  /* 0xffbfffff10107812 */ /* 0x000fc800078ec0ff */
[----:B------:R-:W-:Y:S02]  /*9f70*/  @P1 LOP3.LUT R16, R16, 0x400000, RZ, 0xfc, !PT ;  /* 0x0040000010101812 */ /* 0x000fe400078efcff */
[C---:B------:R-:W-:Y:S02]  /*9f80*/  ISETP.LT.OR P1, PT, R3.reuse, 0x61, P0 ;  /* 0x000000610300780c */ /* 0x040fe40000721670 */
[----:B------:R-:W-:Y:S02]  /*9f90*/  LOP3.LUT R16, R16, 0xffefffff, RZ, 0xc0, !PT ;  /* 0xffefffff10107812 */ /* 0x000fe400078ec0ff */
[C---:B------:R-:W-:Y:S02]  /*9fa0*/  ISETP.LT.OR P0, PT, R3.reuse, 0x81, P0 ;  /* 0x000000810300780c */ /* 0x040fe40000701670 */
[----:B------:R-:W-:Y:S02]  /*9fb0*/  @P3 LOP3.LUT R16, R16, 0x100000, RZ, 0xfc, !PT ;  /* 0x0010000010103812 */ /* 0x000fe400078efcff */
[----:B------:R-:W-:-:S02]  /*9fc0*/  ISETP.GE.AND P3, PT, R3, 0x1, PT ;  /* 0x000000010300780c */ /* 0x000fc40003f66270 */
[----:B------:R-:W-:-:S04]  /*9fd0*/  LOP3.LUT R16, R16, 0xfffbffff, RZ, 0xc0, !PT ;  /* 0xfffbffff10107812 */ /* 0x000fc800078ec0ff */
[----:B------:R-:W-:Y:S02]  /*9fe0*/  @P2 LOP3.LUT R16, R16, 0x40000, RZ, 0xfc, !PT ;  /* 0x0004000010102812 */ /* 0x000fe400078efcff */
[----:B------:R-:W-:Y:S02]  /*9ff0*/  ISETP.GE.AND P2, PT, R2, UR9, PT ;  /* 0x0000000902007c0c */ /* 0x000fe4000bf46270 */
[----:B------:R-:W-:-:S04]  /*a000*/  LOP3.LUT R16, R16, 0xfffeffff, RZ, 0xc0, !PT ;  /* 0xfffeffff10107812 */ /* 0x000fc800078ec0ff */
[----:B------:R-:W-:Y:S02]  /*a010*/  @P1 LOP3.LUT R16, R16, 0x10000, RZ, 0xfc, !PT ;  /* 0x0001000010101812 */ /* 0x000fe400078efcff */
[----:B------:R-:W-:Y:S02]  /*a020*/  ISETP.GE.AND P1, PT, R0, UR10, PT ;  /* 0x0000000a00007c0c */ /* 0x000fe4000bf26270 */
[----:B------:R-:W-:-:S04]  /*a030*/  LOP3.LUT R16, R16, 0xfdffffff, RZ, 0xc0, !PT ;  /* 0xfdffffff10107812 */ /* 0x000fc800078ec0ff */
[----:B------:R-:W-:Y:S02]  /*a040*/  @P0 LOP3.LUT R16, R16, 0x2000000, RZ, 0xfc, !PT ;  /* 0x0200000010100812 */ /* 0x000fe400078efcff */
[----:B------:R-:W-:Y:S02]  /*a050*/  ISETP.GE.AND P0, PT, R0, UR8, PT ;  /* 0x0000000800007c0c */ /* 0x000fe4000bf06270 */
[----:B------:R-:W-:-:S04]  /*a060*/  LOP3.LUT R16, R16, 0xfffffffe, RZ, 0xc0, !PT ;  /* 0xfffffffe10107812 */ /* 0x000fc800078ec0ff */
[----:B------:R-:W-:-:S07]  /*a070*/  LOP3.LUT R16, R16, 0xffffdfff, RZ, 0xc0, !PT ;  /* 0xffffdfff10107812 */ /* 0x000fce00078ec0ff */
[----:B------:R-:W-:Y:S02]  /*a080*/  @P0 LOP3.LUT R16, R16, 0x2000, RZ, 0xfc, !PT ;  /* 0x0000200010100812 */ /* 0x000fe400078efcff */
[----:B------:R-:W-:Y:S02]  /*a090*/  ISETP.GE.AND P0, PT, R2, UR8, PT ;  /* 0x0000000802007c0c */ /* 0x000fe4000bf06270 */
[----:B------:R-:W-:Y:S02]  /*a0a0*/  @P2 LOP3.LUT R16, R16, 0x1, RZ, 0xfc, !PT ;  /* 0x0000000110102812 */ /* 0x000fe400078efcff */
[----:B------:R-:W-:Y:S02]  /*a0b0*/  ISETP.GE.AND P2, PT, R3, 0x21, PT ;  /* 0x000000210300780c */ /* 0x000fe40003f46270 */
[----:B------:R-:W-:-:S04]  /*a0c0*/  LOP3.LUT R16, R16, 0xfffffff7, RZ, 0xc0, !PT ;  /* 0xfffffff710107812 */ /* 0x000fc800078ec0ff */
[----:B------:R-:W-:-:S04]  /*a0d0*/  @P1 LOP3.LUT R16, R16, 0x8, RZ, 0xfc, !PT ;  /* 0x0000000810101812 */ /* 0x000fc800078efcff */
[----:B------:R-:W-:-:S04]  /*a0e0*/  LOP3.LUT R16, R16, 0xffffefff, RZ, 0xc0, !PT ;  /* 0xffffefff10107812 */ /* 0x000fc800078ec0ff */
[----:B------:R-:W-:Y:S02]  /*a0f0*/  @P0 LOP3.LUT R16, R16, 0x1000, RZ, 0xfc, !PT ;  /* 0x0000100010100812 */ /* 0x000fe400078efcff */
[----:B------:R-:W-:Y:S02]  /*a100*/  ISETP.LT.OR P0, PT, R3, 0x1, P1 ;  /* 0x000000010300780c */ /* 0x000fe40000f01670 */
[----:B------:R-:W-:-:S04]  /*a110*/  LOP3.LUT R16, R16, 0xfffffbff, RZ, 0xc0, !PT ;  /* 0xfffffbff10107812 */ /* 0x000fc800078ec0ff */
[----:B------:R-:W-:Y:S02]  /*a120*/  @P3 LOP3.LUT R16, R16, 0x400, RZ, 0xfc, !PT ;  /* 0x0000040010103812 */ /* 0x000fe400078efcff */
[----:B------:R-:W-:Y:S02]  /*a130*/  ISETP.LT.OR P3, PT, R3, 0x21, P1 ;  /* 0x000000210300780c */ /* 0x000fe40000f61670 */
[----:B------:R-:W-:-:S04]  /*a140*/  LOP3.LUT R16, R16, 0xffdfffff, RZ, 0xc0, !PT ;  /* 0xffdfffff10107812 */ /* 0x000fc800078ec0ff */
[----:B------:R-:W-:Y:S02]  /*a150*/  @P0 LOP3.LUT R16, R16, 0x200000, RZ, 0xfc, !PT ;  /* 0x0020000010100812 */ /* 0x000fe400078efcff */
[----:B------:R-:W-:Y:S02]  /*a160*/  ISETP.GE.AND P0, PT, R3, 0x41, PT ;  /* 0x000000410300780c */ /* 0x000fe40003f06270 */
        /* <DEDUP_REMOVED lines=14> */
[----:B------:R-:W-:-:S04]  /*a250*/  @P3 LOP3.LUT R16, R16, 0x80, RZ, 0xfc, !PT ;  /* 0x0000008010103812 */ /* 0x000fc800078efcff */
[----:B------:R-:W-:-:S04]  /*a260*/  LOP3.LUT R16, R16, 0xffff7fff, RZ, 0xc0, !PT ;  /* 0xffff7fff10107812 */ /* 0x000fc800078ec0ff */
[----:B------:R-:W-:Y:S02]  /*a270*/  @P0 LOP3.LUT R16, R16, 0x8000, RZ, 0xfc, !PT ;  /* 0x0000800010100812 */ /* 0x000fe400078efcff */
[----:B------:R-:W-:Y:S02]  /*a280*/  ISETP.GE.AND P0, PT, R35, UR9, PT ;  /* 0x0000000923007c0c */ /* 0x000fe4000bf06270 */
[----:B------:R-:W-:-:S04]  /*a290*/  LOP3.LUT R16, R16, 0xff7fffff, RZ, 0xc0, !PT ;  /* 0xff7fffff10107812 */ /* 0x000fc800078ec0ff */
[----:B------:R-:W-:-:S04]  /*a2a0*/  @P2 LOP3.LUT R16, R16, 0x800000, RZ, 0xfc, !PT ;  /* 0x0080000010102812 */ /* 0x000fc800078efcff */
[----:B------:R-:W-:-:S04]  /*a2b0*/  LOP3.LUT R16, R16, 0xfffffffb, RZ, 0xc0, !PT ;  /* 0xfffffffb10107812 */ /* 0x000fc800078ec0ff */
[----:B------:R-:W-:-:S04]  /*a2c0*/  LOP3.LUT R16, R16, 0xfeffffff, RZ, 0xc0, !PT ;  /* 0xfeffffff10107812 */ /* 0x000fc800078ec0ff */
[----:B------:R-:W-:Y:S02]  /*a2d0*/  @P1 LOP3.LUT R16, R16, 0x1000000, RZ, 0xfc, !PT ;  /* 0x0100000010101812 */ /* 0x000fe400078efcff */
[C---:B------:R-:W-:Y:S02]  /*a2e0*/  ISETP.GE.AND P1, PT, R35.reuse, UR10, PT ;  /* 0x0000000a23007c0c */ /* 0x040fe4000bf26270 */
[----:B------:R-:W-:Y:S02]  /*a2f0*/  @P0 LOP3.LUT R16, R16, 0x4, RZ, 0xfc, !PT ;  /* 0x0000000410100812 */ /* 0x000fe400078efcff */
[----:B------:R-:W-:Y:S02]  /*a300*/  ISETP.GE.AND P0, PT, R35, UR8, PT ;  /* 0x0000000823007c0c */ /* 0x000fe4000bf06270 */
[----:B------:R-:W-:-:S04]  /*a310*/  LOP3.LUT R16, R16, 0xffffbfff, RZ, 0xc0, !PT ;  /* 0xffffbfff10107812 */ /* 0x000fc800078ec0ff */
[----:B------:R-:W-:-:S04]  /*a320*/  LOP3.LUT R16, R16, 0xffffffef, RZ, 0xc0, !PT ;  /* 0xffffffef10107812 */ /* 0x000fc800078ec0ff */
[----:B------:R-:W-:-:S04]  /*a330*/  @P1 LOP3.LUT R16, R16, 0x10, RZ, 0xfc, !PT ;  /* 0x0000001010101812 */ /* 0x000fc800078efcff */
[----:B0-----:R-:W-:-:S07]  /*a340*/  @P0 LOP3.LUT R16, R16, 0x4000, RZ, 0xfc, !PT ;  /* 0x0000400010100812 */ /* 0x001fce00078efcff */
.L_x_92:
[----:B------:R-:W-:Y:S01]  /*a350*/  ULDC UR4, c[0x0][0xc38] ;  /* 0x00030e0000047ab9 */ /* 0x000fe20000000800 */
[----:B------:R-:W-:Y:S01]  /*a360*/  ULDC.64 UR8, c[0x0][0xa28] ;  /* 0x00028a0000087ab9 */ /* 0x000fe20000000a00 */
[----:B------:R-:W-:Y:S01]  /*a370*/  UISETP.NE.AND UP0, UPT, UR4, 0x1, UPT ;  /* 0x000000010400788c */ /* 0x000fe2000bf05270 */
[----:B------:R0:W-:Y:S01]  /*a380*/  STL [R1], RZ ;  /* 0x000000ff01007387 */ /* 0x0001e20000100800 */
[----:B------:R-:W-:Y:S01]  /*a390*/  ISETP.NE.U32.AND P0, PT, RZ, UR8, PT ;  /* 0x00000008ff007c0c */ /* 0x000fe2000bf05070 */
[----:B------:R-:W-:Y:S01]  /*a3a0*/  ULDC UR4, c[0x0][0xc44] ;  /* 0x0003110000047ab9 */ /* 0x000fe20000000800 */
[----:B------:R-:W-:Y:S01]  /*a3b0*/  UMOV UR43, UR38 ;  /* 0x00000026002b7c82 */ /* 0x000fe20008000000 */
[----:B------:R-:W-:Y:S01]  /*a3c0*/  UISETP.NE.AND UP1, UPT, UR4, 0x1, UPT ;  /* 0x000000010400788c */ /* 0x000fe2000bf25270 */
[----:B------:R-:W-:Y:S01]  /*a3d0*/  ISETP.NE.AND.EX P0, PT, RZ, UR9, PT, P0 ;  /* 0x00000009ff007c0c */ /* 0x000fe2000bf05300 */
[----:B------:R-:W-:-:S04]  /*a3e0*/  UIADD3 UR11, UR41, 0x1a400, URZ ;  /* 0x0001a400290b7890 */ /* 0x000fc8000fffe03f */
[----:B------:R-:W-:Y:S01]  /*a3f0*/  @UP0 ULDC UR4, c[0x0][0xc3c] ;  /* 0x00030f0000040ab9 */ /* 0x000fe20000000800 */
[----:B------:R-:W-:Y:S01]  /*a400*/  @UP0 ULDC UR10, c[0x0][0xc40] ;  /* 0x00031000000a0ab9 */ /* 0x000fe20000000800 */
[----:B------:R-:W-:-:S03]  /*a410*/  UIMAD.WIDE.U32 UR4, UR38, UR4, URZ ;  /* 0x00000004260472a5 */ /* 0x000fc6000f8e003f */
[----:B------:R-:W-:Y:S01]  /*a420*/  @UP1 ULDC.64 UR6, c[0x0][0xc48] ;  /* 0x0003120000061ab9 */ /* 0x000fe20000000a00 */
[----:B------:R-:W-:Y:S02]  /*a430*/  @UP0 USHF.R.U32.HI UR43, URZ, UR10, UR5 ;  /* 0x0000000a3f2b0299 */ /* 0x000fe40008011605 */
[----:B------:R-:W-:Y:S02]  /*a440*/  ULOP3.LUT UP0, URZ, UR11, 0x1bf, URZ, 0xc0, !UPT ;  /* 0x000001bf0b3f7892 */ /* 0x000fe4000f80c03f */
[----:B------:R-:W-:-:S03]  /*a450*/  UIMAD.WIDE.U32 UR4, UR43, UR6, URZ ;  /* 0x000000062b0472a5 */ /* 0x000fc6000f8e003f */
[----:B------:R-:W-:Y:S01]  /*a460*/  UMOV UR44, UR43 ;  /* 0x0000002b002c7c82 */ /* 0x000fe20008000000 */
[----:B------:R-:W-:Y:S01]  /*a470*/  @UP1 USHF.R.U32.HI UR44, URZ, UR7, UR5 ;  /* 0x000000073f2c1299 */ /* 0x000fe20008011605 */
[----:B0-----:R-:W-:Y:S11]  /*a480*/  @!P0 BRA `(.L_x_41) ;  /* 0x0000000000188947 */ /* 0x001ff60003800000 */
[----:B------:R-:W-:Y:S02]  /*a490*/  ULDC.64 UR4, c[0x0][0xa28] ;  /* 0x00028a0000047ab9 */ /* 0x000fe40000000a00 */
[----:B------:R-:W-:-:S06]  /*a4a0*/  UIMAD.WIDE UR4, UR44, 0x4, UR4 ;  /* 0x000000042c0478a5 */ /* 0x000fcc000f8e0204 */
[----:B------:R-:W-:Y:S02]  /*a4b0*/  IMAD.U32 R2, RZ, RZ, UR4 ;  /* 0x00000004ff027e24 */ /* 0x000fe4000f8e00ff */
[----:B------:R-:W-:-:S05]  /*a4c0*/  IMAD.U32 R3, RZ, RZ, UR5 ;  /* 0x00000005ff037e24 */ /* 0x000fca000f8e00ff */
[----:B------:R-:W2:Y:S04]  /*a4d0*/  LDG.E R0, desc[UR50][R2.64] ;  /* 0x0000003202007981 */ /* 0x000ea8000c1e1900 */
[----:B--2---:R0:W-:Y:S02]  /*a4e0*/  STL [R1], R0 ;  /* 0x0000000001007387 */ /* 0x0041e40000100800 */
.L_x_41:
[----:B------:R-:W-:-:S13]  /*a4f0*/  PLOP3.LUT P0, PT, PT, PT, UP0, 0x80, 0x0 ;  /* 0x000000000000781c */ /* 0x000fda0003f0f008 */
[----:B------:R-:W-:Y:S05]  /*a500*/  @!P0 BRA `(.L_x_42) ;  /* 0x0000000000408947 */ /* 0x000fea0003800000 */
[----:B------:R-:W-:Y:S01]  /*a510*/  MOV R2, 0x0 ;  /* 0x0000000000027802 */ /* 0x000fe20000000f00 */
[----:B------:R-:W-:Y:S01]  /*a520*/  ULDC.64 UR6, c[0x4][0xc8] ;  /* 0x0100320000067ab9 */ /* 0x000fe20000000a00 */
[----:B------:R-:W-:Y:S01]  /*a530*/  ULDC.64 UR8, c[0x4][0xd0] ;  /* 0x0100340000087ab9 */ /* 0x000fe20000000a00 */
[----:B------:R-:W-:Y:S01]  /*a540*/  ULDC.64 UR4, c[0x4][0x8] ;  /* 0x0100020000047ab9 */ /* 0x000fe20000000a00 */
[----:B------:R-:W-:Y:S02]  /*a550*/  IMAD.U32 R4, RZ, RZ, UR6 ;  /* 0x00000006ff047e24 */ /* 0x000fe4000f8e00ff */
[----:B------:R-:W1:Y:S01]  /*a560*/  LDC.64 R2, c[0x4][R2] ;  /* 0x0100000002027b82 */ /* 0x000e620000000a00 */
[----:B------:R-:W-:Y:S02]  /*a570*/  IMAD.U32 R5, RZ, RZ, UR7 ;  /* 0x00000007ff057e24 */ /* 0x000fe4000f8e00ff */
[----:B------:R-:W-:Y:S02]  /*a580*/  IMAD.U32 R6, RZ, RZ, UR8 ;  /* 0x00000008ff067e24 */ /* 0x000fe4000f8e00ff */
[----:B------:R-:W-:-:S02]  /*a590*/  IMAD.U32 R7, RZ, RZ, UR9 ;  /* 0x00000009ff077e24 */ /* 0x000fc4000f8e00ff */
[----:B------:R-:W-:Y:S02]  /*a5a0*/  IMAD.U32 R10, RZ, RZ, UR4 ;  /* 0x00000004ff0a7e24 */ /* 0x000fe4000f8e00ff */
[----:B------:R-:W-:Y:S02]  /*a5b0*/  IMAD.U32 R11, RZ, RZ, UR5 ;  /* 0x00000005ff0b7e24 */ /* 0x000fe4000f8e00ff */
[----:B------:R-:W-:Y:S02]  /*a5c0*/  IMAD.MOV.U32 R8, RZ, RZ, 0x70 ;  /* 0x00000070ff087424 */ /* 0x000fe400078e00ff */
[----:B------:R-:W-:Y:S02]  /*a5d0*/  IMAD.MOV.U32 R12, RZ, RZ, 0x1 ;  /* 0x00000001ff0c7424 */ /* 0x000fe400078e00ff */
[----:B------:R-:W-:-:S07]  /*a5e0*/  IMAD.MOV.U32 R13, RZ, RZ, RZ ;  /* 0x000000ffff0d7224 */ /* 0x000fce00078e00ff */
[----:B------:R-:W-:-:S07]  /*a5f0*/  LEPC R20, `(.L_x_42) ;  /* 0x000000001014794e */ /* 0x000fce0000000000 */
[----:B01----:R-:W-:Y:S05]  /*a600*/  CALL.ABS.NOINC R2 ;  /* 0x0000000002007343 */ /* 0x003fea0003c00000 */
.L_x_42:
[----:B------:R-:W-:Y:S01]  /*a610*/  UIADD3 UR4, UR41, 0xa400, URZ ;  /* 0x0000a40029047890 */ /* 0x000fe2000fffe03f */
[----:B------:R-:W-:-:S05]  /*a620*/  LOP3.LUT R16, R16, 0xffffffdf, RZ, 0xc0, !PT ;  /* 0xffffffdf10107812 */ /* 0x000fca00078ec0ff */
[----:B------:R-:W-:-:S05]  /*a630*/  IMAD.U32 R17, RZ, RZ, UR4 ;  /* 0x00000004ff117e24 */ /* 0x000fca000f8e00ff */
[----:B------:R-:W-:-:S13]  /*a640*/  LOP3.LUT P0, RZ, R17, 0x3ff, RZ, 0xc0, !PT ;  /* 0x000003ff11ff7812 */ /* 0x000fda000780c0ff */
[----:B------:R-:W-:Y:S01]  /*a650*/  @P0 LOP3.LUT R16, R16, 0x20, RZ, 0xfc, !PT ;  /* 0x0000002010100812 */ /* 0x000fe200078efcff */
[----:B------:R-:W-:Y:S06]  /*a660*/  @!P0 BRA `(.L_x_43) ;  /* 0x0000000000408947 */ /* 0x000fec0003800000 */
        /* <DEDUP_REMOVED lines=16> */
.L_x_43:
[----:B------:R-:W-:-:S04]  /*a770*/  UIADD3 UR4, UR41, 0x400, URZ ;  /* 0x0000040029047890 */ /* 0x000fc8000fffe03f */
[----:B------:R-:W-:-:S06]  /*a780*/  ULOP3.LUT UP0, URZ, UR4, 0x9f, URZ, 0xc0, !UPT ;  /* 0x0000009f043f7892 */ /* 0x000fcc000f80c03f */
        /* <DEDUP_REMOVED lines=18> */
.L_x_44:
[----:B------:R-:W-:-:S13]  /*a8b0*/  LOP3.LUT P6, RZ, R17, 0x3ff, RZ, 0xc0, !PT ;  /* 0x000003ff11ff7812 */ /* 0x000fda00078cc0ff */
        /* <DEDUP_REMOVED lines=17> */
.L_x_45:
[----:B------:R-:W-:Y:S01]  /*a9d0*/  ULDC.64 UR4, c[0x0][0x9f8] ;  /* 0x00027e0000047ab9 */ /* 0x000fe20000000a00 */
[----:B------:R-:W-:Y:S01]  /*a9e0*/  IMAD.U32 R30, RZ, RZ, UR44 ;  /* 0x0000002cff1e7e24 */ /* 0x000fe2000f8e00ff */
[----:B------:R-:W-:Y:S01]  /*a9f0*/  UISETP.NE.U32.AND UP0, UPT, UR4, URZ, UPT ;  /* 0x0000003f0400728c */ /* 0x000fe2000bf05070 */
[----:B------:R-:W1:Y:S03]  /*aa00*/  LDC R17, c[0x0][0x430] ;  /* 0x00010c00ff117b82 */ /* 0x000e660000000800 */
[----:B------:R-:W-:-:S06]  /*aa10*/  UISETP.NE.AND.EX UP0, UPT, UR5, URZ, UPT, UP0 ;  /* 0x0000003f0500728c */ /* 0x000fcc000bf05300 */
[----:B------:R-:W-:-:S05]  /*aa20*/  PLOP3.LUT P0, PT, PT, PT, UP0, 0x80, 0x0 ;  /* 0x000000000000781c */ /* 0x000fca0003f0f008 */
[----:B------:R-:W-:Y:S02]  /*aa30*/  @UP0 ULDC.64 UR4, c[0x0][0x9f8] ;  /* 0x00027e0000040ab9 */ /* 0x000fe40000000a00 */
[----:B------:R-:W-:-:S06]  /*aa40*/  @UP0 UIMAD.WIDE UR4, UR44, 0x4, UR4 ;  /* 0x000000042c0408a5 */ /* 0x000fcc000f8e0204 */
[----:B------:R-:W-:Y:S02]  /*aa50*/  IMAD.U32 R2, RZ, RZ, UR4 ;  /* 0x00000004ff027e24 */ /* 0x000fe4000f8e00ff */
[----:B------:R-:W-:-:S05]  /*aa60*/  IMAD.U32 R3, RZ, RZ, UR5 ;  /* 0x00000005ff037e24 */ /* 0x000fca000f8e00ff */
[----:B------:R2:W5:Y:S01]  /*aa70*/  @P0 LDG.E R30, desc[UR50][R2.64] ;  /* 0x00000032021e0981 */ /* 0x000562000c1e1900 */
[----:B------:R-:W-:-:S03]  /*aa80*/  UMOV UR4, 0xffffffff ;  /* 0xffffffff00047882 */ /* 0x000fc60000000000 */
[----:B------:R-:W-:Y:S05]  /*aa90*/  BRA.DIV UR4, `(.L_x_46) ;  /* 0x0000003e04607947 */ /* 0x000fea000b800000 */
.L_x_109:
[----:B--2---:R-:W2:Y:S04]  /*aaa0*/  LDL R2, [R1+0x1c] ;  /* 0x00001c0001027983 */ /* 0x004ea80000100800 */
[----:B0-----:R-:W3:Y:S04]  /*aab0*/  LDL R0, [R1] ;  /* 0x0000000001007983 */ /* 0x001ee80000100800 */
[----:B------:R-:W4:Y:S01]  /*aac0*/  LDL R10, [R1+0x20] ;  /* 0x00002000010a7983 */ /* 0x000f220000100800 */
[----:B-1----:R-:W-:Y:S01]  /*aad0*/  ISETP.NE.AND P3, PT, R17, 0x1, PT ;  /* 0x000000011100780c */ /* 0x002fe20003f65270 */
[----:B------:R-:W0:-:S12]  /*aae0*/  LDC R18, c[0x0][0xc44] ;  /* 0x00031100ff127b82 */ /* 0x000e180000000800 */
[----:B------:R-:W1:Y:S08]  /*aaf0*/  @P3 LDC R5, c[0x0][0x434] ;  /* 0x00010d00ff053b82 */ /* 0x000e700000000800 */
[----:B------:R-:W0:Y:S01]  /*ab00*/  @P3 LDC R7, c[0x0][0x438] ;  /* 0x00010e00ff073b82 */ /* 0x000e220000000800 */
[----:B-----5:R-:W-:Y:S02]  /*ab10*/  SHF.R.S32.HI R37, RZ, 0x1f, R30 ;  /* 0x0000001fff257819 */ /* 0x020fe4000001141e */
[----:B------:R-:W-:-:S02]  /*ab20*/  LOP3.LUT P2, RZ, R16, 0x800, RZ, 0xc0, !PT ;  /* 0x0000080010ff7812 */ /* 0x000fc4000784c0ff */
[----:B--2---:R-:W-:Y:S01]  /*ab30*/  ISETP.GE.AND P0, PT, R2, UR39, PT ;  /* 0x0000002702007c0c */ /* 0x004fe2000bf06270 */
[----:B---3--:R-:W-:-:S04]  /*ab40*/  IMAD.MOV.U32 R11, RZ, RZ, R0 ;  /* 0x000000ffff0b7224 */ /* 0x008fc800078e0000 */
[----:B------:R-:W-:-:S08]  /*ab50*/  IMAD.IADD R0, R2, 0x1, R11 ;  /* 0x0000000102007824 */ /* 0x000fd000078e020b */
[----:B------:R-:W2:Y:S01]  /*ab60*/  @!P0 LDC.64 R2, c[0x0][0x428] ;  /* 0x00010a00ff028b82 */ /* 0x000ea20000000a00 */
[----:B-1----:R-:W-:-:S04]  /*ab70*/  @P3 IMAD.HI.U32 R4, R0, R5, RZ ;  /* 0x0000000500043227 */ /* 0x002fc800078e00ff */
[----:B------:R-:W-:Y:S01]  /*ab80*/  IMAD.MOV.U32 R8, RZ, RZ, R0 ;  /* 0x000000ffff087224 */ /* 0x000fe200078e0000 */
[----:B0-----:R-:W-:Y:S02]  /*ab90*/  @P3 SHF.R.U32.HI R8, RZ, R7, R4 ;  /* 0x00000007ff083219 */ /* 0x001fe40000011604 */
[----:B------:R-:W0:Y:S02]  /*aba0*/  @!P0 LDC.64 R4, c[0x0][0x418] ;  /* 0x00010600ff048b82 */ /* 0x000e240000000a00 */
[----:B------:R-:W-:Y:S01]  /*abb0*/  @!P0 SHF.R.S32.HI R7, RZ, 0x1f, R8 ;  /* 0x0000001fff078819 */ /* 0x000fe20000011408 */
[----:B--2---:R-:W-:-:S04]  /*abc0*/  @!P0 IMAD R6, R37, R2, RZ ;  /* 0x0000000225068224 */ /* 0x004fc800078e02ff */
[----:B------:R-:W-:Y:S02]  /*abd0*/  @!P0 IMAD R9, R30, R3, R6 ;  /* 0x000000031e098224 */ /* 0x000fe400078e0206 */
[----:B------:R-:W-:-:S04]  /*abe0*/  @!P0 IMAD.MOV.U32 R6, RZ, RZ, R8 ;  /* 0x000000ffff068224 */ /* 0x000fc800078e0008 */
[----:B------:R-:W-:-:S04]  /*abf0*/  @!P0 IMAD.WIDE.U32 R2, R30, R2, R6 ;  /* 0x000000021e028225 */ /* 0x000fc800078e0006 */
[----:B------:R-:W-:Y:S01]  /*ac00*/  @!P0 IMAD.IADD R3, R3, 0x1, R9 ;  /* 0x0000000103038824 */ /* 0x000fe200078e0209 */
[C---:B0-----:R-:W-:Y:S02]  /*ac10*/  @!P0 LEA R12, P1, R2.reuse, R4, 0x2 ;  /* 0x00000004020c8211 */ /* 0x041fe400078210ff */
[----:B------:R-:W0:Y:S02]  /*ac20*/  @P3 LDC R4, c[0x0][0x434] ;  /* 0x00010d00ff043b82 */ /* 0x000e240000000800 */
[----:B------:R-:W-:-:S06]  /*ac30*/  @!P0 LEA.HI.X R13, R2, R5, R3, 0x2, P1 ;  /* 0x00000005020d8211 */ /* 0x000fcc00008f1403 */
[----:B------:R-:W1:Y:S01]  /*ac40*/  @P3 LDC R5, c[0x0][0x438] ;  /* 0x00010e00ff053b82 */ /* 0x000e620000000800 */
[----:B----4-:R-:W-:-:S07]  /*ac50*/  IMAD.IADD R9, R10, 0x1, R11 ;  /* 0x000000010a097824 */ /* 0x010fce00078e020b */
[----:B------:R-:W2:Y:S01]  /*ac60*/  @P2 LDC.64 R2, c[0x0][0x428] ;  /* 0x00010a00ff022b82 */ /* 0x000ea20000000a00 */
[----:B------:R-:W-:Y:S02]  /*ac70*/  IMAD.MOV.U32 R14, RZ, RZ, R9 ;  /* 0x000000ffff0e7224 */ /* 0x000fe400078e0009 */
[----:B0-----:R-:W-:-:S05]  /*ac80*/  @P3 IMAD.HI.U32 R4, R9, R4, RZ ;  /* 0x0000000409043227 */ /* 0x001fca00078e00ff */
[----:B-1----:R-:W-:Y:S02]  /*ac90*/  @P3 SHF.R.U32.HI R14, RZ, R5, R4 ;  /* 0x00000005ff0e3219 */ /* 0x002fe40000011604 */
[----:B------:R-:W0:Y:S02]  /*aca0*/  @P2 LDC.64 R4, c[0x0][0x418] ;  /* 0x00010600ff042b82 */ /* 0x000e240000000a00 */
[----:B------:R-:W-:Y:S01]  /*acb0*/  @P2 SHF.R.S32.HI R7, RZ, 0x1f, R14 ;  /* 0x0000001fff072819 */ /* 0x000fe2000001140e */
[----:B--2---:R-:W-:-:S04]  /*acc0*/  @P2 IMAD R6, R37, R2, RZ ;  /* 0x0000000225062224 */ /* 0x004fc800078e02ff */
[----:B------:R-:W-:Y:S02]  /*acd0*/  @P2 IMAD R11, R30, R3, R6 ;  /* 0x000000031e0b2224 */ /* 0x000fe400078e0206 */
[----:B------:R-:W-:-:S04]  /*ace0*/  @P2 IMAD.MOV.U32 R6, RZ, RZ, R14 ;  /* 0x000000ffff062224 */ /* 0x000fc800078e000e */
[----:B------:R-:W-:-:S04]  /*acf0*/  @P2 IMAD.WIDE.U32 R2, R30, R2, R6 ;  /* 0x000000021e022225 */ /* 0x000fc800078e0006 */
[----:B------:R-:W-:Y:S01]  /*ad00*/  @P2 IMAD.IADD R3, R11, 0x1, R3 ;  /* 0x000000010b032824 */ /* 0x000fe200078e0203 */
[----:B0-----:R-:W-:Y:S01]  /*ad10*/  @P2 LEA R10, P1, R2, R4, 0x2 ;  /* 0x00000004020a2211 */ /* 0x001fe200078210ff */
[----:B------:R-:W-:-:S03]  /*ad20*/  IMAD.MOV.U32 R4, RZ, RZ, RZ ;  /* 0x000000ffff047224 */ /* 0x000fc600078e00ff */
[----:B------:R-:W-:-:S05]  /*ad30*/  @P2 LEA.HI.X R11, R2, R5, R3, 0x2, P1 ;  /* 0x00000005020b2211 */ /* 0x000fca00008f1403 */
[----:B------:R0:W5:Y:S01]  /*ad40*/  @P2 LDG.E R4, desc[UR50][R10.64] ;  /* 0x000000320a042981 */ /* 0x000162000c1e1900 */
[----:B------:R-:W-:Y:S02]  /*ad50*/  IMAD.MOV R7, RZ, RZ, -R8 ;  /* 0x000000ffff077224 */ /* 0x000fe400078e0a08 */
[----:B------:R-:W-:Y:S02]  /*ad60*/  IMAD.MOV.U32 R6, RZ, RZ, RZ ;  /* 0x000000ffff067224 */ /* 0x000fe400078e00ff */
[----:B------:R-:W-:Y:S02]  /*ad70*/  IMAD R7, R17, R7, R0 ;  /* 0x0000000711077224 */ /* 0x000fe400078e0200 */
[----:B------:R-:W-:Y:S02]  /*ad80*/  IMAD.U32 R0, RZ, RZ, UR46 ;  /* 0x0000002eff007e24 */ /* 0x000fe4000f8e00ff */
[----:B------:R0:W5:Y:S01]  /*ad90*/  @!P0 LDG.E R6, desc[UR50][R12.64] ;  /* 0x000000320c068981 */ /* 0x000162000c1e1900 */
[----:B------:R-:W-:-:S02]  /*ada0*/  IMAD.MOV R2, RZ, RZ, -R14 ;  /* 0x000000ffff027224 */ /* 0x000fc400078e0a0e */
[----:B------:R-:W-:Y:S02]  /*adb0*/  ISETP.NE.AND P0, PT, R0, 0x3, PT ;  /* 0x000000030000780c */ /* 0x000fe40003f05270 */
[----:B------:R-:W-:Y:S01]  /*adc0*/  LOP3.LUT R16, R16, 0xffffffbf, RZ, 0xc0, !PT ;  /* 0xffffffbf10107812 */ /* 0x000fe200078ec0ff */
[----:B------:R-:W-:Y:S02]  /*add0*/  IMAD R5, R17, R2, R9 ;  /* 0x0000000211057224 */ /* 0x000fe400078e0209 */
[----:B------:R-:W-:Y:S01]  /*ade0*/  IMAD R17, RZ, RZ, -UR44 ;  /* 0x8000002cff117e24 */ /* 0x000fe2000f8e02ff */
[----:B------:R-:W-:-:S03]  /*adf0*/  @P3 LOP3.LUT R16, R16, 0x40, RZ, 0xfc, !PT ;  /* 0x0000004010103812 */ /* 0x000fc600078efcff */
[----:B------:R-:W-:Y:S01]  /*ae00*/  IMAD R17, R18, R17, UR43 ;  /* 0x0000002b12117e24 */ /* 0x000fe2000f8e0211 */
[----:B------:R-:W-:-:S04]  /*ae10*/  LOP3.LUT R16, R16, 0xffffffdf, RZ, 0xc0, !PT ;  /* 0xffffffdf10107812 */ /* 0x000fc800078ec0ff */
[----:B------:R-:W-:Y:S02]  /*ae20*/  SHF.R.S32.HI R32, RZ, 0x1f, R17 ;  /* 0x0000001fff207819 */ /* 0x000fe40000011411 */
[----:B------:R-:W-:Y:S01]  /*ae30*/  @P0 LOP3.LUT R16, R16, 0x20, RZ, 0xfc, !PT ;  /* 0x0000002010100812 */ /* 0x000fe200078efcff */
[----:B0-----:R-:W-:Y:S06]  /*ae40*/  @!P0 BRA `(.L_x_47) ;  /* 0x0000000000048947 */ /* 0x001fec0003800000 */
[----:B------:R-:W-:Y:S01]  /*ae50*/  BPT.TRAP 0x1 ;  /* 0x000000040000795c */ /* 0x000fe20000300000 */
.L_x_47:
[----:B------:R-:W-:Y:S01]  /*ae60*/  LEA R0, R19, UR41, 0x3 ;  /* 0x0000002913007c11 */ /* 0x000fe2000f8e18ff */
[----:B------:R-:W-:Y:S01]  /*ae70*/  BSSY B0, `(.L_x_48) ;  /* 0x0000005000007945 */ /* 0x000fe20003800000 */
[----:B------:R-:W-:Y:S02]  /*ae80*/  SHF.L.U32 R26, R31, 0x1f, RZ ;  /* 0x0000001f1f1a7819 */ /* 0x000fe400000006ff */
[----:B------:R-:W-:Y:S02]  /*ae90*/  SHF.R.S32.HI R22, RZ, 0x1f, R7 ;  /* 0x0000001fff167819 */ /* 0x000fe40000011407 */
[----:B------:R-:W0:Y:S02]  /*aea0*/  SYNCS.PHASECHK.TRANS64.TRYWAIT P0, [R0+URZ+0x29880], R26 ;  /* 0x0298801a000075a7 */ /* 0x000e24000800017f */
[----:B0-----:R-:W-:Y:S05]  /*aeb0*/  @!P0 BRA `(.L_x_49) ;  /* 0x0000003800848947 */ /* 0x001fea0003800000 */
.L_x_110:
[----:B------:R-:W-:Y:S05]  /*aec0*/  BSYNC B0 ;  /* 0x0000000000007941 */ /* 0x000fea0003800000 */
.L_x_48:
[----:B------:R-:W-:Y:S01]  /*aed0*/  ULDC.64 UR4, c[0x0][0x328] ;  /* 0x0000ca0000047ab9 */ /* 0x000fe20000000a00 */
[----:B-----5:R-:W-:Y:S01]  /*aee0*/  SHF.R.S32.HI R23, RZ, 0x1f, R6 ;  /* 0x0000001fff177819 */ /* 0x020fe20000011406 */
[----:B------:R-:W-:Y:S01]  /*aef0*/  IMAD R2, R22, UR4, RZ ;  /* 0x0000000416027c24 */ /* 0x000fe2000f8e02ff */
[----:B------:R-:W-:Y:S01]  /*af00*/  ULDC.64 UR6, c[0x0][0x338] ;  /* 0x0000ce0000067ab9 */ /* 0x000fe20000000a00 */
[----:B------:R-:W1:Y:S01]  /*af10*/  S2R R11, SR_TID.X ;  /* 0x00000000000b7919 */ /* 0x000e620000002100 */
[----:B------:R-:W-:Y:S01]  /*af20*/  ULDC.64 UR8, c[0x0][0x330] ;  /* 0x0000cc0000087ab9 */ /* 0x000fe20000000a00 */
[C---:B------:R-:W-:Y:S01]  /*af30*/  IMAD R9, R7.reuse, UR5, R2 ;  /* 0x0000000507097c24 */ /* 0x040fe2000f8e0202 */
[----:B------:R-:W-:Y:S01]  /*af40*/  SHF.R.S32.HI R24, RZ, 0x1f, R5 ;  /* 0x0000001fff187819 */ /* 0x000fe20000011405 */
[----:B------:R-:W-:Y:S01]  /*af50*/  IMAD.WIDE.U32 R2, R7, UR4, RZ ;  /* 0x0000000407027c25 */ /* 0x000fe2000f8e00ff */
[----:B------:R-:W-:Y:S01]  /*af60*/  ULDC.64 UR10, c[0x0][0x318] ;  /* 0x0000c600000a7ab9 */ /* 0x000fe20000000a00 */
[----:B------:R-:W-:-:S02]  /*af70*/  SHF.R.S32.HI R25, RZ, 0x1f, R4 ;  /* 0x0000001fff197819 */ /* 0x000fc40000011404 */
[----:B------:R-:W-:Y:S02]  /*af80*/  IMAD.IADD R3, R3, 0x1, R9 ;  /* 0x0000000103037824 */ /* 0x000fe400078e0209 */
[----:B------:R-:W-:Y:S02]  /*af90*/  IMAD R9, R23, UR6, RZ ;  /* 0x0000000617097c24 */ /* 0x000fe4000f8e02ff */
[----:B------:R-:W-:-:S04]  /*afa0*/  IMAD.WIDE.U32 R2, R6, UR6, R2 ;  /* 0x0000000606027c25 */ /* 0x000fc8000f8e0002 */
[----:B------:R-:W-:Y:S02]  /*afb0*/  IMAD R8, R6, UR7, R9 ;  /* 0x0000000706087c24 */ /* 0x000fe4000f8e0209 */
[----:B------:R-:W-:Y:S02]  /*afc0*/  IMAD R9, R24, UR4, RZ ;  /* 0x0000000418097c24 */ /* 0x000fe4000f8e02ff */
[----:B------:R-:W-:Y:S02]  /*afd0*/  IMAD.IADD R3, R3, 0x1, R8 ;  /* 0x0000000103037824 */ /* 0x000fe400078e0208 */
[----:B------:R-:W-:Y:S02]  /*afe0*/  IMAD R8, R32, UR8, RZ ;  /* 0x0000000820087c24 */ /* 0x000fe4000f8e02ff */
[----:B------:R-:W-:-:S04]  /*aff0*/  IMAD.WIDE.U32 R2, R17, UR8, R2 ;  /* 0x0000000811027c25 */ /* 0x000fc8000f8e0002 */
[----:B------:R-:W-:Y:S01]  /*b000*/  IMAD R8, R17, UR9, R8 ;  /* 0x0000000911087c24 */ /* 0x000fe2000f8e0208 */
[----:B------:R-:W-:Y:S01]  /*b010*/  IADD3 R10, P0, R2, UR10, RZ ;  /* 0x0000000a020a7c10 */ /* 0x000fe2000ff1e0ff */
[----:B------:R-:W-:Y:S01]  /*b020*/  IMAD R9, R5, UR5, R9 ;  /* 0x0000000505097c24 */ /* 0x000fe2000f8e0209 */
[----:B-1----:R-:W-:Y:S02]  /*b030*/  LOP3.LUT R11, R11, 0x7f, RZ, 0xc0, !PT ;  /* 0x0000007f0b0b7812 */ /* 0x002fe400078ec0ff */
[----:B------:R-:W-:Y:S01]  /*b040*/  IADD3.X R18, R3, UR11, R8, P0, !PT ;  /* 0x0000000b03127c10 */ /* 0x000fe200087fe408 */
[----:B------:R-:W-:Y:S01]  /*b050*/  IMAD.WIDE.U32 R2, R5, UR4, RZ ;  /* 0x0000000405027c25 */ /* 0x000fe2000f8e00ff */
[----:B------:R-:W-:Y:S01]  /*b060*/  SHF.R.U32.HI R11, RZ, 0x5, R11 ;  /* 0x00000005ff0b7819 */ /* 0x000fe2000001160b */
[----:B------:R-:W-:Y:S02]  /*b070*/  UMOV UR4, 0xffffffff ;  /* 0xffffffff00047882 */ /* 0x000fe40000000000 */
[----:B------:R-:W-:-:S02]  /*b080*/  IMAD.IADD R3, R3, 0x1, R9 ;  /* 0x0000000103037824 */ /* 0x000fc400078e0209 */
[----:B------:R-:W-:Y:S02]  /*b090*/  IMAD R9, R25, UR6, RZ ;  /* 0x0000000619097c24 */ /* 0x000fe4000f8e02ff */
[----:B------:R-:W-:-:S04]  /*b0a0*/  IMAD.WIDE.U32 R2, R4, UR6, R2 ;  /* 0x0000000604027c25 */ /* 0x000fc8000f8e0002 */
[----:B------:R-:W-:Y:S02]  /*b0b0*/  IMAD R9, R4, UR7, R9 ;  /* 0x0000000704097c24 */ /* 0x000fe4000f8e0209 */
[----:B------:R-:W-:Y:S02]  /*b0c0*/  IMAD.SHL.U32 R11, R11, 0x400, RZ ;  /* 0x000004000b0b7824 */ /* 0x000fe400078e00ff */
[----:B------:R-:W-:Y:S02]  /*b0d0*/  IMAD.IADD R3, R3, 0x1, R9 ;  /* 0x0000000103037824 */ /* 0x000fe400078e0209 */
[----:B------:R-:W-:-:S03]  /*b0e0*/  IMAD.WIDE.U32 R2, R17, UR8, R2 ;  /* 0x0000000811027c25 */ /* 0x000fc6000f8e0002 */
[----:B------:R-:W-:-:S04]  /*b0f0*/  IADD3 R21, P0, R2, UR10, RZ ;  /* 0x0000000a02157c10 */ /* 0x000fc8000ff1e0ff */
[----:B------:R-:W-:Y:S01]  /*b100*/  IADD3.X R20, R8, UR11, R3, P0, !PT ;  /* 0x0000000b08147c10 */ /* 0x000fe200087fe403 */
[----:B------:R-:W-:Y:S01]  /*b110*/  IMAD R8, R19, 0x5000, R11 ;  /* 0x0000500013087824 */ /* 0x000fe200078e020b */
[----:B------:R-:W-:Y:S07]  /*b120*/  BRA.DIV UR4, `(.L_x_50) ;  /* 0x0000003604fc7947 */ /* 0x000fee000b800000 */
[----:B------:R-:W1:Y:S01]  /*b130*/  SHFL.IDX PT, R2, R10, RZ, 0x1c1f ;  /* 0x001c1fff0a027589 */ /* 0x000e6200000e0000 */
[C---:B------:R-:W-:Y:S02]  /*b140*/  LOP3.LUT P6, RZ, R16.reuse, 0x100000, RZ, 0xc0, !PT ;  /* 0x0010000010ff7812 */ /* 0x040fe400078cc0ff */
[----:B------:R-:W-:Y:S01]  /*b150*/  LOP3.LUT R16, R16, 0xfbffffff, RZ, 0xc0, !PT ;  /* 0xfbffffff10107812 */ /* 0x000fe200078ec0ff */
[----:B------:R-:W2:Y:S01]  /*b160*/  SHFL.IDX PT, R3, R18, RZ, 0x1c1f ;  /* 0x001c1fff12037589 */ /* 0x000ea200000e0000 */
[----:B------:R-:W-:-:S03]  /*b170*/  IADD3 R8, R8, UR41, R33 ;  /* 0x0000002908087c10 */ /* 0x000fc6000fffe021 */
[----:B------:R-:W-:Y:S02]  /*b180*/  SHFL.IDX PT, R20, R20, RZ, 0x1c1f ;  /* 0x001c1fff14147589 */ /* 0x000fe400000e0000 */
[----:B------:R-:W-:-:S04]  /*b190*/  IMAD.IADD R9, R34, 0x1, R8 ;  /* 0x0000000122097824 */ /* 0x000fc800078e0208 */
[----:B------:R-:W-:-:S04]  /*b1a0*/  @P6 LOP3.LUT R16, R16, 0x4000000, RZ, 0xfc, !PT ;  /* 0x0400000010106812 */ /* 0x000fc800078efcff */
[C---:B------:R-:W-:Y:S02]  /*b1b0*/  LOP3.LUT P6, RZ, R16.reuse, 0x400000, RZ, 0xc0, !PT ;  /* 0x0040000010ff7812 */ /* 0x040fe400078cc0ff */
[C---:B------:R-:W-:Y:S02]  /*b1c0*/  LOP3.LUT P5, RZ, R16.reuse, 0x80000, RZ, 0xc0, !PT ;  /* 0x0008000010ff7812 */ /* 0x040fe400078ac0ff */
[C---:B------:R-:W-:Y:S02]  /*b1d0*/  LOP3.LUT P4, RZ, R16.reuse, 0x40000, RZ, 0xc0, !PT ;  /* 0x0004000010ff7812 */ /* 0x040fe4000788c0ff */
[----:B-1----:R-:W-:Y:S02]  /*b1e0*/  IADD3 R2, P0, R35, R2, RZ ;  /* 0x0000000223027210 */ /* 0x002fe40007f1e0ff */
[C---:B------:R-:W-:Y:S02]  /*b1f0*/  LOP3.LUT P3, RZ, R16.reuse, 0x20000, RZ, 0xc0, !PT ;  /* 0x0002000010ff7812 */ /* 0x040fe4000786c0ff */
[C---:B------:R-:W-:Y:S01]  /*b200*/  LOP3.LUT P2, RZ, R16.reuse, 0x10000, RZ, 0xc0, !PT ;  /* 0x0001000010ff7812 */ /* 0x040fe2000784c0ff */
[----:B--2---:R-:W-:Y:S01]  /*b210*/  IMAD.X R3, RZ, RZ, R3, P0 ;  /* 0x000000ffff037224 */ /* 0x004fe200000e0603 */
[----:B------:R-:W-:-:S02]  /*b220*/  LOP3.LUT P0, RZ, R16, 0x200000, RZ, 0xc0, !PT ;  /* 0x0020000010ff7812 */ /* 0x000fc4000780c0ff */
[C---:B------:R-:W-:Y:S02]  /*b230*/  LOP3.LUT P1, RZ, R16.reuse, 0x8000, RZ, 0xc0, !PT ;  /* 0x0000800010ff7812 */ /* 0x040fe4000782c0ff */
[----:B------:R-:W-:Y:S01]  /*b240*/  LDGSTS.E.BYPASS.LTC128B.128 [R8+0xa400], desc[UR50][R2.64], !P6 ;  /* 0x0a40000002087fae */ /* 0x000fe2000f101d72 */
[----:B------:R-:W-:-:S08]  /*b250*/  LOP3.LUT P6, RZ, R16, 0x4000000, RZ, 0xc0, !PT ;  /* 0x0400000010ff7812 */ /* 0x000fd000078cc0ff */
[----:B------:R1:W-:Y:S04]  /*b260*/  LDGSTS.E.BYPASS.LTC128B.128 [R9+0xa400], desc[UR50][R2.64+0x40], !P0 ;  /* 0x0a40004002097fae */ /* 0x0003e8000c101d72 */
[----:B-1----:R-:W1:Y:S04]  /*b270*/  SHFL.IDX PT, R2, R10, 0x1, 0x1c1f ;  /* 0x003c1f000a027f89 */ /* 0x002e6800000e0000 */
[----:B------:R-:W2:Y:S01]  /*b280*/  SHFL.IDX PT, R3, R18, 0x1, 0x1c1f ;  /* 0x003c1f0012037f89 */ /* 0x000ea200000e0000 */
[----:B-1----:R-:W-:-:S05]  /*b290*/  IADD3 R2, P0, R35, R2, RZ ;  /* 0x0000000223027210 */ /* 0x002fca0007f1e0ff */
[----:B--2---:R-:W-:-:S05]  /*b2a0*/  IMAD.X R3, RZ, RZ, R3, P0 ;  /* 0x000000ffff037224 */ /* 0x004fca00000e0603 */
[----:B------:R-:W-:Y:S04]  /*b2b0*/  LDGSTS.E.BYPASS.LTC128B.128 [R8+0xb400], desc[UR50][R2.64], !P6 ;  /* 0x0b40000002087fae */ /* 0x000fe8000f101d72 */
[----:B------:R1:W-:Y:S04]  /*b2c0*/  LDGSTS.E.BYPASS.LTC128B.128 [R9+0xb400], desc[UR50][R2.64+0x40], !P5 ;  /* 0x0b40004002097fae */ /* 0x0003e8000e901d72 */
[----:B-1----:R-:W1:Y:S04]  /*b2d0*/  SHFL.IDX PT, R2, R10, 0x2, 0x1c1f ;  /* 0x005c1f000a027f89 */ /* 0x002e6800000e0000 */
[----:B------:R-:W2:Y:S04]  /*b2e0*/  SHFL.IDX PT, R3, R18, 0x2, 0x1c1f ;  /* 0x005c1f0012037f89 */ /* 0x000ea800000e0000 */
[----:B------:R-:W-:Y:S01]  /*b2f0*/  SHFL.IDX PT, R18, R18, 0x3, 0x1c1f ;  /* 0x007c1f0012127f89 */ /* 0x000fe200000e0000 */
[----:B-1----:R-:W-:-:S05]  /*b300*/  IADD3 R2, P0, R35, R2, RZ ;  /* 0x0000000223027210 */ /* 0x002fca0007f1e0ff */
[----:B--2---:R-:W-:-:S05]  /*b310*/  IMAD.X R3, RZ, RZ, R3, P0 ;  /* 0x000000ffff037224 */ /* 0x004fca00000e0603 */
[----:B------:R-:W-:Y:S04]  /*b320*/  LDGSTS.E.BYPASS.LTC128B.128 [R8+0xc400], desc[UR50][R2.64], !P4 ;  /* 0x0c40000002087fae */ /* 0x000fe8000e101d72 */
[----:B------:R1:W-:Y:S04]  /*b330*/  LDGSTS.E.BYPASS.LTC128B.128 [R9+0xc400], desc[UR50][R2.64+0x40], !P3 ;  /* 0x0c40004002097fae */ /* 0x0003e8000d901d72 */
[----:B-1----:R-:W1:Y:S02]  /*b340*/  SHFL.IDX PT, R2, R10, 0x3, 0x1c1f ;  /* 0x007c1f000a027f89 */ /* 0x002e6400000e0000 */
[----:B-1----:R-:W-:-:S05]  /*b350*/  IADD3 R2, P0, R35, R2, RZ ;  /* 0x0000000223027210 */ /* 0x002fca0007f1e0ff */
[----:B------:R-:W-:-:S05]  /*b360*/  IMAD.X R3, RZ, RZ, R18, P0 ;  /* 0x000000ffff037224 */ /* 0x000fca00000e0612 */
[----:B------:R-:W-:Y:S04]  /*b370*/  LDGSTS.E.BYPASS.LTC128B.128 [R8+0xd400], desc[UR50][R2.64], !P2 ;  /* 0x0d40000002087fae */ /* 0x000fe8000d101d72 */
[----:B------:R1:W-:Y:S04]  /*b380*/  LDGSTS.E.BYPASS.LTC128B.128 [R9+0xd400], desc[UR50][R2.64+0x40], !P1 ;  /* 0x0d40004002097fae */ /* 0x0003e8000c901d72 */
[----:B-1----:R1:W2:Y:S02]  /*b390*/  SHFL.IDX PT, R2, R21, RZ, 0x1c1f ;  /* 0x001c1fff15027589 */ /* 0x0022a400000e0000 */
.L_x_122:
[C---:B------:R-:W-:Y:S02]  /*b3a0*/  LOP3.LUT P2, RZ, R16.reuse, 0x2000000, RZ, 0xc0, !PT ;  /* 0x0200000010ff7812 */ /* 0x040fe4000784c0ff */
[----:B------:R-:W-:Y:S02]  /*b3b0*/  LOP3.LUT P1, RZ, R16, 0x1000000, RZ, 0xc0, !PT ;  /* 0x0100000010ff7812 */ /* 0x000fe4000782c0ff */
[----:B--2---:R-:W-:-:S05]  /*b3c0*/  IADD3 R2, P0, R35, R2, RZ ;  /* 0x0000000223027210 */ /* 0x004fca0007f1e0ff */
[----:B------:R-:W-:Y:S01]  /*b3d0*/  IMAD.X R3, RZ, RZ, R20, P0 ;  /* 0x000000ffff037224 */ /* 0x000fe200000e0614 */
[----:B------:R-:W-:-:S04]  /*b3e0*/  PLOP3.LUT P0, PT, PT, PT, PT, 0x80, 0x0 ;  /* 0x000000000000781c */ /* 0x000fc80003f0f070 */
[----:B------:R-:W-:Y:S01]  /*b3f0*/  @!PT LDS RZ, [RZ] ;  /* 0x00000000fffff984 */ /* 0x000fe20000000800 */
[----:B------:R-:W-:Y:S01]  /*b400*/  @!PT LDS RZ, [RZ] ;  /* 0x00000000fffff984 */ /* 0x000fe20000000800 */
[----:B------:R-:W-:Y:S01]  /*b410*/  @!PT LDS RZ, [RZ] ;  /* 0x00000000fffff984 */ /* 0x000fe20000000800 */
[----:B------:R2:W-:Y:S04]  /*b420*/  LDGSTS.E.BYPASS.LTC128B.128 [R8+0xe400], desc[UR50][R2.64], !P2 ;  /* 0x0e40000002087fae */ /* 0x0005e8000d101d72 */
[----:B------:R2:W-:Y:S01]  /*b430*/  LDGSTS.E.BYPASS.LTC128B.128 [R9+0xe400], desc[UR50][R2.64+0x40], !P1 ;  /* 0x0e40004002097fae */ /* 0x0005e2000c901d72 */
[----:B------:R-:W-:-:S04]  /*b440*/  NOP ;  /* 0x0000000000007918 */ /* 0x000fc80000000000 */
.L_x_51:
[----:B------:R-:W-:Y:S02]  /*b450*/  PLOP3.LUT P1, PT, P1, P0, PT, 0xa2, 0x0 ;  /* 0x000000000000781c */ /* 0x000fe40000f21472 */
[----:B------:R-:W-:-:S08]  /*b460*/  @P0 R2UR P1, UR4, R0 ;  /* 0x00000000000402ca */ /* 0x000fd00000020000 */
[----:B------:R-:W-:-:S05]  /*b470*/  @P0 PLOP3.LUT P0, PT, P1, PT, PT, 0x80, 0x0 ;  /* 0x000000000000081c */ /* 0x000fca0000f0f070 */
[----:B------:R-:W-:Y:S01]  /*b480*/  @!P1 SYNCS.ARRIVE.TRANS64.RED.A0T1 RZ, [UR4+0x29870], RZ ;  /* 0x029870ffffff99a7 */ /* 0x000fe20008200404 */
[----:B------:R-:W-:Y:S07]  /*b490*/  @!P1 ARRIVES.LDGSTSBAR.64.TRANSCNT [UR4+0x29870] ;  /* 0x02987000ff0099b0 */ /* 0x000fee0008000a84 */
[----:B------:R-:W-:Y:S05]  /*b4a0*/  @P0 BRA.U.ANY `(.L_x_51) ;  /* 0xfffffffd00e80947 */ /* 0x000fea000393ffff */
[----:B------:R-:W-:Y:S01]  /*b4b0*/  NOP ;  /* 0x0000000000007918 */ /* 0x000fe20000000000 */
[----:B--2---:R-:W-:-:S05]  /*b4c0*/  IMAD.U32 R2, RZ, RZ, UR46 ;  /* 0x0000002eff027e24 */ /* 0x004fca000f8e00ff */
[----:B------:R-:W-:-:S13]  /*b4d0*/  ISETP.NE.AND P2, PT, R2, 0x3, PT ;  /* 0x000000030200780c */ /* 0x000fda0003f45270 */
[----:B------:R-:W-:Y:S05]  /*b4e0*/  @!P2 BRA `(.L_x_52) ;  /* 0x000000000004a947 */ /* 0x000fea0003800000 */
[----:B------:R-:W-:Y:S01]  /*b4f0*/  BPT.TRAP 0x1 ;  /* 0x000000040000795c */ /* 0x000fe20000300000 */
.L_x_52:
[----:B------:R2:W-:Y:S01]  /*b500*/  SYNCS.ARRIVE.TRANS64.A1T0 RZ, [R0+URZ+0x29870], RZ ;  /* 0x029870ff00ff79a7 */ /* 0x0005e2000810003f */
[----:B------:R-:W-:Y:S05]  /*b510*/  @!P2 BRA `(.L_x_53) ;  /* 0x000000000004a947 */ /* 0x000fea0003800000 */
[----:B------:R-:W-:Y:S01]  /*b520*/  BPT.TRAP 0x1 ;  /* 0x000000040000795c */ /* 0x000fe20000300000 */
.L_x_53:
[----:B------:R-:W3:Y:S01]  /*b530*/  SYNCS.PHASECHK.TRANS64.TRYWAIT P0, [R0+URZ+0x29840], R26 ;  /* 0x0298401a000075a7 */ /* 0x000ee2000800017f */
[----:B------:R-:W-:Y:S04]  /*b540*/  BSSY B0, `(.L_x_54) ;  /* 0x0000002000007945 */ /* 0x000fe80003800000 */
[----:B---3--:R-:W-:Y:S05]  /*b550*/  @!P0 BRA `(.L_x_55) ;  /* 0x0000003800848947 */ /* 0x008fea0003800000 */
.L_x_123:
[----:B------:R-:W-:Y:S05]  /*b560*/  BSYNC B0 ;  /* 0x0000000000007941 */ /* 0x000fea0003800000 */
.L_x_54:
[----:B------:R-:W4:Y:S01]  /*b570*/  LDL R10, [R1+0x4] ;  /* 0x00000400010a7983 */ /* 0x000f220000100800 */
[----:B------:R-:W-:Y:S01]  /*b580*/  ULDC.64 UR4, c[0x0][0x300] ;  /* 0x0000c00000047ab9 */ /* 0x000fe20000000a00 */
[----:B------:R-:W-:Y:S02]  /*b590*/  ULDC.64 UR6, c[0x0][0x310] ;  /* 0x0000c40000067ab9 */ /* 0x000fe40000000a00 */
[----:B------:R0:W5:Y:S01]  /*b5a0*/  LDL R18, [R1+0x18] ;  /* 0x0000180001127983 */ /* 0x0001620000100800 */
[----:B------:R-:W-:Y:S01]  /*b5b0*/  IMAD R22, R22, UR4, RZ ;  /* 0x0000000416167c24 */ /* 0x000fe2000f8e02ff */
[----:B------:R-:W-:Y:S01]  /*b5c0*/  ULDC.64 UR8, c[0x0][0x308] ;  /* 0x0000c20000087ab9 */ /* 0x000fe20000000a00 */
[----:B------:R-:W-:Y:S01]  /*b5d0*/  IMAD.WIDE.U32 R2, R7, UR4, RZ ;  /* 0x0000000407027c25 */ /* 0x000fe2000f8e00ff */
[----:B------:R-:W-:-:S03]  /*b5e0*/  ULDC.64 UR10, c[0x0][0x2e8] ;  /* 0x0000ba00000a7ab9 */ /* 0x000fc60000000a00 */
[----:B------:R-:W-:Y:S02]  /*b5f0*/  IMAD R9, R7, UR5, R22 ;  /* 0x0000000507097c24 */ /* 0x000fe4000f8e0216 */
[----:B------:R-:W-:Y:S02]  /*b600*/  IMAD R23, R23, UR6, RZ ;  /* 0x0000000617177c24 */ /* 0x000fe4000f8e02ff */
[----:B------:R-:W-:Y:S02]  /*b610*/  IMAD.IADD R3, R3, 0x1, R9 ;  /* 0x0000000103037824 */ /* 0x000fe400078e0209 */
[C---:B------:R-:W-:Y:S02]  /*b620*/  IMAD R23, R6.reuse, UR7, R23 ;  /* 0x0000000706177c24 */ /* 0x040fe4000f8e0217 */
[----:B------:R-:W-:-:S04]  /*b630*/  IMAD.WIDE.U32 R2, R6, UR6, R2 ;  /* 0x0000000606027c25 */ /* 0x000fc8000f8e0002 */
[----:B------:R-:W-:Y:S02]  /*b640*/  IMAD.IADD R3, R3, 0x1, R23 ;  /* 0x0000000103037824 */ /* 0x000fe400078e0217 */
[----:B------:R-:W-:Y:S02]  /*b650*/  IMAD R8, R32, UR8, RZ ;  /* 0x0000000820087c24 */ /* 0x000fe4000f8e02ff */
[----:B------:R-:W-:-:S04]  /*b660*/  IMAD.WIDE.U32 R2, R17, UR8, R2 ;  /* 0x0000000811027c25 */ /* 0x000fc8000f8e0002 */
[----:B------:R-:W-:Y:S01]  /*b670*/  IMAD R8, R17, UR9, R8 ;  /* 0x0000000911087c24 */ /* 0x000fe2000f8e0208 */
[----:B------:R-:W-:Y:S01]  /*b680*/  IADD3 R6, P0, R2, UR10, RZ ;  /* 0x0000000a02067c10 */ /* 0x000fe2000ff1e0ff */
[----:B------:R-:W-:Y:S02]  /*b690*/  IMAD R24, R24, UR4, RZ ;  /* 0x0000000418187c24 */ /* 0x000fe4000f8e02ff */
[----:B------:R-:W-:Y:S01]  /*b6a0*/  IMAD R25, R25, UR6, RZ ;  /* 0x0000000619197c24 */ /* 0x000fe2000f8e02ff */
[----:B------:R-:W-:Y:S01]  /*b6b0*/  IADD3.X R7, R3, UR11, R8, P0, !PT ;  /* 0x0000000b03077c10 */ /* 0x000fe200087fe408 */
[C---:B------:R-:W-:Y:S02]  /*b6c0*/  IMAD R9, R5.reuse, UR5, R24 ;  /* 0x0000000505097c24 */ /* 0x040fe4000f8e0218 */
[----:B------:R-:W-:Y:S01]  /*b6d0*/  IMAD.WIDE.U32 R2, R5, UR4, RZ ;  /* 0x0000000405027c25 */ /* 0x000fe2000f8e00ff */
[----:B------:R-:W-:-:S03]  /*b6e0*/  UMOV UR4, 0xffffffff ;  /* 0xffffffff00047882 */ /* 0x000fc60000000000 */
[----:B------:R-:W-:Y:S02]  /*b6f0*/  IMAD.IADD R3, R3, 0x1, R9 ;  /* 0x0000000103037824 */ /* 0x000fe400078e0209 */
[C---:B------:R-:W-:Y:S02]  /*b700*/  IMAD R25, R4.reuse, UR7, R25 ;  /* 0x0000000704197c24 */ /* 0x040fe4000f8e0219 */
[----:B------:R-:W-:-:S04]  /*b710*/  IMAD.WIDE.U32 R2, R4, UR6, R2 ;  /* 0x0000000604027c25 */ /* 0x000fc8000f8e0002 */
[----:B------:R-:W-:Y:S02]  /*b720*/  IMAD.IADD R3, R3, 0x1, R25 ;  /* 0x0000000103037824 */ /* 0x000fe400078e0219 */
[----:B------:R-:W-:-:S03]  /*b730*/  IMAD.WIDE.U32 R2, R17, UR8, R2 ;  /* 0x0000000811027c25 */ /* 0x000fc6000f8e0002 */
[----:B------:R-:W-:-:S04]  /*b740*/  IADD3 R9, P0, R2, UR10, RZ ;  /* 0x0000000a02097c10 */ /* 0x000fc8000ff1e0ff */
[----:B------:R-:W-:Y:S01]  /*b750*/  IADD3.X R5, R8, UR11, R3, P0, !PT ;  /* 0x0000000b08057c10 */ /* 0x000fe200087fe403 */
[----:B----4-:R-:W-:Y:S01]  /*b760*/  IMAD R4, R19, 0x7800, R10 ;  /* 0x0000780013047824 */ /* 0x010fe200078e020a */
[----:B0-----:R-:W-:Y:S07]  /*b770*/  BRA.DIV UR4, `(.L_x_56) ;  /* 0x0000003a04107947 */ /* 0x001fee000b800000 */
[----:B------:R-:W0:Y:S01]  /*b780*/  SHFL.IDX PT, R14, R6, RZ, 0x1c1f ;  /* 0x001c1fff060e7589 */ /* 0x000e2200000e0000 */
[C---:B-----5:R-:W-:Y:S02]  /*b790*/  ISETP.GE.AND P2, PT, R18.reuse, 0x1, PT ;  /* 0x000000011200780c */ /* 0x060fe40003f46270 */
[----:B------:R-:W-:Y:S01]  /*b7a0*/  ISETP.GE.AND P6, PT, R18, 0x21, PT ;  /* 0x000000211200780c */ /* 0x000fe20003fc6270 */
[----:B------:R-:W4:Y:S01]  /*b7b0*/  SHFL.IDX PT, R2, R7, RZ, 0x1c1f ;  /* 0x001c1fff07027589 */ /* 0x000f2200000e0000 */
[C---:B------:R-:W-:Y:S02]  /*b7c0*/  LOP3.LUT P4, RZ, R16.reuse, 0x4, RZ, 0xc0, !PT ;  /* 0x0000000410ff7812 */ /* 0x040fe4000788c0ff */
[C---:B------:R-:W-:Y:S01]  /*b7d0*/  LOP3.LUT P3, RZ, R16.reuse, 0x2, RZ, 0xc0, !PT ;  /* 0x0000000210ff7812 */ /* 0x040fe2000786c0ff */
[----:B------:R-:W-:Y:S01]  /*b7e0*/  SHFL.IDX PT, R8, R7, 0x1, 0x1c1f ;  /* 0x003c1f0007087f89 */ /* 0x000fe200000e0000 */
[----:B------:R-:W-:Y:S02]  /*b7f0*/  LOP3.LUT P1, RZ, R16, 0x1, RZ, 0xc0, !PT ;  /* 0x0000000110ff7812 */ /* 0x000fe4000782c0ff */
[----:B------:R-:W-:Y:S01]  /*b800*/  ISETP.GE.AND P5, PT, R18, 0x41, PT ;  /* 0x000000411200780c */ /* 0x000fe20003fa6270 */
[----:B------:R-:W-:Y:S02]  /*b810*/  SHFL.IDX PT, R5, R5, RZ, 0x1c1f ;  /* 0x001c1fff05057589 */ /* 0x000fe400000e0000 */
[----:B------:R-:W-:-:S02]  /*b820*/  @P2 VIADD R23, R4, UR41 ;  /* 0x0000002904172c36 */ /* 0x000fc40008000000 */
[----:B-1----:R-:W-:Y:S01]  /*b830*/  @P6 VIADD R21, R4, UR41 ;  /* 0x0000002904156c36 */ /* 0x002fe20008000000 */
[----:B0-----:R-:W-:Y:S02]  /*b840*/  @P2 IADD3 R3, P0, R35, R14, RZ ;  /* 0x0000000e23032210 */ /* 0x001fe40007f1e0ff */
[----:B------:R-:W0:Y:S03]  /*b850*/  SHFL.IDX PT, R14, R6, 0x1, 0x1c1f ;  /* 0x003c1f00060e7f89 */ /* 0x000e2600000e0000 */
[----:B----4-:R-:W-:-:S05]  /*b860*/  @P2 IMAD.X R2, RZ, RZ, R2, P0 ;  /* 0x000000ffff022224 */ /* 0x010fca00000e0602 */
[----:B------:R-:W-:-:S04]  /*b870*/  @P2 LOP3.LUT R3, R3, R2, RZ, 0x3c, !PT ;  /* 0x0000000203032212 */ /* 0x000fc800078e3cff */
[----:B------:R-:W-:-:S04]  /*b880*/  @P2 LOP3.LUT R2, R3, R2, RZ, 0x3c, !PT ;  /* 0x0000000203022212 */ /* 0x000fc800078e3cff */
[----:B------:R-:W-:-:S05]  /*b890*/  @P2 LOP3.LUT R3, R3, R2, RZ, 0x3c, !PT ;  /* 0x0000000203032212 */ /* 0x000fca00078e3cff */
[----:B------:R-:W-:Y:S01]  /*b8a0*/  @P2 LDGSTS.E.BYPASS.LTC128B.128 [R23+0x1a400], desc[UR50][R2.64], !P4 ;  /* 0x1a40000002172fae */ /* 0x000fe2000e101d72 */
[----:B0-----:R-:W-:-:S03]  /*b8b0*/  @P6 IADD3 R10, P0, R35, R14, RZ ;  /* 0x0000000e230a6210 */ /* 0x001fc60007f1e0ff */
[----:B------:R-:W-:Y:S04]  /*b8c0*/  @P2 LDGSTS.E.BYPASS.LTC128B.128 [R23+0x1cc00], desc[UR50][R2.64+0x40], !P3 ;  /* 0x1cc0004002172fae */ /* 0x000fe8000d901d72 */
[----:B------:R-:W0:Y:S01]  /*b8d0*/  SHFL.IDX PT, R14, R6, 0x2, 0x1c1f ;  /* 0x005c1f00060e7f89 */ /* 0x000e2200000e0000 */
[----:B------:R-:W-:-:S03]  /*b8e0*/  @P6 IMAD.X R8, RZ, RZ, R8, P0 ;  /* 0x000000ffff086224 */ /* 0x000fc600000e0608 */
[----:B------:R1:W-:Y:S01]  /*b8f0*/  @P2 LDGSTS.E.BYPASS.LTC128B.128 [R23+0x1f400], desc[UR50][R2.64+0x80], !P1 ;  /* 0x1f40008002172fae */ /* 0x0003e2000c901d72 */
[----:B------:R-:W-:-:S03]  /*b900*/  ISETP.GE.AND P2, PT, R18, 0x61, PT ;  /* 0x000000611200780c */ /* 0x000fc60003f46270 */
[----:B-1----:R-:W1:Y:S01]  /*b910*/  SHFL.IDX PT, R2, R7, 0x2, 0x1c1f ;  /* 0x005c1f0007027f89 */ /* 0x002e6200000e0000 */
[----:B------:R-:W-:Y:S02]  /*b920*/  @P6 IMAD.MOV.U32 R3, RZ, RZ, R8 ;  /* 0x000000ffff036224 */ /* 0x000fe400078e0008 */
[C---:B------:R-:W-:Y:S01]  /*b930*/  @P5 VIADD R23, R4.reuse, UR41 ;  /* 0x0000002904175c36 */ /* 0x040fe20008000000 */
[----:B------:R-:W-:Y:S06]  /*b940*/  SHFL.IDX PT, R7, R7, 0x3, 0x1c1f ;  /* 0x007c1f0007077f89 */ /* 0x000fec00000e0000 */
[----:B------:R-:W-:Y:S01]  /*b950*/  @P2 VIADD R25, R4, UR41 ;  /* 0x0000002904192c36 */ /* 0x000fe20008000000 */
[----:B0-----:R-:W-:-:S02]  /*b960*/  @P5 IADD3 R11, P0, R35, R14, RZ ;  /* 0x0000000e230b5210 */ /* 0x001fc40007f1e0ff */
[----:B------:R-:W0:Y:S03]  /*b970*/  SHFL.IDX PT, R14, R6, 0x3, 0x1c1f ;  /* 0x007c1f00060e7f89 */ /* 0x000e2600000e0000 */
[----:B-1----:R-:W-:Y:S02]  /*b980*/  @P5 IMAD.X R12, RZ, RZ, R2, P0 ;  /* 0x000000ffff0c5224 */ /* 0x002fe400000e0602 */
[----:B------:R-:W-:-:S05]  /*b990*/  @P6 IMAD.MOV.U32 R2, RZ, RZ, R10 ;  /* 0x000000ffff026224 */ /* 0x000fca00078e000a */
[----:B------:R-:W-:Y:S01]  /*b9a0*/  @P6 LDGSTS.E.BYPASS.LTC128B.128 [R21+0x1ac00], desc[UR50][R2.64], !P4 ;  /* 0x1ac0000002156fae */ /* 0x000fe2000e101d72 */
[----:B0-----:R-:W-:-:S03]  /*b9b0*/  @P2 IADD3 R6, P0, R35, R14, RZ ;  /* 0x0000000e23062210 */ /* 0x001fc60007f1e0ff */
[----:B------:R-:W-:Y:S04]  /*b9c0*/  @P6 LDGSTS.E.BYPASS.LTC128B.128 [R21+0x1d400], desc[UR50][R2.64+0x40], !P3 ;  /* 0x1d40004002156fae */ /* 0x000fe8000d901d72 */
[----:B------:R0:W-:Y:S01]  /*b9d0*/  @P6 LDGSTS.E.BYPASS.LTC128B.128 [R21+0x1fc00], desc[UR50][R2.64+0x80], !P1 ;  /* 0x1fc0008002156fae */ /* 0x0001e2000c901d72 */
[----:B------:R-:W-:-:S03]  /*b9e0*/  @P2 IMAD.X R7, RZ, RZ, R7, P0 ;  /* 0x000000ffff072224 */ /* 0x000fc600000e0607 */
[----:B------:R1:W4:Y:S01]  /*b9f0*/  SHFL.IDX PT, R14, R9, RZ, 0x1c1f ;  /* 0x001c1fff090e7589 */ /* 0x00032200000e0000 */
[----:B0-----:R-:W-:Y:S02]  /*ba00*/  @P5 IMAD.MOV.U32 R2, RZ, RZ, R11 ;  /* 0x000000ffff025224 */ /* 0x001fe400078e000b */
[----:B------:R-:W-:-:S05]  /*ba10*/  @P5 IMAD.MOV.U32 R3, RZ, RZ, R12 ;  /* 0x000000ffff035224 */ /* 0x000fca00078e000c */
[----:B------:R-:W-:Y:S04]  /*ba20*/  @P5 LDGSTS.E.BYPASS.LTC128B.128 [R23+0x1b400], desc[UR50][R2.64], !P4 ;  /* 0x1b40000002175fae */ /* 0x000fe8000e101d72 */
[----:B------:R-:W-:Y:S04]  /*ba30*/  @P5 LDGSTS.E.BYPASS.LTC128B.128 [R23+0x1dc00], desc[UR50][R2.64+0x40], !P3 ;  /* 0x1dc0004002175fae */ /* 0x000fe8000d901d72 */
[----:B------:R0:W-:Y:S02]  /*ba40*/  @P5 LDGSTS.E.BYPASS.LTC128B.128 [R23+0x20400], desc[UR50][R2.64+0x80], !P1 ;  /* 0x2040008002175fae */ /* 0x0001e4000c901d72 */
[----:B0-----:R-:W-:-:S02]  /*ba50*/  @P2 IMAD.MOV.U32 R2, RZ, RZ, R6 ;  /* 0x000000ffff022224 */ /* 0x001fc400078e0006 */
[----:B------:R-:W-:-:S05]  /*ba60*/  @P2 IMAD.MOV.U32 R3, RZ, RZ, R7 ;  /* 0x000000ffff032224 */ /* 0x000fca00078e0007 */
[----:B------:R1:W-:Y:S04]  /*ba70*/  @P2 LDGSTS.E.BYPASS.LTC128B.128 [R25+0x1bc00], desc[UR50][R2.64], !P4 ;  /* 0x1bc0000002192fae */ /* 0x0003e8000e101d72 */
[----:B------:R1:W-:Y:S04]  /*ba80*/  @P2 LDGSTS.E.BYPASS.LTC128B.128 [R25+0x1e400], desc[UR50][R2.64+0x40], !P3 ;  /* 0x1e40004002192fae */ /* 0x0003e8000d901d72 */
[----:B----4-:R1:W-:Y:S02]  /*ba90*/  @P2 LDGSTS.E.BYPASS.LTC128B.128 [R25+0x20c00], desc[UR50][R2.64+0x80], !P1 ;  /* 0x20c0008002192fae */ /* 0x0103e4000c901d72 */
.L_x_135:
[----:B------:R-:W-:Y:S01]  /*baa0*/  ISETP.GE.AND P0, PT, R18, 0x81, PT ;  /* 0x000000811200780c */ /* 0x000fe20003f06270 */
[----:B------:R-:W-:-:S12]  /*bab0*/  BSSY B0, `(.L_x_57) ;  /* 0x000000e000007945 */ /* 0x000fd80003800000 */
[----:B------:R-:W-:Y:S05]  /*bac0*/  @!P0 BRA `(.L_x_58) ;  /* 0x0000000000308947 */ /* 0x000fea0003800000 */
[C---:B------:R-:W-:Y:S02]  /*bad0*/  LOP3.LUT P3, RZ, R16.reuse, 0x4, RZ, 0xc0, !PT ;  /* 0x0000000410ff7812 */ /* 0x040fe4000786c0ff */
[C---:B------:R-:W-:Y:S02]  /*bae0*/  LOP3.LUT P2, RZ, R16.reuse, 0x2, RZ, 0xc0, !PT ;  /* 0x0000000210ff7812 */ /* 0x040fe4000784c0ff */
[----:B------:R-:W-:Y:S02]  /*baf0*/  LOP3.LUT P1, RZ, R16, 0x1, RZ, 0xc0, !PT ;  /* 0x0000000110ff7812 */ /* 0x000fe4000782c0ff */
[----:B-1----:R-:W-:-:S05]  /*bb00*/  IADD3 R2, P0, R35, R14, RZ ;  /* 0x0000000e23027210 */ /* 0x002fca0007f1e0ff */
[----:B------:R-:W-:Y:S02]  /*bb10*/  IMAD.X R3, RZ, RZ, R5, P0 ;  /* 0x000000ffff037224 */ /* 0x000fe400000e0605 */
[----:B------:R-:W-:-:S05]  /*bb20*/  VIADD R5, R4, UR41 ;  /* 0x0000002904057c36 */ /* 0x000fca0008000000 */
[----:B------:R-:W-:Y:S01]  /*bb30*/  @!PT LDS RZ, [RZ] ;  /* 0x00000000fffff984 */ /* 0x000fe20000000800 */
[----:B------:R-:W-:Y:S01]  /*bb40*/  @!PT LDS RZ, [RZ] ;  /* 0x00000000fffff984 */ /* 0x000fe20000000800 */
[----:B------:R-:W-:Y:S01]  /*bb50*/  @!PT LDS RZ, [RZ] ;  /* 0x00000000fffff984 */ /* 0x000fe20000000800 */
[----:B------:R0:W-:Y:S04]  /*bb60*/  LDGSTS.E.BYPASS.LTC128B.128 [R5+0x1c400], desc[UR50][R2.64], !P3 ;  /* 0x1c40000002057fae */ /* 0x0001e8000d901d72 */
[----:B------:R0:W-:Y:S04]  /*bb70*/  LDGSTS.E.BYPASS.LTC128B.128 [R5+0x1ec00], desc[UR50][R2.64+0x40], !P2 ;  /* 0x1ec0004002057fae */ /* 0x0001e8000d101d72 */
[----:B------:R0:W-:Y:S02]  /*bb80*/  LDGSTS.E.BYPASS.LTC128B.128 [R5+0x21400], desc[UR50][R2.64+0x80], !P1 ;  /* 0x2140008002057fae */ /* 0x0001e4000c901d72 */
.L_x_58:
[----:B------:R-:W-:Y:S05]  /*bb90*/  BSYNC B0 ;  /* 0x0000000000007941 */ /* 0x000fea0003800000 */
.L_x_57:
[----:B------:R-:W-:Y:S01]  /*bba0*/  NOP ;  /* 0x0000000000007918 */ /* 0x000fe20000000000 */
[----:B------:R-:W-:-:S13]  /*bbb0*/  PLOP3.LUT P0, PT, PT, PT, PT, 0x80, 0x0 ;  /* 0x000000000000781c */ /* 0x000fda0003f0f070 */
.L_x_59:
[----:B------:R-:W-:Y:S02]  /*bbc0*/  PLOP3.LUT P1, PT, P1, P0, PT, 0xa2, 0x0 ;  /* 0x000000000000781c */ /* 0x000fe40000f21472 */
[----:B------:R-:W-:-:S08]  /*bbd0*/  @P0 R2UR P1, UR4, R0 ;  /* 0x00000000000402ca */ /* 0x000fd00000020000 */
[----:B------:R-:W-:-:S05]  /*bbe0*/  @P0 PLOP3.LUT P0, PT, P1, PT, PT, 0x80, 0x0 ;  /* 0x000000000000081c */ /* 0x000fca0000f0f070 */
[----:B------:R-:W-:Y:S01]  /*bbf0*/  @!P1 SYNCS.ARRIVE.TRANS64.RED.A0T1 RZ, [UR4+0x29830], RZ ;  /* 0x029830ffffff99a7 */ /* 0x000fe20008200404 */
[----:B------:R-:W-:Y:S07]  /*bc00*/  @!P1 ARRIVES.LDGSTSBAR.64.TRANSCNT [UR4+0x29830] ;  /* 0x02983000ff0099b0 */ /* 0x000fee0008000a84 */
[----:B------:R-:W-:Y:S05]  /*bc10*/  @P0 BRA.U.ANY `(.L_x_59) ;  /* 0xfffffffd00e80947 */ /* 0x000fea000393ffff */
[----:B------:R-:W-:Y:S01]  /*bc20*/  NOP ;  /* 0x0000000000007918 */ /* 0x000fe20000000000 */
[----:B01----:R-:W-:-:S05]  /*bc30*/  IMAD.U32 R2, RZ, RZ, UR46 ;  /* 0x0000002eff027e24 */ /* 0x003fca000f8e00ff */
[----:B------:R-:W-:-:S13]  /*bc40*/  ISETP.NE.AND P2, PT, R2, 0x3, PT ;  /* 0x000000030200780c */ /* 0x000fda0003f45270 */
[----:B------:R-:W-:Y:S05]  /*bc50*/  @!P2 BRA `(.L_x_60) ;  /* 0x000000000004a947 */ /* 0x000fea0003800000 */
[----:B------:R-:W-:Y:S01]  /*bc60*/  BPT.TRAP 0x1 ;  /* 0x000000040000795c */ /* 0x000fe20000300000 */
.L_x_60:
[----:B------:R0:W-:Y:S02]  /*bc70*/  SYNCS.ARRIVE.TRANS64.A1T0 RZ, [R0+URZ+0x29830], RZ ;  /* 0x029830ff00ff79a7 */ /* 0x0001e4000810003f */
[----:B------:R-:W-:Y:S05]  /*bc80*/  WARPSYNC.ALL ;  /* 0x0000000000007948 */ /* 0x000fea0003800000 */
[----:B------:R-:W-:-:S04]  /*bc90*/  UIADD3 UR4, UR41, 0x14400, URZ ;  /* 0x0001440029047890 */ /* 0x000fc8000fffe03f */
[----:B------:R-:W-:Y:S01]  /*bca0*/  ULOP3.LUT UP0, URZ, UR4, 0x1bf, URZ, 0xc0, !UPT ;  /* 0x000001bf043f7892 */ /* 0x000fe2000f80c03f */
[----:B------:R-:W-:Y:S05]  /*bcb0*/  BAR.SYNC.DEFER_BLOCKING 0x8, 0x180 ;  /* 0x0206000000007b1d */ /* 0x000fea0000010000 */
        /* <DEDUP_REMOVED lines=17> */
[----:B0123--:R-:W-:Y:S05]  /*bdd0*/  CALL.ABS.NOINC R2 ;  /* 0x0000000002007343 */ /* 0x00ffea0003c00000 */
.L_x_61:
[----:B------:R1:W5:Y:S01]  /*bde0*/  LDL R8, [R1+0x14] ;  /* 0x0000140001087983 */ /* 0x0003620000100800 */
[----:B------:R-:W4:Y:S01]  /*bdf0*/  LDC R6, c[0x0][0x448] ;  /* 0x00011200ff067b82 */ /* 0x000f220000000800 */
[----:B------:R-:W-:Y:S01]  /*be00*/  IMAD R5, RZ, RZ, -UR43 ;  /* 0x8000002bff057e24 */ /* 0x000fe2000f8e02ff */
[C---:B------:R-:W-:Y:S01]  /*be10*/  LOP3.LUT P3, RZ, R16.reuse, 0x4000, RZ, 0xc0, !PT ;  /* 0x0000400010ff7812 */ /* 0x040fe2000786c0ff */
[----:B------:R-:W0:Y:S01]  /*be20*/  S2R R18, SR_TID.X ;  /* 0x0000000000127919 */ /* 0x000e220000002100 */
[C---:B------:R-:W-:Y:S01]  /*be30*/  LOP3.LUT P4, RZ, R16.reuse, 0x2000, RZ, 0xc0, !PT ;  /* 0x0000200010ff7812 */ /* 0x040fe2000788c0ff */
[----:B------:R-:W-:Y:S01]  /*be40*/  ULDC.64 UR8, c[0x0][0x2d8] ;  /* 0x0000b60000087ab9 */ /* 0x000fe20000000a00 */
[----:B------:R-:W-:Y:S02]  /*be50*/  LOP3.LUT P5, RZ, R16, 0x1000, RZ, 0xc0, !PT ;  /* 0x0000100010ff7812 */ /* 0x000fe400078ac0ff */
[----:B------:R-:W2:Y:S01]  /*be60*/  LDC R2, c[0x0][0xc38] ;  /* 0x00030e00ff027b82 */ /* 0x000ea20000000800 */
[----:B----4-:R-:W-:-:S02]  /*be70*/  ISETP.NE.AND P0, PT, R6, 0x1, PT ;  /* 0x000000010600780c */ /* 0x010fc40003f05270 */
[----:B------:R-:W-:Y:S02]  /*be80*/  R2UR UR6, R32 ;  /* 0x00000000200672ca */ /* 0x000fe400000e0000 */
[C---:B------:R-:W-:Y:S02]  /*be90*/  R2UR UR7, R17.reuse ;  /* 0x00000000110772ca */ /* 0x040fe400000e0000 */
[----:B------:R-:W-:Y:S01]  /*bea0*/  R2UR UR4, R17 ;  /* 0x00000000110472ca */ /* 0x000fe200000e0000 */
[----:B--2---:R-:W-:Y:S01]  /*beb0*/  IMAD R5, R2, R5, UR38 ;  /* 0x0000002602057e24 */ /* 0x004fe2000f8e0205 */
[C---:B0-----:R-:W-:Y:S01]  /*bec0*/  LOP3.LUT R20, R18.reuse, 0x7f, RZ, 0xc0, !PT ;  /* 0x0000007f12147812 */ /* 0x041fe200078ec0ff */
[----:B------:R-:W-:-:S04]  /*bed0*/  IMAD.SHL.U32 R18, R18, 0x20, RZ ;  /* 0x0000002012127824 */ /* 0x000fc800078e00ff */
[----:B---3--:R-:W0:Y:S01]  /*bee0*/  @P0 LDC R0, c[0x0][0x44c] ;  /* 0x00011300ff000b82 */ /* 0x008e220000000800 */
[----:B------:R-:W-:Y:S01]  /*bef0*/  IMAD.SHL.U32 R5, R5, 0x80, RZ ;  /* 0x0000008005057824 */ /* 0x000fe200078e00ff */
[----:B------:R-:W-:-:S04]  /*bf00*/  SHF.R.U32.HI R20, RZ, 0x2, R20 ;  /* 0x00000002ff147819 */ /* 0x000fc80000011614 */
[----:B------:R-:W-:Y:S02]  /*bf10*/  LOP3.LUT R18, R20, 0x60, R18, 0xf8, !PT ;  /* 0x0000006014127812 */ /* 0x000fe400078ef812 */
[----:B------:R-:W2:Y:S01]  /*bf20*/  @P0 LDC R3, c[0x0][0x450] ;  /* 0x00011400ff030b82 */ /* 0x000ea20000000800 */
[----:B------:R-:W-:Y:S01]  /*bf30*/  UIMAD UR6, UR6, UR8, URZ ;  /* 0x00000008060672a4 */ /* 0x000fe2000f8e023f */
[----:B------:R-:W-:Y:S01]  /*bf40*/  LOP3.LUT R4, R18, R5, RZ, 0xfc, !PT ;  /* 0x0000000512047212 */ /* 0x000fe200078efcff */
[----:B------:R-:W-:Y:S02]  /*bf50*/  UIMAD.WIDE.U32 UR4, UR4, UR8, URZ ;  /* 0x00000008040472a5 */ /* 0x000fe4000f8e003f */
[----:B------:R-:W-:Y:S02]  /*bf60*/  UIMAD UR7, UR7, UR9, UR6 ;  /* 0x00000009070772a4 */ /* 0x000fe4000f8e0206 */
[----:B------:R-:W-:Y:S01]  /*bf70*/  USHF.R.S32.HI UR6, URZ, 0x1f, UR44 ;  /* 0x0000001f3f067899 */ /* 0x000fe2000801142c */
[----:B------:R-:W3:Y:S01]  /*bf80*/  S2R R18, SR_TID.X ;  /* 0x0000000000127919 */ /* 0x000ee20000002100 */
[----:B------:R-:W-:Y:S01]  /*bf90*/  ULDC.64 UR8, c[0x0][0x2e0] ;  /* 0x0000b80000087ab9 */ /* 0x000fe20000000a00 */
[----:B------:R-:W-:Y:S01]  /*bfa0*/  IMAD.MOV.U32 R2, RZ, RZ, R4 ;  /* 0x000000ffff027224 */ /* 0x000fe200078e0004 */
[----:B------:R-:W-:Y:S01]  /*bfb0*/  UIADD3 UR5, UR5, UR7, URZ ;  /* 0x0000000705057290 */ /* 0x000fe2000fffe03f */
[----:B0-----:R-:W-:Y:S01]  /*bfc0*/  @P0 IMAD.HI.U32 R0, R4, R0, RZ ;  /* 0x0000000004000227 */ /* 0x001fe200078e00ff */
[----:B------:R-:W-:-:S02]  /*bfd0*/  UIMAD UR6, UR6, UR8, URZ ;  /* 0x00000008060672a4 */ /* 0x000fc4000f8e023f */
[----:B------:R-:W-:Y:S02]  /*bfe0*/  UIMAD.WIDE.U32 UR4, UR44, UR8, UR4 ;  /* 0x000000082c0472a5 */ /* 0x000fe4000f8e0004 */
[----:B--2---:R-:W-:Y:S01]  /*bff0*/  @P0 SHF.R.U32.HI R2, RZ, R3, R0 ;  /* 0x00000003ff020219 */ /* 0x004fe20000011600 */
[----:B------:R-:W-:-:S03]  /*c000*/  UIMAD UR6, UR44, UR9, UR6 ;  /* 0x000000092c0672a4 */ /* 0x000fc6000f8e0206 */
[--C-:B------:R-:W-:Y:S01]  /*c010*/  SHF.R.S32.HI R0, RZ, 0x1f, R2.reuse ;  /* 0x0000001fff007819 */ /* 0x100fe20000011402 */
[----:B------:R-:W-:Y:S01]  /*c020*/  IMAD.MOV R7, RZ, RZ, -R2 ;  /* 0x000000ffff077224 */ /* 0x000fe200078e0a02 */
[----:B------:R-:W-:Y:S01]  /*c030*/  ULDC.64 UR8, c[0x0][0x2d0] ;  /* 0x0000b40000087ab9 */ /* 0x000fe20000000a00 */
[----:B------:R-:W-:Y:S01]  /*c040*/  UIADD3 UR5, UR5, UR6, URZ ;  /* 0x0000000605057290 */ /* 0x000fe2000fffe03f */
[----:B------:R-:W-:Y:S02]  /*c050*/  IMAD.U32 R11, RZ, RZ, UR8 ;  /* 0x00000008ff0b7e24 */ /* 0x000fe4000f8e00ff */
[----:B------:R-:W-:Y:S02]  /*c060*/  IMAD R3, R0, UR8, RZ ;  /* 0x0000000800037c24 */ /* 0x000fe4000f8e02ff */
[----:B------:R-:W-:Y:S02]  /*c070*/  IMAD R7, R6, R7, R4 ;  /* 0x0000000706077224 */ /* 0x000fe400078e0204 */
[----:B------:R-:W-:-:S02]  /*c080*/  IMAD R9, R2, UR9, R3 ;  /* 0x0000000902097c24 */ /* 0x000fc4000f8e0203 */
[----:B------:R-:W-:Y:S01]  /*c090*/  IMAD.WIDE.U32 R2, R2, R11, UR4 ;  /* 0x0000000402027e25 */ /* 0x000fe2000f8e000b */
[----:B------:R-:W-:Y:S01]  /*c0a0*/  SHF.R.S32.HI R0, RZ, 0x1f, R7 ;  /* 0x0000001fff007819 */ /* 0x000fe20000011407 */
[----:B------:R-:W-:Y:S02]  /*c0b0*/  ULDC.64 UR4, c[0x0][0x2c8] ;  /* 0x0000b20000047ab9 */ /* 0x000fe40000000a00 */
[----:B------:R-:W-:Y:S02]  /*c0c0*/  IMAD.IADD R3, R3, 0x1, R9 ;  /* 0x0000000103037824 */ /* 0x000fe400078e0209 */
[----:B------:R-:W-:Y:S02]  /*c0d0*/  IMAD R0, R0, UR4, RZ ;  /* 0x0000000400007c24 */ /* 0x000fe4000f8e02ff */
[----:B------:R-:W-:-:S04]  /*c0e0*/  IMAD.WIDE.U32 R2, R7, UR4, R2 ;  /* 0x0000000407027c25 */ /* 0x000fc8000f8e0002 */
[----:B------:R-:W-:Y:S01]  /*c0f0*/  IMAD R7, R7, UR5, R0 ;  /* 0x0000000507077c24 */ /* 0x000fe2000f8e0200 */
[----:B------:R-:W-:Y:S02]  /*c100*/  ULDC.64 UR4, c[0x0][0x280] ;  /* 0x0000a00000047ab9 */ /* 0x000fe40000000a00 */
[----:B------:R-:W-:Y:S01]  /*c110*/  IADD3 R0, P0, R2, UR4, RZ ;  /* 0x0000000402007c10 */ /* 0x000fe2000ff1e0ff */
[----:B------:R-:W-:Y:S01]  /*c120*/  UMOV UR4, 0xffffffff ;  /* 0xffffffff00047882 */ /* 0x000fe20000000000 */
[----:B---3--:R-:W-:Y:S02]  /*c130*/  LOP3.LUT R10, R18, 0x7f, RZ, 0xc0, !PT ;  /* 0x0000007f120a7812 */ /* 0x008fe400078ec0ff */
[----:B------:R-:W-:Y:S02]  /*c140*/  IADD3.X R4, R3, UR5, R7, P0, !PT ;  /* 0x0000000503047c10 */ /* 0x000fe400087fe407 */
[----:B------:R-:W-:Y:S01]  /*c150*/  SHF.R.U32.HI R10, RZ, 0x2, R10 ;  /* 0x00000002ff0a7819 */ /* 0x000fe2000001160a */
[----:B-1----:R-:W-:Y:S06]  /*c160*/  BRA.DIV UR4, `(.L_x_62) ;  /* 0x0000003604687947 */ /* 0x002fec000b800000 */
[----:B------:R-:W0:Y:S01]  /*c170*/  SHFL.IDX PT, R14, R0, RZ, 0x1c1f ;  /* 0x001c1fff000e7589 */ /* 0x000e2200000e0000 */
[----:B------:R-:W-:-:S03]  /*c180*/  IMAD.IADD R5, R10, 0x1, R5 ;  /* 0x000000010a057824 */ /* 0x000fc600078e0205 */
[----:B------:R-:W1:Y:S01]  /*c190*/  SHFL.IDX PT, R2, R4, RZ, 0x1c1f ;  /* 0x001c1fff04027589 */ /* 0x000e6200000e0000 */
[C---:B------:R-:W-:Y:S01]  /*c1a0*/  VIADD R7, R5.reuse, 0x20 ;  /* 0x0000002005077836 */ /* 0x040fe20000000000 */
[----:B------:R-:W-:Y:S02]  /*c1b0*/  ISETP.GE.AND P0, PT, R5, UR40, PT ;  /* 0x0000002805007c0c */ /* 0x000fe4000bf06270 */
[----:B------:R-:W-:Y:S11]  /*c1c0*/  SHFL.IDX PT, R6, R4, 0x1, 0x1c1f ;  /* 0x003c1f0004067f89 */ /* 0x000ff600000e0000 */
[----:B0-----:R-:W-:-:S05]  /*c1d0*/  @!P0 IADD3 R14, P1, R35, R14, RZ ;  /* 0x0000000e230e8210 */ /* 0x001fca0007f3e0ff */
[----:B-1----:R-:W-:Y:S02]  /*c1e0*/  @!P0 IMAD.X R3, RZ, RZ, R2, P1 ;  /* 0x000000ffff038224 */ /* 0x002fe400008e0602 */
[----:B------:R-:W-:Y:S02]  /*c1f0*/  @!P0 IMAD.MOV.U32 R2, RZ, RZ, R14 ;  /* 0x000000ffff028224 */ /* 0x000fe400078e000e */
[----:B------:R-:W0:Y:S04]  /*c200*/  SHFL.IDX PT, R14, R0, 0x1, 0x1c1f ;  /* 0x003c1f00000e7f89 */ /* 0x000e2800000e0000 */
[----:B-----5:R-:W-:Y:S04]  /*c210*/  @!P0 LDGSTS.E.BYPASS.LTC128B.128 [R8+0x14400], desc[UR50][R2.64], !P3 ;  /* 0x1440000002088fae */ /* 0x020fe8000d901d72 */
[----:B------:R-:W-:Y:S04]  /*c220*/  @!P0 LDGSTS.E.BYPASS.LTC128B.128 [R8+0x16400], desc[UR50][R2.64+0x40], !P4 ;  /* 0x1640004002088fae */ /* 0x000fe8000e101d72 */
[----:B------:R1:W-:Y:S01]  /*c230*/  @!P0 LDGSTS.E.BYPASS.LTC128B.128 [R8+0x18400], desc[UR50][R2.64+0x80], !P5 ;  /* 0x1840008002088fae */ /* 0x0003e2000e901d72 */
[----:B------:R-:W-:-:S13]  /*c240*/  ISETP.GE.AND P0, PT, R7, UR40, PT ;  /* 0x0000002807007c0c */ /* 0x000fda000bf06270 */
[----:B0-----:R-:W-:-:S05]  /*c250*/  @!P0 IADD3 R14, P1, R35, R14, RZ ;  /* 0x0000000e230e8210 */ /* 0x001fca0007f3e0ff */
[----:B------:R-:W-:Y:S02]  /*c260*/  @!P0 IMAD.X R7, RZ, RZ, R6, P1 ;  /* 0x000000ffff078224 */ /* 0x000fe400008e0606 */
[----:B-1----:R-:W-:Y:S01]  /*c270*/  @!P0 IMAD.MOV.U32 R2, RZ, RZ, R14 ;  /* 0x000000ffff028224 */ /* 0x002fe200078e000e */
[----:B------:R-:W-:Y:S01]  /*c280*/  SHFL.IDX PT, R6, R4, 0x2, 0x1c1f ;  /* 0x005c1f0004067f89 */ /* 0x000fe200000e0000 */
[----:B------:R-:W-:Y:S02]  /*c290*/  @!P0 IMAD.MOV.U32 R3, RZ, RZ, R7 ;  /* 0x000000ffff038224 */ /* 0x000fe400078e0007 */
[----:B------:R-:W-:Y:S01]  /*c2a0*/  VIADD R7, R5, 0x40 ;  /* 0x0000004005077836 */ /* 0x000fe20000000000 */
[----:B------:R-:W0:Y:S04]  /*c2b0*/  SHFL.IDX PT, R14, R0, 0x2, 0x1c1f ;  /* 0x005c1f00000e7f89 */ /* 0x000e2800000e0000 */
[----:B------:R-:W-:Y:S04]  /*c2c0*/  @!P0 LDGSTS.E.BYPASS.LTC128B.128 [R8+0x14c00], desc[UR50][R2.64], !P3 ;  /* 0x14c0000002088fae */ /* 0x000fe8000d901d72 */
[----:B------:R-:W-:Y:S04]  /*c2d0*/  @!P0 LDGSTS.E.BYPASS.LTC128B.128 [R8+0x16c00], desc[UR50][R2.64+0x40], !P4 ;  /* 0x16c0004002088fae */ /* 0x000fe8000e101d72 */
[----:B------:R1:W-:Y:S01]  /*c2e0*/  @!P0 LDGSTS.E.BYPASS.LTC128B.128 [R8+0x18c00], desc[UR50][R2.64+0x80], !P5 ;  /* 0x18c0008002088fae */ /* 0x0003e2000e901d72 */
[----:B------:R-:W-:-:S13]  /*c2f0*/  ISETP.GE.AND P0, PT, R7, UR40, PT ;  /* 0x0000002807007c0c */ /* 0x000fda000bf06270 */
[----:B0-----:R-:W-:-:S05]  /*c300*/  @!P0 IADD3 R14, P1, R35, R14, RZ ;  /* 0x0000000e230e8210 */ /* 0x001fca0007f3e0ff */
[----:B------:R-:W-:Y:S02]  /*c310*/  @!P0 IMAD.X R7, RZ, RZ, R6, P1 ;  /* 0x000000ffff078224 */ /* 0x000fe400008e0606 */
[----:B-1----:R-:W-:Y:S01]  /*c320*/  @!P0 IMAD.MOV.U32 R2, RZ, RZ, R14 ;  /* 0x000000ffff028224 */ /* 0x002fe200078e000e */
[----:B------:R0:W1:Y:S01]  /*c330*/  SHFL.IDX PT, R6, R4, 0x3, 0x1c1f ;  /* 0x007c1f0004067f89 */ /* 0x00006200000e0000 */
[----:B------:R-:W-:-:S03]  /*c340*/  @!P0 IMAD.MOV.U32 R3, RZ, RZ, R7 ;  /* 0x000000ffff038224 */ /* 0x000fc600078e0007 */
[----:B------:R0:W2:Y:S04]  /*c350*/  SHFL.IDX PT, R14, R0, 0x3, 0x1c1f ;  /* 0x007c1f00000e7f89 */ /* 0x0000a800000e0000 */
[----:B------:R0:W-:Y:S04]  /*c360*/  @!P0 LDGSTS.E.BYPASS.LTC128B.128 [R8+0x15400], desc[UR50][R2.64], !P3 ;  /* 0x1540000002088fae */ /* 0x0001e8000d901d72 */
[----:B------:R0:W-:Y:S04]  /*c370*/  @!P0 LDGSTS.E.BYPASS.LTC128B.128 [R8+0x17400], desc[UR50][R2.64+0x40], !P4 ;  /* 0x1740004002088fae */ /* 0x0001e8000e101d72 */
[----:B------:R0:W-:Y:S02]  /*c380*/  @!P0 LDGSTS.E.BYPASS.LTC128B.128 [R8+0x19400], desc[UR50][R2.64+0x80], !P5 ;  /* 0x1940008002088fae */ /* 0x0001e4000e901d72 */
.L_x_144:
[----:B------:R-:W-:-:S05]  /*c390*/  VIADD R5, R5, 0x60 ;  /* 0x0000006005057836 */ /* 0x000fca0000000000 */
[----:B------:R-:W-:-:S13]  /*c3a0*/  ISETP.GE.AND P0, PT, R5, UR40, PT ;  /* 0x0000002805007c0c */ /* 0x000fda000bf06270 */
[----:B0-2---:R-:W-:-:S05]  /*c3b0*/  @!P0 IADD3 R2, P1, R35, R14, RZ ;  /* 0x0000000e23028210 */ /* 0x005fca0007f3e0ff */
[----:B-1----:R-:W-:-:S05]  /*c3c0*/  @!P0 IMAD.X R3, RZ, RZ, R6, P1 ;  /* 0x000000ffff038224 */ /* 0x002fca00008e0606 */
[----:B------:R-:W-:Y:S01]  /*c3d0*/  @!PT LDS RZ, [RZ] ;  /* 0x00000000fffff984 */ /* 0x000fe20000000800 */
[----:B------:R-:W-:Y:S01]  /*c3e0*/  @!PT LDS RZ, [RZ] ;  /* 0x00000000fffff984 */ /* 0x000fe20000000800 */
[----:B------:R-:W-:Y:S01]  /*c3f0*/  @!PT LDS RZ, [RZ] ;  /* 0x00000000fffff984 */ /* 0x000fe20000000800 */
[----:B------:R0:W-:Y:S04]  /*c400*/  @!P0 LDGSTS.E.BYPASS.LTC128B.128 [R8+0x15c00], desc[UR50][R2.64], !P3 ;  /* 0x15c0000002088fae */ /* 0x0001e8000d901d72 */
[----:B------:R0:W-:Y:S04]  /*c410*/  @!P0 LDGSTS.E.BYPASS.LTC128B.128 [R8+0x17c00], desc[UR50][R2.64+0x40], !P4 ;  /* 0x17c0004002088fae */ /* 0x0001e8000e101d72 */
[----:B------:R0:W-:Y:S01]  /*c420*/  @!P0 LDGSTS.E.BYPASS.LTC128B.128 [R8+0x19c00], desc[UR50][R2.64+0x80], !P5 ;  /* 0x19c0008002088fae */ /* 0x0001e2000e901d72 */
[----:B------:R-:W-:Y:S01]  /*c430*/  NOP ;  /* 0x0000000000007918 */ /* 0x000fe20000000000 */
[----:B------:R-:W-:Y:S02]  /*c440*/  SYNCS.ARRIVE.TRANS64.RED.A0T1 RZ, [UR41+0x29800], RZ ;  /* 0x029800ffffff79a7 */ /* 0x000fe40008200429 */
[----:B------:R-:W-:Y:S01]  /*c450*/  ARRIVES.LDGSTSBAR.64.TRANSCNT [UR41+0x29800] ;  /* 0x02980000ff0079b0 */ /* 0x000fe20008000aa9 */
[----:B------:R-:W-:Y:S01]  /*c460*/  NOP ;  /* 0x0000000000007918 */ /* 0x000fe20000000000 */
[----:B------:R-:W-:Y:S01]  /*c470*/  ULOP3.LUT UR4, UR37, 0x1, URZ, 0xc, !UPT ;  /* 0x0000000125047892 */ /* 0x000fe2000f8e0c3f */
[----:B------:R-:W-:Y:S05]  /*c480*/  SYNCS.ARRIVE.TRANS64.A1T0 RZ, [UR41+0x29800], RZ ;  /* 0x029800ffffff79a7 */ /* 0x000fea0008100029 */
[----:B------:R-:W-:-:S05]  /*c490*/  IMAD.U32 R0, RZ, RZ, UR4 ;  /* 0x00000004ff007e24 */ /* 0x000fca000f8e00ff */
[----:B------:R-:W-:-:S04]  /*c4a0*/  SHF.L.U32 R0, R0, 0x1f, RZ ;  /* 0x0000001f00007819 */ /* 0x000fc800000006ff */
[----:B------:R-:W1:Y:S02]  /*c4b0*/  SYNCS.PHASECHK.TRANS64.TRYWAIT P0, [UR41+0x29820], R0 ;  /* 0x02982000ff0075a7 */ /* 0x000e640008000169 */
[----:B01----:R-:W-:Y:S05]  /*c4c0*/  @!P0 BRA `(.L_x_63) ;  /* 0x0000003400c88947 */ /* 0x003fea0003800000 */
.L_x_145:
[----:B0-----:R-:W-:-:S05]  /*c4d0*/  IMAD.U32 R0, RZ, RZ, UR39 ;  /* 0x00000027ff007e24 */ /* 0x001fca000f8e00ff */
[----:B------:R-:W-:-:S13]  /*c4e0*/  ISETP.GE.AND P0, PT, R0, 0xa1, PT ;  /* 0x000000a10000780c */ /* 0x000fda0003f06270 */
[----:B------:R-:W-:Y:S05]  /*c4f0*/  @!P0 BRA `(.L_x_64) ;  /* 0x0000001400a08947 */ /* 0x000fea0003800000 */
[----:B------:R-:W-:Y:S02]  /*c500*/  IMAD.MOV.U32 R18, RZ, RZ, R31 ;  /* 0x000000ffff127224 */ /* 0x000fe400078e001f */
[----:B------:R-:W-:Y:S02]  /*c510*/  IMAD.MOV.U32 R10, RZ, RZ, R19 ;  /* 0x000000ffff0a7224 */ /* 0x000fe400078e0013 */
[----:B------:R-:W-:-:S07]  /*c520*/  IMAD.U32 R29, RZ, RZ, UR42 ;  /* 0x0000002aff1d7e24 */ /* 0x000fce000f8e00ff */
.L_x_84:
[----:B------:R-:W2:Y:S01]  /*c530*/  LDL R2, [R1] ;  /* 0x0000000001027983 */ /* 0x000ea20000100800 */
[----:B0-----:R-:W0:Y:S01]  /*c540*/  LDC R4, c[0x0][0x430] ;  /* 0x00010c00ff047b82 */ /* 0x001e220000000800 */
[----:B------:R-:W-:Y:S01]  /*c550*/  ULDC.64 UR4, c[0x0][0x428] ;  /* 0x00010a0000047ab9 */ /* 0x000fe20000000a00 */
[----:B------:R-:W-:Y:S01]  /*c560*/  ULDC.64 UR6, c[0x0][0x418] ;  /* 0x0001060000067ab9 */ /* 0x000fe20000000a00 */
[----:B------:R-:W1:Y:S01]  /*c570*/  S2R R0, SR_TID.X ;  /* 0x0000000000007919 */ /* 0x000e620000002100 */
[----:B0-----:R-:W-:Y:S02]  /*c580*/  ISETP.NE.AND P1, PT, R4, 0x1, PT ;  /* 0x000000010400780c */ /* 0x001fe40003f25270 */
[C---:B-1----:R-:W-:Y:S01]  /*c590*/  LOP3.LUT R3, R0.reuse, 0x7f, RZ, 0xc0, !PT ;  /* 0x0000007f00037812 */ /* 0x042fe200078ec0ff */
[----:B------:R-:W-:-:S10]  /*c5a0*/  IMAD.SHL.U32 R0, R0, 0x20, RZ ;  /* 0x0000002000007824 */ /* 0x000fd400078e00ff */
[----:B------:R-:W0:Y:S01]  /*c5b0*/  @P1 LDC R7, c[0x0][0x438] ;  /* 0x00010e00ff071b82 */ /* 0x000e220000000800 */
[----:B------:R-:W-:-:S04]  /*c5c0*/  SHF.R.U32.HI R3, RZ, 0x2, R3 ;  /* 0x00000002ff037819 */ /* 0x000fc80000011603 */
[----:B------:R-:W-:-:S03]  /*c5d0*/  LOP3.LUT R0, R3, 0x60, R0, 0xf8, !PT ;  /* 0x0000006003007812 */ /* 0x000fc600078ef800 */
[----:B------:R-:W1:Y:S08]  /*c5e0*/  @P1 LDC R3, c[0x0][0x434] ;  /* 0x00010d00ff031b82 */ /* 0x000e700000000800 */
[----:B------:R-:W3:Y:S01]  /*c5f0*/  @P1 LDC R6, c[0x0][0x434] ;  /* 0x00010d00ff061b82 */ /* 0x000ee20000000800 */
[----:B--2---:R-:W-:-:S04]  /*c600*/  IMAD R11, R29, 0xa0, R2 ;  /* 0x000000a01d0b7824 */ /* 0x004fc800078e0202 */
[----:B------:R-:W-:-:S04]  /*c610*/  IMAD.IADD R0, R0, 0x1, R11 ;  /* 0x0000000100007824 */ /* 0x000fc800078e020b */
[----:B-1----:R-:W-:-:S04]  /*c620*/  @P1 IMAD.HI.U32 R2, R0, R3, RZ ;  /* 0x0000000300021227 */ /* 0x002fc800078e00ff */
[----:B------:R-:W-:Y:S01]  /*c630*/  IMAD.MOV.U32 R5, RZ, RZ, R0 ;  /* 0x000000ffff057224 */ /* 0x000fe200078e0000 */
[----:B0-----:R-:W-:Y:S01]  /*c640*/  @P1 SHF.R.U32.HI R5, RZ, R7, R2 ;  /* 0x00000007ff051219 */ /* 0x001fe20000011602 */
[----:B------:R-:W-:-:S03]  /*c650*/  IMAD R7, R37, UR4, RZ ;  /* 0x0000000425077c24 */ /* 0x000fc6000f8e02ff */
[--C-:B------:R-:W-:Y:S01]  /*c660*/  SHF.R.S32.HI R3, RZ, 0x1f, R5.reuse ;  /* 0x0000001fff037819 */ /* 0x100fe20000011405 */
[----:B------:R-:W-:Y:S02]  /*c670*/  IMAD.MOV.U32 R2, RZ, RZ, R5 ;  /* 0x000000ffff027224 */ /* 0x000fe400078e0005 */
[C---:B------:R-:W-:Y:S02]  /*c680*/  IMAD R4, R30.reuse, UR5, R7 ;  /* 0x000000051e047c24 */ /* 0x040fe4000f8e0207 */
[----:B------:R-:W-:-:S04]  /*c690*/  IMAD.WIDE.U32 R2, R30, UR4, R2 ;  /* 0x000000041e027c25 */ /* 0x000fc8000f8e0002 */
[----:B------:R-:W-:Y:S01]  /*c6a0*/  IMAD.IADD R3, R4, 0x1, R3 ;  /* 0x0000000104037824 */ /* 0x000fe200078e0203 */
[----:B------:R-:W-:-:S04]  /*c6b0*/  LEA R8, P0, R2, UR6, 0x2 ;  /* 0x0000000602087c11 */ /* 0x000fc8000f8010ff */
[----:B------:R-:W-:Y:S02]  /*c6c0*/  LEA.HI.X R9, R2, UR7, R3, 0x2, P0 ;  /* 0x0000000702097c11 */ /* 0x000fe400080f1403 */
[----:B------:R-:W0:Y:S01]  /*c6d0*/  @P1 LDC R2, c[0x0][0x438] ;  /* 0x00010e00ff021b82 */ /* 0x000e220000000800 */
[C---:B------:R-:W-:Y:S01]  /*c6e0*/  IMAD.IADD R11, R36.reuse, 0x1, R11 ;  /* 0x00000001240b7824 */ /* 0x040fe200078e020b */
[----:B------:R-:W-:-:S03]  /*c6f0*/  ISETP.GT.U32.AND P0, PT, R36, 0x9f, PT ;  /* 0x0000009f2400780c */ /* 0x000fc60003f04070 */
[----:B---3--:R-:W-:-:S04]  /*c700*/  @P1 IMAD.HI.U32 R3, R11, R6, RZ ;  /* 0x000000060b031227 */ /* 0x008fc800078e00ff */
[----:B------:R-:W-:Y:S01]  /*c710*/  IMAD.MOV.U32 R12, RZ, RZ, R11 ;  /* 0x000000ffff0c7224 */ /* 0x000fe200078e000b */
[----:B0-----:R-:W-:-:S05]  /*c720*/  @P1 SHF.R.U32.HI R12, RZ, R2, R3 ;  /* 0x00000002ff0c1219 */ /* 0x001fca0000011603 */
[--C-:B------:R-:W-:Y:S01]  /*c730*/  @!P0 SHF.R.S32.HI R3, RZ, 0x1f, R12.reuse ;  /* 0x0000001fff038819 */ /* 0x100fe2000001140c */
[----:B------:R-:W-:-:S04]  /*c740*/  @!P0 IMAD.MOV.U32 R2, RZ, RZ, R12 ;  /* 0x000000ffff028224 */ /* 0x000fc800078e000c */
[----:B------:R-:W-:Y:S01]  /*c750*/  @!P0 IMAD.WIDE.U32 R2, R30, UR4, R2 ;  /* 0x000000041e028c25 */ /* 0x000fe2000f8e0002 */
[----:B------:R-:W-:-:S03]  /*c760*/  ULDC UR4, c[0x0][0x430] ;  /* 0x00010c0000047ab9 */ /* 0x000fc60000000800 */
[----:B------:R-:W-:Y:S01]  /*c770*/  @!P0 IMAD.IADD R4, R4, 0x1, R3 ;  /* 0x0000000104048824 */ /* 0x000fe200078e0203 */
[----:B------:R-:W-:-:S04]  /*c780*/  @!P0 LEA R6, P1, R2, UR6, 0x2 ;  /* 0x0000000602068c11 */ /* 0x000fc8000f8210ff */
[----:B------:R-:W-:Y:S01]  /*c790*/  @!P0 LEA.HI.X R7, R2, UR7, R4, 0x2, P1 ;  /* 0x0000000702078c11 */ /* 0x000fe200088f1404 */
[----:B------:R-:W-:-:S06]  /*c7a0*/  IMAD.MOV.U32 R4, RZ, RZ, RZ ;  /* 0x000000ffff047224 */ /* 0x000fcc00078e00ff */
[----:B------:R0:W5:Y:S04]  /*c7b0*/  @!P0 LDG.E R4, desc[UR50][R6.64] ;  /* 0x0000003206048981 */ /* 0x000168000c1e1900 */
[----:B------:R-:W2:Y:S01]  /*c7c0*/  LDG.E R6, desc[UR50][R8.64] ;  /* 0x0000003208067981 */ /* 0x000ea2000c1e1900 */
[----:B------:R-:W-:Y:S02]  /*c7d0*/  IMAD.U32 R13, RZ, RZ, UR46 ;  /* 0x0000002eff0d7e24 */ /* 0x000fe4000f8e00ff */
[----:B------:R-:W-:-:S03]  /*c7e0*/  VIADD R19, R10, 0x1 ;  /* 0x000000010a137836 */ /* 0x000fc60000000000 */
[----:B------:R-:W-:Y:S01]  /*c7f0*/  ISETP.NE.AND P3, PT, R13, 0x3, PT ;  /* 0x000000030d00780c */ /* 0x000fe20003f65270 */
[----:B------:R-:W-:Y:S01]  /*c800*/  IMAD.MOV R3, RZ, RZ, -R5 ;  /* 0x000000ffff037224 */ /* 0x000fe200078e0a05 */
[----:B------:R-:W-:Y:S01]  /*c810*/  ISETP.NE.AND P0, PT, R19, 0x2, PT ;  /* 0x000000021300780c */ /* 0x000fe20003f05270 */
[----:B------:R-:W-:Y:S02]  /*c820*/  IMAD.MOV R2, RZ, RZ, -R12 ;  /* 0x000000ffff027224 */ /* 0x000fe400078e0a0c */
[----:B0-----:R-:W-:Y:S01]  /*c830*/  IMAD R7, R3, UR4, R0 ;  /* 0x0000000403077c24 */ /* 0x001fe2000f8e0200 */
[----:B------:R-:W-:Y:S01]  /*c840*/  SEL R31, RZ, 0x1, P0 ;  /* 0x00000001ff1f7807 */ /* 0x000fe20000000000 */
[----:B------:R-:W-:Y:S02]  /*c850*/  IMAD.MOV.U32 R0, RZ, RZ, R29 ;  /* 0x000000ffff007224 */ /* 0x000fe400078e001d */
[----:B------:R-:W-:Y:S01]  /*c860*/  IMAD R5, R2, UR4, R11 ;  /* 0x0000000402057c24 */ /* 0x000fe2000f8e020b */
[----:B------:R-:W-:Y:S01]  /*c870*/  SEL R19, R19, RZ, P0 ;  /* 0x000000ff13137207 */ /* 0x000fe20000000000 */
[----:B------:R-:W-:Y:S01]  /*c880*/  VIADD R29, R29, 0xffffffff ;  /* 0xffffffff1d1d7836 */ /* 0x000fe20000000000 */
[----:B------:R-:W-:-:S02]  /*c890*/  LOP3.LUT R31, R18, R31, RZ, 0x3c, !PT ;  /* 0x0000001f121f7212 */ /* 0x000fc400078e3cff */
[----:B------:R-:W-:Y:S02]  /*c8a0*/  ISETP.GT.AND P2, PT, R0, RZ, PT ;  /* 0x000000ff0000720c */ /* 0x000fe40003f44270 */
[----:B--2---:R-:W-:Y:S01]  /*c8b0*/  SHF.R.S32.HI R27, RZ, 0x1f, R6 ;  /* 0x0000001fff1b7819 */ /* 0x004fe20000011406 */
[----:B------:R-:W-:Y:S10]  /*c8c0*/  @!P3 BRA `(.L_x_65) ;  /* 0x000000000004b947 */ /* 0x000ff40003800000 */
[----:B------:R-:W-:Y:S01]  /*c8d0*/  BPT.TRAP 0x1 ;  /* 0x000000040000795c */ /* 0x000fe20000300000 */
.L_x_65:
[----:B------:R-:W-:Y:S01]  /*c8e0*/  LEA R0, R19, UR41, 0x3 ;  /* 0x0000002913007c11 */ /* 0x000fe2000f8e18ff */
[----:B------:R-:W-:Y:S01]  /*c8f0*/  BSSY B0, `(.L_x_66) ;  /* 0x0000005000007945 */ /* 0x000fe20003800000 */
[----:B------:R-:W-:Y:S02]  /*c900*/  SHF.L.U32 R28, R31, 0x1f, RZ ;  /* 0x0000001f1f1c7819 */ /* 0x000fe400000006ff */
[----:B------:R-:W-:Y:S02]  /*c910*/  SHF.R.S32.HI R24, RZ, 0x1f, R7 ;  /* 0x0000001fff187819 */ /* 0x000fe40000011407 */
[----:B------:R-:W0:Y:S02]  /*c920*/  SYNCS.PHASECHK.TRANS64.TRYWAIT P0, [R0+URZ+0x29880], R28 ;  /* 0x0298801c000075a7 */ /* 0x000e24000800017f */
[----:B0-----:R-:W-:Y:S05]  /*c930*/  @!P0 BRA `(.L_x_67) ;  /* 0x0000003000c48947 */ /* 0x001fea0003800000 */
.L_x_146:
[----:B------:R-:W-:Y:S05]  /*c940*/  BSYNC B0 ;  /* 0x0000000000007941 */ /* 0x000fea0003800000 */
.L_x_66:
[----:B------:R-:W-:Y:S01]  /*c950*/  ULDC.64 UR4, c[0x0][0x328] ;  /* 0x0000ca0000047ab9 */ /* 0x000fe20000000a00 */
[----:B------:R-:W-:Y:S01]  /*c960*/  ULDC.64 UR6, c[0x0][0x338] ;  /* 0x0000ce0000067ab9 */ /* 0x000fe20000000a00 */
[----:B------:R-:W-:Y:S01]  /*c970*/  IMAD R8, R24, UR4, RZ ;  /* 0x0000000418087c24 */ /* 0x000fe2000f8e02ff */
[----:B------:R-:W1:Y:S01]  /*c980*/  S2R R12, SR_TID.X ;  /* 0x00000000000c7919 */ /* 0x000e620000002100 */
[C---:B------:R-:W-:Y:S01]  /*c990*/  IMAD.WIDE.U32 R2, R7.reuse, UR4, RZ ;  /* 0x0000000407027c25 */ /* 0x040fe2000f8e00ff */
[----:B------:R-:W-:Y:S01]  /*c9a0*/  ULDC.64 UR8, c[0x0][0x330] ;  /* 0x0000cc0000087ab9 */ /* 0x000fe20000000a00 */
[----:B------:R-:W-:Y:S01]  /*c9b0*/  SHF.R.S32.HI R25, RZ, 0x1f, R5 ;  /* 0x0000001fff197819 */ /* 0x000fe20000011405 */
[----:B------:R-:W-:Y:S01]  /*c9c0*/  ULDC.64 UR10, c[0x0][0x318] ;  /* 0x0000c600000a7ab9 */ /* 0x000fe20000000a00 */
[----:B------:R-:W-:Y:S01]  /*c9d0*/  IMAD R8, R7, UR5, R8 ;  /* 0x0000000507087c24 */ /* 0x000fe2000f8e0208 */
[----:B-----5:R-:W-:Y:S01]  /*c9e0*/  SHF.R.S32.HI R26, RZ, 0x1f, R4 ;  /* 0x0000001fff1a7819 */ /* 0x020fe20000011404 */
[----:B------:R-:W-:Y:S01]  /*c9f0*/  IMAD R23, R32, UR8, RZ ;  /* 0x0000000820177c24 */ /* 0x000fe2000f8e02ff */
[C---:B------:R-:W-:Y:S01]  /*ca00*/  LOP3.LUT P3, RZ, R16.reuse, 0x10, RZ, 0xc0, !PT ;  /* 0x0000001010ff7812 */ /* 0x040fe2000786c0ff */
[----:B------:R-:W-:Y:S01]  /*ca10*/  IMAD.IADD R3, R3, 0x1, R8 ;  /* 0x0000000103037824 */ /* 0x000fe200078e0208 */
[----:B------:R-:W-:Y:S01]  /*ca20*/  LOP3.LUT P1, RZ, R16, 0x8, RZ, 0xc0, !PT ;  /* 0x0000000810ff7812 */ /* 0x000fe2000782c0ff */
[----:B------:R-:W-:-:S02]  /*ca30*/  IMAD R8, R27, UR6, RZ ;  /* 0x000000061b087c24 */ /* 0x000fc4000f8e02ff */
[----:B------:R-:W-:-:S04]  /*ca40*/  IMAD.WIDE.U32 R2, R6, UR6, R2 ;  /* 0x0000000606027c25 */ /* 0x000fc8000f8e0002 */
[----:B------:R-:W-:Y:S02]  /*ca50*/  IMAD R8, R6, UR7, R8 ;  /* 0x0000000706087c24 */ /* 0x000fe4000f8e0208 */
[----:B------:R-:W-:Y:S02]  /*ca60*/  IMAD R23, R17, UR9, R23 ;  /* 0x0000000911177c24 */ /* 0x000fe4000f8e0217 */
[----:B------:R-:W-:Y:S02]  /*ca70*/  IMAD.IADD R3, R3, 0x1, R8 ;  /* 0x0000000103037824 */ /* 0x000fe400078e0208 */
[----:B------:R-:W-:Y:S02]  /*ca80*/  IMAD R11, R25, UR4, RZ ;  /* 0x00000004190b7c24 */ /* 0x000fe4000f8e02ff */
[----:B------:R-:W-:-:S04]  /*ca90*/  IMAD.WIDE.U32 R2, R17, UR8, R2 ;  /* 0x0000000811027c25 */ /* 0x000fc8000f8e0002 */
[----:B------:R-:W-:Y:S01]  /*caa0*/  IMAD R11, R5, UR5, R11 ;  /* 0x00000005050b7c24 */ /* 0x000fe2000f8e020b */
[----:B------:R-:W-:Y:S02]  /*cab0*/  IADD3 R8, P0, R2, UR10, RZ ;  /* 0x0000000a02087c10 */ /* 0x000fe4000ff1e0ff */
        /* <DEDUP_REMOVED lines=11> */
[----:B------:R-:W-:Y:S02]  /*cb70*/  IMAD R20, R19, 0x5000, R12 ;  /* 0x0000500013147824 */ /* 0x000fe400078e020c */
[----:B------:R-:W-:-:S03]  /*cb80*/  IMAD.WIDE.U32 R2, R17, UR8, R2 ;  /* 0x0000000811027c25 */ /* 0x000fc6000f8e0002 */
[----:B------:R-:W-:-:S04]  /*cb90*/  IADD3 R22, P0, R2, UR10, RZ ;  /* 0x0000000a02167c10 */ /* 0x000fc8000ff1e0ff */
[----:B------:R-:W-:Y:S01]  /*cba0*/  IADD3.X R23, R23, UR11, R3, P0, !PT ;  /* 0x0000000b17177c10 */ /* 0x000fe200087fe403 */
[----:B------:R-:W-:Y:S08]  /*cbb0*/  BRA.DIV UR4, `(.L_x_68) ;  /* 0x0000003204387947 */ /* 0x000ff0000b800000 */
[----:B------:R-:W1:Y:S01]  /*cbc0*/  SHFL.IDX PT, R2, R8, RZ, 0x1c1f ;  /* 0x001c1fff08027589 */ /* 0x000e6200000e0000 */
[----:B------:R-:W-:-:S03]  /*cbd0*/  IADD3 R20, R20, UR41, R33 ;  /* 0x0000002914147c10 */ /* 0x000fc6000fffe021 */
[----:B------:R-:W2:Y:S02]  /*cbe0*/  SHFL.IDX PT, R3, R9, RZ, 0x1c1f ;  /* 0x001c1fff09037589 */ /* 0x000ea400000e0000 */
[----:B------:R-:W-:Y:S02]  /*cbf0*/  IMAD.IADD R21, R34, 0x1, R20 ;  /* 0x0000000122157824 */ /* 0x000fe400078e0214 */
[----:B------:R-:W-:Y:S01]  /*cc00*/  SHFL.IDX PT, R23, R23, RZ, 0x1c1f ;  /* 0x001c1fff17177589 */ /* 0x000fe200000e0000 */
[----:B-1----:R-:W-:-:S05]  /*cc10*/  IADD3 R2, P0, R35, R2, RZ ;  /* 0x0000000223027210 */ /* 0x002fca0007f1e0ff */
[----:B--2---:R-:W-:-:S05]  /*cc20*/  IMAD.X R3, RZ, RZ, R3, P0 ;  /* 0x000000ffff037224 */ /* 0x004fca00000e0603 */
[----:B------:R-:W-:Y:S04]  /*cc30*/  LDGSTS.E.BYPASS.LTC128B.128 [R20+0xa400], desc[UR50][R2.64], !P3 ;  /* 0x0a40000002147fae */ /* 0x000fe8000d901d72 */
        /* <DEDUP_REMOVED lines=20> */
.L_x_158:
        /* <DEDUP_REMOVED lines=9> */
.L_x_69:
        /* <DEDUP_REMOVED lines=11> */
.L_x_70:
[----:B------:R2:W-:Y:S01]  /*cec0*/  SYNCS.ARRIVE.TRANS64.A1T0 RZ, [R0+URZ+0x29870], RZ ;  /* 0x029870ff00ff79a7 */ /* 0x0005e2000810003f */
[----:B------:R-:W-:Y:S05]  /*ced0*/  @!P3 BRA `(.L_x_71) ;  /* 0x000000000004b947 */ /* 0x000fea0003800000 */
[----:B------:R-:W-:Y:S01]  /*cee0*/  BPT.TRAP 0x1 ;  /* 0x000000040000795c */ /* 0x000fe20000300000 */
.L_x_71:
[----:B------:R-:W3:Y:S01]  /*cef0*/  SYNCS.PHASECHK.TRANS64.TRYWAIT P0, [R0+URZ+0x29840], R28 ;  /* 0x0298401c000075a7 */ /* 0x000ee2000800017f */
[----:B------:R-:W-:Y:S04]  /*cf00*/  BSSY B0, `(.L_x_72) ;  /* 0x0000002000007945 */ /* 0x000fe80003800000 */
[----:B---3--:R-:W-:Y:S05]  /*cf10*/  @!P0 BRA `(.L_x_73) ;  /* 0x0000003000d48947 */ /* 0x008fea0003800000 */
.L_x_159:
[----:B------:R-:W-:Y:S05]  /*cf20*/  BSYNC B0 ;  /* 0x0000000000007941 */ /* 0x000fea0003800000 */
.L_x_72:
[----:B------:R-:W4:Y:S01]  /*cf30*/  LDL R9, [R1+0x4] ;  /* 0x0000040001097983 */ /* 0x000f220000100800 */
[----:B------:R-:W-:Y:S01]  /*cf40*/  ULDC.64 UR4, c[0x0][0x300] ;  /* 0x0000c00000047ab9 */ /* 0x000fe20000000a00 */
[----:B------:R-:W-:Y:S01]  /*cf50*/  ULDC.64 UR6, c[0x0][0x310] ;  /* 0x0000c40000067ab9 */ /* 0x000fe20000000a00 */
[----:B------:R-:W-:Y:S01]  /*cf60*/  IMAD R8, R24, UR4, RZ ;  /* 0x0000000418087c24 */ /* 0x000fe2000f8e02ff */
[----:B------:R-:W-:Y:S01]  /*cf70*/  ULDC.64 UR8, c[0x0][0x308] ;  /* 0x0000c20000087ab9 */ /* 0x000fe20000000a00 */
[C---:B------:R-:W-:Y:S01]  /*cf80*/  IMAD.WIDE.U32 R2, R7.reuse, UR4, RZ ;  /* 0x0000000407027c25 */ /* 0x040fe2000f8e00ff */
[----:B------:R-:W-:Y:S01]  /*cf90*/  ULDC.64 UR10, c[0x0][0x2e8] ;  /* 0x0000ba00000a7ab9 */ /* 0x000fe20000000a00 */
[C---:B------:R-:W-:Y:S02]  /*cfa0*/  LOP3.LUT P4, RZ, R16.reuse, 0x4, RZ, 0xc0, !PT ;  /* 0x0000000410ff7812 */ /* 0x040fe4000788c0ff */
[----:B------:R-:W-:Y:S01]  /*cfb0*/  IMAD R8, R7, UR5, R8 ;  /* 0x0000000507087c24 */ /* 0x000fe2000f8e0208 */
[C---:B------:R-:W-:Y:S01]  /*cfc0*/  LOP3.LUT P3, RZ, R16.reuse, 0x2, RZ, 0xc0, !PT ;  /* 0x0000000210ff7812 */ /* 0x040fe2000786c0ff */
[----:B------:R-:W-:Y:S01]  /*cfd0*/  IMAD R27, R27, UR6, RZ ;  /* 0x000000061b1b7c24 */ /* 0x000fe2000f8e02ff */
[----:B------:R-:W-:Y:S01]  /*cfe0*/  LOP3.LUT P1, RZ, R16, 0x1, RZ, 0xc0, !PT ;  /* 0x0000000110ff7812 */ /* 0x000fe2000782c0ff */
[----:B------:R-:W-:-:S02]  /*cff0*/  IMAD.IADD R3, R3, 0x1, R8 ;  /* 0x0000000103037824 */ /* 0x000fc400078e0208 */
[C---:B------:R-:W-:Y:S02]  /*d000*/  IMAD R27, R6.reuse, UR7, R27 ;  /* 0x00000007061b7c24 */ /* 0x040fe4000f8e021b */
[----:B------:R-:W-:-:S04]  /*d010*/  IMAD.WIDE.U32 R2, R6, UR6, R2 ;  /* 0x0000000606027c25 */ /* 0x000fc8000f8e0002 */
[----:B------:R-:W-:Y:S02]  /*d020*/  IMAD.IADD R3, R3, 0x1, R27 ;  /* 0x0000000103037824 */ /* 0x000fe400078e021b */
[----:B------:R-:W-:Y:S02]  /*d030*/  IMAD R20, R32, UR8, RZ ;  /* 0x0000000820147c24 */ /* 0x000fe4000f8e02ff */
[----:B------:R-:W-:-:S04]  /*d040*/  IMAD.WIDE.U32 R2, R17, UR8, R2 ;  /* 0x0000000811027c25 */ /* 0x000fc8000f8e0002 */
[----:B------:R-:W-:Y:S01]  /*d050*/  IMAD R20, R17, UR9, R20 ;  /* 0x0000000911147c24 */ /* 0x000fe2000f8e0214 */
[----:B------:R-:W-:Y:S01]  /*d060*/  IADD3 R6, P0, R2, UR10, RZ ;  /* 0x0000000a02067c10 */ /* 0x000fe2000ff1e0ff */
[----:B------:R-:W-:-:S03]  /*d070*/  IMAD R8, R25, UR4, RZ ;  /* 0x0000000419087c24 */ /* 0x000fc6000f8e02ff */
[----:B------:R-:W-:Y:S01]  /*d080*/  IADD3.X R7, R20, UR11, R3, P0, !PT ;  /* 0x0000000b14077c10 */ /* 0x000fe200087fe403 */
[C---:B------:R-:W-:Y:S02]  /*d090*/  IMAD R8, R5.reuse, UR5, R8 ;  /* 0x0000000505087c24 */ /* 0x040fe4000f8e0208 */
[----:B------:R-:W-:Y:S01]  /*d0a0*/  IMAD.WIDE.U32 R2, R5, UR4, RZ ;  /* 0x0000000405027c25 */ /* 0x000fe2000f8e00ff */
[----:B------:R-:W-:-:S03]  /*d0b0*/  UMOV UR4, 0xffffffff ;  /* 0xffffffff00047882 */ /* 0x000fc60000000000 */
[----:B------:R-:W-:Y:S02]  /*d0c0*/  IMAD.IADD R3, R3, 0x1, R8 ;  /* 0x0000000103037824 */ /* 0x000fe400078e0208 */
[----:B------:R-:W-:Y:S02]  /*d0d0*/  IMAD R5, R26, UR6, RZ ;  /* 0x000000061a057c24 */ /* 0x000fe4000f8e02ff */
[----:B------:R-:W-:-:S04]  /*d0e0*/  IMAD.WIDE.U32 R2, R4, UR6, R2 ;  /* 0x0000000604027c25 */ /* 0x000fc8000f8e0002 */
[----:B------:R-:W-:-:S04]  /*d0f0*/  IMAD R5, R4, UR7, R5 ;  /* 0x0000000704057c24 */ /* 0x000fc8000f8e0205 */
[----:B------:R-:W-:Y:S02]  /*d100*/  IMAD.IADD R3, R3, 0x1, R5 ;  /* 0x0000000103037824 */ /* 0x000fe400078e0205 */
[----:B------:R-:W-:-:S03]  /*d110*/  IMAD.WIDE.U32 R2, R17, UR8, R2 ;  /* 0x0000000811027c25 */ /* 0x000fc6000f8e0002 */
[----:B------:R-:W-:-:S04]  /*d120*/  IADD3 R8, P0, R2, UR10, RZ ;  /* 0x0000000a02087c10 */ /* 0x000fc8000ff1e0ff */
[----:B------:R-:W-:Y:S01]  /*d130*/  IADD3.X R20, R20, UR11, R3, P0, !PT ;  /* 0x0000000b14147c10 */ /* 0x000fe200087fe403 */
[----:B----4-:R-:W-:Y:S01]  /*d140*/  IMAD R9, R19, 0x7800, R9 ;  /* 0x0000780013097824 */ /* 0x010fe200078e0209 */
[----:B------:R-:W-:Y:S07]  /*d150*/  BRA.DIV UR4, `(.L_x_74) ;  /* 0x0000003204587947 */ /* 0x000fee000b800000 */
[----:B------:R-:W4:Y:S01]  /*d160*/  SHFL.IDX PT, R14, R6, RZ, 0x1c1f ;  /* 0x001c1fff060e7589 */ /* 0x000f2200000e0000 */
[----:B------:R-:W-:-:S03]  /*d170*/  VIADD R9, R9, UR41 ;  /* 0x0000002909097c36 */ /* 0x000fc60008000000 */
[----:B------:R-:W5:Y:S04]  /*d180*/  SHFL.IDX PT, R3, R7, RZ, 0x1c1f ;  /* 0x001c1fff07037589 */ /* 0x000f6800000e0000 */
[----:B------:R-:W-:Y:S04]  /*d190*/  SHFL.IDX PT, R5, R7, 0x2, 0x1c1f ;  /* 0x005c1f0007057f89 */ /* 0x000fe800000e0000 */
[----:B------:R-:W-:Y:S01]  /*d1a0*/  SHFL.IDX PT, R20, R20, RZ, 0x1c1f ;  /* 0x001c1fff14147589 */ /* 0x000fe200000e0000 */
[----:B----4-:R-:W-:-:S03]  /*d1b0*/  IADD3 R2, P0, R35, R14, RZ ;  /* 0x0000000e23027210 */ /* 0x010fc60007f1e0ff */
[----:B------:R-:W4:Y:S02]  /*d1c0*/  SHFL.IDX PT, R14, R6, 0x1, 0x1c1f ;  /* 0x003c1f00060e7f89 */ /* 0x000f2400000e0000 */
[----:B-----5:R-:W-:-:S05]  /*d1d0*/  IMAD.X R3, RZ, RZ, R3, P0 ;  /* 0x000000ffff037224 */ /* 0x020fca00000e0603 */
[----:B------:R-:W-:Y:S04]  /*d1e0*/  LDGSTS.E.BYPASS.LTC128B.128 [R9+0x1a400], desc[UR50][R2.64], !P4 ;  /* 0x1a40000002097fae */ /* 0x000fe8000e101d72 */
[----:B------:R-:W-:Y:S04]  /*d1f0*/  LDGSTS.E.BYPASS.LTC128B.128 [R9+0x1cc00], desc[UR50][R2.64+0x40], !P3 ;  /* 0x1cc0004002097fae */ /* 0x000fe8000d901d72 */
[----:B------:R5:W-:Y:S04]  /*d200*/  LDGSTS.E.BYPASS.LTC128B.128 [R9+0x1f400], desc[UR50][R2.64+0x80], !P1 ;  /* 0x1f40008002097fae */ /* 0x000be8000c901d72 */
[----:B-----5:R-:W5:Y:S01]  /*d210*/  SHFL.IDX PT, R3, R7, 0x1, 0x1c1f ;  /* 0x003c1f0007037f89 */ /* 0x020f6200000e0000 */
[----:B----4-:R-:W-:-:S03]  /*d220*/  IADD3 R2, P0, R35, R14, RZ ;  /* 0x0000000e23027210 */ /* 0x010fc60007f1e0ff */
[----:B------:R-:W4:Y:S04]  /*d230*/  SHFL.IDX PT, R14, R6, 0x2, 0x1c1f ;  /* 0x005c1f00060e7f89 */ /* 0x000f2800000e0000 */
[----:B------:R-:W-:Y:S01]  /*d240*/  SHFL.IDX PT, R7, R7, 0x3, 0x1c1f ;  /* 0x007c1f0007077f89 */ /* 0x000fe200000e0000 */
[----:B-----5:R-:W-:Y:S01]  /*d250*/  IMAD.X R3, RZ, RZ, R3, P0 ;  /* 0x000000ffff037224 */ /* 0x020fe200000e0603 */
[----:B----4-:R-:W-:-:S04]  /*d260*/  IADD3 R4, P0, R35, R14, RZ ;  /* 0x0000000e23047210 */ /* 0x010fc80007f1e0ff */
[----:B------:R-:W-:Y:S04]  /*d270*/  LDGSTS.E.BYPASS.LTC128B.128 [R9+0x1ac00], desc[UR50][R2.64], !P4 ;  /* 0x1ac0000002097fae */ /* 0x000fe8000e101d72 */
[----:B------:R-:W-:Y:S01]  /*d280*/  LDGSTS.E.BYPASS.LTC128B.128 [R9+0x1d400], desc[UR50][R2.64+0x40], !P3 ;  /* 0x1d40004002097fae */ /* 0x000fe2000d901d72 */
[----:B------:R-:W-:-:S03]  /*d290*/  IMAD.X R5, RZ, RZ, R5, P0 ;  /* 0x000000ffff057224 */ /* 0x000fc600000e0605 */
[----:B------:R4:W-:Y:S04]  /*d2a0*/  LDGSTS.E.BYPASS.LTC128B.128 [R9+0x1fc00], desc[UR50][R2.64+0x80], !P1 ;  /* 0x1fc0008002097fae */ /* 0x0009e8000c901d72 */
[----:B------:R0:W-:Y:S04]  /*d2b0*/  LDGSTS.E.BYPASS.LTC128B.128 [R9+0x1b400], desc[UR50][R4.64], !P4 ;  /* 0x1b40000004097fae */ /* 0x0001e8000e101d72 */
[----:B------:R0:W-:Y:S04]  /*d2c0*/  LDGSTS.E.BYPASS.LTC128B.128 [R9+0x1dc00], desc[UR50][R4.64+0x40], !P3 ;  /* 0x1dc0004004097fae */ /* 0x0001e8000d901d72 */
[----:B----4-:R-:W4:Y:S04]  /*d2d0*/  SHFL.IDX PT, R2, R6, 0x3, 0x1c1f ;  /* 0x007c1f0006027f89 */ /* 0x010f2800000e0000 */
[----:B------:R0:W-:Y:S04]  /*d2e0*/  LDGSTS.E.BYPASS.LTC128B.128 [R9+0x20400], desc[UR50][R4.64+0x80], !P1 ;  /* 0x2040008004097fae */ /* 0x0001e8000c901d72 */
[----:B------:R0:W0:Y:S01]  /*d2f0*/  SHFL.IDX PT, R14, R8, RZ, 0x1c1f ;  /* 0x001c1fff080e7589 */ /* 0x00002200000e0000 */
[----:B----4-:R-:W-:-:S05]  /*d300*/  IADD3 R2, P0, R35, R2, RZ ;  /* 0x0000000223027210 */ /* 0x010fca0007f1e0ff */
[----:B------:R-:W-:-:S05]  /*d310*/  IMAD.X R3, RZ, RZ, R7, P0 ;  /* 0x000000ffff037224 */ /* 0x000fca00000e0607 */
[----:B------:R4:W-:Y:S04]  /*d320*/  LDGSTS.E.BYPASS.LTC128B.128 [R9+0x1bc00], desc[UR50][R2.64], !P4 ;  /* 0x1bc0000002097fae */ /* 0x0009e8000e101d72 */
[----:B------:R4:W-:Y:S04]  /*d330*/  LDGSTS.E.BYPASS.LTC128B.128 [R9+0x1e400], desc[UR50][R2.64+0x40], !P3 ;  /* 0x1e40004002097fae */ /* 0x0009e8000d901d72 */
[----:B0-----:R4:W-:Y:S02]  /*d340*/  LDGSTS.E.BYPASS.LTC128B.128 [R9+0x20c00], desc[UR50][R2.64+0x80], !P1 ;  /* 0x20c0008002097fae */ /* 0x0019e4000c901d72 */
.L_x_171:
[----:B----4-:R-:W-:-:S05]  /*d350*/  IADD3 R2, P0, R35, R14, RZ ;  /* 0x0000000e23027210 */ /* 0x010fca0007f1e0ff */
[----:B------:R-:W-:Y:S01]  /*d360*/  IMAD.X R3, RZ, RZ, R20, P0 ;  /* 0x000000ffff037224 */ /* 0x000fe200000e0614 */
[----:B------:R-:W-:-:S04]  /*d370*/  PLOP3.LUT P0, PT, PT, PT, PT, 0x80, 0x0 ;  /* 0x000000000000781c */ /* 0x000fc80003f0f070 */
[----:B------:R-:W-:Y:S01]  /*d380*/  @!PT LDS RZ, [RZ] ;  /* 0x00000000fffff984 */ /* 0x000fe20000000800 */
[----:B------:R-:W-:Y:S01]  /*d390*/  @!PT LDS RZ, [RZ] ;  /* 0x00000000fffff984 */ /* 0x000fe20000000800 */
[----:B------:R-:W-:Y:S01]  /*d3a0*/  @!PT LDS RZ, [RZ] ;  /* 0x00000000fffff984 */ /* 0x000fe20000000800 */
[----:B------:R0:W-:Y:S04]  /*d3b0*/  LDGSTS.E.BYPASS.LTC128B.128 [R9+0x1c400], desc[UR50][R2.64], !P4 ;  /* 0x1c40000002097fae */ /* 0x0001e8000e101d72 */
[----:B------:R0:W-:Y:S04]  /*d3c0*/  LDGSTS.E.BYPASS.LTC128B.128 [R9+0x1ec00], desc[UR50][R2.64+0x40], !P3 ;  /* 0x1ec0004002097fae */ /* 0x0001e8000d901d72 */
[----:B------:R0:W-:Y:S01]  /*d3d0*/  LDGSTS.E.BYPASS.LTC128B.128 [R9+0x21400], desc[UR50][R2.64+0x80], !P1 ;  /* 0x2140008002097fae */ /* 0x0001e2000c901d72 */
[----:B------:R-:W-:Y:S01]  /*d3e0*/  NOP ;  /* 0x0000000000007918 */ /* 0x000fe20000000000 */
.L_x_75:
[----:B------:R-:W-:Y:S02]  /*d3f0*/  PLOP3.LUT P1, PT, P1, P0, PT, 0xa2, 0x0 ;  /* 0x000000000000781c */ /* 0x000fe40000f21472 */
[----:B------:R-:W-:-:S08]  /*d400*/  @P0 R2UR P1, UR4, R0 ;  /* 0x00000000000402ca */ /* 0x000fd00000020000 */
[----:B------:R-:W-:-:S05]  /*d410*/  @P0 PLOP3.LUT P0, PT, P1, PT, PT, 0x80, 0x0 ;  /* 0x000000000000081c */ /* 0x000fca0000f0f070 */
[----:B------:R-:W-:Y:S01]  /*d420*/  @!P1 SYNCS.ARRIVE.TRANS64.RED.A0T1 RZ, [UR4+0x29830], RZ ;  /* 0x029830ffffff99a7 */ /* 0x000fe20008200404 */
[----:B------:R-:W-:Y:S07]  /*d430*/  @!P1 ARRIVES.LDGSTSBAR.64.TRANSCNT [UR4+0x29830] ;  /* 0x02983000ff0099b0 */ /* 0x000fee0008000a84 */
[----:B------:R-:W-:Y:S05]  /*d440*/  @P0 BRA.U.ANY `(.L_x_75) ;  /* 0xfffffffd00e80947 */ /* 0x000fea000393ffff */
[----:B------:R-:W-:Y:S01]  /*d450*/  NOP ;  /* 0x0000000000007918 */ /* 0x000fe20000000000 */
[----:B0-----:R-:W-:-:S05]  /*d460*/  IMAD.U32 R2, RZ, RZ, UR46 ;  /* 0x0000002eff027e24 */ /* 0x001fca000f8e00ff */
[----:B------:R-:W-:-:S13]  /*d470*/  ISETP.NE.AND P3, PT, R2, 0x3, PT ;  /* 0x000000030200780c */ /* 0x000fda0003f65270 */
[----:B------:R-:W-:Y:S05]  /*d480*/  @!P3 BRA `(.L_x_76) ;  /* 0x000000000004b947 */ /* 0x000fea0003800000 */
[----:B------:R-:W-:Y:S01]  /*d490*/  BPT.TRAP 0x1 ;  /* 0x000000040000795c */ /* 0x000fe20000300000 */
.L_x_76:
[----:B------:R2:W-:Y:S02]  /*d4a0*/  SYNCS.ARRIVE.TRANS64.A1T0 RZ, [R0+URZ+0x29830], RZ ;  /* 0x029830ff00ff79a7 */ /* 0x0005e4000810003f */
[----:B--23--:R-:W-:-:S05]  /*d4b0*/  IMAD.U32 R0, RZ, RZ, UR47 ;  /* 0x0000002fff007e24 */ /* 0x00cfca000f8e00ff */
[----:B------:R-:W-:-:S13]  /*d4c0*/  ISETP.NE.AND P0, PT, R0, 0x3, PT ;  /* 0x000000030000780c */ /* 0x000fda0003f05270 */
[----:B------:R-:W-:Y:S05]  /*d4d0*/  @!P0 BRA `(.L_x_77) ;  /* 0x0000000000048947 */ /* 0x000fea0003800000 */
[----:B------:R-:W-:Y:S01]  /*d4e0*/  BPT.TRAP 0x1 ;  /* 0x000000040000795c */ /* 0x000fe20000300000 */
.L_x_77:
[----:B------:R-:W-:Y:S01]  /*d4f0*/  LOP3.LUT R3, R18, 0x1, RZ, 0x3c, !PT ;  /* 0x0000000112037812 */ /* 0x000fe200078e3cff */
[----:B------:R-:W-:Y:S01]  /*d500*/  BSSY B0, `(.L_x_78) ;  /* 0x0000005000007945 */ /* 0x000fe20003800000 */
[----:B------:R-:W-:Y:S02]  /*d510*/  LEA R0, R10, UR41, 0x3 ;  /* 0x000000290a007c11 */ /* 0x000fe4000f8e18ff */
[----:B------:R-:W-:-:S04]  /*d520*/  SHF.L.U32 R3, R3, 0x1f, RZ ;  /* 0x0000001f03037819 */ /* 0x000fc800000006ff */
[----:B------:R-:W0:Y:S02]  /*d530*/  SYNCS.PHASECHK.TRANS64.TRYWAIT P1, [R0+URZ+0x29870], R3 ;  /* 0x02987003000075a7 */ /* 0x000e24000802017f */
[----:B0-----:R-:W-:Y:S05]  /*d540*/  @!P1 BRA `(.L_x_79) ;  /* 0x0000003000cc9947 */ /* 0x001fea0003800000 */
.L_x_172:
[----:B------:R-:W-:Y:S05]  /*d550*/  BSYNC B0 ;  /* 0x0000000000007941 */ /* 0x000fea0003800000 */
.L_x_78:
[----:B------:R-:W-:-:S05]  /*d560*/  IMAD.U32 R2, RZ, RZ, UR46 ;  /* 0x0000002eff027e24 */ /* 0x000fca000f8e00ff */
[----:B------:R-:W-:-:S13]  /*d570*/  ISETP.NE.AND P1, PT, R2, 0x3, PT ;  /* 0x000000030200780c */ /* 0x000fda0003f25270 */
[----:B------:R-:W-:Y:S05]  /*d580*/  @!P1 BRA `(.L_x_80) ;  /* 0x0000000000049947 */ /* 0x000fea0003800000 */
[----:B------:R-:W-:Y:S01]  /*d590*/  BPT.TRAP 0x1 ;  /* 0x000000040000795c */ /* 0x000fe20000300000 */
.L_x_80:
[----:B0-----:R-:W-:Y:S01]  /*d5a0*/  SHF.L.U32 R3, R18, 0x1f, RZ ;  /* 0x0000001f12037819 */ /* 0x001fe200000006ff */
[----:B------:R-:W-:-:S03]  /*d5b0*/  IMAD R12, R10, 0x5000, RZ ;  /* 0x000050000a0c7824 */ /* 0x000fc600078e02ff */
[----:B------:R-:W0:Y:S02]  /*d5c0*/  SYNCS.PHASECHK.TRANS64.TRYWAIT P1, [R0+URZ+0x29860], R3 ;  /* 0x02986003000075a7 */ /* 0x000e24000802017f */
[----:B0-----:R-:W-:Y:S05]  /*d5d0*/  @!P1 BRA `(.L_x_81) ;  /* 0x0000003000bc9947 */ /* 0x001fea0003800000 */
.L_x_173:
[----:B------:R-:W0:Y:S04]  /*d5e0*/  LDL R2, [R1+0xc] ;  /* 0x00000c0001027983 */ /* 0x000e280000100800 */
[----:B------:R-:W2:Y:S04]  /*d5f0*/  LDL R10, [R1+0x10] ;  /* 0x00001000010a7983 */ /* 0x000ea80000100800 */
[----:B------:R-:W3:Y:S01]  /*d600*/  LDL R13, [R1+0x8] ;  /* 0x00000800010d7983 */ /* 0x000ee20000100800 */
[----:B------:R-:W-:Y:S05]  /*d610*/  WARPSYNC.ALL ;  /* 0x0000000000007948 */ /* 0x000fea0003800000 */
[----:B------:R-:W-:-:S05]  /*d620*/  IMAD.U32 R24, RZ, RZ, UR46 ;  /* 0x0000002eff187e24 */ /* 0x000fca000f8e00ff */
[----:B------:R-:W-:Y:S02]  /*d630*/  ISETP.NE.AND P1, PT, R24, 0x3, PT ;  /* 0x000000031800780c */ /* 0x000fe40003f25270 */
[----:B0-----:R-:W-:-:S05]  /*d640*/  LOP3.LUT R3, R12, R2, RZ, 0xfc, !PT ;  /* 0x000000020c037212 */ /* 0x001fca00078efcff */
[----:B------:R-:W0:Y:S01]  /*d650*/  LDSM.16.MT88.4 R4, [R3+UR41+0xa400] ;  /* 0x00a400290304783b */ /* 0x000e220008004200 */
[----:B------:R-:W-:Y:S01]  /*d660*/  VIADD R2, R3, UR41 ;  /* 0x0000002903027c36 */ /* 0x000fe20008000000 */
[----:B---3--:R-:W-:-:S03]  /*d670*/  LOP3.LUT R18, R12, R13, RZ, 0xfc, !PT ;  /* 0x0000000d0c127212 */ /* 0x008fc600078efcff */
[----:B--2---:R-:W-:Y:S02]  /*d680*/  IMAD.IADD R2, R10, 0x1, R2 ;  /* 0x000000010a027824 */ /* 0x004fe400078e0202 */
[----:B------:R-:W-:Y:S01]  /*d690*/  VIADD R18, R18, UR41 ;  /* 0x0000002912127c36 */ /* 0x000fe20008000000 */
[C-C-:B0-----:R-:W-:Y:S02]  /*d6a0*/  PRMT R8, R4.reuse, 0x6420, R5.reuse ;  /* 0x0000642004087816 */ /* 0x141fe40000000005 */
[----:B------:R-:W-:Y:S02]  /*d6b0*/  PRMT R9, R4, 0x7531, R5 ;  /* 0x0000753104097816 */ /* 0x000fe40000000005 */
[C-C-:B------:R-:W-:Y:S02]  /*d6c0*/  PRMT R10, R6.reuse, 0x6420, R7.reuse ;  /* 0x00006420060a7816 */ /* 0x140fe40000000007 */
[----:B------:R-:W-:Y:S02]  /*d6d0*/  PRMT R11, R6, 0x7531, R7 ;  /* 0x00007531060b7816 */ /* 0x000fe40000000007 */
[----:B------:R-:W0:Y:S04]  /*d6e0*/  LDSM.16.MT88.4 R4, [R2+0xa400] ;  /* 0x00a400000204783b */ /* 0x000e280000004200 */
[----:B------:R-:W-:Y:S01]  /*d6f0*/  STSM.16.M88.4 [R18+0x400], R8 ;  /* 0x0004000812007844 */ /* 0x000fe20000000200 */
[----:B0-----:R-:W-:-:S02]  /*d700*/  PRMT R12, R4, 0x6420, R5 ;  /* 0x00006420040c7816 */ /* 0x001fc40000000005 */
[----:B------:R-:W-:Y:S02]  /*d710*/  PRMT R13, R4, 0x7531, R5 ;  /* 0x00007531040d7816 */ /* 0x000fe40000000005 */
[C-C-:B------:R-:W-:Y:S02]  /*d720*/  PRMT R14, R6.reuse, 0x6420, R7.reuse ;  /* 0x00006420060e7816 */ /* 0x140fe40000000007 */
[----:B------:R-:W-:-:S05]  /*d730*/  PRMT R15, R6, 0x7531, R7 ;  /* 0x00007531060f7816 */ /* 0x000fca0000000007 */
[----:B------:R-:W-:Y:S04]  /*d740*/  STSM.16.M88.4 [R18+0xc00], R12 ;  /* 0x000c000c12007844 */ /* 0x000fe80000000200 */
[----:B------:R-:W0:Y:S02]  /*d750*/  LDSM.16.MT88.4 R8, [R3+UR41+0xb400] ;  /* 0x00b400290308783b */ /* 0x000e240008004200 */
[C-C-:B0-----:R-:W-:Y:S02]  /*d760*/  PRMT R4, R8.reuse, 0x6420, R9.reuse ;  /* 0x0000642008047816 */ /* 0x141fe40000000009 */
[----:B------:R-:W-:Y:S02]  /*d770*/  PRMT R5, R8, 0x7531, R9 ;  /* 0x0000753108057816 */ /* 0x000fe40000000009 */
[----:B------:R-:W-:-:S02]  /*d780*/  PRMT R6, R10, 0x6420, R11 ;  /* 0x000064200a067816 */ /* 0x000fc4000000000b */
[----:B------:R-:W-:Y:S02]  /*d790*/  PRMT R7, R10, 0x7531, R11 ;  /* 0x000075310a077816 */ /* 0x000fe4000000000b */
[----:B------:R-:W0:Y:S04]  /*d7a0*/  LDSM.16.MT88.4 R8, [R2+0xb400] ;  /* 0x00b400000208783b */ /* 0x000e280000004200 */
[----:B------:R-:W-:Y:S01]  /*d7b0*/  STSM.16.M88.4 [R18+0x1400], R4 ;  /* 0x0014000412007844 */ /* 0x000fe20000000200 */
[C-C-:B0-----:R-:W-:Y:S02]  /*d7c0*/  PRMT R20, R8.reuse, 0x6420, R9.reuse ;  /* 0x0000642008147816 */ /* 0x141fe40000000009 */
[----:B------:R-:W-:Y:S02]  /*d7d0*/  PRMT R21, R8, 0x7531, R9 ;  /* 0x0000753108157816 */ /* 0x000fe40000000009 */
[----:B-1----:R-:W-:-:S02]  /*d7e0*/  PRMT R22, R10, 0x6420, R11 ;  /* 0x000064200a167816 */ /* 0x002fc4000000000b */
        /* <DEDUP_REMOVED lines=11> */
[----:B------:R-:W-:-:S02]  /*d8a0*/  PRMT R14, R10, 0x6420, R11 ;  /* 0x000064200a0e7816 */ /* 0x000fc4000000000b */
        /* <DEDUP_REMOVED lines=8> */
[----:B------:R0:W-:Y:S02]  /*d930*/  STSM.16.M88.4 [R18+0x3400], R4 ;  /* 0x0034000412007844 */ /* 0x0001e40000000200 */
[C-C-:B0-----:R-:W-:Y:S02]  /*d940*/  PRMT R4, R8.reuse, 0x6420, R9.reuse ;  /* 0x0000642008047816 */ /* 0x141fe40000000009 */
[----:B------:R-:W-:-:S02]  /*d950*/  PRMT R5, R8, 0x7531, R9 ;  /* 0x0000753108057816 */ /* 0x000fc40000000009 */
[C-C-:B------:R-:W-:Y:S02]  /*d960*/  PRMT R6, R10.reuse, 0x6420, R11.reuse ;  /* 0x000064200a067816 */ /* 0x140fe4000000000b */
[----:B------:R-:W-:-:S05]  /*d970*/  PRMT R7, R10, 0x7531, R11 ;  /* 0x000075310a077816 */ /* 0x000fca000000000b */
[----:B------:R-:W-:Y:S04]  /*d980*/  STSM.16.M88.4 [R18+0x3c00], R4 ;  /* 0x003c000412007844 */ /* 0x000fe80000000200 */
[----:B------:R-:W0:Y:S04]  /*d990*/  LDSM.16.MT88.4 R8, [R3+UR41+0xe400] ;  /* 0x00e400290308783b */ /* 0x000e280008004200 */
[----:B------:R-:W1:Y:S01]  /*d9a0*/  LDSM.16.MT88.4 R12, [R2+0xe400] ;  /* 0x00e40000020c783b */ /* 0x000e620000004200 */
[C-C-:B0-----:R-:W-:Y:S02]  /*d9b0*/  PRMT R20, R8.reuse, 0x6420, R9.reuse ;  /* 0x0000642008147816 */ /* 0x141fe40000000009 */
[----:B------:R-:W-:-:S02]  /*d9c0*/  PRMT R21, R8, 0x7531, R9 ;  /* 0x0000753108157816 */ /* 0x000fc40000000009 */
[C-C-:B------:R-:W-:Y:S02]  /*d9d0*/  PRMT R22, R10.reuse, 0x6420, R11.reuse ;  /* 0x000064200a167816 */ /* 0x140fe4000000000b */
[----:B------:R-:W-:Y:S02]  /*d9e0*/  PRMT R23, R10, 0x7531, R11 ;  /* 0x000075310a177816 */ /* 0x000fe4000000000b */
[C-C-:B-1----:R-:W-:Y:S02]  /*d9f0*/  PRMT R4, R12.reuse, 0x6420, R13.reuse ;  /* 0x000064200c047816 */ /* 0x142fe4000000000d */
[----:B------:R-:W-:Y:S01]  /*da00*/  PRMT R5, R12, 0x7531, R13 ;  /* 0x000075310c057816 */ /* 0x000fe2000000000d */
[----:B------:R0:W-:Y:S01]  /*da10*/  STSM.16.M88.4 [R18+0x4400], R20 ;  /* 0x0044001412007844 */ /* 0x0001e20000000200 */
[C-C-:B------:R-:W-:Y:S02]  /*da20*/  PRMT R6, R14.reuse, 0x6420, R15.reuse ;  /* 0x000064200e067816 */ /* 0x140fe4000000000f */
[----:B------:R-:W-:-:S05]  /*da30*/  PRMT R7, R14, 0x7531, R15 ;  /* 0x000075310e077816 */ /* 0x000fca000000000f */
[----:B------:R0:W-:Y:S01]  /*da40*/  STSM.16.M88.4 [R18+0x4c00], R4 ;  /* 0x004c000412007844 */ /* 0x0001e20000000200 */
[----:B------:R-:W-:Y:S01]  /*da50*/  @!PT LDS RZ, [RZ] ;  /* 0x00000000fffff984 */ /* 0x000fe20000000800 */
[----:B------:R-:W-:Y:S01]  /*da60*/  @!PT LDS RZ, [RZ] ;  /* 0x00000000fffff984 */ /* 0x000fe20000000800 */
[----:B------:R-:W-:Y:S01]  /*da70*/  @!PT LDS RZ, [RZ] ;  /* 0x00000000fffff984 */ /* 0x000fe20000000800 */
[----:B------:R-:W-:Y:S01]  /*da80*/  @!PT LDS RZ, [RZ] ;  /* 0x00000000fffff984 */ /* 0x000fe20000000800 */
[----:B------:R1:W-:Y:S06]  /*da90*/  MEMBAR.ALL.CTA ;  /* 0x0000000000007992 */ /* 0x0003ec0000008000 */
[----:B-1----:R-:W1:Y:S01]  /*daa0*/  FENCE.VIEW.ASYNC.S ;  /* 0x00000000000073c6 */ /* 0x002e620000000000 */
[----:B------:R-:W-:Y:S05]  /*dab0*/  @!P1 BRA `(.L_x_82) ;  /* 0x0000000000049947 */ /* 0x000fea0003800000 */
[----:B------:R-:W-:Y:S01]  /*dac0*/  BPT.TRAP 0x1 ;  /* 0x000000040000795c */ /* 0x000fe20000300000 */
.L_x_82:
[----:B-1----:R1:W-:Y:S01]  /*dad0*/  SYNCS.ARRIVE.TRANS64.A1T0 RZ, [R0+URZ+0x29850], RZ ;  /* 0x029850ff00ff79a7 */ /* 0x0023e2000810003f */
[----:B------:R-:W-:Y:S06]  /*dae0*/  BAR.SYNC.DEFER_BLOCKING 0x2, 0x80 ;  /* 0x0082000000007b1d */ /* 0x000fec0000010000 */
[----:B------:R-:W-:Y:S05]  /*daf0*/  @!P0 BRA `(.L_x_83) ;  /* 0x0000000000048947 */ /* 0x000fea0003800000 */
[----:B------:R-:W-:Y:S01]  /*db00*/  BPT.TRAP 0x1 ;  /* 0x000000040000795c */ /* 0x000fe20000300000 */
.L_x_83:
[----:B-1----:R-:W-:Y:S02]  /*db10*/  VIADD R0, R0, 0x29880 ;  /* 0x0002988000007836 */ /* 0x002fe40000000000 */
[----:B------:R-:W-:Y:S02]  /*db20*/  IMAD.U32 R3, RZ, RZ, UR45 ;  /* 0x0000002dff037e24 */ /* 0x000fe4000f8e00ff */
[----:B0-----:R-:W-:Y:S02]  /*db30*/  IMAD.MOV.U32 R18, RZ, RZ, R31 ;  /* 0x000000ffff127224 */ /* 0x001fe400078e001f */
[----:B------:R-:W-:Y:S01]  /*db40*/  IMAD.MOV.U32 R10, RZ, RZ, R19 ;  /* 0x000000ffff0a7224 */ /* 0x000fe200078e0013 */
[----:B------:R-:W-:-:S04]  /*db50*/  PRMT R0, R3, 0x654, R0 ;  /* 0x0000065403007816 */ /* 0x000fc80000000000 */
[----:B------:R0:W-:Y:S01]  /*db60*/  SYNCS.ARRIVE.TRANS64.RED.A1T0 RZ, [R0+URZ], RZ ;  /* 0x000000ff00ff79a7 */ /* 0x0001e2000810043f */
[----:B------:R-:W-:Y:S05]  /*db70*/  @P2 BRA `(.L_x_84) ;  /* 0xffffffe8006c2947 */ /* 0x000fea000383ffff */
.L_x_64:
[----:B0-----:R-:W-:-:S05]  /*db80*/  IMAD.U32 R0, RZ, RZ, UR47 ;  /* 0x0000002fff007e24 */ /* 0x001fca000f8e00ff */
[----:B------:R-:W-:-:S13]  /*db90*/  ISETP.NE.AND P1, PT, R0, 0x3, PT ;  /* 0x000000030000780c */ /* 0x000fda0003f25270 */
[----:B------:R-:W-:Y:S05]  /*dba0*/  @!P1 BRA `(.L_x_85) ;  /* 0x0000000000049947 */ /* 0x000fea0003800000 */
[----:B------:R-:W-:Y:S01]  /*dbb0*/  BPT.TRAP 0x1 ;  /* 0x000000040000795c */ /* 0x000fe20000300000 */
.L_x_85:
[----:B------:R-:W-:Y:S01]  /*dbc0*/  LOP3.LUT R0, R31, 0x1, RZ, 0x3c, !PT ;  /* 0x000000011f007812 */ /* 0x000fe200078e3cff */
[----:B------:R-:W-:Y:S01]  /*dbd0*/  BSSY B0, `(.L_x_86) ;  /* 0x0000005000007945 */ /* 0x000fe20003800000 */
[----:B------:R-:W-:Y:S02]  /*dbe0*/  LEA R3, R19, UR41, 0x3 ;  /* 0x0000002913037c11 */ /* 0x000fe4000f8e18ff */
[----:B------:R-:W-:-:S04]  /*dbf0*/  SHF.L.U32 R0, R0, 0x1f, RZ ;  /* 0x0000001f00007819 */ /* 0x000fc800000006ff */
[----:B------:R-:W0:Y:S02]  /*dc00*/  SYNCS.PHASECHK.TRANS64.TRYWAIT P0, [R3+URZ+0x29870], R0 ;  /* 0x02987000030075a7 */ /* 0x000e24000800017f */
[----:B0-----:R-:W-:Y:S05]  /*dc10*/  @!P0 BRA `(.L_x_87) ;  /* 0x0000002c00408947 */ /* 0x001fea0003800000 */
.L_x_174:
[----:B------:R-:W-:Y:S05]  /*dc20*/  BSYNC B0 ;  /* 0x0000000000007941 */ /* 0x000fea0003800000 */
.L_x_86:
[----:B------:R-:W-:-:S05]  /*dc30*/  IMAD.U32 R2, RZ, RZ, UR46 ;  /* 0x0000002eff027e24 */ /* 0x000fca000f8e00ff */
[----:B------:R-:W-:-:S13]  /*dc40*/  ISETP.NE.AND P0, PT, R2, 0x3, PT ;  /* 0x000000030200780c */ /* 0x000fda0003f05270 */
[----:B------:R-:W-:Y:S05]  /*dc50*/  @!P0 BRA `(.L_x_88) ;  /* 0x0000000000048947 */ /* 0x000fea0003800000 */
[----:B------:R-:W-:Y:S01]  /*dc60*/  BPT.TRAP 0x1 ;  /* 0x000000040000795c */ /* 0x000fe20000300000 */
.L_x_88:
[----:B0-----:R-:W-:Y:S01]  /*dc70*/  SHF.L.U32 R0, R31, 0x1f, RZ ;  /* 0x0000001f1f007819 */ /* 0x001fe200000006ff */
[----:B------:R-:W-:-:S03]  /*dc80*/  IMAD R14, R19, 0x5000, RZ ;  /* 0x00005000130e7824 */ /* 0x000fc600078e02ff */
[----:B------:R-:W0:Y:S02]  /*dc90*/  SYNCS.PHASECHK.TRANS64.TRYWAIT P0, [R3+URZ+0x29860], R0 ;  /* 0x02986000030075a7 */ /* 0x000e24000800017f */
[----:B0-----:R-:W-:Y:S05]  /*dca0*/  @!P0 BRA `(.L_x_89) ;  /* 0x0000002c00308947 */ /* 0x001fea0003800000 */
.L_x_175:
[----:B------:R-:W0:Y:S04]  /*dcb0*/  LDL R2, [R1+0xc] ;  /* 0x00000c0001027983 */ /* 0x000e280000100800 */
[----:B------:R-:W2:Y:S04]  /*dcc0*/  LDL R4, [R1+0x10] ;  /* 0x0000100001047983 */ /* 0x000ea80000100800 */
[----:B------:R-:W3:Y:S01]  /*dcd0*/  LDL R15, [R1+0x8] ;  /* 0x00000800010f7983 */ /* 0x000ee20000100800 */
[----:B------:R-:W-:Y:S05]  /*dce0*/  WARPSYNC.ALL ;  /* 0x0000000000007948 */ /* 0x000fea0003800000 */
[----:B------:R-:W-:-:S05]  /*dcf0*/  IMAD.U32 R18, RZ, RZ, UR46 ;  /* 0x0000002eff127e24 */ /* 0x000fca000f8e00ff */
[----:B------:R-:W-:Y:S02]  /*dd00*/  ISETP.NE.AND P0, PT, R18, 0x3, PT ;  /* 0x000000031200780c */ /* 0x000fe40003f05270 */
[----:B0-----:R-:W-:-:S05]  /*dd10*/  LOP3.LUT R0, R14, R2, RZ, 0xfc, !PT ;  /* 0x000000020e007212 */ /* 0x001fca00078efcff */
[----:B------:R-:W-:Y:S01]  /*dd20*/  VIADD R2, R0, UR41 ;  /* 0x0000002900027c36 */ /* 0x000fe20008000000 */
[----:B---3--:R-:W-:-:S03]  /*dd30*/  LOP3.LUT R17, R14, R15, RZ, 0xfc, !PT ;  /* 0x0000000f0e117212 */ /* 0x008fc600078efcff */
[----:B--2---:R-:W-:Y:S02]  /*dd40*/  IMAD.IADD R2, R4, 0x1, R2 ;  /* 0x0000000104027824 */ /* 0x004fe400078e0202 */
[----:B------:R-:W0:Y:S01]  /*dd50*/  LDSM.16.MT88.4 R4, [R0+UR41+0xa400] ;  /* 0x00a400290004783b */ /* 0x000e220008004200 */
[----:B------:R-:W-:-:S03]  /*dd60*/  VIADD R17, R17, UR41 ;  /* 0x0000002911117c36 */ /* 0x000fc60008000000 */
[----:B------:R-:W1:Y:S01]  /*dd70*/  LDSM.16.MT88.4 R8, [R2+0xa400] ;  /* 0x00a400000208783b */ /* 0x000e620000004200 */
[C-C-:B0-----:R-:W-:Y:S02]  /*dd80*/  PRMT R12, R4.reuse, 0x6420, R5.reuse ;  /* 0x00006420040c7816 */ /* 0x141fe40000000005 */
[----:B------:R-:W-:Y:S02]  /*dd90*/  PRMT R13, R4, 0x7531, R5 ;  /* 0x00007531040d7816 */ /* 0x000fe40000000005 */
[C-C-:B------:R-:W-:Y:S02]  /*dda0*/  PRMT R14, R6.reuse, 0x6420, R7.reuse ;  /* 0x00006420060e7816 */ /* 0x140fe40000000007 */
[----:B------:R-:W-:Y:S02]  /*ddb0*/  PRMT R15, R6, 0x7531, R7 ;  /* 0x00007531060f7816 */ /* 0x000fe40000000007 */
[C-C-:B-1----:R-:W-:Y:S02]  /*ddc0*/  PRMT R4, R8.reuse, 0x6420, R9.reuse ;  /* 0x0000642008047816 */ /* 0x142fe40000000009 */
[----:B------:R-:W-:Y:S01]  /*ddd0*/  PRMT R5, R8, 0x7531, R9 ;  /* 0x0000753108057816 */ /* 0x000fe20000000009 */
[----:B------:R-:W-:Y:S01]  /*dde0*/  STSM.16.M88.4 [R17+0x400], R12 ;  /* 0x0004000c11007844 */ /* 0x000fe20000000200 */
[----:B------:R-:W-:-:S02]  /*ddf0*/  PRMT R6, R10, 0x6420, R11 ;  /* 0x000064200a067816 */ /* 0x000fc4000000000b */
        /* <DEDUP_REMOVED lines=10> */
[----:B------:R-:W-:Y:S01]  /*dea0*/  STSM.16.M88.4 [R17+0x1400], R12 ;  /* 0x0014000c11007844 */ /* 0x000fe20000000200 */
        /* <DEDUP_REMOVED lines=47> */
.L_x_90:
[----:B-1----:R1:W-:Y:S01]  /*e1a0*/  SYNCS.ARRIVE.TRANS64.A1T0 RZ, [R3+URZ+0x29850], RZ ;  /* 0x029850ff03ff79a7 */ /* 0x0023e2000810003f */
[----:B------:R-:W-:Y:S06]  /*e1b0*/  BAR.SYNC.DEFER_BLOCKING 0x2, 0x80 ;  /* 0x0082000000007b1d */ /* 0x000fec0000010000 */
[----:B------:R-:W-:Y:S05]  /*e1c0*/  @!P1 BRA `(.L_x_91) ;  /* 0x0000000000049947 */ /* 0x000fea0003800000 */
[----:B------:R-:W-:Y:S01]  /*e1d0*/  BPT.TRAP 0x1 ;  /* 0x000000040000795c */ /* 0x000fe20000300000 */
.L_x_91:
[----:B0-----:R-:W0:Y:S01]  /*e1e0*/  LDC R4, c[0x0][0xc34] ;  /* 0x00030d00ff047b82 */ /* 0x001e220000000800 */
[----:B------:R-:W-:Y:S01]  /*e1f0*/  VIADD R19, R19, 0x1 ;  /* 0x0000000113137836 */ /* 0x000fe20000000000 */
[----:B------:R-:W-:Y:S01]  /*e200*/  UIADD3 UR38, UR48, UR38, URZ ;  /* 0x0000002630267290 */ /* 0x000fe2000fffe03f */
[----:B-1----:R-:W-:Y:S01]  /*e210*/  VIADD R3, R3, 0x29880 ;  /* 0x0002988003037836 */ /* 0x002fe20000000000 */
[----:B------:R-:W-:Y:S01]  /*e220*/  UIADD3 UR37, UR37, 0x1, URZ ;  /* 0x0000000125257890 */ /* 0x000fe2000fffe03f */
[----:B------:R-:W-:Y:S01]  /*e230*/  IMAD.U32 R2, RZ, RZ, UR45 ;  /* 0x0000002dff027e24 */ /* 0x000fe2000f8e00ff */
[----:B------:R-:W-:-:S04]  /*e240*/  ISETP.NE.AND P0, PT, R19, 0x2, PT ;  /* 0x000000021300780c */ /* 0x000fc80003f05270 */
[----:B------:R-:W-:Y:S02]  /*e250*/  SEL R19, R19, RZ, P0 ;  /* 0x000000ff13137207 */ /* 0x000fe40000000000 */
[----:B------:R-:W-:Y:S02]  /*e260*/  SEL R0, RZ, 0x1, P0 ;  /* 0x00000001ff007807 */ /* 0x000fe40000000000 */
[----:B------:R-:W-:Y:S02]  /*e270*/  PRMT R3, R2, 0x654, R3 ;  /* 0x0000065402037816 */ /* 0x000fe40000000003 */
[----:B------:R-:W-:Y:S02]  /*e280*/  LOP3.LUT R31, R31, R0, RZ, 0x3c, !PT ;  /* 0x000000001f1f7212 */ /* 0x000fe400078e3cff */
[----:B------:R1:W-:Y:S01]  /*e290*/  SYNCS.ARRIVE.TRANS64.RED.A1T0 RZ, [R3+URZ], RZ ;  /* 0x000000ff03ff79a7 */ /* 0x0003e2000810043f */
[----:B0-----:R-:W-:-:S13]  /*e2a0*/  ISETP.LE.AND P0, PT, R4, UR38, PT ;  /* 0x0000002604007c0c */ /* 0x001fda000bf03270 */
[----:B-1----:R-:W-:Y:S05]  /*e2b0*/  @!P0 BRA `(.L_x_92) ;  /* 0xffffffc000248947 */ /* 0x002fea000383ffff */
[----:B------:R-:W-:-:S12]  /*e2c0*/  ULOP3.LUT UR37, UR37, 0x1, URZ, 0xc, !UPT ;  /* 0x0000000125257892 */ /* 0x000fd8000f8e0c3f */
.L_x_40:
[----:B------:R-:W0:Y:S01]  /*e2d0*/  S2R R3, SR_CgaCtaId ;  /* 0x0000000000037919 */ /* 0x000e220000008800 */
[----:B------:R-:W-:Y:S01]  /*e2e0*/  MOV R0, 0x400 ;  /* 0x0000040000007802 */ /* 0x000fe20000000f00 */
[----:B------:R-:W-:-:S03]  /*e2f0*/  IMAD.U32 R2, RZ, RZ, UR37 ;  /* 0x00000025ff027e24 */ /* 0x000fc6000f8e00ff */
[----:B0-----:R-:W-:Y:S02]  /*e300*/  LEA R4, R3, R0, 0x18 ;  /* 0x0000000003047211 */ /* 0x001fe400078ec0ff */
[----:B------:R-:W-:-:S04]  /*e310*/  SHF.L.U32 R0, R2, 0x1f, RZ ;  /* 0x0000001f02007819 */ /* 0x000fc800000006ff */
[----:B------:R-:W0:Y:S02]  /*e320*/  SYNCS.PHASECHK.TRANS64.TRYWAIT P0, [R4+URZ+0x29820], R0 ;  /* 0x02982000040075a7 */ /* 0x000e24000800017f */
[----:B0-----:R-:W-:Y:S05]  /*e330*/  @!P0 BRA `(.L_x_93) ;  /* 0x0000002400a08947 */ /* 0x001fea0003800000 */
.L_x_176:
[----:B------:R-:W1:Y:S02]  /*e340*/  S2R R2, SR_TID.X ;  /* 0x0000000000027919 */ /* 0x000e640000002100 */
[----:B-1----:R-:W-:-:S04]  /*e350*/  SHF.R.U32.HI R2, RZ, 0x5, R2 ;  /* 0x00000005ff027819 */ /* 0x002fc80000011602 */
[----:B------:R-:W-:-:S05]  /*e360*/  LOP3.LUT R2, R2, 0x3, RZ, 0xc0, !PT ;  /* 0x0000000302027812 */ /* 0x000fca00078ec0ff */
[----:B0-----:R-:W0:Y:S02]  /*e370*/  SHFL.IDX PT, R0, R2, RZ, 0x1f ;  /* 0x00001fff02007589 */ /* 0x001e2400000e0000 */
[----:B0-----:R-:W-:-:S13]  /*e380*/  ISETP.NE.AND P0, PT, R0, RZ, PT ;  /* 0x000000ff0000720c */ /* 0x001fda0003f05270 */
[----:B------:R-:W-:Y:S05]  /*e390*/  @P0 EXIT ;  /* 0x000000000000094d */ /* 0x000fea0003800000 */
[----:B------:R-:W-:Y:S01]  /*e3a0*/  ELECT P0, URZ, PT ;  /* 0x00000000003f782f */ /* 0x000fe20003800000 */
[----:B------:R-:W-:-:S12]  /*e3b0*/  BSSY B0, `(.L_x_94) ;  /* 0x0000028000007945 */ /* 0x000fd80003800000 */
[----:B------:R-:W-:Y:S05]  /*e3c0*/  @!P0 BRA `(.L_x_95) ;  /* 0x0000000000988947 */ /* 0x000fea0003800000 */
[----:B------:R-:W-:-:S06]  /*e3d0*/  ULOP3.LUT UR4, UR36, 0x2, URZ, 0xfc, !UPT ;  /* 0x0000000224047892 */ /* 0x000fcc000f8efc3f */
[----:B------:R-:W-:-:S05]  /*e3e0*/  IMAD.U32 R0, RZ, RZ, UR4 ;  /* 0x00000004ff007e24 */ /* 0x000fca000f8e00ff */
[----:B------:R-:W-:-:S13]  /*e3f0*/  ISETP.NE.AND P0, PT, R0, 0x3, PT ;  /* 0x000000030000780c */ /* 0x000fda0003f05270 */
[----:B------:R-:W-:Y:S05]  /*e400*/  @!P0 BRA `(.L_x_96) ;  /* 0x0000000000048947 */ /* 0x000fea0003800000 */
[----:B------:R-:W-:Y:S01]  /*e410*/  BPT.TRAP 0x1 ;  /* 0x000000040000795c */ /* 0x000fe20000300000 */
.L_x_96:
[----:B------:R-:W-:Y:S01]  /*e420*/  IMAD R3, R19, 0x8, R4 ;  /* 0x0000000813037824 */ /* 0x000fe200078e0204 */
[----:B------:R-:W-:Y:S01]  /*e430*/  SHF.L.U32 R2, R31, 0x1f, RZ ;  /* 0x0000001f1f027819 */ /* 0x000fe200000006ff */
[----:B------:R-:W-:-:S03]  /*e440*/  VIADD R19, R19, 0x1 ;  /* 0x0000000113137836 */ /* 0x000fc60000000000 */
[----:B------:R-:W0:Y:S02]  /*e450*/  SYNCS.PHASECHK.TRANS64.TRYWAIT P1, [R3+URZ+0x29840], R2 ;  /* 0x02984002030075a7 */ /* 0x000e24000802017f */
[----:B------:R-:W-:-:S04]  /*e460*/  ISETP.NE.AND P2, PT, R19, 0x2, PT ;  /* 0x000000021300780c */ /* 0x000fc80003f45270 */
[----:B------:R-:W-:Y:S01]  /*e470*/  SEL R0, RZ, 0x1, P2 ;  /* 0x00000001ff007807 */ /* 0x000fe20001000000 */
[----:B0-----:R-:W-:Y:S08]  /*e480*/  @!P1 BRA `(.L_x_97) ;  /* 0x0000002400609947 */ /* 0x001ff00003800000 */
.L_x_177:
[----:B------:R-:W-:Y:S02]  /*e490*/  SEL R19, R19, RZ, P2 ;  /* 0x000000ff13137207 */ /* 0x000fe40001000000 */
[----:B------:R-:W-:Y:S01]  /*e4a0*/  LOP3.LUT R0, R31, R0, RZ, 0x3c, !PT ;  /* 0x000000001f007212 */ /* 0x000fe200078e3cff */
[----:B------:R-:W-:Y:S06]  /*e4b0*/  @!P0 BRA `(.L_x_98) ;  /* 0x0000000000048947 */ /* 0x000fec0003800000 */
[----:B------:R-:W-:Y:S01]  /*e4c0*/  BPT.TRAP 0x1 ;  /* 0x000000040000795c */ /* 0x000fe20000300000 */
.L_x_98:
[----:B------:R-:W-:Y:S01]  /*e4d0*/  IMAD R19, R19, 0x8, R4 ;  /* 0x0000000813137824 */ /* 0x000fe200078e0204 */
[----:B------:R-:W-:-:S04]  /*e4e0*/  SHF.L.U32 R0, R0, 0x1f, RZ ;  /* 0x0000001f00007819 */ /* 0x000fc800000006ff */
[----:B------:R-:W1:Y:S02]  /*e4f0*/  SYNCS.PHASECHK.TRANS64.TRYWAIT P1, [R19+URZ+0x29840], R0 ;  /* 0x02984000130075a7 */ /* 0x000e64000802017f */
[----:B-1----:R-:W-:Y:S05]  /*e500*/  @!P1 BRA `(.L_x_99) ;  /* 0x0000002400549947 */ /* 0x002fea0003800000 */
.L_x_178:
[----:B------:R-:W-:Y:S05]  /*e510*/  @!P0 BRA `(.L_x_100) ;  /* 0x0000000000048947 */ /* 0x000fea0003800000 */
[----:B------:R-:W-:Y:S01]  /*e520*/  BPT.TRAP 0x1 ;  /* 0x000000040000795c */ /* 0x000fe20000300000 */
.L_x_100:
[----:B------:R-:W2:Y:S02]  /*e530*/  SYNCS.PHASECHK.TRANS64.TRYWAIT P1, [R3+URZ+0x29860], R2 ;  /* 0x02986002030075a7 */ /* 0x000ea4000802017f */
[----:B--2---:R-:W-:Y:S05]  /*e540*/  @!P1 BRA `(.L_x_101) ;  /* 0x0000002400589947 */ /* 0x004fea0003800000 */
.L_x_179:
[----:B------:R-:W-:Y:S05]  /*e550*/  @!P0 BRA `(.L_x_102) ;  /* 0x0000000000048947 */ /* 0x000fea0003800000 */
[----:B------:R-:W-:Y:S01]  /*e560*/  BPT.TRAP 0x1 ;  /* 0x000000040000795c */ /* 0x000fe20000300000 */
.L_x_102:
[----:B------:R-:W3:Y:S02]  /*e570*/  SYNCS.PHASECHK.TRANS64.TRYWAIT P1, [R19+URZ+0x29860], R0 ;  /* 0x02986000130075a7 */ /* 0x000ee4000802017f */
[----:B---3--:R-:W-:Y:S05]  /*e580*/  @!P1 BRA `(.L_x_103) ;  /* 0x00000024005c9947 */ /* 0x008fea0003800000 */
.L_x_180:
[----:B------:R-:W-:Y:S05]  /*e590*/  @!P0 BRA `(.L_x_104) ;  /* 0x0000000000048947 */ /* 0x000fea0003800000 */
[----:B------:R-:W-:Y:S01]  /*e5a0*/  BPT.TRAP 0x1 ;  /* 0x000000040000795c */ /* 0x000fe20000300000 */
.L_x_104:
[----:B------:R-:W4:Y:S02]  /*e5b0*/  SYNCS.PHASECHK.TRANS64.TRYWAIT P1, [R3+URZ+0x29880], R2 ;  /* 0x02988002030075a7 */ /* 0x000f24000802017f */
[----:B----4-:R-:W-:Y:S05]  /*e5c0*/  @!P1 BRA `(.L_x_105) ;  /* 0x0000002400609947 */ /* 0x010fea0003800000 */
.L_x_181:
[----:B------:R-:W-:Y:S05]  /*e5d0*/  @!P0 BRA `(.L_x_106) ;  /* 0x0000000000048947 */ /* 0x000fea0003800000 */
[----:B------:R-:W-:Y:S01]  /*e5e0*/  BPT.TRAP 0x1 ;  /* 0x000000040000795c */ /* 0x000fe20000300000 */
.L_x_106:
[----:B------:R0:W0:Y:S02]  /*e5f0*/  SYNCS.PHASECHK.TRANS64.TRYWAIT P0, [R19+URZ+0x29880], R0 ;  /* 0x02988000130075a7 */ /* 0x000024000800017f */
[----:B0-----:R-:W-:Y:S05]  /*e600*/  @!P0 NANOSLEEP.SYNCS 0x989680 ;  /* 0x009896800000895d */ /* 0x001fea0003900000 */
[----:B------:R-:W0:Y:S02]  /*e610*/  @!P0 SYNCS.PHASECHK.TRANS64 P0, [R19+URZ+0x29880], R0 ;  /* 0x02988000130085a7 */ /* 0x000e24000800007f */
[----:B0-----:R-:W-:Y:S05]  /*e620*/  @!P0 BRA `(.L_x_106) ;  /* 0xfffffffc00f08947 */ /* 0x001fea000383ffff */
.L_x_95:
[----:B------:R-:W-:Y:S05]  /*e630*/  BSYNC B0 ;  /* 0x0000000000007941 */ /* 0x000fea0003800000 */
.L_x_94:
[----:B------:R-:W-:Y:S05]  /*e640*/  EXIT ;  /* 0x000000000000794d */ /* 0x000fea0003800000 */
.L_x_8:
[----:B0-----:R-:W-:-:S04]  /*e650*/  IMAD.U32 R3, RZ, RZ, UR39 ;  /* 0x00000027ff037e24 */ /* 0x001fc8000f8e00ff */
[----:B------:R0:W1:Y:S03]  /*e660*/  SYNCS.PHASECHK.TRANS64.TRYWAIT P1, [R3+URZ+0x29800], R0 ;  /* 0x02980000030075a7 */ /* 0x000066000802017f */
[----:B-1----:R-:W-:Y:S05]  /*e670*/  @!P1 NANOSLEEP.SYNCS 0x989680 ;  /* 0x009896800000995d */ /* 0x002fea0003900000 */
[----:B------:R-:W1:Y:S02]  /*e680*/  @!P1 SYNCS.PHASECHK.TRANS64 P1, [R3+URZ+0x29800], R0 ;  /* 0x02980000030095a7 */ /* 0x000e64000802007f */
[----:B-1----:R-:W-:Y:S05]  /*e690*/  @!P1 BRA `(.L_x_8) ;  /* 0xfffffffc00ec9947 */ /* 0x002fea000383ffff */
[----:B------:R-:W-:Y:S05]  /*e6a0*/  BRA `(.L_x_107) ;  /* 0xffffff2c00547947 */ /* 0x000fea000383ffff */
.L_x_12:
[----:B-1----:R1:W2:Y:S02]  /*e6b0*/  SYNCS.PHASECHK.TRANS64.TRYWAIT P1, [R4+URZ+0x29830], R3 ;  /* 0x02983003040075a7 */ /* 0x0022a4000802017f */
[----:B--2---:R-:W-:Y:S05]  /*e6c0*/  @!P1 NANOSLEEP.SYNCS 0x989680 ;  /* 0x009896800000995d */ /* 0x004fea0003900000 */
[----:B------:R-:W2:Y:S02]  /*e6d0*/  @!P1 SYNCS.PHASECHK.TRANS64 P1, [R4+URZ+0x29830], R3 ;  /* 0x02983003040095a7 */ /* 0x000ea4000802007f */
[----:B--2---:R-:W-:Y:S05]  /*e6e0*/  @!P1 BRA `(.L_x_12) ;  /* 0xfffffffc00f09947 */ /* 0x004fea000383ffff */
[----:B------:R-:W-:Y:S05]  /*e6f0*/  BRA `(.L_x_11) ;  /* 0xffffff2c00747947 */ /* 0x000fea000383ffff */
.L_x_18:
[----:B-1----:R-:W-:-:S04]  /*e700*/  IMAD.U32 R3, RZ, RZ, UR6 ;  /* 0x00000006ff037e24 */ /* 0x002fc8000f8e00ff */
[----:B------:R1:W2:Y:S03]  /*e710*/  SYNCS.PHASECHK.TRANS64.TRYWAIT P1, [R3+URZ+0x29830], R0 ;  /* 0x02983000030075a7 */ /* 0x0002a6000802017f */
[----:B--2---:R-:W-:Y:S05]  /*e720*/  @!P1 NANOSLEEP.SYNCS 0x989680 ;  /* 0x009896800000995d */ /* 0x004fea0003900000 */
[----:B------:R-:W2:Y:S02]  /*e730*/  @!P1 SYNCS.PHASECHK.TRANS64 P1, [R3+URZ+0x29830], R0 ;  /* 0x02983000030095a7 */ /* 0x000ea4000802007f */
[----:B--2---:R-:W-:Y:S05]  /*e740*/  @!P1 BRA `(.L_x_18) ;  /* 0xfffffffc00ec9947 */ /* 0x004fea000383ffff */
[----:B------:R-:W-:Y:S05]  /*e750*/  BRA `(.L_x_15) ;  /* 0xffffff6000747947 */ /* 0x000fea000383ffff */
.L_x_22:
[----:B-1----:R-:W-:-:S04]  /*e760*/  IMAD.U32 R3, RZ, RZ, UR6 ;  /* 0x00000006ff037e24 */ /* 0x002fc8000f8e00ff */
[----:B------:R1:W2:Y:S03]  /*e770*/  SYNCS.PHASECHK.TRANS64.TRYWAIT P1, [R3+URZ+0x29850], R0 ;  /* 0x02985000030075a7 */ /* 0x0002a6000802017f */
[----:B--2---:R-:W-:Y:S05]  /*e780*/  @!P1 NANOSLEEP.SYNCS 0x989680 ;  /* 0x009896800000995d */ /* 0x004fea0003900000 */
[----:B------:R-:W2:Y:S02]  /*e790*/  @!P1 SYNCS.PHASECHK.TRANS64 P1, [R3+URZ+0x29850], R0 ;  /* 0x02985000030095a7 */ /* 0x000ea4000802007f */
[----:B--2---:R-:W-:Y:S05]  /*e7a0*/  @!P1 BRA `(.L_x_22) ;  /* 0xfffffffc00ec9947 */ /* 0x004fea000383ffff */
[----:B------:R-:W-:Y:S05]  /*e7b0*/  BRA `(.L_x_19) ;  /* 0xffffff6c00747947 */ /* 0x000fea000383ffff */
.L_x_29:
[----:B-1----:R-:W-:-:S04]  /*e7c0*/  IMAD.U32 R7, RZ, RZ, UR4 ;  /* 0x00000004ff077e24 */ /* 0x002fc8000f8e00ff */
[----:B------:R1:W2:Y:S03]  /*e7d0*/  SYNCS.PHASECHK.TRANS64.TRYWAIT P1, [R7+URZ+0x29850], R6 ;  /* 0x02985006070075a7 */ /* 0x0002a6000802017f */
[----:B--2---:R-:W-:Y:S05]  /*e7e0*/  @!P1 NANOSLEEP.SYNCS 0x989680 ;  /* 0x009896800000995d */ /* 0x004fea0003900000 */
[----:B------:R-:W2:Y:S02]  /*e7f0*/  @!P1 SYNCS.PHASECHK.TRANS64 P1, [R7+URZ+0x29850], R6 ;  /* 0x02985006070095a7 */ /* 0x000ea4000802007f */
[----:B--2---:R-:W-:Y:S05]  /*e800*/  @!P1 BRA `(.L_x_29) ;  /* 0xfffffffc00ec9947 */ /* 0x004fea000383ffff */
[----:B------:R-:W-:Y:S05]  /*e810*/  BRA `(.L_x_28) ;  /* 0xffffff8c00447947 */ /* 0x000fea000383ffff */
.L_x_46:
[----:B------:R-:W3:Y:S01]  /*e820*/  S2R R18, SR_TID.X ;  /* 0x0000000000127919 */ /* 0x000ee20000002100 */
[----:B------:R-:W-:Y:S02]  /*e830*/  IMAD.MOV.U32 R12, RZ, RZ, RZ ;  /* 0x000000ffff0c7224 */ /* 0x000fe400078e00ff */
[----:B------:R-:W-:Y:S02]  /*e840*/  IMAD.MOV.U32 R11, RZ, RZ, 0x1f ;  /* 0x0000001fff0b7424 */ /* 0x000fe400078e00ff */
[----:B------:R-:W-:Y:S01]  /*e850*/  IMAD.MOV.U32 R15, RZ, RZ, -0x1 ;  /* 0xffffffffff0f7424 */ /* 0x000fe200078e00ff */
[----:B---3--:R-:W-:-:S04]  /*e860*/  SHF.R.U32.HI R18, RZ, 0x5, R18 ;  /* 0x00000005ff127819 */ /* 0x008fc80000011612 */
[----:B------:R-:W-:-:S05]  /*e870*/  LOP3.LUT R18, R18, 0x3, RZ, 0xc0, !PT ;  /* 0x0000000312127812 */ /* 0x000fca00078ec0ff */
[----:B------:R-:W-:-:S07]  /*e880*/  IMAD.MOV.U32 R13, RZ, RZ, R18 ;  /* 0x000000ffff0d7224 */ /* 0x000fce00078e0012 */
[----:B012--5:R-:W-:Y:S05]  /*e890*/  WARPSYNC.COLLECTIVE R15, `(.L_x_108) ;  /* 0x000000000f087348 */ /* 0x027fea0003c00000 */
[----:B------:R3:W4:Y:S02]  /*e8a0*/  SHFL.IDX P6, R14, R13, R12, R11 ;  /* 0x0000000c0d0e7389 */ /* 0x00072400000c000b */
[----:B012345:R-:W-:Y:S01]  /*e8b0*/  ENDCOLLECTIVE ;  /* 0x000000000000791b */ /* 0x03ffe20003800000 */
.L_x_108:
[----:B------:R-:W-:Y:S05]  /*e8c0*/  BRA `(.L_x_109) ;  /* 0xffffffc000747947 */ /* 0x000fea000383ffff */
.L_x_49:
[----:B0-----:R0:W1:Y:S02]  /*e8d0*/  SYNCS.PHASECHK.TRANS64.TRYWAIT P0, [R0+URZ+0x29880], R26 ;  /* 0x0298801a000075a7 */ /* 0x001064000800017f */
[----:B-1----:R-:W-:Y:S05]  /*e8e0*/  @!P0 NANOSLEEP.SYNCS 0x989680 ;  /* 0x009896800000895d */ /* 0x002fea0003900000 */
[----:B------:R-:W1:Y:S02]  /*e8f0*/  @!P0 SYNCS.PHASECHK.TRANS64 P0, [R0+URZ+0x29880], R26 ;  /* 0x0298801a000085a7 */ /* 0x000e64000800007f */
[----:B-1----:R-:W-:Y:S05]  /*e900*/  @!P0 BRA `(.L_x_49) ;  /* 0xfffffffc00f08947 */ /* 0x002fea000383ffff */
[----:B------:R-:W-:Y:S05]  /*e910*/  BRA `(.L_x_110) ;  /* 0xffffffc400687947 */ /* 0x000fea000383ffff */
.L_x_50:
[----:B------:R-:W-:Y:S01]  /*e920*/  BSSY B0, `(.L_x_111) ;  /* 0x0000008000007945 */ /* 0x000fe20003800000 */
[----:B------:R-:W-:Y:S02]  /*e930*/  IMAD.MOV.U32 R13, RZ, RZ, R18 ;  /* 0x000000ffff0d7224 */ /* 0x000fe400078e0012 */
[----:B------:R-:W-:Y:S02]  /*e940*/  IMAD.MOV.U32 R12, RZ, RZ, RZ ;  /* 0x000000ffff0c7224 */ /* 0x000fe400078e00ff */
[----:B------:R-:W-:Y:S02]  /*e950*/  IMAD.MOV.U32 R11, RZ, RZ, 0x1c1f ;  /* 0x00001c1fff0b7424 */ /* 0x000fe400078e00ff */
[----:B------:R-:W-:-:S07]  /*e960*/  IMAD.MOV.U32 R15, RZ, RZ, -0x1 ;  /* 0xffffffffff0f7424 */ /* 0x000fce00078e00ff */
[----:B0-----:R-:W-:Y:S05]  /*e970*/  WARPSYNC.COLLECTIVE R15, `(.L_x_112) ;  /* 0x000000000f087348 */ /* 0x001fea0003c00000 */
[----:B------:R1:W2:Y:S02]  /*e980*/  SHFL.IDX P6, R14, R13, R12, R11 ;  /* 0x0000000c0d0e7389 */ /* 0x0002a400000c000b */
[----:B012---:R-:W-:Y:S01]  /*e990*/  ENDCOLLECTIVE ;  /* 0x000000000000791b */ /* 0x007fe20003800000 */
.L_x_112:
[----:B------:R-:W-:Y:S05]  /*e9a0*/  BSYNC B0 ;  /* 0x0000000000007941 */ /* 0x000fea0003800000 */
.L_x_111:
[----:B------:R-:W-:Y:S01]  /*e9b0*/  IMAD.MOV.U32 R13, RZ, RZ, R10 ;  /* 0x000000ffff0d7224 */ /* 0x000fe200078e000a */
[C---:B------:R-:W-:Y:S01]  /*e9c0*/  LOP3.LUT P1, RZ, R16.reuse, 0x400000, RZ, 0xc0, !PT ;  /* 0x0040000010ff7812 */ /* 0x040fe2000782c0ff */
[----:B------:R-:W-:Y:S01]  /*e9d0*/  IMAD.MOV.U32 R12, RZ, RZ, RZ ;  /* 0x000000ffff0c7224 */ /* 0x000fe200078e00ff */
[----:B------:R-:W-:Y:S01]  /*e9e0*/  LOP3.LUT P3, RZ, R16, 0x200000, RZ, 0xc0, !PT ;  /* 0x0020000010ff7812 */ /* 0x000fe2000786c0ff */
[----:B------:R-:W-:Y:S01]  /*e9f0*/  IMAD.MOV.U32 R11, RZ, RZ, 0x1c1f ;  /* 0x00001c1fff0b7424 */ /* 0x000fe200078e00ff */
[----:B------:R-:W-:Y:S01]  /*ea00*/  IADD3 R8, R8, UR41, R33 ;  /* 0x0000002908087c10 */ /* 0x000fe2000fffe021 */
[----:B------:R-:W-:Y:S01]  /*ea10*/  IMAD.MOV.U32 R15, RZ, RZ, -0x1 ;  /* 0xffffffffff0f7424 */ /* 0x000fe200078e00ff */
[C---:B------:R-:W-:Y:S01]  /*ea20*/  LOP3.LUT P2, RZ, R16.reuse, 0x100000, RZ, 0xc0, !PT ;  /* 0x0010000010ff7812 */ /* 0x040fe2000784c0ff */
[----:B------:R-:W-:Y:S01]  /*ea30*/  IMAD.MOV.U32 R3, RZ, RZ, R14 ;  /* 0x000000ffff037224 */ /* 0x000fe200078e000e */
[----:B------:R-:W-:Y:S01]  /*ea40*/  LOP3.LUT P4, RZ, R16, 0x40000, RZ, 0xc0, !PT ;  /* 0x0004000010ff7812 */ /* 0x000fe2000788c0ff */
[----:B------:R-:W-:-:S12]  /*ea50*/  IMAD.IADD R9, R34, 0x1, R8 ;  /* 0x0000000122097824 */ /* 0x000fd800078e0208 */
[----:B------:R-:W-:Y:S05]  /*ea60*/  WARPSYNC.COLLECTIVE R15, `(.L_x_113) ;  /* 0x000000000f087348 */ /* 0x000fea0003c00000 */
[----:B------:R0:W1:Y:S02]  /*ea70*/  SHFL.IDX P6, R14, R13, R12, R11 ;  /* 0x0000000c0d0e7389 */ /* 0x00006400000c000b */
[----:B01----:R-:W-:Y:S01]  /*ea80*/  ENDCOLLECTIVE ;  /* 0x000000000000791b */ /* 0x003fe20003800000 */
.L_x_113:
[----:B------:R-:W-:Y:S02]  /*ea90*/  IMAD.MOV.U32 R13, RZ, RZ, R18 ;  /* 0x000000ffff0d7224 */ /* 0x000fe400078e0012 */
[----:B------:R-:W-:Y:S02]  /*eaa0*/  IMAD.MOV.U32 R12, RZ, RZ, 0x1 ;  /* 0x00000001ff0c7424 */ /* 0x000fe400078e00ff */
[----:B------:R-:W-:-:S07]  /*eab0*/  IMAD.MOV.U32 R2, RZ, RZ, R14 ;  /* 0x000000ffff027224 */ /* 0x000fce00078e000e */
[----:B------:R-:W-:Y:S05]  /*eac0*/  WARPSYNC.COLLECTIVE R15, `(.L_x_114) ;  /* 0x000000000f087348 */ /* 0x000fea0003c00000 */
[----:B------:R0:W1:Y:S02]  /*ead0*/  SHFL.IDX P6, R14, R13, R12, R11 ;  /* 0x0000000c0d0e7389 */ /* 0x00006400000c000b */
[----:B01----:R-:W-:Y:S01]  /*eae0*/  ENDCOLLECTIVE ;  /* 0x000000000000791b */ /* 0x003fe20003800000 */
.L_x_114:
[----:B------:R-:W-:-:S05]  /*eaf0*/  IADD3 R2, P0, R35, R2, RZ ;  /* 0x0000000223027210 */ /* 0x000fca0007f1e0ff */
[----:B------:R-:W-:-:S05]  /*eb00*/  IMAD.X R3, RZ, RZ, R3, P0 ;  /* 0x000000ffff037224 */ /* 0x000fca00000e0603 */
[----:B------:R-:W-:Y:S01]  /*eb10*/  @!PT LDS RZ, [RZ] ;  /* 0x00000000fffff984 */ /* 0x000fe20000000800 */
[----:B------:R-:W-:Y:S01]  /*eb20*/  @!PT LDS RZ, [RZ] ;  /* 0x00000000fffff984 */ /* 0x000fe20000000800 */
[----:B------:R-:W-:Y:S01]  /*eb30*/  @!PT LDS RZ, [RZ] ;  /* 0x00000000fffff984 */ /* 0x000fe20000000800 */
[----:B------:R-:W-:Y:S01]  /*eb40*/  LDGSTS.E.BYPASS.LTC128B.128 [R8+0xa400], desc[UR50][R2.64], !P1 ;  /* 0x0a40000002087fae */ /* 0x000fe2000c901d72 */
[----:B------:R-:W-:Y:S01]  /*eb50*/  IMAD.MOV.U32 R13, RZ, RZ, R10 ;  /* 0x000000ffff0d7224 */ /* 0x000fe200078e000a */
[C---:B------:R-:W-:Y:S02]  /*eb60*/  LOP3.LUT P1, RZ, R16.reuse, 0x80000, RZ, 0xc0, !PT ;  /* 0x0008000010ff7812 */ /* 0x040fe4000782c0ff */
[----:B------:R0:W-:Y:S01]  /*eb70*/  LDGSTS.E.BYPASS.LTC128B.128 [R9+0xa400], desc[UR50][R2.64+0x40], !P3 ;  /* 0x0a40004002097fae */ /* 0x0001e2000d901d72 */
[----:B------:R-:W-:Y:S01]  /*eb80*/  LOP3.LUT P3, RZ, R16, 0x20000, RZ, 0xc0, !PT ;  /* 0x0002000010ff7812 */ /* 0x000fe2000786c0ff */
[----:B0-----:R-:W-:-:S12]  /*eb90*/  IMAD.MOV.U32 R3, RZ, RZ, R14 ;  /* 0x000000ffff037224 */ /* 0x001fd800078e000e */
[----:B------:R-:W-:Y:S05]  /*eba0*/  WARPSYNC.COLLECTIVE R15, `(.L_x_115) ;  /* 0x000000000f087348 */ /* 0x000fea0003c00000 */
[----:B------:R0:W1:Y:S02]  /*ebb0*/  SHFL.IDX P6, R14, R13, R12, R11 ;  /* 0x0000000c0d0e7389 */ /* 0x00006400000c000b */
[----:B01----:R-:W-:Y:S01]  /*ebc0*/  ENDCOLLECTIVE ;  /* 0x000000000000791b */ /* 0x003fe20003800000 */
.L_x_115:
[----:B------:R-:W-:Y:S02]  /*ebd0*/  IMAD.MOV.U32 R13, RZ, RZ, R18 ;  /* 0x000000ffff0d7224 */ /* 0x000fe400078e0012 */
[----:B------:R-:W-:Y:S02]  /*ebe0*/  IMAD.MOV.U32 R12, RZ, RZ, 0x2 ;  /* 0x00000002ff0c7424 */ /* 0x000fe400078e00ff */
[----:B------:R-:W-:-:S07]  /*ebf0*/  IMAD.MOV.U32 R2, RZ, RZ, R14 ;  /* 0x000000ffff027224 */ /* 0x000fce00078e000e */
[----:B------:R-:W-:Y:S05]  /*ec00*/  WARPSYNC.COLLECTIVE R15, `(.L_x_116) ;  /* 0x000000000f087348 */ /* 0x000fea0003c00000 */
[----:B------:R0:W1:Y:S02]  /*ec10*/  SHFL.IDX P6, R14, R13, R12, R11 ;  /* 0x0000000c0d0e7389 */ /* 0x00006400000c000b */
[----:B01----:R-:W-:Y:S01]  /*ec20*/  ENDCOLLECTIVE ;  /* 0x000000000000791b */ /* 0x003fe20003800000 */
.L_x_116:
        /* <DEDUP_REMOVED lines=14> */
.L_x_117:
[----:B------:R-:W-:Y:S02]  /*ed10*/  IMAD.MOV.U32 R13, RZ, RZ, R18 ;  /* 0x000000ffff0d7224 */ /* 0x000fe400078e0012 */
[----:B------:R-:W-:Y:S02]  /*ed20*/  IMAD.MOV.U32 R12, RZ, RZ, 0x3 ;  /* 0x00000003ff0c7424 */ /* 0x000fe400078e00ff */
[----:B------:R-:W-:-:S07]  /*ed30*/  IMAD.MOV.U32 R2, RZ, RZ, R14 ;  /* 0x000000ffff027224 */ /* 0x000fce00078e000e */
[----:B------:R-:W-:Y:S05]  /*ed40*/  WARPSYNC.COLLECTIVE R15, `(.L_x_118) ;  /* 0x000000000f087348 */ /* 0x000fea0003c00000 */
[----:B------:R0:W1:Y:S02]  /*ed50*/  SHFL.IDX P6, R14, R13, R12, R11 ;  /* 0x0000000c0d0e7389 */ /* 0x00006400000c000b */
[----:B01----:R-:W-:Y:S01]  /*ed60*/  ENDCOLLECTIVE ;  /* 0x000000000000791b */ /* 0x003fe20003800000 */
.L_x_118:
[----:B------:R-:W-:-:S05]  /*ed70*/  IADD3 R2, P0, R35, R2, RZ ;  /* 0x0000000223027210 */ /* 0x000fca0007f1e0ff */
[----:B------:R-:W-:-:S05]  /*ed80*/  IMAD.X R3, RZ, RZ, R3, P0 ;  /* 0x000000ffff037224 */ /* 0x000fca00000e0603 */
[----:B------:R-:W-:Y:S01]  /*ed90*/  @!PT LDS RZ, [RZ] ;  /* 0x00000000fffff984 */ /* 0x000fe20000000800 */
[----:B------:R-:W-:Y:S01]  /*eda0*/  @!PT LDS RZ, [RZ] ;  /* 0x00000000fffff984 */ /* 0x000fe20000000800 */
[----:B------:R-:W-:Y:S01]  /*edb0*/  @!PT LDS RZ, [RZ] ;  /* 0x00000000fffff984 */ /* 0x000fe20000000800 */
[----:B------:R0:W-:Y:S01]  /*edc0*/  LDGSTS.E.BYPASS.LTC128B.128 [R8+0xc400], desc[UR50][R2.64], !P4 ;  /* 0x0c40000002087fae */ /* 0x0001e2000e101d72 */
[----:B------:R-:W-:-:S03]  /*edd0*/  IMAD.MOV.U32 R13, RZ, RZ, R10 ;  /* 0x000000ffff0d7224 */ /* 0x000fc600078e000a */
[----:B------:R0:W-:Y:S01]  /*ede0*/  LDGSTS.E.BYPASS.LTC128B.128 [R9+0xc400], desc[UR50][R2.64+0x40], !P3 ;  /* 0x0c40004002097fae */ /* 0x0001e2000d901d72 */
[----:B------:R-:W-:-:S07]  /*edf0*/  IMAD.MOV.U32 R18, RZ, RZ, R14 ;  /* 0x000000ffff127224 */ /* 0x000fce00078e000e */
[----:B0-----:R-:W-:Y:S05]  /*ee00*/  WARPSYNC.COLLECTIVE R15, `(.L_x_119) ;  /* 0x000000000f087348 */ /* 0x001fea0003c00000 */
[----:B------:R1:W2:Y:S02]  /*ee10*/  SHFL.IDX P6, R14, R13, R12, R11 ;  /* 0x0000000c0d0e7389 */ /* 0x0002a400000c000b */
[----:B012---:R-:W-:Y:S01]  /*ee20*/  ENDCOLLECTIVE ;  /* 0x000000000000791b */ /* 0x007fe20003800000 */
.L_x_119:
[----:B------:R-:W-:Y:S02]  /*ee30*/  IMAD.MOV.U32 R13, RZ, RZ, R20 ;  /* 0x000000ffff0d7224 */ /* 0x000fe400078e0014 */
[----:B------:R-:W-:Y:S02]  /*ee40*/  IMAD.MOV.U32 R12, RZ, RZ, RZ ;  /* 0x000000ffff0c7224 */ /* 0x000fe400078e00ff */
[----:B------:R-:W-:-:S07]  /*ee50*/  IMAD.MOV.U32 R2, RZ, RZ, R14 ;  /* 0x000000ffff027224 */ /* 0x000fce00078e000e */
[----:B------:R-:W-:Y:S05]  /*ee60*/  WARPSYNC.COLLECTIVE R15, `(.L_x_120) ;  /* 0x000000000f087348 */ /* 0x000fea0003c00000 */
[----:B------:R0:W1:Y:S02]  /*ee70*/  SHFL.IDX P6, R14, R13, R12, R11 ;  /* 0x0000000c0d0e7389 */ /* 0x00006400000c000b */
[----:B01----:R-:W-:Y:S01]  /*ee80*/  ENDCOLLECTIVE ;  /* 0x000000000000791b */ /* 0x003fe20003800000 */
.L_x_120:
        /* <DEDUP_REMOVED lines=12> */
.L_x_121:
[----:B------:R-:W-:Y:S01]  /*ef50*/  IMAD.MOV.U32 R2, RZ, RZ, R14 ;  /* 0x000000ffff027224 */ /* 0x000fe200078e000e */
[----:B------:R-:W-:Y:S06]  /*ef60*/  BRA `(.L_x_122) ;  /* 0xffffffc4000c7947 */ /* 0x000fec000383ffff */
.L_x_55:
[----:B---3--:R3:W4:Y:S02]  /*ef70*/  SYNCS.PHASECHK.TRANS64.TRYWAIT P0, [R0+URZ+0x29840], R26 ;  /* 0x0298401a000075a7 */ /* 0x008724000800017f */
[----:B----4-:R-:W-:Y:S05]  /*ef80*/  @!P0 NANOSLEEP.SYNCS 0x989680 ;  /* 0x009896800000895d */ /* 0x010fea0003900000 */
[----:B------:R-:W4:Y:S02]  /*ef90*/  @!P0 SYNCS.PHASECHK.TRANS64 P0, [R0+URZ+0x29840], R26 ;  /* 0x0298401a000085a7 */ /* 0x000f24000800007f */
[----:B----4-:R-:W-:Y:S05]  /*efa0*/  @!P0 BRA `(.L_x_55) ;  /* 0xfffffffc00f08947 */ /* 0x010fea000383ffff */
[----:B------:R-:W-:Y:S05]  /*efb0*/  BRA `(.L_x_123) ;  /* 0xffffffc400687947 */ /* 0x000fea000383ffff */
.L_x_56:
[----:B------:R-:W-:Y:S01]  /*efc0*/  BSSY B0, `(.L_x_124) ;  /* 0x0000008000007945 */ /* 0x000fe20003800000 */
[----:B------:R-:W-:Y:S02]  /*efd0*/  IMAD.MOV.U32 R13, RZ, RZ, R7 ;  /* 0x000000ffff0d7224 */ /* 0x000fe400078e0007 */
[----:B------:R-:W-:Y:S02]  /*efe0*/  IMAD.MOV.U32 R12, RZ, RZ, RZ ;  /* 0x000000ffff0c7224 */ /* 0x000fe400078e00ff */
[----:B------:R-:W-:Y:S02]  /*eff0*/  IMAD.MOV.U32 R11, RZ, RZ, 0x1c1f ;  /* 0x00001c1fff0b7424 */ /* 0x000fe400078e00ff */
[----:B------:R-:W-:-:S07]  /*f000*/  IMAD.MOV.U32 R15, RZ, RZ, -0x1 ;  /* 0xffffffffff0f7424 */ /* 0x000fce00078e00ff */
[----:B-123-5:R-:W-:Y:S05]  /*f010*/  WARPSYNC.COLLECTIVE R15, `(.L_x_125) ;  /* 0x000000000f087348 */ /* 0x02efea0003c00000 */
[----:B------:R0:W4:Y:S02]  /*f020*/  SHFL.IDX P6, R14, R13, R12, R11 ;  /* 0x0000000c0d0e7389 */ /* 0x00012400000c000b */
[----:B012345:R-:W-:Y:S01]  /*f030*/  ENDCOLLECTIVE ;  /* 0x000000000000791b */ /* 0x03ffe20003800000 */
.L_x_125:
[----:B------:R-:W-:Y:S05]  /*f040*/  BSYNC B0 ;  /* 0x0000000000007941 */ /* 0x000fea0003800000 */
.L_x_124:
[----:B------:R-:W-:Y:S01]  /*f050*/  IMAD.MOV.U32 R13, RZ, RZ, R6 ;  /* 0x000000ffff0d7224 */ /* 0x000fe200078e0006 */
[----:B------:R-:W-:Y:S01]  /*f060*/  ISETP.GE.AND P2, PT, R18, 0x1, PT ;  /* 0x000000011200780c */ /* 0x000fe20003f46270 */
[----:B------:R-:W-:Y:S01]  /*f070*/  IMAD.MOV.U32 R12, RZ, RZ, RZ ;  /* 0x000000ffff0c7224 */ /* 0x000fe200078e00ff */
[C---:B------:R-:W-:Y:S01]  /*f080*/  LOP3.LUT P4, RZ, R16.reuse, 0x4, RZ, 0xc0, !PT ;  /* 0x0000000410ff7812 */ /* 0x040fe2000788c0ff */
[----:B------:R-:W-:Y:S01]  /*f090*/  IMAD.MOV.U32 R11, RZ, RZ, 0x1c1f ;  /* 0x00001c1fff0b7424 */ /* 0x000fe200078e00ff */
[C---:B------:R-:W-:Y:S01]  /*f0a0*/  LOP3.LUT P3, RZ, R16.reuse, 0x2, RZ, 0xc0, !PT ;  /* 0x0000000210ff7812 */ /* 0x040fe2000786c0ff */
[----:B------:R-:W-:Y:S01]  /*f0b0*/  IMAD.MOV.U32 R15, RZ, RZ, -0x1 ;  /* 0xffffffffff0f7424 */ /* 0x000fe200078e00ff */
[----:B------:R-:W-:Y:S01]  /*f0c0*/  LOP3.LUT P1, RZ, R16, 0x1, RZ, 0xc0, !PT ;  /* 0x0000000110ff7812 */ /* 0x000fe2000782c0ff */
[----:B------:R-:W-:-:S12]  /*f0d0*/  IMAD.MOV.U32 R2, RZ, RZ, R14 ;  /* 0x000000ffff027224 */ /* 0x000fd800078e000e */
[----:B------:R-:W-:Y:S05]  /*f0e0*/  WARPSYNC.COLLECTIVE R15, `(.L_x_126) ;  /* 0x000000000f087348 */ /* 0x000fea0003c00000 */
[----:B------:R0:W1:Y:S02]  /*f0f0*/  SHFL.IDX P6, R14, R13, R12, R11 ;  /* 0x0000000c0d0e7389 */ /* 0x00006400000c000b */
[----:B01----:R-:W-:Y:S01]  /*f100*/  ENDCOLLECTIVE ;  /* 0x000000000000791b */ /* 0x003fe20003800000 */
.L_x_126:
[----:B------:R-:W-:Y:S02]  /*f110*/  @P2 VIADD R23, R4, UR41 ;  /* 0x0000002904172c36 */ /* 0x000fe40008000000 */
[----:B------:R-:W-:Y:S02]  /*f120*/  IMAD.MOV.U32 R13, RZ, RZ, R7 ;  /* 0x000000ffff0d7224 */ /* 0x000fe400078e0007 */
[----:B------:R-:W-:Y:S01]  /*f130*/  IMAD.MOV.U32 R12, RZ, RZ, 0x1 ;  /* 0x00000001ff0c7424 */ /* 0x000fe200078e00ff */
[----:B------:R-:W-:-:S13]  /*f140*/  @P2 IADD3 R3, P0, R35, R14, RZ ;  /* 0x0000000e23032210 */ /* 0x000fda0007f1e0ff */
[----:B------:R-:W-:Y:S05]  /*f150*/  WARPSYNC.COLLECTIVE R15, `(.L_x_127) ;  /* 0x000000000f087348 */ /* 0x000fea0003c00000 */
[----:B------:R0:W1:Y:S02]  /*f160*/  SHFL.IDX P6, R14, R13, R12, R11 ;  /* 0x0000000c0d0e7389 */ /* 0x00006400000c000b */
[----:B01----:R-:W-:Y:S01]  /*f170*/  ENDCOLLECTIVE ;  /* 0x000000000000791b */ /* 0x003fe20003800000 */
.L_x_127:
[----:B------:R-:W-:-:S05]  /*f180*/  @P2 IMAD.X R2, RZ, RZ, R2, P0 ;  /* 0x000000ffff022224 */ /* 0x000fca00000e0602 */
[----:B------:R-:W-:-:S04]  /*f190*/  @P2 LOP3.LUT R3, R3, R2, RZ, 0x3c, !PT ;  /* 0x0000000203032212 */ /* 0x000fc800078e3cff */
[----:B------:R-:W-:Y:S01]  /*f1a0*/  @P2 LOP3.LUT R2, R3, R2, RZ, 0x3c, !PT ;  /* 0x0000000203022212 */ /* 0x000fe200078e3cff */
[----:B------:R-:W-:-:S03]  /*f1b0*/  IMAD.MOV.U32 R13, RZ, RZ, R6 ;  /* 0x000000ffff0d7224 */ /* 0x000fc600078e0006 */
[----:B------:R-:W-:-:S05]  /*f1c0*/  @P2 LOP3.LUT R3, R3, R2, RZ, 0x3c, !PT ;  /* 0x0000000203032212 */ /* 0x000fca00078e3cff */
[----:B------:R-:W-:Y:S01]  /*f1d0*/  @!PT LDS RZ, [RZ] ;  /* 0x00000000fffff984 */ /* 0x000fe20000000800 */
[----:B------:R-:W-:Y:S01]  /*f1e0*/  @!PT LDS RZ, [RZ] ;  /* 0x00000000fffff984 */ /* 0x000fe20000000800 */
[----:B------:R-:W-:Y:S01]  /*f1f0*/  @!PT LDS RZ, [RZ] ;  /* 0x00000000fffff984 */ /* 0x000fe20000000800 */
[----:B------:R0:W-:Y:S01]  /*f200*/  @P2 LDGSTS.E.BYPASS.LTC128B.128 [R23+0x1a400], desc[UR50][R2.64], !P4 ;  /* 0x1a40000002172fae */ /* 0x0001e2000e101d72 */
[----:B------:R-:W-:-:S03]  /*f210*/  IMAD.MOV.U32 R8, RZ, RZ, R14 ;  /* 0x000000ffff087224 */ /* 0x000fc600078e000e */
[----:B------:R0:W-:Y:S04]  /*f220*/  @P2 LDGSTS.E.BYPASS.LTC128B.128 [R23+0x1cc00], desc[UR50][R2.64+0x40], !P3 ;  /* 0x1cc0004002172fae */ /* 0x0001e8000d901d72 */
[----:B0-----:R-:W-:Y:S05]  /*f230*/  WARPSYNC.COLLECTIVE R15, `(.L_x_128) ;  /* 0x000000000f087348 */ /* 0x001fea0003c00000 */
[----:B------:R1:W2:Y:S02]  /*f240*/  SHFL.IDX P6, R14, R13, R12, R11 ;  /* 0x0000000c0d0e7389 */ /* 0x0002a400000c000b */
[----:B012---:R-:W-:Y:S01]  /*f250*/  ENDCOLLECTIVE ;  /* 0x000000000000791b */ /* 0x007fe20003800000 */
.L_x_128:
[----:B------:R-:W-:Y:S01]  /*f260*/  @!PT LDS RZ, [RZ] ;  /* 0x00000000fffff984 */ /* 0x000fe20000000800 */
[----:B------:R-:W-:Y:S01]  /*f270*/  @!PT LDS RZ, [RZ] ;  /* 0x00000000fffff984 */ /* 0x000fe20000000800 */
[----:B------:R-:W-:Y:S01]  /*f280*/  @!PT LDS RZ, [RZ] ;  /* 0x00000000fffff984 */ /* 0x000fe20000000800 */
[----:B------:R0:W-:Y:S01]  /*f290*/  @P2 LDGSTS.E.BYPASS.LTC128B.128 [R23+0x1f400], desc[UR50][R2.64+0x80], !P1 ;  /* 0x1f40008002172fae */ /* 0x0001e2000c901d72 */
[----:B------:R-:W-:Y:S01]  /*f2a0*/  ISETP.GE.AND P2, PT, R18, 0x21, PT ;  /* 0x000000211200780c */ /* 0x000fe20003f46270 */
[----:B------:R-:W-:Y:S02]  /*f2b0*/  IMAD.MOV.U32 R13, RZ, RZ, R7 ;  /* 0x000000ffff0d7224 */ /* 0x000fe400078e0007 */
[----:B------:R-:W-:-:S10]  /*f2c0*/  IMAD.MOV.U32 R12, RZ, RZ, 0x2 ;  /* 0x00000002ff0c7424 */ /* 0x000fd400078e00ff */
[----:B------:R-:W-:Y:S01]  /*f2d0*/  @P2 VIADD R21, R4, UR41 ;  /* 0x0000002904152c36 */ /* 0x000fe20008000000 */
[----:B0-----:R-:W-:-:S13]  /*f2e0*/  @P2 IADD3 R10, P0, R35, R14, RZ ;  /* 0x0000000e230a2210 */ /* 0x001fda0007f1e0ff */
[----:B------:R-:W-:Y:S05]  /*f2f0*/  WARPSYNC.COLLECTIVE R15, `(.L_x_129) ;  /* 0x000000000f087348 */ /* 0x000fea0003c00000 */
[----:B------:R0:W1:Y:S02]  /*f300*/  SHFL.IDX P6, R14, R13, R12, R11 ;  /* 0x0000000c0d0e7389 */ /* 0x00006400000c000b */
[----:B01----:R-:W-:Y:S01]  /*f310*/  ENDCOLLECTIVE ;  /* 0x000000000000791b */ /* 0x003fe20003800000 */
.L_x_129:
[----:B------:R-:W-:Y:S02]  /*f320*/  @P2 IMAD.X R8, RZ, RZ, R8, P0 ;  /* 0x000000ffff082224 */ /* 0x000fe400000e0608 */
[----:B------:R-:W-:Y:S02]  /*f330*/  @P2 IMAD.MOV.U32 R2, RZ, RZ, R10 ;  /* 0x000000ffff022224 */ /* 0x000fe400078e000a */
[----:B------:R-:W-:-:S05]  /*f340*/  @P2 IMAD.MOV.U32 R3, RZ, RZ, R8 ;  /* 0x000000ffff032224 */ /* 0x000fca00078e0008 */
[----:B------:R-:W-:Y:S01]  /*f350*/  @!PT LDS RZ, [RZ] ;  /* 0x00000000fffff984 */ /* 0x000fe20000000800 */
[----:B------:R-:W-:Y:S01]  /*f360*/  @!PT LDS RZ, [RZ] ;  /* 0x00000000fffff984 */ /* 0x000fe20000000800 */
[----:B------:R-:W-:Y:S01]  /*f370*/  @!PT LDS RZ, [RZ] ;  /* 0x00000000fffff984 */ /* 0x000fe20000000800 */
[----:B------:R-:W-:Y:S01]  /*f380*/  @P2 LDGSTS.E.BYPASS.LTC128B.128 [R21+0x1ac00], desc[UR50][R2.64], !P4 ;  /* 0x1ac0000002152fae */ /* 0x000fe2000e101d72 */
[----:B------:R-:W-:-:S03]  /*f390*/  IMAD.MOV.U32 R13, RZ, RZ, R6 ;  /* 0x000000ffff0d7224 */ /* 0x000fc600078e0006 */
[----:B------:R-:W-:Y:S04]  /*f3a0*/  @P2 LDGSTS.E.BYPASS.LTC128B.128 [R21+0x1d400], desc[UR50][R2.64+0x40], !P3 ;  /* 0x1d40004002152fae */ /* 0x000fe8000d901d72 */
[----:B------:R0:W-:Y:S01]  /*f3b0*/  @P2 LDGSTS.E.BYPASS.LTC128B.128 [R21+0x1fc00], desc[UR50][R2.64+0x80], !P1 ;  /* 0x1fc0008002152fae */ /* 0x0001e2000c901d72 */
[----:B------:R-:W-:Y:S01]  /*f3c0*/  ISETP.GE.AND P2, PT, R18, 0x41, PT ;  /* 0x000000411200780c */ /* 0x000fe20003f46270 */
[----:B0-----:R-:W-:-:S12]  /*f3d0*/  IMAD.MOV.U32 R2, RZ, RZ, R14 ;  /* 0x000000ffff027224 */ /* 0x001fd800078e000e */
[----:B------:R-:W-:Y:S05]  /*f3e0*/  WARPSYNC.COLLECTIVE R15, `(.L_x_130) ;  /* 0x000000000f087348 */ /* 0x000fea0003c00000 */
[----:B------:R0:W1:Y:S02]  /*f3f0*/  SHFL.IDX P6, R14, R13, R12, R11 ;  /* 0x0000000c0d0e7389 */ /* 0x00006400000c000b */
[----:B01----:R-:W-:Y:S01]  /*f400*/  ENDCOLLECTIVE ;  /* 0x000000000000791b */ /* 0x003fe20003800000 */
.L_x_130:
[----:B------:R-:W-:Y:S02]  /*f410*/  @P2 VIADD R23, R4, UR41 ;  /* 0x0000002904172c36 */ /* 0x000fe40008000000 */
[----:B------:R-:W-:Y:S01]  /*f420*/  IMAD.MOV.U32 R13, RZ, RZ, R7 ;  /* 0x000000ffff0d7224 */ /* 0x000fe200078e0007 */
[----:B------:R-:W-:-:S05]  /*f430*/  @P2 IADD3 R11, P0, R35, R14, RZ ;  /* 0x0000000e230b2210 */ /* 0x000fca0007f1e0ff */
[----:B------:R-:W-:Y:S02]  /*f440*/  @P2 IMAD.X R12, RZ, RZ, R2, P0 ;  /* 0x000000ffff0c2224 */ /* 0x000fe400000e0602 */
[----:B------:R-:W-:Y:S02]  /*f450*/  @P2 IMAD.MOV.U32 R2, RZ, RZ, R11 ;  /* 0x000000ffff022224 */ /* 0x000fe400078e000b */
[----:B------:R-:W-:Y:S02]  /*f460*/  @P2 IMAD.MOV.U32 R3, RZ, RZ, R12 ;  /* 0x000000ffff032224 */ /* 0x000fe400078e000c */
[----:B------:R-:W-:Y:S02]  /*f470*/  IMAD.MOV.U32 R12, RZ, RZ, 0x3 ;  /* 0x00000003ff0c7424 */ /* 0x000fe400078e00ff */
[----:B------:R-:W-:Y:S01]  /*f480*/  IMAD.MOV.U32 R11, RZ, RZ, 0x1c1f ;  /* 0x00001c1fff0b7424 */ /* 0x000fe200078e00ff */
[----:B------:R-:W-:Y:S01]  /*f490*/  @!PT LDS RZ, [RZ] ;  /* 0x00000000fffff984 */ /* 0x000fe20000000800 */
[----:B------:R-:W-:Y:S01]  /*f4a0*/  @!PT LDS RZ, [RZ] ;  /* 0x00000000fffff984 */ /* 0x000fe20000000800 */
[----:B------:R-:W-:Y:S01]  /*f4b0*/  @!PT LDS RZ, [RZ] ;  /* 0x00000000fffff984 */ /* 0x000fe20000000800 */
[----:B------:R0:W-:Y:S06]  /*f4c0*/  @P2 LDGSTS.E.BYPASS.LTC128B.128 [R23+0x1b400], desc[UR50][R2.64], !P4 ;  /* 0x1b40000002172fae */ /* 0x0001ec000e101d72 */
[----:B0-----:R-:W-:Y:S05]  /*f4d0*/  WARPSYNC.COLLECTIVE R15, `(.L_x_131) ;  /* 0x000000000f087348 */ /* 0x001fea0003c00000 */
[----:B------:R1:W2:Y:S02]  /*f4e0*/  SHFL.IDX P6, R14, R13, R12, R11 ;  /* 0x0000000c0d0e7389 */ /* 0x0002a400000c000b */
[----:B012---:R-:W-:Y:S01]  /*f4f0*/  ENDCOLLECTIVE ;  /* 0x000000000000791b */ /* 0x007fe20003800000 */
.L_x_131:
[----:B------:R-:W-:Y:S01]  /*f500*/  @!PT LDS RZ, [RZ] ;  /* 0x00000000fffff984 */ /* 0x000fe20000000800 */
[----:B------:R-:W-:Y:S01]  /*f510*/  @!PT LDS RZ, [RZ] ;  /* 0x00000000fffff984 */ /* 0x000fe20000000800 */
[----:B------:R-:W-:Y:S01]  /*f520*/  @!PT LDS RZ, [RZ] ;  /* 0x00000000fffff984 */ /* 0x000fe20000000800 */
[----:B------:R0:W-:Y:S04]  /*f530*/  @P2 LDGSTS.E.BYPASS.LTC128B.128 [R23+0x1dc00], desc[UR50][R2.64+0x40], !P3 ;  /* 0x1dc0004002172fae */ /* 0x0001e8000d901d72 */
[----:B------:R0:W-:Y:S01]  /*f540*/  @P2 LDGSTS.E.BYPASS.LTC128B.128 [R23+0x20400], desc[UR50][R2.64+0x80], !P1 ;  /* 0x2040008002172fae */ /* 0x0001e2000c901d72 */
[----:B------:R-:W-:Y:S01]  /*f550*/  ISETP.GE.AND P2, PT, R18, 0x61, PT ;  /* 0x000000611200780c */ /* 0x000fe20003f46270 */
[----:B------:R-:W-:-:S12]  /*f560*/  IMAD.MOV.U32 R13, RZ, RZ, R6 ;  /* 0x000000ffff0d7224 */ /* 0x000fd800078e0006 */
[----:B------:R-:W-:Y:S02]  /*f570*/  @P2 VIADD R25, R4, UR41 ;  /* 0x0000002904192c36 */ /* 0x000fe40008000000 */
[----:B0-----:R-:W-:-:S07]  /*f580*/  IMAD.MOV.U32 R7, RZ, RZ, R14 ;  /* 0x000000ffff077224 */ /* 0x001fce00078e000e */
[----:B------:R-:W-:Y:S05]  /*f590*/  WARPSYNC.COLLECTIVE R15, `(.L_x_132) ;  /* 0x000000000f087348 */ /* 0x000fea0003c00000 */
[----:B------:R0:W1:Y:S02]  /*f5a0*/  SHFL.IDX P6, R14, R13, R12, R11 ;  /* 0x0000000c0d0e7389 */ /* 0x00006400000c000b */
[----:B01----:R-:W-:Y:S01]  /*f5b0*/  ENDCOLLECTIVE ;  /* 0x000000000000791b */ /* 0x003fe20003800000 */
.L_x_132:
[----:B------:R-:W-:Y:S02]  /*f5c0*/  IMAD.MOV.U32 R13, RZ, RZ, R5 ;  /* 0x000000ffff0d7224 */ /* 0x000fe400078e0005 */
[----:B------:R-:W-:Y:S01]  /*f5d0*/  IMAD.MOV.U32 R12, RZ, RZ, RZ ;  /* 0x000000ffff0c7224 */ /* 0x000fe200078e00ff */
[----:B------:R-:W-:-:S13]  /*f5e0*/  @P2 IADD3 R6, P0, R35, R14, RZ ;  /* 0x0000000e23062210 */ /* 0x000fda0007f1e0ff */
[----:B------:R-:W-:Y:S05]  /*f5f0*/  WARPSYNC.COLLECTIVE R15, `(.L_x_133) ;  /* 0x000000000f087348 */ /* 0x000fea0003c00000 */
[----:B------:R0:W1:Y:S02]  /*f600*/  SHFL.IDX P6, R14, R13, R12, R11 ;  /* 0x0000000c0d0e7389 */ /* 0x00006400000c000b */
[----:B01----:R-:W-:Y:S01]  /*f610*/  ENDCOLLECTIVE ;  /* 0x000000000000791b */ /* 0x003fe20003800000 */
.L_x_133:
[----:B------:R-:W-:Y:S02]  /*f620*/  @P2 IMAD.X R7, RZ, RZ, R7, P0 ;  /* 0x000000ffff072224 */ /* 0x000fe400000e0607 */
[----:B------:R-:W-:Y:S02]  /*f630*/  @P2 IMAD.MOV.U32 R2, RZ, RZ, R6 ;  /* 0x000000ffff022224 */ /* 0x000fe400078e0006 */
[----:B------:R-:W-:-:S05]  /*f640*/  @P2 IMAD.MOV.U32 R3, RZ, RZ, R7 ;  /* 0x000000ffff032224 */ /* 0x000fca00078e0007 */
[----:B------:R-:W-:Y:S01]  /*f650*/  @!PT LDS RZ, [RZ] ;  /* 0x00000000fffff984 */ /* 0x000fe20000000800 */
[----:B------:R-:W-:Y:S01]  /*f660*/  @!PT LDS RZ, [RZ] ;  /* 0x00000000fffff984 */ /* 0x000fe20000000800 */
[----:B------:R-:W-:Y:S01]  /*f670*/  @!PT LDS RZ, [RZ] ;  /* 0x00000000fffff984 */ /* 0x000fe20000000800 */
[----:B------:R0:W-:Y:S01]  /*f680*/  @P2 LDGSTS.E.BYPASS.LTC128B.128 [R25+0x1bc00], desc[UR50][R2.64], !P4 ;  /* 0x1bc0000002192fae */ /* 0x0001e2000e101d72 */
[----:B------:R-:W-:-:S03]  /*f690*/  IMAD.MOV.U32 R13, RZ, RZ, R9 ;  /* 0x000000ffff0d7224 */ /* 0x000fc600078e0009 */
[----:B------:R0:W-:Y:S04]  /*f6a0*/  @P2 LDGSTS.E.BYPASS.LTC128B.128 [R25+0x1e400], desc[UR50][R2.64+0x40], !P3 ;  /* 0x1e40004002192fae */ /* 0x0001e8000d901d72 */
[----:B------:R0:W-:Y:S01]  /*f6b0*/  @P2 LDGSTS.E.BYPASS.LTC128B.128 [R25+0x20c00], desc[UR50][R2.64+0x80], !P1 ;  /* 0x20c0008002192fae */ /* 0x0001e2000c901d72 */
[----:B------:R-:W-:-:S07]  /*f6c0*/  IMAD.MOV.U32 R5, RZ, RZ, R14 ;  /* 0x000000ffff057224 */ /* 0x000fce00078e000e */
[----:B0-----:R-:W-:Y:S05]  /*f6d0*/  WARPSYNC.COLLECTIVE R15, `(.L_x_134) ;  /* 0x000000000f087348 */ /* 0x001fea0003c00000 */
[----:B------:R1:W2:Y:S02]  /*f6e0*/  SHFL.IDX P6, R14, R13, R12, R11 ;  /* 0x0000000c0d0e7389 */ /* 0x0002a400000c000b */
[----:B012---:R-:W-:Y:S01]  /*f6f0*/  ENDCOLLECTIVE ;  /* 0x000000000000791b */ /* 0x007fe20003800000 */
.L_x_134:
[----:B------:R-:W-:Y:S05]  /*f700*/  BRA `(.L_x_135) ;  /* 0xffffffc000e47947 */ /* 0x000fea000383ffff */
.L_x_62:
[----:B------:R-:W-:Y:S02]  /*f710*/  IMAD.MOV.U32 R13, RZ, RZ, R4 ;  /* 0x000000ffff0d7224 */ /* 0x000fe400078e0004 */
[----:B------:R-:W-:Y:S02]  /*f720*/  IMAD.MOV.U32 R12, RZ, RZ, RZ ;  /* 0x000000ffff0c7224 */ /* 0x000fe400078e00ff */
[----:B------:R-:W-:Y:S02]  /*f730*/  IMAD.MOV.U32 R11, RZ, RZ, 0x1c1f ;  /* 0x00001c1fff0b7424 */ /* 0x000fe400078e00ff */
[----:B------:R-:W-:Y:S02]  /*f740*/  IMAD.MOV.U32 R15, RZ, RZ, -0x1 ;  /* 0xffffffffff0f7424 */ /* 0x000fe400078e00ff */
[----:B------:R-:W-:-:S07]  /*f750*/  IMAD.IADD R5, R10, 0x1, R5 ;  /* 0x000000010a057824 */ /* 0x000fce00078e0205 */
[----:B-----5:R-:W-:Y:S05]  /*f760*/  WARPSYNC.COLLECTIVE R15, `(.L_x_136) ;  /* 0x000000000f087348 */ /* 0x020fea0003c00000 */
[----:B------:R0:W1:Y:S02]  /*f770*/  SHFL.IDX P6, R14, R13, R12, R11 ;  /* 0x0000000c0d0e7389 */ /* 0x00006400000c000b */
[----:B01---5:R-:W-:Y:S01]  /*f780*/  ENDCOLLECTIVE ;  /* 0x000000000000791b */ /* 0x023fe20003800000 */
.L_x_136:
[C---:B------:R-:W-:Y:S01]  /*f790*/  VIADD R6, R5.reuse, 0x20 ;  /* 0x0000002005067836 */ /* 0x040fe20000000000 */
[----:B------:R-:W-:Y:S01]  /*f7a0*/  ISETP.GE.AND P0, PT, R5, UR40, PT ;  /* 0x0000002805007c0c */ /* 0x000fe2000bf06270 */
[----:B------:R-:W-:Y:S02]  /*f7b0*/  IMAD.MOV.U32 R13, RZ, RZ, R0 ;  /* 0x000000ffff0d7224 */ /* 0x000fe400078e0000 */
[----:B------:R-:W-:-:S10]  /*f7c0*/  IMAD.MOV.U32 R2, RZ, RZ, R14 ;  /* 0x000000ffff027224 */ /* 0x000fd400078e000e */
[----:B------:R-:W-:Y:S05]  /*f7d0*/  WARPSYNC.COLLECTIVE R15, `(.L_x_137) ;  /* 0x000000000f087348 */ /* 0x000fea0003c00000 */
[----:B------:R0:W1:Y:S02]  /*f7e0*/  SHFL.IDX P6, R14, R13, R12, R11 ;  /* 0x0000000c0d0e7389 */ /* 0x00006400000c000b */
[----:B01----:R-:W-:Y:S01]  /*f7f0*/  ENDCOLLECTIVE ;  /* 0x000000000000791b */ /* 0x003fe20003800000 */
.L_x_137:
[----:B------:R-:W-:Y:S02]  /*f800*/  IMAD.MOV.U32 R13, RZ, RZ, R4 ;  /* 0x000000ffff0d7224 */ /* 0x000fe400078e0004 */
[----:B------:R-:W-:Y:S01]  /*f810*/  IMAD.MOV.U32 R12, RZ, RZ, 0x1 ;  /* 0x00000001ff0c7424 */ /* 0x000fe200078e00ff */
[----:B------:R-:W-:-:S05]  /*f820*/  @!P0 IADD3 R14, P1, R35, R14, RZ ;  /* 0x0000000e230e8210 */ /* 0x000fca0007f3e0ff */
[----:B------:R-:W-:Y:S02]  /*f830*/  @!P0 IMAD.X R3, RZ, RZ, R2, P1 ;  /* 0x000000ffff038224 */ /* 0x000fe400008e0602 */
[----:B------:R-:W-:-:S07]  /*f840*/  @!P0 IMAD.MOV.U32 R2, RZ, RZ, R14 ;  /* 0x000000ffff028224 */ /* 0x000fce00078e000e */
[----:B------:R-:W-:Y:S05]  /*f850*/  WARPSYNC.COLLECTIVE R15, `(.L_x_138) ;  /* 0x000000000f087348 */ /* 0x000fea0003c00000 */
[----:B------:R0:W1:Y:S02]  /*f860*/  SHFL.IDX P6, R14, R13, R12, R11 ;  /* 0x0000000c0d0e7389 */ /* 0x00006400000c000b */
[----:B01----:R-:W-:Y:S01]  /*f870*/  ENDCOLLECTIVE ;  /* 0x000000000000791b */ /* 0x003fe20003800000 */
.L_x_138:
[----:B------:R-:W-:Y:S01]  /*f880*/  @!PT LDS RZ, [RZ] ;  /* 0x00000000fffff984 */ /* 0x000fe20000000800 */
[----:B------:R-:W-:Y:S01]  /*f890*/  @!PT LDS RZ, [RZ] ;  /* 0x00000000fffff984 */ /* 0x000fe20000000800 */
[----:B------:R-:W-:Y:S01]  /*f8a0*/  @!PT LDS RZ, [RZ] ;  /* 0x00000000fffff984 */ /* 0x000fe20000000800 */
[----:B------:R0:W-:Y:S04]  /*f8b0*/  @!P0 LDGSTS.E.BYPASS.LTC128B.128 [R8+0x14400], desc[UR50][R2.64], !P3 ;  /* 0x1440000002088fae */ /* 0x0001e8000d901d72 */
[----:B------:R0:W-:Y:S04]  /*f8c0*/  @!P0 LDGSTS.E.BYPASS.LTC128B.128 [R8+0x16400], desc[UR50][R2.64+0x40], !P4 ;  /* 0x1640004002088fae */ /* 0x0001e8000e101d72 */
[----:B------:R0:W-:Y:S01]  /*f8d0*/  @!P0 LDGSTS.E.BYPASS.LTC128B.128 [R8+0x18400], desc[UR50][R2.64+0x80], !P5 ;  /* 0x1840008002088fae */ /* 0x0001e2000e901d72 */
[----:B------:R-:W-:Y:S01]  /*f8e0*/  ISETP.GE.AND P0, PT, R6, UR40, PT ;  /* 0x0000002806007c0c */ /* 0x000fe2000bf06270 */
[----:B------:R-:W-:-:S02]  /*f8f0*/  IMAD.MOV.U32 R13, RZ, RZ, R0 ;  /* 0x000000ffff0d7224 */ /* 0x000fc400078e0000 */
[----:B------:R-:W-:-:S10]  /*f900*/  IMAD.MOV.U32 R6, RZ, RZ, R14 ;  /* 0x000000ffff067224 */ /* 0x000fd400078e000e */
[----:B0-----:R-:W-:Y:S05]  /*f910*/  WARPSYNC.COLLECTIVE R15, `(.L_x_139) ;  /* 0x000000000f087348 */ /* 0x001fea0003c00000 */
[----:B------:R1:W2:Y:S02]  /*f920*/  SHFL.IDX P6, R14, R13, R12, R11 ;  /* 0x0000000c0d0e7389 */ /* 0x0002a400000c000b */
[----:B012---:R-:W-:Y:S01]  /*f930*/  ENDCOLLECTIVE ;  /* 0x000000000000791b */ /* 0x007fe20003800000 */
.L_x_139:
[----:B------:R-:W-:Y:S02]  /*f940*/  IMAD.MOV.U32 R13, RZ, RZ, R4 ;  /* 0x000000ffff0d7224 */ /* 0x000fe400078e0004 */
[----:B------:R-:W-:Y:S01]  /*f950*/  IMAD.MOV.U32 R12, RZ, RZ, 0x2 ;  /* 0x00000002ff0c7424 */ /* 0x000fe200078e00ff */
[----:B------:R-:W-:-:S05]  /*f960*/  @!P0 IADD3 R14, P1, R35, R14, RZ ;  /* 0x0000000e230e8210 */ /* 0x000fca0007f3e0ff */
[----:B------:R-:W-:-:S08]  /*f970*/  @!P0 IMAD.MOV.U32 R2, RZ, RZ, R14 ;  /* 0x000000ffff028224 */ /* 0x000fd000078e000e */
[----:B------:R-:W-:Y:S05]  /*f980*/  WARPSYNC.COLLECTIVE R15, `(.L_x_140) ;  /* 0x000000000f087348 */ /* 0x000fea0003c00000 */
[----:B------:R0:W1:Y:S02]  /*f990*/  SHFL.IDX P6, R14, R13, R12, R11 ;  /* 0x0000000c0d0e7389 */ /* 0x00006400000c000b */
[----:B01----:R-:W-:Y:S01]  /*f9a0*/  ENDCOLLECTIVE ;  /* 0x000000000000791b */ /* 0x003fe20003800000 */
.L_x_140:
[----:B------:R-:W-:Y:S02]  /*f9b0*/  @!P0 IMAD.X R7, RZ, RZ, R6, P1 ;  /* 0x000000ffff078224 */ /* 0x000fe400008e0606 */
[----:B------:R-:W-:Y:S02]  /*f9c0*/  VIADD R6, R5, 0x40 ;  /* 0x0000004005067836 */ /* 0x000fe40000000000 */
[----:B------:R-:W-:-:S05]  /*f9d0*/  @!P0 IMAD.MOV.U32 R3, RZ, RZ, R7 ;  /* 0x000000ffff038224 */ /* 0x000fca00078e0007 */
[----:B------:R-:W-:Y:S01]  /*f9e0*/  @!PT LDS RZ, [RZ] ;  /* 0x00000000fffff984 */ /* 0x000fe20000000800 */
[----:B------:R-:W-:Y:S01]  /*f9f0*/  @!PT LDS RZ, [RZ] ;  /* 0x00000000fffff984 */ /* 0x000fe20000000800 */
[----:B------:R-:W-:Y:S01]  /*fa00*/  @!PT LDS RZ, [RZ] ;  /* 0x00000000fffff984 */ /* 0x000fe20000000800 */
[----:B------:R0:W-:Y:S01]  /*fa10*/  @!P0 LDGSTS.E.BYPASS.LTC128B.128 [R8+0x14c00], desc[UR50][R2.64], !P3 ;  /* 0x14c0000002088fae */ /* 0x0001e2000d901d72 */
[----:B------:R-:W-:-:S03]  /*fa20*/  IMAD.MOV.U32 R13, RZ, RZ, R0 ;  /* 0x000000ffff0d7224 */ /* 0x000fc600078e0000 */
[----:B------:R0:W-:Y:S04]  /*fa30*/  @!P0 LDGSTS.E.BYPASS.LTC128B.128 [R8+0x16c00], desc[UR50][R2.64+0x40], !P4 ;  /* 0x16c0004002088fae */ /* 0x0001e8000e101d72 */
[----:B------:R0:W-:Y:S01]  /*fa40*/  @!P0 LDGSTS.E.BYPASS.LTC128B.128 [R8+0x18c00], desc[UR50][R2.64+0x80], !P5 ;  /* 0x18c0008002088fae */ /* 0x0001e2000e901d72 */
[----:B------:R-:W-:Y:S01]  /*fa50*/  ISETP.GE.AND P0, PT, R6, UR40, PT ;  /* 0x0000002806007c0c */ /* 0x000fe2000bf06270 */
[----:B------:R-:W-:-:S12]  /*fa60*/  IMAD.MOV.U32 R6, RZ, RZ, R14 ;  /* 0x000000ffff067224 */ /* 0x000fd800078e000e */
[----:B0-----:R-:W-:Y:S05]  /*fa70*/  WARPSYNC.COLLECTIVE R15, `(.L_x_141) ;  /* 0x000000000f087348 */ /* 0x001fea0003c00000 */
[----:B------:R1:W2:Y:S02]  /*fa80*/  SHFL.IDX P6, R14, R13, R12, R11 ;  /* 0x0000000c0d0e7389 */ /* 0x0002a400000c000b */
[----:B012---:R-:W-:Y:S01]  /*fa90*/  ENDCOLLECTIVE ;  /* 0x000000000000791b */ /* 0x007fe20003800000 */
.L_x_141:
[----:B------:R-:W-:Y:S02]  /*faa0*/  IMAD.MOV.U32 R13, RZ, RZ, R4 ;  /* 0x000000ffff0d7224 */ /* 0x000fe400078e0004 */
[----:B------:R-:W-:Y:S01]  /*fab0*/  IMAD.MOV.U32 R12, RZ, RZ, 0x3 ;  /* 0x00000003ff0c7424 */ /* 0x000fe200078e00ff */
[----:B------:R-:W-:-:S05]  /*fac0*/  @!P0 IADD3 R14, P1, R35, R14, RZ ;  /* 0x0000000e230e8210 */ /* 0x000fca0007f3e0ff */
[----:B------:R-:W-:-:S08]  /*fad0*/  @!P0 IMAD.MOV.U32 R2, RZ, RZ, R14 ;  /* 0x000000ffff028224 */ /* 0x000fd000078e000e */
[----:B------:R-:W-:Y:S05]  /*fae0*/  WARPSYNC.COLLECTIVE R15, `(.L_x_142) ;  /* 0x000000000f087348 */ /* 0x000fea0003c00000 */
[----:B------:R0:W1:Y:S02]  /*faf0*/  SHFL.IDX P6, R14, R13, R12, R11 ;  /* 0x0000000c0d0e7389 */ /* 0x00006400000c000b */
[----:B01----:R-:W-:Y:S01]  /*fb00*/  ENDCOLLECTIVE ;  /* 0x000000000000791b */ /* 0x003fe20003800000 */
.L_x_142:
[----:B------:R-:W-:-:S04]  /*fb10*/  @!P0 IMAD.X R7, RZ, RZ, R6, P1 ;  /* 0x000000ffff078224 */ /* 0x000fc800008e0606 */
        /* <DEDUP_REMOVED lines=8> */
[----:B------:R-:W-:-:S07]  /*fba0*/  IMAD.MOV.U32 R6, RZ, RZ, R14 ;  /* 0x000000ffff067224 */ /* 0x000fce00078e000e */
[----:B0-----:R-:W-:Y:S05]  /*fbb0*/  WARPSYNC.COLLECTIVE R15, `(.L_x_143) ;  /* 0x000000000f087348 */ /* 0x001fea0003c00000 */
[----:B------:R1:W2:Y:S02]  /*fbc0*/  SHFL.IDX P6, R14, R13, R12, R11 ;  /* 0x0000000c0d0e7389 */ /* 0x0002a400000c000b */
[----:B012---:R-:W-:Y:S01]  /*fbd0*/  ENDCOLLECTIVE ;  /* 0x000000000000791b */ /* 0x007fe20003800000 */
.L_x_143:
[----:B------:R-:W-:Y:S05]  /*fbe0*/  BRA `(.L_x_144) ;  /* 0xffffffc400e87947 */ /* 0x000fea000383ffff */
.L_x_63:
[----:B0-----:R-:W-:-:S04]  /*fbf0*/  IMAD.U32 R3, RZ, RZ, UR41 ;  /* 0x00000029ff037e24 */ /* 0x001fc8000f8e00ff */
[----:B------:R0:W1:Y:S03]  /*fc00*/  SYNCS.PHASECHK.TRANS64.TRYWAIT P0, [R3+URZ+0x29820], R0 ;  /* 0x02982000030075a7 */ /* 0x000066000800017f */
[----:B-1----:R-:W-:Y:S05]  /*fc10*/  @!P0 NANOSLEEP.SYNCS 0x989680 ;  /* 0x009896800000895d */ /* 0x002fea0003900000 */
[----:B------:R-:W1:Y:S02]  /*fc20*/  @!P0 SYNCS.PHASECHK.TRANS64 P0, [R3+URZ+0x29820], R0 ;  /* 0x02982000030085a7 */ /* 0x000e64000800007f */
[----:B-1----:R-:W-:Y:S05]  /*fc30*/  @!P0 BRA `(.L_x_63) ;  /* 0xfffffffc00ec8947 */ /* 0x002fea000383ffff */
[----:B------:R-:W-:Y:S05]  /*fc40*/  BRA `(.L_x_145) ;  /* 0xffffffc800207947 */ /* 0x000fea000383ffff */
.L_x_67:
[----:B0-----:R0:W1:Y:S02]  /*fc50*/  SYNCS.PHASECHK.TRANS64.TRYWAIT P0, [R0+URZ+0x29880], R28 ;  /* 0x0298801c000075a7 */ /* 0x001064000800017f */
[----:B-1----:R-:W-:Y:S05]  /*fc60*/  @!P0 NANOSLEEP.SYNCS 0x989680 ;  /* 0x009896800000895d */ /* 0x002fea0003900000 */
[----:B------:R-:W1:Y:S02]  /*fc70*/  @!P0 SYNCS.PHASECHK.TRANS64 P0, [R0+URZ+0x29880], R28 ;  /* 0x0298801c000085a7 */ /* 0x000e64000800007f */
[----:B-1----:R-:W-:Y:S05]  /*fc80*/  @!P0 BRA `(.L_x_67) ;  /* 0xfffffffc00f08947 */ /* 0x002fea000383ffff */
[----:B------:R-:W-:Y:S05]  /*fc90*/  BRA `(.L_x_146) ;  /* 0xffffffcc00287947 */ /* 0x000fea000383ffff */
.L_x_68:
        /* <DEDUP_REMOVED lines=8> */
.L_x_148:
[----:B------:R-:W-:Y:S05]  /*fd20*/  BSYNC B0 ;  /* 0x0000000000007941 */ /* 0x000fea0003800000 */
.L_x_147:
[----:B------:R-:W-:Y:S01]  /*fd30*/  IMAD.MOV.U32 R13, RZ, RZ, R8 ;  /* 0x000000ffff0d7224 */ /* 0x000fe200078e0008 */
[----:B------:R-:W-:Y:S01]  /*fd40*/  IADD3 R20, R20, UR41, R33 ;  /* 0x0000002914147c10 */ /* 0x000fe2000fffe021 */
[----:B------:R-:W-:Y:S02]  /*fd50*/  IMAD.MOV.U32 R12, RZ, RZ, RZ ;  /* 0x000000ffff0c7224 */ /* 0x000fe400078e00ff */
[----:B------:R-:W-:Y:S02]  /*fd60*/  IMAD.MOV.U32 R11, RZ, RZ, 0x1c1f ;  /* 0x00001c1fff0b7424 */ /* 0x000fe400078e00ff */
[----:B------:R-:W-:Y:S02]  /*fd70*/  IMAD.MOV.U32 R15, RZ, RZ, -0x1 ;  /* 0xffffffffff0f7424 */ /* 0x000fe400078e00ff */
[----:B------:R-:W-:Y:S02]  /*fd80*/  IMAD.MOV.U32 R3, RZ, RZ, R14 ;  /* 0x000000ffff037224 */ /* 0x000fe400078e000e */
[----:B------:R-:W-:-:S07]  /*fd90*/  IMAD.IADD R21, R34, 0x1, R20 ;  /* 0x0000000122157824 */ /* 0x000fce00078e0214 */
[----:B------:R-:W-:Y:S05]  /*fda0*/  WARPSYNC.COLLECTIVE R15, `(.L_x_149) ;  /* 0x000000000f087348 */ /* 0x000fea0003c00000 */
[----:B------:R0:W1:Y:S02]  /*fdb0*/  SHFL.IDX P6, R14, R13, R12, R11 ;  /* 0x0000000c0d0e7389 */ /* 0x00006400000c000b */
[----:B01----:R-:W-:Y:S01]  /*fdc0*/  ENDCOLLECTIVE ;  /* 0x000000000000791b */ /* 0x003fe20003800000 */
.L_x_149:
[----:B------:R-:W-:Y:S02]  /*fdd0*/  IMAD.MOV.U32 R13, RZ, RZ, R9 ;  /* 0x000000ffff0d7224 */ /* 0x000fe400078e0009 */
[----:B------:R-:W-:Y:S02]  /*fde0*/  IMAD.MOV.U32 R12, RZ, RZ, 0x1 ;  /* 0x00000001ff0c7424 */ /* 0x000fe400078e00ff */
[----:B------:R-:W-:-:S07]  /*fdf0*/  IMAD.MOV.U32 R2, RZ, RZ, R14 ;  /* 0x000000ffff027224 */ /* 0x000fce00078e000e */
[----:B------:R-:W-:Y:S05]  /*fe00*/  WARPSYNC.COLLECTIVE R15, `(.L_x_150) ;  /* 0x000000000f087348 */ /* 0x000fea0003c00000 */
[----:B------:R0:W1:Y:S02]  /*fe10*/  SHFL.IDX P6, R14, R13, R12, R11 ;  /* 0x0000000c0d0e7389 */ /* 0x00006400000c000b */
[----:B01----:R-:W-:Y:S01]  /*fe20*/  ENDCOLLECTIVE ;  /* 0x000000000000791b */ /* 0x003fe20003800000 */
.L_x_150:
[----:B------:R-:W-:-:S05]  /*fe30*/  IADD3 R2, P0, R35, R2, RZ ;  /* 0x0000000223027210 */ /* 0x000fca0007f1e0ff */
[----:B------:R-:W-:-:S05]  /*fe40*/  IMAD.X R3, RZ, RZ, R3, P0 ;  /* 0x000000ffff037224 */ /* 0x000fca00000e0603 */
[----:B------:R-:W-:Y:S01]  /*fe50*/  @!PT LDS RZ, [RZ] ;  /* 0x00000000fffff984 */ /* 0x000fe20000000800 */
[----:B------:R-:W-:Y:S01]  /*fe60*/  @!PT LDS RZ, [RZ] ;  /* 0x00000000fffff984 */ /* 0x000fe20000000800 */
[----:B------:R-:W-:Y:S01]  /*fe70*/  @!PT LDS RZ, [RZ] ;  /* 0x00000000fffff984 */ /* 0x000fe20000000800 */
[----:B------:R-:W-:Y:S01]  /*fe80*/  LDGSTS.E.BYPASS.LTC128B.128 [R20+0xa400], desc[UR50][R2.64], !P3 ;  /* 0x0a40000002147fae */ /* 0x000fe2000d901d72 */
[----:B------:R-:W-:-:S03]  /*fe90*/  IMAD.MOV.U32 R13, RZ, RZ, R8 ;  /* 0x000000ffff0d7224 */ /* 0x000fc600078e0008 */
[----:B------:R0:W-:Y:S02]  /*fea0*/  LDGSTS.E.BYPASS.LTC128B.128 [R21+0xa400], desc[UR50][R2.64+0x40], !P1 ;  /* 0x0a40004002157fae */ /* 0x0001e4000c901d72 */
[----:B0-----:R-:W-:-:S07]  /*feb0*/  IMAD.MOV.U32 R3, RZ, RZ, R14 ;  /* 0x000000ffff037224 */ /* 0x001fce00078e000e */
[----:B------:R-:W-:Y:S05]  /*fec0*/  WARPSYNC.COLLECTIVE R15, `(.L_x_151) ;  /* 0x000000000f087348 */ /* 0x000fea0003c00000 */
[----:B------:R0:W1:Y:S02]  /*fed0*/  SHFL.IDX P6, R14, R13, R12, R11 ;  /* 0x0000000c0d0e7389 */ /* 0x00006400000c000b */
[----:B01----:R-:W-:Y:S01]  /*fee0*/  ENDCOLLECTIVE ;  /* 0x000000000000791b */ /* 0x003fe20003800000 */
.L_x_151:
[----:B------:R-:W-:Y:S02]  /*fef0*/  IMAD.MOV.U32 R13, RZ, RZ, R9 ;  /* 0x000000ffff0d7224 */ /* 0x000fe400078e0009 */
[----:B------:R-:W-:Y:S02]  /*ff00*/  IMAD.MOV.U32 R12, RZ, RZ, 0x2 ;  /* 0x00000002ff0c7424 */ /* 0x000fe400078e00ff */
[----:B------:R-:W-:-:S07]  /*ff10*/  IMAD.MOV.U32 R2, RZ, RZ, R14 ;  /* 0x000000ffff027224 */ /* 0x000fce00078e000e */
[----:B------:R-:W-:Y:S05]  /*ff20*/  WARPSYNC.COLLECTIVE R15, `(.L_x_152) ;  /* 0x000000000f087348 */ /* 0x000fea0003c00000 */
[----:B------:R0:W1:Y:S02]  /*ff30*/  SHFL.IDX P6, R14, R13, R12, R11 ;  /* 0x0000000c0d0e7389 */ /* 0x00006400000c000b */
[----:B01----:R-:W-:Y:S01]  /*ff40*/  ENDCOLLECTIVE ;  /* 0x000000000000791b */ /* 0x003fe20003800000 */
.L_x_152:
        /* <DEDUP_REMOVED lines=12> */
.L_x_153:
[----:B------:R-:W-:Y:S02]  /*10010*/  IMAD.MOV.U32 R13, RZ, RZ, R9 ;  /* 0x000000ffff0d7224 */ /* 0x000fe400078e0009 */
[----:B------:R-:W-:Y:S02]  /*10020*/  IMAD.MOV.U32 R12, RZ, RZ, 0x3 ;  /* 0x00000003ff0c7424 */ /* 0x000fe400078e00ff */
[----:B------:R-:W-:-:S07]  /*10030*/  IMAD.MOV.U32 R2, RZ, RZ, R14 ;  /* 0x000000ffff027224 */ /* 0x000fce00078e000e */
[----:B------:R-:W-:Y:S05]  /*10040*/  WARPSYNC.COLLECTIVE R15, `(.L_x_154) ;  /* 0x000000000f087348 */ /* 0x000fea0003c00000 */
[----:B------:R0:W1:Y:S02]  /*10050*/  SHFL.IDX P6, R14, R13, R12, R11 ;  /* 0x0000000c0d0e7389 */ /* 0x00006400000c000b */
[----:B01----:R-:W-:Y:S01]  /*10060*/  ENDCOLLECTIVE ;  /* 0x000000000000791b */ /* 0x003fe20003800000 */
.L_x_154:
        /* <DEDUP_REMOVED lines=12> */
.L_x_155:
[----:B------:R-:W-:Y:S02]  /*10130*/  IMAD.MOV.U32 R13, RZ, RZ, R23 ;  /* 0x000000ffff0d7224 */ /* 0x000fe400078e0017 */
[----:B------:R-:W-:Y:S02]  /*10140*/  IMAD.MOV.U32 R12, RZ, RZ, RZ ;  /* 0x000000ffff0c7224 */ /* 0x000fe400078e00ff */
[----:B------:R-:W-:-:S07]  /*10150*/  IMAD.MOV.U32 R2, RZ, RZ, R14 ;  /* 0x000000ffff027224 */ /* 0x000fce00078e000e */
[----:B------:R-:W-:Y:S05]  /*10160*/  WARPSYNC.COLLECTIVE R15, `(.L_x_156) ;  /* 0x000000000f087348 */ /* 0x000fea0003c00000 */
[----:B------:R0:W1:Y:S02]  /*10170*/  SHFL.IDX P6, R14, R13, R12, R11 ;  /* 0x0000000c0d0e7389 */ /* 0x00006400000c000b */
[----:B01----:R-:W-:Y:S01]  /*10180*/  ENDCOLLECTIVE ;  /* 0x000000000000791b */ /* 0x003fe20003800000 */
.L_x_156:
        /* <DEDUP_REMOVED lines=12> */
.L_x_157:
[----:B------:R-:W-:Y:S01]  /*10250*/  IMAD.MOV.U32 R2, RZ, RZ, R14 ;  /* 0x000000ffff027224 */ /* 0x000fe200078e000e */
[----:B------:R-:W-:Y:S06]  /*10260*/  BRA `(.L_x_158) ;  /* 0xffffffc800c47947 */ /* 0x000fec000383ffff */
.L_x_73:
[----:B---3--:R3:W4:Y:S02]  /*10270*/  SYNCS.PHASECHK.TRANS64.TRYWAIT P0, [R0+URZ+0x29840], R28 ;  /* 0x0298401c000075a7 */ /* 0x008724000800017f */
[----:B----4-:R-:W-:Y:S05]  /*10280*/  @!P0 NANOSLEEP.SYNCS 0x989680 ;  /* 0x009896800000895d */ /* 0x010fea0003900000 */
[----:B------:R-:W4:Y:S02]  /*10290*/  @!P0 SYNCS.PHASECHK.TRANS64 P0, [R0+URZ+0x29840], R28 ;  /* 0x0298401c000085a7 */ /* 0x000f24000800007f */
[----:B----4-:R-:W-:Y:S05]  /*102a0*/  @!P0 BRA `(.L_x_73) ;  /* 0xfffffffc00f08947 */ /* 0x010fea000383ffff */
[----:B------:R-:W-:Y:S05]  /*102b0*/  BRA `(.L_x_159) ;  /* 0xffffffcc00187947 */ /* 0x000fea000383ffff */
.L_x_74:
[----:B------:R-:W-:Y:S01]  /*102c0*/  BSSY B0, `(.L_x_160) ;  /* 0x0000008000007945 */ /* 0x000fe20003800000 */
[----:B------:R-:W-:Y:S02]  /*102d0*/  IMAD.MOV.U32 R13, RZ, RZ, R7 ;  /* 0x000000ffff0d7224 */ /* 0x000fe400078e0007 */
[----:B------:R-:W-:Y:S02]  /*102e0*/  IMAD.MOV.U32 R12, RZ, RZ, RZ ;  /* 0x000000ffff0c7224 */ /* 0x000fe400078e00ff */
[----:B------:R-:W-:Y:S02]  /*102f0*/  IMAD.MOV.U32 R11, RZ, RZ, 0x1c1f ;  /* 0x00001c1fff0b7424 */ /* 0x000fe400078e00ff */
[----:B------:R-:W-:-:S07]  /*10300*/  IMAD.MOV.U32 R15, RZ, RZ, -0x1 ;  /* 0xffffffffff0f7424 */ /* 0x000fce00078e00ff */
[----:B0123--:R-:W-:Y:S05]  /*10310*/  WARPSYNC.COLLECTIVE R15, `(.L_x_161) ;  /* 0x000000000f087348 */ /* 0x00ffea0003c00000 */
[----:B------:R4:W0:Y:S02]  /*10320*/  SHFL.IDX P6, R14, R13, R12, R11 ;  /* 0x0000000c0d0e7389 */ /* 0x00082400000c000b */
[----:B01234-:R-:W-:Y:S01]  /*10330*/  ENDCOLLECTIVE ;  /* 0x000000000000791b */ /* 0x01ffe20003800000 */
.L_x_161:
[----:B------:R-:W-:Y:S05]  /*10340*/  BSYNC B0 ;  /* 0x0000000000007941 */ /* 0x000fea0003800000 */
.L_x_160:
[----:B------:R-:W-:Y:S02]  /*10350*/  IMAD.MOV.U32 R13, RZ, RZ, R6 ;  /* 0x000000ffff0d7224 */ /* 0x000fe400078e0006 */
[----:B------:R-:W-:Y:S02]  /*10360*/  IMAD.MOV.U32 R12, RZ, RZ, RZ ;  /* 0x000000ffff0c7224 */ /* 0x000fe400078e00ff */
[----:B------:R-:W-:Y:S02]  /*10370*/  IMAD.MOV.U32 R11, RZ, RZ, 0x1c1f ;  /* 0x00001c1fff0b7424 */ /* 0x000fe400078e00ff */
[----:B------:R-:W-:Y:S02]  /*10380*/  IMAD.MOV.U32 R15, RZ, RZ, -0x1 ;  /* 0xffffffffff0f7424 */ /* 0x000fe400078e00ff */
[----:B------:R-:W-:Y:S02]  /*10390*/  IMAD.MOV.U32 R3, RZ, RZ, R14 ;  /* 0x000000ffff037224 */ /* 0x000fe400078e000e */
[----:B------:R-:W-:-:S07]  /*103a0*/  VIADD R9, R9, UR41 ;  /* 0x0000002909097c36 */ /* 0x000fce0008000000 */
[----:B------:R-:W-:Y:S05]  /*103b0*/  WARPSYNC.COLLECTIVE R15, `(.L_x_162) ;  /* 0x000000000f087348 */ /* 0x000fea0003c00000 */
[----:B------:R0:W1:Y:S02]  /*103c0*/  SHFL.IDX P6, R14, R13, R12, R11 ;  /* 0x0000000c0d0e7389 */ /* 0x00006400000c000b */
[----:B01----:R-:W-:Y:S01]  /*103d0*/  ENDCOLLECTIVE ;  /* 0x000000000000791b */ /* 0x003fe20003800000 */
.L_x_162:
[----:B------:R-:W-:Y:S02]  /*103e0*/  IMAD.MOV.U32 R13, RZ, RZ, R7 ;  /* 0x000000ffff0d7224 */ /* 0x000fe400078e0007 */
[----:B------:R-:W-:Y:S01]  /*103f0*/  IMAD.MOV.U32 R12, RZ, RZ, 0x1 ;  /* 0x00000001ff0c7424 */ /* 0x000fe200078e00ff */
[----:B------:R-:W-:-:S13]  /*10400*/  IADD3 R2, P0, R35, R14, RZ ;  /* 0x0000000e23027210 */ /* 0x000fda0007f1e0ff */
[----:B------:R-:W-:Y:S05]  /*10410*/  WARPSYNC.COLLECTIVE R15, `(.L_x_163) ;  /* 0x000000000f087348 */ /* 0x000fea0003c00000 */
[----:B------:R0:W1:Y:S02]  /*10420*/  SHFL.IDX P6, R14, R13, R12, R11 ;  /* 0x0000000c0d0e7389 */ /* 0x00006400000c000b */
[----:B01----:R-:W-:Y:S01]  /*10430*/  ENDCOLLECTIVE ;  /* 0x000000000000791b */ /* 0x003fe20003800000 */
.L_x_163:
[----:B------:R-:W-:-:S05]  /*10440*/  IMAD.X R3, RZ, RZ, R3, P0 ;  /* 0x000000ffff037224 */ /* 0x000fca00000e0603 */
[----:B------:R-:W-:Y:S01]  /*10450*/  @!PT LDS RZ, [RZ] ;  /* 0x00000000fffff984 */ /* 0x000fe20000000800 */
[----:B------:R-:W-:Y:S01]  /*10460*/  @!PT LDS RZ, [RZ] ;  /* 0x00000000fffff984 */ /* 0x000fe20000000800 */
[----:B------:R-:W-:Y:S01]  /*10470*/  @!PT LDS RZ, [RZ] ;  /* 0x00000000fffff984 */ /* 0x000fe20000000800 */
[----:B------:R-:W-:Y:S04]  /*10480*/  LDGSTS.E.BYPASS.LTC128B.128 [R9+0x1a400], desc[UR50][R2.64], !P4 ;  /* 0x1a40000002097fae */ /* 0x000fe8000e101d72 */
[----:B------:R-:W-:Y:S01]  /*10490*/  LDGSTS.E.BYPASS.LTC128B.128 [R9+0x1cc00], desc[UR50][R2.64+0x40], !P3 ;  /* 0x1cc0004002097fae */ /* 0x000fe2000d901d72 */
[----:B------:R-:W-:-:S03]  /*104a0*/  IMAD.MOV.U32 R13, RZ, RZ, R6 ;  /* 0x000000ffff0d7224 */ /* 0x000fc600078e0006 */
[----:B------:R0:W-:Y:S02]  /*104b0*/  LDGSTS.E.BYPASS.LTC128B.128 [R9+0x1f400], desc[UR50][R2.64+0x80], !P1 ;  /* 0x1f40008002097fae */ /* 0x0001e4000c901d72 */
[----:B0-----:R-:W-:-:S07]  /*104c0*/  IMAD.MOV.U32 R3, RZ, RZ, R14 ;  /* 0x000000ffff037224 */ /* 0x001fce00078e000e */
[----:B------:R-:W-:Y:S05]  /*104d0*/  WARPSYNC.COLLECTIVE R15, `(.L_x_164) ;  /* 0x000000000f087348 */ /* 0x000fea0003c00000 */
[----:B------:R0:W1:Y:S02]  /*104e0*/  SHFL.IDX P6, R14, R13, R12, R11 ;  /* 0x0000000c0d0e7389 */ /* 0x00006400000c000b */
[----:B01----:R-:W-:Y:S01]  /*104f0*/  ENDCOLLECTIVE ;  /* 0x000000000000791b */ /* 0x003fe20003800000 */
.L_x_164:
[----:B------:R-:W-:Y:S02]  /*10500*/  IMAD.MOV.U32 R13, RZ, RZ, R7 ;  /* 0x000000ffff0d7224 */ /* 0x000fe400078e0007 */
[----:B------:R-:W-:Y:S01]  /*10510*/  IMAD.MOV.U32 R12, RZ, RZ, 0x2 ;  /* 0x00000002ff0c7424 */ /* 0x000fe200078e00ff */
[----:B------:R-:W-:-:S13]  /*10520*/  IADD3 R2, P0, R35, R14, RZ ;  /* 0x0000000e23027210 */ /* 0x000fda0007f1e0ff */
[----:B------:R-:W-:Y:S05]  /*10530*/  WARPSYNC.COLLECTIVE R15, `(.L_x_165) ;  /* 0x000000000f087348 */ /* 0x000fea0003c00000 */
[----:B------:R0:W1:Y:S02]  /*10540*/  SHFL.IDX P6, R14, R13, R12, R11 ;  /* 0x0000000c0d0e7389 */ /* 0x00006400000c000b */
[----:B01----:R-:W-:Y:S01]  /*10550*/  ENDCOLLECTIVE ;  /* 0x000000000000791b */ /* 0x003fe20003800000 */
.L_x_165:
[----:B------:R-:W-:-:S05]  /*10560*/  IMAD.X R3, RZ, RZ, R3, P0 ;  /* 0x000000ffff037224 */ /* 0x000fca00000e0603 */
[----:B------:R-:W-:Y:S01]  /*10570*/  @!PT LDS RZ, [RZ] ;  /* 0x00000000fffff984 */ /* 0x000fe20000000800 */
[----:B------:R-:W-:Y:S01]  /*10580*/  @!PT LDS RZ, [RZ] ;  /* 0x00000000fffff984 */ /* 0x000fe20000000800 */
[----:B------:R-:W-:Y:S01]  /*10590*/  @!PT LDS RZ, [RZ] ;  /* 0x00000000fffff984 */ /* 0x000fe20000000800 */
[----:B------:R0:W-:Y:S04]  /*105a0*/  LDGSTS.E.BYPASS.LTC128B.128 [R9+0x1ac00], desc[UR50][R2.64], !P4 ;  /* 0x1ac0000002097fae */ /* 0x0001e8000e101d72 */
[----:B------:R0:W-:Y:S01]  /*105b0*/  LDGSTS.E.BYPASS.LTC128B.128 [R9+0x1d400], desc[UR50][R2.64+0x40], !P3 ;  /* 0x1d40004002097fae */ /* 0x0001e2000d901d72 */
[----:B------:R-:W-:-:S03]  /*105c0*/  IMAD.MOV.U32 R13, RZ, RZ, R6 ;  /* 0x000000ffff0d7224 */ /* 0x000fc600078e0006 */
[----:B------:R0:W-:Y:S01]  /*105d0*/  LDGSTS.E.BYPASS.LTC128B.128 [R9+0x1fc00], desc[UR50][R2.64+0x80], !P1 ;  /* 0x1fc0008002097fae */ /* 0x0001e2000c901d72 */
[----:B------:R-:W-:-:S07]  /*105e0*/  IMAD.MOV.U32 R5, RZ, RZ, R14 ;  /* 0x000000ffff057224 */ /* 0x000fce00078e000e */
[----:B0-----:R-:W-:Y:S05]  /*105f0*/  WARPSYNC.COLLECTIVE R15, `(.L_x_166) ;  /* 0x000000000f087348 */ /* 0x001fea0003c00000 */
[----:B------:R1:W2:Y:S02]  /*10600*/  SHFL.IDX P6, R14, R13, R12, R11 ;  /* 0x0000000c0d0e7389 */ /* 0x0002a400000c000b */
[----:B012---:R-:W-:Y:S01]  /*10610*/  ENDCOLLECTIVE ;  /* 0x000000000000791b */ /* 0x007fe20003800000 */
.L_x_166:
[----:B------:R-:W-:Y:S02]  /*10620*/  IMAD.MOV.U32 R13, RZ, RZ, R7 ;  /* 0x000000ffff0d7224 */ /* 0x000fe400078e0007 */
[----:B------:R-:W-:Y:S01]  /*10630*/  IMAD.MOV.U32 R12, RZ, RZ, 0x3 ;  /* 0x00000003ff0c7424 */ /* 0x000fe200078e00ff */
[----:B------:R-:W-:-:S13]  /*10640*/  IADD3 R2, P0, R35, R14, RZ ;  /* 0x0000000e23027210 */ /* 0x000fda0007f1e0ff */
[----:B------:R-:W-:Y:S05]  /*10650*/  WARPSYNC.COLLECTIVE R15, `(.L_x_167) ;  /* 0x000000000f087348 */ /* 0x000fea0003c00000 */
[----:B------:R0:W1:Y:S02]  /*10660*/  SHFL.IDX P6, R14, R13, R12, R11 ;  /* 0x0000000c0d0e7389 */ /* 0x00006400000c000b */
[----:B01----:R-:W-:Y:S01]  /*10670*/  ENDCOLLECTIVE ;  /* 0x000000000000791b */ /* 0x003fe20003800000 */
.L_x_167:
        /* <DEDUP_REMOVED lines=12> */
.L_x_168:
[----:B------:R-:W-:Y:S02]  /*10740*/  IMAD.MOV.U32 R13, RZ, RZ, R20 ;  /* 0x000000ffff0d7224 */ /* 0x000fe400078e0014 */
[----:B------:R-:W-:Y:S02]  /*10750*/  IMAD.MOV.U32 R12, RZ, RZ, RZ ;  /* 0x000000ffff0c7224 */ /* 0x000fe400078e00ff */
[----:B------:R-:W-:-:S07]  /*10760*/  IMAD.MOV.U32 R2, RZ, RZ, R14 ;  /* 0x000000ffff027224 */ /* 0x000fce00078e000e */
[----:B------:R-:W-:Y:S05]  /*10770*/  WARPSYNC.COLLECTIVE R15, `(.L_x_169) ;  /* 0x000000000f087348 */ /* 0x000fea0003c00000 */
[----:B------:R0:W1:Y:S02]  /*10780*/  SHFL.IDX P6, R14, R13, R12, R11 ;  /* 0x0000000c0d0e7389 */ /* 0x00006400000c000b */
[----:B01----:R-:W-:Y:S01]  /*10790*/  ENDCOLLECTIVE ;  /* 0x000000000000791b */ /* 0x003fe20003800000 */
.L_x_169:
[----:B------:R-:W-:-:S05]  /*107a0*/  IADD3 R2, P0, R35, R2, RZ ;  /* 0x0000000223027210 */ /* 0x000fca0007f1e0ff */
[----:B------:R-:W-:-:S05]  /*107b0*/  IMAD.X R3, RZ, RZ, R7, P0 ;  /* 0x000000ffff037224 */ /* 0x000fca00000e0607 */
[----:B------:R-:W-:Y:S01]  /*107c0*/  @!PT LDS RZ, [RZ] ;  /* 0x00000000fffff984 */ /* 0x000fe20000000800 */
[----:B------:R-:W-:Y:S01]  /*107d0*/  @!PT LDS RZ, [RZ] ;  /* 0x00000000fffff984 */ /* 0x000fe20000000800 */
[----:B------:R-:W-:Y:S01]  /*107e0*/  @!PT LDS RZ, [RZ] ;  /* 0x00000000fffff984 */ /* 0x000fe20000000800 */
[----:B------:R0:W-:Y:S01]  /*107f0*/  LDGSTS.E.BYPASS.LTC128B.128 [R9+0x1bc00], desc[UR50][R2.64], !P4 ;  /* 0x1bc0000002097fae */ /* 0x0001e2000e101d72 */
[----:B------:R-:W-:-:S03]  /*10800*/  IMAD.MOV.U32 R13, RZ, RZ, R8 ;  /* 0x000000ffff0d7224 */ /* 0x000fc600078e0008 */
[----:B------:R0:W-:Y:S04]  /*10810*/  LDGSTS.E.BYPASS.LTC128B.128 [R9+0x1e400], desc[UR50][R2.64+0x40], !P3 ;  /* 0x1e40004002097fae */ /* 0x0001e8000d901d72 */
[----:B------:R0:W-:Y:S01]  /*10820*/  LDGSTS.E.BYPASS.LTC128B.128 [R9+0x20c00], desc[UR50][R2.64+0x80], !P1 ;  /* 0x20c0008002097fae */ /* 0x0001e2000c901d72 */
[----:B------:R-:W-:-:S07]  /*10830*/  IMAD.MOV.U32 R20, RZ, RZ, R14 ;  /* 0x000000ffff147224 */ /* 0x000fce00078e000e */
[----:B0-----:R-:W-:Y:S05]  /*10840*/  WARPSYNC.COLLECTIVE R15, `(.L_x_170) ;  /* 0x000000000f087348 */ /* 0x001fea0003c00000 */
[----:B------:R1:W2:Y:S02]  /*10850*/  SHFL.IDX P6, R14, R13, R12, R11 ;  /* 0x0000000c0d0e7389 */ /* 0x0002a400000c000b */
[----:B012---:R-:W-:Y:S01]  /*10860*/  ENDCOLLECTIVE ;  /* 0x000000000000791b */ /* 0x007fe20003800000 */
.L_x_170:
[----:B------:R-:W-:Y:S05]  /*10870*/  BRA `(.L_x_171) ;  /* 0xffffffc800b47947 */ /* 0x000fea000383ffff */
.L_x_79:
[----:B0-----:R0:W2:Y:S02]  /*10880*/  SYNCS.PHASECHK.TRANS64.TRYWAIT P1, [R0+URZ+0x29870], R3 ;  /* 0x02987003000075a7 */ /* 0x0010a4000802017f */
[----:B--2---:R-:W-:Y:S05]  /*10890*/  @!P1 NANOSLEEP.SYNCS 0x989680 ;  /* 0x009896800000995d */ /* 0x004fea0003900000 */
[----:B------:R-:W2:Y:S02]  /*108a0*/  @!P1 SYNCS.PHASECHK.TRANS64 P1, [R0+URZ+0x29870], R3 ;  /* 0x02987003000095a7 */ /* 0x000ea4000802007f */
[----:B--2---:R-:W-:Y:S05]  /*108b0*/  @!P1 BRA `(.L_x_79) ;  /* 0xfffffffc00f09947 */ /* 0x004fea000383ffff */
[----:B------:R-:W-:Y:S05]  /*108c0*/  BRA `(.L_x_172) ;  /* 0xffffffcc00207947 */ /* 0x000fea000383ffff */
.L_x_81:
[----:B0-----:R0:W2:Y:S02]  /*108d0*/  SYNCS.PHASECHK.TRANS64.TRYWAIT P1, [R0+URZ+0x29860], R3 ;  /* 0x02986003000075a7 */ /* 0x0010a4000802017f */
[----:B--2---:R-:W-:Y:S05]  /*108e0*/  @!P1 NANOSLEEP.SYNCS 0x989680 ;  /* 0x009896800000995d */ /* 0x004fea0003900000 */
[----:B------:R-:W2:Y:S02]  /*108f0*/  @!P1 SYNCS.PHASECHK.TRANS64 P1, [R0+URZ+0x29860], R3 ;  /* 0x02986003000095a7 */ /* 0x000ea4000802007f */
[----:B--2---:R-:W-:Y:S05]  /*10900*/  @!P1 BRA `(.L_x_81) ;  /* 0xfffffffc00f09947 */ /* 0x004fea000383ffff */
[----:B------:R-:W-:Y:S05]  /*10910*/  BRA `(.L_x_173) ;  /* 0xffffffcc00307947 */ /* 0x000fea000383ffff */
.L_x_87:
[----:B0-----:R0:W1:Y:S02]  /*10920*/  SYNCS.PHASECHK.TRANS64.TRYWAIT P0, [R3+URZ+0x29870], R0 ;  /* 0x02987000030075a7 */ /* 0x001064000800017f */
[----:B-1----:R-:W-:Y:S05]  /*10930*/  @!P0 NANOSLEEP.SYNCS 0x989680 ;  /* 0x009896800000895d */ /* 0x002fea0003900000 */
[----:B------:R-:W1:Y:S02]  /*10940*/  @!P0 SYNCS.PHASECHK.TRANS64 P0, [R3+URZ+0x29870], R0 ;  /* 0x02987000030085a7 */ /* 0x000e64000800007f */
[----:B-1----:R-:W-:Y:S05]  /*10950*/  @!P0 BRA `(.L_x_87) ;  /* 0xfffffffc00f08947 */ /* 0x002fea000383ffff */
[----:B------:R-:W-:Y:S05]  /*10960*/  BRA `(.L_x_174) ;  /* 0xffffffd000ac7947 */ /* 0x000fea000383ffff */
.L_x_89:
[----:B0-----:R0:W1:Y:S02]  /*10970*/  SYNCS.PHASECHK.TRANS64.TRYWAIT P0, [R3+URZ+0x29860], R0 ;  /* 0x02986000030075a7 */ /* 0x001064000800017f */
[----:B-1----:R-:W-:Y:S05]  /*10980*/  @!P0 NANOSLEEP.SYNCS 0x989680 ;  /* 0x009896800000895d */ /* 0x002fea0003900000 */
[----:B------:R-:W1:Y:S02]  /*10990*/  @!P0 SYNCS.PHASECHK.TRANS64 P0, [R3+URZ+0x29860], R0 ;  /* 0x02986000030085a7 */ /* 0x000e64000800007f */
[----:B-1----:R-:W-:Y:S05]  /*109a0*/  @!P0 BRA `(.L_x_89) ;  /* 0xfffffffc00f08947 */ /* 0x002fea000383ffff */
[----:B------:R-:W-:Y:S05]  /*109b0*/  BRA `(.L_x_175) ;  /* 0xffffffd000bc7947 */ /* 0x000fea000383ffff */
.L_x_93:
[----:B0-----:R0:W1:Y:S02]  /*109c0*/  SYNCS.PHASECHK.TRANS64.TRYWAIT P0, [R4+URZ+0x29820], R0 ;  /* 0x02982000040075a7 */ /* 0x001064000800017f */
[----:B-1----:R-:W-:Y:S05]  /*109d0*/  @!P0 NANOSLEEP.SYNCS 0x989680 ;  /* 0x009896800000895d */ /* 0x002fea0003900000 */
[----:B------:R-:W1:Y:S02]  /*109e0*/  @!P0 SYNCS.PHASECHK.TRANS64 P0, [R4+URZ+0x29820], R0 ;  /* 0x02982000040085a7 */ /* 0x000e64000800007f */
[----:B-1----:R-:W-:Y:S05]  /*109f0*/  @!P0 BRA `(.L_x_93) ;  /* 0xfffffffc00f08947 */ /* 0x002fea000383ffff */
[----:B------:R-:W-:Y:S05]  /*10a00*/  BRA `(.L_x_176) ;  /* 0xffffffd8004c7947 */ /* 0x000fea000383ffff */
.L_x_97:
[----:B0-----:R0:W1:Y:S02]  /*10a10*/  SYNCS.PHASECHK.TRANS64.TRYWAIT P1, [R3+URZ+0x29840], R2 ;  /* 0x02984002030075a7 */ /* 0x001064000802017f */
[----:B-1----:R-:W-:Y:S05]  /*10a20*/  @!P1 NANOSLEEP.SYNCS 0x989680 ;  /* 0x009896800000995d */ /* 0x002fea0003900000 */
[----:B------:R-:W1:Y:S02]  /*10a30*/  @!P1 SYNCS.PHASECHK.TRANS64 P1, [R3+URZ+0x29840], R2 ;  /* 0x02984002030095a7 */ /* 0x000e64000802007f */
[----:B-1----:R-:W-:Y:S05]  /*10a40*/  @!P1 BRA `(.L_x_97) ;  /* 0xfffffffc00f09947 */ /* 0x002fea000383ffff */
[----:B------:R-:W-:Y:S05]  /*10a50*/  BRA `(.L_x_177) ;  /* 0xffffffd8008c7947 */ /* 0x000fea000383ffff */
.L_x_99:
[----:B-1----:R1:W2:Y:S02]  /*10a60*/  SYNCS.PHASECHK.TRANS64.TRYWAIT P1, [R19+URZ+0x29840], R0 ;  /* 0x02984000130075a7 */ /* 0x0022a4000802017f */
[----:B--2---:R-:W-:Y:S05]  /*10a70*/  @!P1 NANOSLEEP.SYNCS 0x989680 ;  /* 0x009896800000995d */ /* 0x004fea0003900000 */
[----:B------:R-:W2:Y:S02]  /*10a80*/  @!P1 SYNCS.PHASECHK.TRANS64 P1, [R19+URZ+0x29840], R0 ;  /* 0x02984000130095a7 */ /* 0x000ea4000802007f */
[----:B--2---:R-:W-:Y:S05]  /*10a90*/  @!P1 BRA `(.L_x_99) ;  /* 0xfffffffc00f09947 */ /* 0x004fea000383ffff */
[----:B------:R-:W-:Y:S05]  /*10aa0*/  BRA `(.L_x_178) ;  /* 0xffffffd800987947 */ /* 0x000fea000383ffff */
.L_x_101:
[----:B--2---:R2:W3:Y:S02]  /*10ab0*/  SYNCS.PHASECHK.TRANS64.TRYWAIT P1, [R3+URZ+0x29860], R2 ;  /* 0x02986002030075a7 */ /* 0x0044e4000802017f */
[----:B---3--:R-:W-:Y:S05]  /*10ac0*/  @!P1 NANOSLEEP.SYNCS 0x989680 ;  /* 0x009896800000995d */ /* 0x008fea0003900000 */
[----:B------:R-:W3:Y:S02]  /*10ad0*/  @!P1 SYNCS.PHASECHK.TRANS64 P1, [R3+URZ+0x29860], R2 ;  /* 0x02986002030095a7 */ /* 0x000ee4000802007f */
[----:B---3--:R-:W-:Y:S05]  /*10ae0*/  @!P1 BRA `(.L_x_101) ;  /* 0xfffffffc00f09947 */ /* 0x008fea000383ffff */
[----:B------:R-:W-:Y:S05]  /*10af0*/  BRA `(.L_x_179) ;  /* 0xffffffd800947947 */ /* 0x000fea000383ffff */
.L_x_103:
[----:B---3--:R3:W4:Y:S02]  /*10b00*/  SYNCS.PHASECHK.TRANS64.TRYWAIT P1, [R19+URZ+0x29860], R0 ;  /* 0x02986000130075a7 */ /* 0x008724000802017f */
[----:B----4-:R-:W-:Y:S05]  /*10b10*/  @!P1 NANOSLEEP.SYNCS 0x989680 ;  /* 0x009896800000995d */ /* 0x010fea0003900000 */
[----:B------:R-:W4:Y:S02]  /*10b20*/  @!P1 SYNCS.PHASECHK.TRANS64 P1, [R19+URZ+0x29860], R0 ;  /* 0x02986000130095a7 */ /* 0x000f24000802007f */
[----:B----4-:R-:W-:Y:S05]  /*10b30*/  @!P1 BRA `(.L_x_103) ;  /* 0xfffffffc00f09947 */ /* 0x010fea000383ffff */
[----:B------:R-:W-:Y:S05]  /*10b40*/  BRA `(.L_x_180) ;  /* 0xffffffd800907947 */ /* 0x000fea000383ffff */
.L_x_105:
[----:B----4-:R4:W0:Y:S02]  /*10b50*/  SYNCS.PHASECHK.TRANS64.TRYWAIT P1, [R3+URZ+0x29880], R2 ;  /* 0x02988002030075a7 */ /* 0x010824000802017f */
[----:B0-----:R-:W-:Y:S05]  /*10b60*/  @!P1 NANOSLEEP.SYNCS 0x989680 ;  /* 0x009896800000995d */ /* 0x001fea0003900000 */
[----:B------:R-:W0:Y:S02]  /*10b70*/  @!P1 SYNCS.PHASECHK.TRANS64 P1, [R3+URZ+0x29880], R2 ;  /* 0x02988002030095a7 */ /* 0x000e24000802007f */
[----:B0-----:R-:W-:Y:S05]  /*10b80*/  @!P1 BRA `(.L_x_105) ;  /* 0xfffffffc00f09947 */ /* 0x001fea000383ffff */
[----:B------:R-:W-:Y:S05]  /*10b90*/  BRA `(.L_x_181) ;  /* 0xffffffd8008c7947 */ /* 0x000fea000383ffff */
.L_x_182:
[----:B------:R-:W-:-:S00]  /*10ba0*/  BRA `(.L_x_182) ;  /* 0xfffffffc00fc7947 */ /* 0x000fc0000383ffff */
[----:B------:R-:W-:-:S00]  /*10bb0*/  NOP ;  /* 0x0000000000007918 */ /* 0x000fc00000000000 */
        /* <DEDUP_REMOVED lines=12> */
.L_x_3190:


//--------------------- .text._ZN7cutlass13device_kernelIN5flash11enable_sm90INS1_16FlashAttnFwdSm90INS1_25CollectiveMainloopFwdSm90ILi2EN4cute5tupleIJNS5_1CILi1EEES8_S8_EEENS6_IJNS7_ILi128EEENS7_ILi160EEENS7_ILi192EEEEEELi128ENS_12float_e4m3_tEfNS_4arch4Sm90ELb0ELb0ELb0ELb1ELb1ELb0ELb0ELb1ELb1ELb1ELb0ELb0EEENS1_21CollectiveEpilogueFwdINS6_IJSA_SA_SB_EEES9_NS_10bfloat16_tESG_Li256ELb1ELb1ELb0ELb1EEENS1_36VarlenDynamicPersistentTileSchedulerILi128ELi160ELi256ELi128ELb0ELb1ELb1ELb0ELb1ELb1EEEEEEEEEvNT_6ParamsE --------------------------
	.section	.text._ZN7cutlass13device_kernelIN5flash11enable_sm90INS1_16FlashAttnFwdSm90INS1_25CollectiveMainloopFwdSm90ILi2EN4cute5tupleIJNS5_1CILi1EEES8_S8_EEENS6_IJNS7_ILi128EEENS7_ILi160EEENS7_ILi192EEEEEELi128ENS_12float_e4m3_tEfNS_4arch4Sm90ELb0ELb0ELb0ELb1ELb1ELb0ELb0ELb1ELb1ELb1ELb0ELb0EEENS1_21CollectiveEpilogueFwdINS6_IJSA_SA_SB_EEES9_NS_10bfloat16_tESG_Li256ELb1ELb1ELb0ELb1EEENS1_36VarlenDynamicPersistentTileSchedulerILi128ELi160ELi256ELi128ELb0ELb1ELb1ELb0ELb1ELb1EEEEEEEEEvNT_6ParamsE,"ax",@progbits
	.align	128
.text._ZN7cutlass13device_kernelIN5flash11enable_sm90INS1_16FlashAttnFwdSm90INS1_25CollectiveMainloopFwdSm90ILi2EN4cute5tupleIJNS5_1CILi1EEES8_S8_EEENS6_IJNS7_ILi128EEENS7_ILi160EEENS7_ILi192EEEEEELi128ENS_12float_e4m3_tEfNS_4arch4Sm90ELb0ELb0ELb0ELb1ELb1ELb0ELb0ELb1ELb1ELb1ELb0ELb0EEENS1_21CollectiveEpilogueFwdINS6_IJSA_SA_SB_EEES9_NS_10bfloat16_tESG_Li256ELb1ELb1ELb0ELb1EEENS1_36VarlenDynamicPersistentTileSchedulerILi128ELi160ELi256ELi128ELb0ELb1ELb1ELb0ELb1ELb1EEEEEEEEEvNT_6ParamsE:
        .type           _ZN7cutlass13device_kernelIN5flash11enable_sm90INS1_16FlashAttnFwdSm90INS1_25CollectiveMainloopFwdSm90ILi2EN4cute5tupleIJNS5_1CILi1EEES8_S8_EEENS6_IJNS7_ILi128EEENS7_ILi160EEENS7_ILi192EEEEEELi128ENS_12float_e4m3_tEfNS_4arch4Sm90ELb0ELb0ELb0ELb1ELb1ELb0ELb0ELb1ELb1ELb1ELb0ELb0EEENS1_21CollectiveEpilogueFwdINS6_IJSA_SA_SB_EEES9_NS_10bfloat16_tESG_Li256ELb1ELb1ELb0ELb1EEENS1_36VarlenDynamicPersistentTileSchedulerILi128ELi160ELi256ELi128ELb0ELb1ELb1ELb0ELb1ELb1EEEEEEEEEvNT_6ParamsE,@function
        .size           _ZN7cutlass13device_kernelIN5flash11enable_sm90INS1_16FlashAttnFwdSm90INS1_25CollectiveMainloopFwdSm90ILi2EN4cute5tupleIJNS5_1CILi1EEES8_S8_EEENS6_IJNS7_ILi128EEENS7_ILi160EEENS7_ILi192EEEEEELi128ENS_12float_e4m3_tEfNS_4arch4Sm90ELb0ELb0ELb0ELb1ELb1ELb0ELb0ELb1ELb1ELb1ELb0ELb0EEENS1_21CollectiveEpilogueFwdINS6_IJSA_SA_SB_EEES9_NS_10bfloat16_tESG_Li256ELb1ELb1ELb0ELb1EEENS1_36VarlenDynamicPersistentTileSchedulerILi128ELi160ELi256ELi128ELb0ELb1ELb1ELb0ELb1ELb1EEEEEEEEEvNT_6ParamsE,(.L_x_3191 - _ZN7cutlass13device_kernelIN5flash11enable_sm90INS1_16FlashAttnFwdSm90INS1_25CollectiveMainloopFwdSm90ILi2EN4cute5tupleIJNS5_1CILi1EEES8_S8_EEENS6_IJNS7_ILi128EEENS7_ILi160EEENS7_ILi192EEEEEELi128ENS_12float_e4m3_tEfNS_4arch4Sm90ELb0ELb0ELb0ELb1ELb1ELb0ELb0ELb1ELb1ELb1ELb0ELb0EEENS1_21CollectiveEpilogueFwdINS6_IJSA_SA_SB_EEES9_NS_10bfloat16_tESG_Li256ELb1ELb1ELb0ELb1EEENS1_36VarlenDynamicPersistentTileSchedulerILi128ELi160ELi256ELi128ELb0ELb1ELb1ELb0ELb1ELb1EEEEEEEEEvNT_6ParamsE)
        .other          _ZN7cutlass13device_kernelIN5flash11enable_sm90INS1_16FlashAttnFwdSm90INS1_25CollectiveMainloopFwdSm90ILi2EN4cute5tupleIJNS5_1CILi1EEES8_S8_EEENS6_IJNS7_ILi128EEENS7_ILi160EEENS7_ILi192EEEEEELi128ENS_12float_e4m3_tEfNS_4arch4Sm90ELb0ELb0ELb0ELb1ELb1ELb0ELb0ELb1ELb1ELb1ELb0ELb0EEENS1_21CollectiveEpilogueFwdINS6_IJSA_SA_SB_EEES9_NS_10bfloat16_tESG_Li256ELb1ELb1ELb0ELb1EEENS1_36VarlenDynamicPersistentTileSchedulerILi128ELi160ELi256ELi128ELb0ELb1ELb1ELb0ELb1ELb1EEEEEEEEEvNT_6ParamsE,@"STO_CUDA_ENTRY STV_DEFAULT"
_ZN7cutlass13device_kernelIN5flash11enable_sm90INS1_16FlashAttnFwdSm90INS1_25CollectiveMainloopFwdSm90ILi2EN4cute5tupleIJNS5_1CILi1EEES8_S8_EEENS6_IJNS7_ILi128EEENS7_ILi160EEENS7_ILi192EEEEEELi128ENS_12float_e4m3_tEfNS_4arch4Sm90ELb0ELb0ELb0ELb1ELb1ELb0ELb0ELb1ELb1ELb1ELb0ELb0EEENS1_21CollectiveEpilogueFwdINS6_IJSA_SA_SB_EEES9_NS_10bfloat16_tESG_Li256ELb1ELb1ELb0ELb1EEENS1_36VarlenDynamicPersistentTileSchedulerILi128ELi160ELi256ELi128ELb0ELb1ELb1ELb0ELb1ELb1EEEEEEEEEvNT_6ParamsE:
        /* <DEDUP_REMOVED lines=45> */
.L_x_183:
        /* <DEDUP_REMOVED lines=22> */
.L_x_184:
        /* <DEDUP_REMOVED lines=18> */
.L_x_185:
        /* <DEDUP_REMOVED lines=22> */
.L_x_186:
[----:B------:R-:W5:Y:S01]  /*06b0*/  SHFL.IDX PT, R3, R0, RZ, 0x1f ;  /* 0x00001fff00037589 */ /* 0x000f6200000e0000 */
[----:B------:R-:W-:Y:S01]  /*06c0*/  R2UR UR9, R4 ;  /* 0x00000000040972ca */ /* 0x000fe200000e0000 */
[----:B------:R-:W-:Y:S01]  /*06d0*/  NOP ;  /* 0x0000000000007918 */ /* 0x000fe20000000000 */
[----:B------:R-:W0:Y:S01]  /*06e0*/  S2R R2, SR_CgaCtaId ;  /* 0x0000000000027919 */ /* 0x000e220000008800 */
        /* <DEDUP_REMOVED lines=20> */
.L_x_187:
        /* <DEDUP_REMOVED lines=8> */
.L_x_189:
[----:B------:R-:W-:-:S08]  /*08b0*/  NOP ;  /* 0x0000000000007918 */ /* 0x000fd00000000000 */
[----:B------:R-:W0:Y:S02]  /*08c0*/  USETMAXREG.TRY_ALLOC.CTAPOOL UP0, 0xe8 ;  /* 0x000000e8000079c8 */ /* 0x000e240008000600 */
[----:B0-----:R-:W-:-:S13]  /*08d0*/  PLOP3.LUT P0, PT, PT, PT, UP0, 0x80, 0x0 ;  /* 0x000000000000781c */ /* 0x001fda0003f0f008 */
[----:B------:R-:W-:Y:S05]  /*08e0*/  @!P0 BRA `(.L_x_189) ;  /* 0xfffffffc00f08947 */ /* 0x000fea000383ffff */
[----:B------:R-:W0:Y:S01]  /*08f0*/  S2R R2, SR_TID.X ;  /* 0x0000000000027919 */ /* 0x000e220000002100 */
[----:B------:R-:W1:Y:S01]  /*0900*/  S2UR UR5, SR_CgaCtaId ;  /* 0x00000000000579c3 */ /* 0x000e620000008800 */
[----:B------:R-:W-:-:S07]  /*0910*/  UMOV UR4, 0x400 ;  /* 0x0000040000047882 */ /* 0x000fce0000000000 */
[----:B------:R-:W-:Y:S06]  /*0920*/  BAR.ARV 0x8, 0x180 ;  /* 0x0206000000007b1d */ /* 0x000fec0000002000 */
[----:B-1----:R-:W-:Y:S01]  /*0930*/  ULEA UR4, UR5, UR4, 0x18 ;  /* 0x0000000405047291 */ /* 0x002fe2000f8ec03f */
[----:B0-----:R-:W-:-:S04]  /*0940*/  LOP3.LUT R0, R2, 0xffffff80, RZ, 0xc0, !PT ;  /* 0xffffff8002007812 */ /* 0x001fc800078ec0ff */
[----:B------:R-:W-:-:S13]  /*0950*/  ISETP.NE.AND P0, PT, R0, 0x80, PT ;  /* 0x000000800000780c */ /* 0x000fda0003f05270 */
[----:B------:R-:W-:Y:S08]  /*0960*/  @!P0 BAR.ARV 0x9, 0x100 ;  /* 0x0244000000008b1d */ /* 0x000ff00000002000 */
[----:B------:R-:W-:Y:S06]  /*0970*/  BAR.SYNC.DEFER_BLOCKING 0x5, 0x180 ;  /* 0x0146000000007b1d */ /* 0x000fec0000010000 */
[----:B------:R-:W0:Y:S01]  /*0980*/  LDS.128 R48, [UR4+0x298d0] ;  /* 0x0298d004ff307984 */ /* 0x000e220008000c00 */
[----:B------:R-:W-:Y:S01]  /*0990*/  ULDC UR4, c[0x0][0xc3c] ;  /* 0x00030f0000047ab9 */ /* 0x000fe20000000800 */
[----:B------:R-:W-:Y:S06]  /*09a0*/  BAR.ARV 0x4, 0x180 ;  /* 0x0106000000007b1d */ /* 0x000fec0000002000 */
[----:B0-----:R-:W-:-:S13]  /*09b0*/  ISETP.GE.AND P0, PT, R51, UR4, PT ;  /* 0x0000000433007c0c */ /* 0x001fda000bf06270 */
[----:B------:R-:W-:Y:S05]  /*09c0*/  @P0 EXIT ;  /* 0x000000000000094d */ /* 0x000fea0003800000 */
[----:B------:R-:W-:Y:S01]  /*09d0*/  VIADD R194, R2, 0xffffff80 ;  /* 0xffffff8002c27836 */ /* 0x000fe20000000000 */
[----:B------:R-:W-:Y:S01]  /*09e0*/  R2UR UR5, R49 ;  /* 0x00000000310572ca */ /* 0x000fe200000e0000 */
[----:B------:R-:W-:Y:S01]  /*09f0*/  IMAD.MOV.U32 R169, RZ, RZ, -0x2 ;  /* 0xfffffffeffa97424 */ /* 0x000fe200078e00ff */
[----:B------:R-:W-:Y:S01]  /*0a00*/  R2UR UR47, R50 ;  /* 0x00000000322f72ca */ /* 0x000fe200000e0000 */
[----:B------:R-:W-:Y:S01]  /*0a10*/  ULOP3.LUT UR46, UR36, 0x1, URZ, 0xfc, !UPT ;  /* 0x00000001242e7892 */ /* 0x000fe2000f8efc3f */
[----:B------:R-:W-:Y:S01]  /*0a20*/  SHF.R.S32.HI R3, RZ, 0x1f, R194 ;  /* 0x0000001fff037819 */ /* 0x000fe200000114c2 */
[----:B------:R-:W-:Y:S01]  /*0a30*/  UMOV UR45, URZ ;  /* 0x0000003f002d7c82 */ /* 0x000fe20008000000 */
[----:B------:R-:W-:Y:S01]  /*0a40*/  UMOV UR44, URZ ;  /* 0x0000003f002c7c82 */ /* 0x000fe20008000000 */
[----:B------:R-:W-:Y:S01]  /*0a50*/  UMOV UR43, URZ ;  /* 0x0000003f002b7c82 */ /* 0x000fe20008000000 */
[CC--:B------:R-:W-:Y:S02]  /*0a60*/  LEA.HI R2, R3.reuse, R194.reuse, RZ, 0x4 ;  /* 0x000000c203027211 */ /* 0x0c0fe400078f20ff */
[----:B------:R-:W-:-:S02]  /*0a70*/  LEA.HI R4, R3, R194, RZ, 0x5 ;  /* 0x000000c203047211 */ /* 0x000fc400078f28ff */
[----:B------:R-:W-:Y:S02]  /*0a80*/  LEA.HI R0, R3, R194, RZ, 0x7 ;  /* 0x000000c203007211 */ /* 0x000fe400078f38ff */
[----:B------:R-:W-:Y:S01]  /*0a90*/  SHF.R.S32.HI R7, RZ, 0x4, R2 ;  /* 0x00000004ff077819 */ /* 0x000fe20000011402 */
[----:B------:R-:W-:Y:S01]  /*0aa0*/  IMAD.SHL.U32 R4, R4, 0x20, RZ ;  /* 0x0000002004047824 */ /* 0x000fe200078e00ff */
[----:B------:R-:W-:Y:S02]  /*0ab0*/  LOP3.LUT R5, R2, 0x3fffff0, RZ, 0xc0, !PT ;  /* 0x03fffff002057812 */ /* 0x000fe400078ec0ff */
[----:B------:R-:W-:Y:S02]  /*0ac0*/  LOP3.LUT R19, R0, 0xffffff80, RZ, 0xc0, !PT ;  /* 0xffffff8000137812 */ /* 0x000fe400078ec0ff */
[----:B------:R-:W-:Y:S01]  /*0ad0*/  LEA.HI R2, R2, R7, RZ, 0x1 ;  /* 0x0000000702027211 */ /* 0x000fe200078f08ff */
[----:B------:R-:W-:Y:S01]  /*0ae0*/  IMAD.IADD R5, R194, 0x1, -R5 ;  /* 0x00000001c2057824 */ /* 0x000fe200078e0a05 */
[----:B------:R-:W-:Y:S01]  /*0af0*/  LOP3.LUT R4, R4, 0xfffffc00, RZ, 0xc0, !PT ;  /* 0xfffffc0004047812 */ /* 0x000fe200078ec0ff */
[----:B------:R-:W-:Y:S01]  /*0b00*/  IMAD.IADD R19, R194, 0x1, -R19 ;  /* 0x00000001c2137824 */ /* 0x000fe200078e0a13 */
[----:B------:R-:W-:-:S02]  /*0b10*/  LOP3.LUT R2, R2, 0x1ffffffe, RZ, 0xc0, !PT ;  /* 0x1ffffffe02027812 */ /* 0x000fc400078ec0ff */
[----:B------:R-:W-:Y:S01]  /*0b20*/  SHF.R.S32.HI R23, RZ, 0x7, R0 ;  /* 0x00000007ff177819 */ /* 0x000fe20000011400 */
[----:B------:R-:W-:Y:S01]  /*0b30*/  IMAD R5, R5, 0x40, R4 ;  /* 0x0000004005057824 */ /* 0x000fe200078e0204 */
[----:B------:R-:W-:Y:S01]  /*0b40*/  SHF.R.S32.HI R6, RZ, 0x1f, R19 ;  /* 0x0000001fff067819 */ /* 0x000fe20000011413 */
[----:B------:R-:W-:Y:S01]  /*0b50*/  IMAD.IADD R2, R7, 0x1, -R2 ;  /* 0x0000000107027824 */ /* 0x000fe200078e0a02 */
[----:B------:R-:W-:Y:S02]  /*0b60*/  LEA.HI R4, R3, R194, RZ, 0x2 ;  /* 0x000000c203047211 */ /* 0x000fe400078f10ff */
[----:B------:R-:W-:Y:S01]  /*0b70*/  LEA.HI R8, R6, R19, RZ, 0x2 ;  /* 0x0000001306087211 */ /* 0x000fe200078f10ff */
[----:B------:R-:W-:Y:S01]  /*0b80*/  IMAD R171, R2, 0x8, R5 ;  /* 0x0000000802ab7824 */ /* 0x000fe200078e0205 */
[----:B------:R-:W-:Y:S02]  /*0b90*/  LOP3.LUT R5, R4, 0xfffffffc, RZ, 0xc0, !PT ;  /* 0xfffffffc04057812 */ /* 0x000fe400078ec0ff */
[----:B------:R-:W-:-:S02]  /*0ba0*/  SHF.R.S32.HI R9, RZ, 0x2, R8 ;  /* 0x00000002ff097819 */ /* 0x000fc40000011408 */
[----:B------:R-:W-:Y:S01]  /*0bb0*/  SHF.R.S32.HI R10, RZ, 0x1f, R8 ;  /* 0x0000001fff0a7819 */ /* 0x000fe20000011408 */
[----:B------:R-:W-:Y:S01]  /*0bc0*/  IMAD.IADD R5, R194, 0x1, -R5 ;  /* 0x00000001c2057824 */ /* 0x000fe200078e0a05 */
[----:B------:R-:W-:Y:S02]  /*0bd0*/  LEA.HI R3, R3, R194, RZ, 0x3 ;  /* 0x000000c203037211 */ /* 0x000fe400078f18ff */
[----:B------:R-:W-:Y:S02]  /*0be0*/  LEA.HI R10, R10, R9, RZ, 0x3 ;  /* 0x000000090a0a7211 */ /* 0x000fe400078f18ff */
[----:B------:R-:W-:Y:S02]  /*0bf0*/  LEA.HI R2, R5, R5, RZ, 0x1 ;  /* 0x0000000505027211 */ /* 0x000fe400078f08ff */
[----:B------:R-:W-:Y:S02]  /*0c00*/  LOP3.LUT R17, R3, 0xfffffff8, RZ, 0xc0, !PT ;  /* 0xfffffff803117812 */ /* 0x000fe400078ec0ff */
[----:B------:R-:W-:-:S02]  /*0c10*/  LOP3.LUT R10, R10, 0xfffffff8, RZ, 0xc0, !PT ;  /* 0xfffffff80a0a7812 */ /* 0x000fc400078ec0ff */
[----:B------:R-:W-:Y:S01]  /*0c20*/  LEA.HI R6, R6, R19, RZ, 0x5 ;  /* 0x0000001306067211 */ /* 0x000fe200078f28ff */
[----:B------:R-:W-:Y:S01]  /*0c30*/  IMAD.IADD R17, R194, 0x1, -R17 ;  /* 0x00000001c2117824 */ /* 0x000fe200078e0a11 */
[----:B------:R-:W-:Y:S01]  /*0c40*/  LEA.HI R0, R0, R23, RZ, 0x1 ;  /* 0x0000001700007211 */ /* 0x000fe200078f08ff */
[----:B------:R-:W-:Y:S01]  /*0c50*/  IMAD.IADD R9, R9, 0x1, -R10 ;  /* 0x0000000109097824 */ /* 0x000fe200078e0a0a */
[----:B------:R-:W-:Y:S02]  /*0c60*/  LOP3.LUT R2, R2, 0x1ffffffe, RZ, 0xc0, !PT ;  /* 0x1ffffffe02027812 */ /* 0x000fe400078ec0ff */
[----:B------:R-:W-:Y:S02]  /*0c70*/  SHF.R.S32.HI R6, RZ, 0x5, R6 ;  /* 0x00000005ff067819 */ /* 0x000fe40000011406 */
[----:B------:R-:W-:Y:S01]  /*0c80*/  LOP3.LUT R0, R0, 0x3fffffe, RZ, 0xc0, !PT ;  /* 0x03fffffe00007812 */ /* 0x000fe200078ec0ff */
[----:B------:R-:W-:Y:S01]  /*0c90*/  IMAD.IADD R5, R5, 0x1, -R2 ;  /* 0x0000000105057824 */ /* 0x000fe200078e0a02 */
[----:B------:R-:W-:Y:S01]  /*0ca0*/  LOP3.LUT R8, R8, 0x7ffffffc, RZ, 0xc0, !PT ;  /* 0x7ffffffc08087812 */ /* 0x000fe200078ec0ff */
[----:B------:R-:W-:Y:S01]  /*0cb0*/  IMAD.SHL.U32 R2, R17, 0x8, RZ ;  /* 0x0000000811027824 */ /* 0x000fe200078e00ff */
[----:B------:R-:W-:Y:S01]  /*0cc0*/  SHF.R.S32.HI R18, RZ, 0x3, R3 ;  /* 0x00000003ff127819 */ /* 0x000fe20000011403 */
[----:B------:R-:W-:-:S02]  /*0cd0*/  IMAD R9, R6, 0x10, R9 ;  /* 0x0000001006097824 */ /* 0x000fc400078e0209 */
[----:B------:R-:W-:Y:S01]  /*0ce0*/  IMAD.IADD R0, R23, 0x1, -R0 ;  /* 0x0000000117007824 */ /* 0x000fe200078e0a00 */
[----:B------:R-:W-:Y:S01]  /*0cf0*/  SHF.R.S32.HI R193, RZ, 0x1f, R2 ;  /* 0x0000001fffc17819 */ /* 0x000fe20000011402 */
[----:B------:R-:W-:Y:S02]  /*0d00*/  VIADD R16, R2, 0x40 ;  /* 0x0000004002107836 */ /* 0x000fe40000000000 */
[----:B------:R-:W-:Y:S02]  /*0d10*/  IMAD.IADD R8, R19, 0x1, -R8 ;  /* 0x0000000113087824 */ /* 0x000fe400078e0a08 */
[----:B------:R-:W-:Y:S01]  /*0d20*/  IMAD R168, R0, 0x40, R9 ;  /* 0x0000004000a87824 */ /* 0x000fe200078e0209 */
[----:B------:R-:W-:Y:S01]  /*0d30*/  SHF.R.S32.HI R192, RZ, 0x1f, R16 ;  /* 0x0000001fffc07819 */ /* 0x000fe20000011410 */
[----:B------:R-:W-:Y:S02]  /*0d40*/  IMAD R169, R8, R169, 0xa0 ;  /* 0x000000a008a97424 */ /* 0x000fe400078e02a9 */
[----:B------:R-:W-:-:S07]  /*0d50*/  IMAD R170, R5, 0x8, R168 ;  /* 0x0000000805aa7824 */ /* 0x000fce00078e02a8 */
.L_x_235:
[----:B01-34-:R-:W0:Y:S01]  /*0d60*/  LDC.64 R4, c[0x0][0xc88] ;  /* 0x00032200ff047b82 */ /* 0x01be220000000a00 */
[----:B------:R-:W-:Y:S01]  /*0d70*/  ULDC.64 UR6, c[0x0][0x990] ;  /* 0x0002640000067ab9 */ /* 0x000fe20000000a00 */
[----:B------:R-:W-:Y:S01]  /*0d80*/  ULDC.64 UR8, c[0x0][0x998] ;  /* 0x0002660000087ab9 */ /* 0x000fe20000000a00 */
[----:B0-----:R-:W-:-:S06]  /*0d90*/  IMAD.WIDE R4, R51, 0x4, R4 ;  /* 0x0000000433047825 */ /* 0x001fcc00078e0204 */
[----:B--2---:R-:W2:Y:S01]  /*0da0*/  LDG.E R4, desc[UR50][R4.64] ;  /* 0x0000003204047981 */ /* 0x004ea2000c1e1900 */
[----:B------:R-:W-:Y:S01]  /*0db0*/  UISETP.NE.U32.AND UP0, UPT, UR6, URZ, UPT ;  /* 0x0000003f0600728c */ /* 0x000fe2000bf05070 */
[----:B------:R-:W-:Y:S01]  /*0dc0*/  IMAD.MOV.U32 R3, RZ, RZ, 0x3f800000 ;  /* 0x3f800000ff037424 */ /* 0x000fe200078e00ff */
[----:B------:R-:W-:Y:S01]  /*0dd0*/  UISETP.NE.U32.AND UP3, UPT, UR8, URZ, UPT ;  /* 0x0000003f0800728c */ /* 0x000fe2000bf65070 */
[----:B------:R-:W-:Y:S01]  /*0de0*/  IMAD.MOV.U32 R0, RZ, RZ, 0x3f800000 ;  /* 0x3f800000ff007424 */ /* 0x000fe200078e00ff */
[----:B------:R-:W-:Y:S02]  /*0df0*/  UISETP.NE.AND.EX UP0, UPT, UR7, URZ, UPT, UP0 ;  /* 0x0000003f0700728c */ /* 0x000fe4000bf05300 */
[----:B------:R-:W-:-:S04]  /*0e00*/  UISETP.NE.AND.EX UP3, UPT, UR9, URZ, UPT, UP3 ;  /* 0x0000003f0900728c */ /* 0x000fc8000bf65330 */
[----:B------:R-:W-:Y:S02]  /*0e10*/  PLOP3.LUT P2, PT, PT, PT, UP0, 0x80, 0x0 ;  /* 0x000000000000781c */ /* 0x000fe40003f4f008 */
[----:B------:R-:W-:-:S03]  /*0e20*/  PLOP3.LUT P3, PT, PT, PT, UP3, 0x80, 0x0 ;  /* 0x000000000000781c */ /* 0x000fc60003f6f038 */
[----:B------:R-:W-:Y:S01]  /*0e30*/  @UP0 ULDC.64 UR12, c[0x0][0x9a8] ;  /* 0x00026a00000c0ab9 */ /* 0x000fe20000000a00 */
[----:B------:R-:W-:Y:S01]  /*0e40*/  @UP0 ULDC.64 UR14, c[0x0][0x9b0] ;  /* 0x00026c00000e0ab9 */ /* 0x000fe20000000a00 */
[----:B------:R-:W-:Y:S01]  /*0e50*/  @UP3 ULDC.64 UR18, c[0x0][0x9b8] ;  /* 0x00026e0000123ab9 */ /* 0x000fe20000000a00 */
[----:B------:R-:W-:Y:S01]  /*0e60*/  @UP3 ULDC.64 UR20, c[0x0][0x9c0] ;  /* 0x0002700000143ab9 */ /* 0x000fe20000000a00 */
[----:B--2---:R-:W-:-:S13]  /*0e70*/  R2UR UR37, R4 ;  /* 0x00000000042572ca */ /* 0x004fda00000e0000 */
[----:B------:R-:W-:Y:S02]  /*0e80*/  USHF.R.S32.HI UR38, URZ, 0x1f, UR37 ;  /* 0x0000001f3f267899 */ /* 0x000fe40008011425 */
[----:B------:R-:W-:Y:S02]  /*0e90*/  @UP0 UIMAD.WIDE.U32 UR10, UR37, UR12, URZ ;  /* 0x0000000c250a02a5 */ /* 0x000fe4000f8e003f */
[----:B------:R-:W-:Y:S02]  /*0ea0*/  @UP0 UIMAD UR4, UR38, UR12, URZ ;  /* 0x0000000c260402a4 */ /* 0x000fe4000f8e023f */
[----:B------:R-:W-:Y:S02]  /*0eb0*/  @UP3 UIMAD.WIDE.U32 UR16, UR37, UR18, URZ ;  /* 0x00000012251032a5 */ /* 0x000fe4000f8e003f */
[----:B------:R-:W-:Y:S02]  /*0ec0*/  @UP0 UIMAD UR12, UR37, UR13, UR4 ;  /* 0x0000000d250c02a4 */ /* 0x000fe4000f8e0204 */
[----:B------:R-:W-:-:S02]  /*0ed0*/  @UP0 USHF.R.S32.HI UR4, URZ, 0x1f, UR47 ;  /* 0x0000001f3f040899 */ /* 0x000fc4000801142f */
[----:B------:R-:W-:Y:S02]  /*0ee0*/  @UP3 UIMAD UR13, UR38, UR18, URZ ;  /* 0x00000012260d32a4 */ /* 0x000fe4000f8e023f */
[----:B------:R-:W-:Y:S02]  /*0ef0*/  @UP0 UIADD3 UR11, UR11, UR12, URZ ;  /* 0x0000000c0b0b0290 */ /* 0x000fe4000fffe03f */
[----:B------:R-:W-:Y:S02]  /*0f00*/  @UP0 UIMAD UR4, UR4, UR14, URZ ;  /* 0x0000000e040402a4 */ /* 0x000fe4000f8e023f */
[----:B------:R-:W-:Y:S02]  /*0f10*/  @UP3 UIMAD UR18, UR37, UR19, UR13 ;  /* 0x00000013251232a4 */ /* 0x000fe4000f8e020d */
[----:B------:R-:W-:Y:S02]  /*0f20*/  @UP3 USHF.R.S32.HI UR19, URZ, 0x1f, UR47 ;  /* 0x0000001f3f133899 */ /* 0x000fe4000801142f */
[----:B------:R-:W-:-:S02]  /*0f30*/  @UP0 UIMAD UR4, UR47, UR15, UR4 ;  /* 0x0000000f2f0402a4 */ /* 0x000fc4000f8e0204 */
[----:B------:R-:W-:Y:S02]  /*0f40*/  @UP0 UIMAD.WIDE.U32 UR14, UR47, UR14, UR10 ;  /* 0x0000000e2f0e02a5 */ /* 0x000fe4000f8e000a */
[----:B------:R-:W-:Y:S01]  /*0f50*/  @UP3 UIADD3 UR17, UR17, UR18, URZ ;  /* 0x0000001211113290 */ /* 0x000fe2000fffe03f */
[----:B------:R-:W-:Y:S01]  /*0f60*/  ULDC.64 UR10, c[0x0][0xa28] ;  /* 0x00028a00000a7ab9 */ /* 0x000fe20000000a00 */
[----:B------:R-:W-:Y:S01]  /*0f70*/  ULDC.64 UR12, c[0x0][0xa20] ;  /* 0x00028800000c7ab9 */ /* 0x000fe20000000a00 */
[----:B------:R-:W-:Y:S02]  /*0f80*/  @UP3 UIMAD UR18, UR19, UR20, URZ ;  /* 0x00000014131232a4 */ /* 0x000fe4000f8e023f */
[----:B------:R-:W-:Y:S02]  /*0f90*/  UISETP.NE.U32.AND UP1, UPT, UR10, URZ, UPT ;  /* 0x0000003f0a00728c */ /* 0x000fe4000bf25070 */
[----:B------:R-:W-:Y:S02]  /*0fa0*/  UISETP.NE.U32.AND UP2, UPT, UR12, URZ, UPT ;  /* 0x0000003f0c00728c */ /* 0x000fe4000bf45070 */
[----:B------:R-:W-:-:S02]  /*0fb0*/  @UP3 UIMAD UR18, UR47, UR21, UR18 ;  /* 0x000000152f1232a4 */ /* 0x000fc4000f8e0212 */
[----:B------:R-:W-:Y:S02]  /*0fc0*/  @UP3 UIMAD.WIDE.U32 UR16, UR47, UR20, UR16 ;  /* 0x000000142f1032a5 */ /* 0x000fe4000f8e0010 */
[----:B------:R-:W-:Y:S02]  /*0fd0*/  UISETP.NE.AND.EX UP1, UPT, UR11, URZ, UPT, UP1 ;  /* 0x0000003f0b00728c */ /* 0x000fe4000bf25310 */
[----:B------:R-:W-:Y:S02]  /*0fe0*/  UISETP.NE.AND.EX UP2, UPT, UR13, URZ, UPT, UP2 ;  /* 0x0000003f0d00728c */ /* 0x000fe4000bf45320 */
[----:B------:R-:W-:Y:S02]  /*0ff0*/  @UP0 UIADD3 UR15, UR15, UR4, URZ ;  /* 0x000000040f0f0290 */ /* 0x000fe4000fffe03f */
[----:B------:R-:W-:Y:S01]  /*1000*/  @UP0 ULEA UR6, UP4, UR14, UR6, 0x2 ;  /* 0x000000060e060291 */ /* 0x000fe2000f88103f */
[----:B------:R-:W-:Y:S01]  /*1010*/  PLOP3.LUT P0, PT, PT, PT, UP1, 0x80, 0x0 ;  /* 0x000000000000781c */ /* 0x000fe20003f0f018 */
[----:B------:R-:W-:Y:S01]  /*1020*/  @UP3 UIADD3 UR4, UR17, UR18, URZ ;  /* 0x0000001211043290 */ /* 0x000fe2000fffe03f */
[----:B------:R-:W-:Y:S01]  /*1030*/  PLOP3.LUT P1, PT, PT, PT, UP2, 0x80, 0x0 ;  /* 0x000000000000781c */ /* 0x000fe20003f2f028 */
[----:B------:R-:W-:-:S02]  /*1040*/  @UP3 ULEA UR8, UP5, UR16, UR8, 0x2 ;  /* 0x0000000810083291 */ /* 0x000fc4000f8a103f */
[----:B------:R-:W-:Y:S01]  /*1050*/  @UP0 ULEA.HI.X UR7, UR14, UR7, UR15, 0x2, UP4 ;  /* 0x000000070e070291 */ /* 0x000fe2000a0f140f */
[----:B-----5:R-:W-:Y:S01]  /*1060*/  IMAD.U32 R8, RZ, RZ, UR6 ;  /* 0x00000006ff087e24 */ /* 0x020fe2000f8e00ff */
[----:B------:R-:W-:Y:S02]  /*1070*/  @UP3 ULEA.HI.X UR9, UR16, UR9, UR4, 0x2, UP5 ;  /* 0x0000000910093291 */ /* 0x000fe4000a8f1404 */
[----:B------:R-:W-:Y:S01]  /*1080*/  @UP1 ULEA UR10, UP0, UR37, UR10, 0x2 ;  /* 0x0000000a250a1291 */ /* 0x000fe2000f80103f */
[----:B------:R-:W-:Y:S01]  /*1090*/  IMAD.U32 R10, RZ, RZ, UR8 ;  /* 0x00000008ff0a7e24 */ /* 0x000fe2000f8e00ff */
[----:B------:R-:W-:Y:S01]  /*10a0*/  @UP2 ULEA UR12, UP3, UR37, UR12, 0x2 ;  /* 0x0000000c250c2291 */ /* 0x000fe2000f86103f */
[----:B------:R-:W-:Y:S01]  /*10b0*/  IMAD.U32 R9, RZ, RZ, UR7 ;  /* 0x00000007ff097e24 */ /* 0x000fe2000f8e00ff */
[----:B------:R-:W-:Y:S01]  /*10c0*/  @UP1 ULEA.HI.X UR11, UR37, UR11, UR38, 0x2, UP0 ;  /* 0x0000000b250b1291 */ /* 0x000fe200080f1426 */
[----:B------:R-:W-:Y:S01]  /*10d0*/  IMAD.U32 R11, RZ, RZ, UR9 ;  /* 0x00000009ff0b7e24 */ /* 0x000fe2000f8e00ff */
[----:B------:R-:W-:-:S02]  /*10e0*/  @UP2 ULEA.HI.X UR13, UR37, UR13, UR38, 0x2, UP3 ;  /* 0x0000000d250d2291 */ /* 0x000fc400098f1426 */
[----:B------:R0:W2:Y:S01]  /*10f0*/  @P2 LDG.E R3, desc[UR50][R8.64] ;  /* 0x0000003208032981 */ /* 0x0000a2000c1e1900 */
[----:B------:R-:W-:Y:S01]  /*1100*/  IMAD.U32 R4, RZ, RZ, UR10 ;  /* 0x0000000aff047e24 */ /* 0x000fe2000f8e00ff */
[----:B------:R-:W-:Y:S01]  /*1110*/  ULDC.64 UR6, c[0x0][0x418] ;  /* 0x0001060000067ab9 */ /* 0x000fe20000000a00 */
[----:B------:R-:W-:Y:S01]  /*1120*/  ULDC UR4, c[0x0][0x424] ;  /* 0x0001090000047ab9 */ /* 0x000fe20000000800 */
[----:B------:R1:W2:Y:S01]  /*1130*/  @P3 LDG.E R0, desc[UR50][R10.64] ;  /* 0x000000320a003981 */ /* 0x0002a2000c1e1900 */
[----:B------:R-:W-:Y:S02]  /*1140*/  IMAD.U32 R6, RZ, RZ, UR12 ;  /* 0x0000000cff067e24 */ /* 0x000fe4000f8e00ff */
[----:B------:R-:W-:Y:S02]  /*1150*/  IMAD.U32 R5, RZ, RZ, UR11 ;  /* 0x0000000bff057e24 */ /* 0x000fe4000f8e00ff */
[----:B------:R-:W-:-:S03]  /*1160*/  IMAD.U32 R7, RZ, RZ, UR13 ;  /* 0x0000000dff077e24 */ /* 0x000fc6000f8e00ff */
[----:B------:R-:W3:Y:S04]  /*1170*/  @P0 LDG.E R4, desc[UR50][R4.64] ;  /* 0x0000003204040981 */ /* 0x000ee8000c1e1900 */
[----:B------:R-:W4:Y:S01]  /*1180*/  @P1 LDG.E R6, desc[UR50][R6.64] ;  /* 0x0000003206061981 */ /* 0x000f22000c1e1900 */
[----:B------:R-:W-:Y:S01]  /*1190*/  UISETP.NE.U32.AND UP0, UPT, UR6, URZ, UPT ;  /* 0x0000003f0600728c */ /* 0x000fe2000bf05070 */
[----:B------:R-:W-:Y:S01]  /*11a0*/  IMAD.MOV.U32 R87, RZ, RZ, RZ ;  /* 0x000000ffff577224 */ /* 0x000fe200078e00ff */
[----:B------:R-:W-:Y:S01]  /*11b0*/  UMOV UR53, URZ ;  /* 0x0000003f00357c82 */ /* 0x000fe20008000000 */
[----:B------:R-:W-:Y:S01]  /*11c0*/  ULDC UR6, c[0x0][0x2f0] ;  /* 0x0000bc0000067ab9 */ /* 0x000fe20000000800 */
[----:B------:R-:W-:Y:S01]  /*11d0*/  UISETP.NE.AND.EX UP0, UPT, UR7, URZ, UPT, UP0 ;  /* 0x0000003f0700728c */ /* 0x000fe2000bf05300 */
[----:B0-----:R-:W-:Y:S01]  /*11e0*/  CS2R R8, SRZ ;  /* 0x0000000000087805 */ /* 0x001fe2000001ff00 */
[----:B------:R-:W-:Y:S01]  /*11f0*/  UMOV UR40, UR5 ;  /* 0x0000000500287c82 */ /* 0x000fe20008000000 */
[----:B------:R-:W-:Y:S01]  /*1200*/  ULDC UR7, c[0x0][0x988] ;  /* 0x0002620000077ab9 */ /* 0x000fe20000000800 */
[----:B------:R-:W-:Y:S01]  /*1210*/  USEL UR4, UR4, 0x1, UP0 ;  /* 0x0000000104047887 */ /* 0x000fe20008000000 */
[----:B-1----:R-:W-:-:S02]  /*1220*/  CS2R R10, SRZ ;  /* 0x00000000000a7805 */ /* 0x002fc4000001ff00 */
[----:B------:R-:W-:Y:S02]  /*1230*/  CS2R R12, SRZ ;  /* 0x00000000000c7805 */ /* 0x000fe4000001ff00 */
[----:B------:R-:W-:Y:S01]  /*1240*/  CS2R R14, SRZ ;  /* 0x00000000000e7805 */ /* 0x000fe2000001ff00 */
[----:B------:R-:W-:Y:S01]  /*1250*/  UIMAD UR4, UR4, UR6, URZ ;  /* 0x00000006040472a4 */ /* 0x000fe2000f8e023f */
        /* <DEDUP_REMOVED lines=18> */
[----:B------:R-:W-:Y:S02]  /*1380*/  IMAD.MOV.U32 R60, RZ, RZ, RZ ;  /* 0x000000ffff3c7224 */ /* 0x000fe400078e00ff */
[----:B--2---:R-:W-:Y:S01]  /*1390*/  FMUL.FTZ R0, R3, R0 ;  /* 0x0000000003007220 */ /* 0x004fe20000410000 */
[----:B------:R-:W-:-:S03]  /*13a0*/  IMAD.MOV.U32 R3, RZ, RZ, RZ ;  /* 0x000000ffff037224 */ /* 0x000fc600078e00ff */
[----:B------:R-:W-:Y:S01]  /*13b0*/  FMUL.FTZ R0, R0, UR7 ;  /* 0x0000000700007c20 */ /* 0x000fe20008410000 */
[----:B---3--:R-:W-:Y:S02]  /*13c0*/  @P0 R2UR UR53, R4 ;  /* 0x00000000043502ca */ /* 0x008fe400000e0000 */
[----:B------:R-:W-:Y:S02]  /*13d0*/  CS2R R4, SRZ ;  /* 0x0000000000047805 */ /* 0x000fe4000001ff00 */
[----:B------:R-:W-:Y:S02]  /*13e0*/  R2UR UR39, R0 ;  /* 0x00000000002772ca */ /* 0x000fe400000e0000 */
[----:B----4-:R-:W-:Y:S02]  /*13f0*/  @P1 R2UR UR4, R6 ;  /* 0x00000000060412ca */ /* 0x010fe400000e0000 */
[----:B------:R-:W-:Y:S01]  /*1400*/  PLOP3.LUT P0, PT, PT, PT, PT, 0x80, 0x0 ;  /* 0x000000000000781c */ /* 0x000fe20003f0f070 */
[----:B------:R-:W-:-:S12]  /*1410*/  @P1 BRA `(.L_x_190) ;  /* 0x0000000000341947 */ /* 0x000fd80003800000 */
[----:B------:R-:W-:Y:S02]  /*1420*/  ULDC.64 UR6, c[0x0][0xa08] ;  /* 0x0002820000067ab9 */ /* 0x000fe40000000a00 */
[----:B------:R-:W-:-:S04]  /*1430*/  ISETP.NE.U32.AND P1, PT, RZ, UR6, PT ;  /* 0x00000006ff007c0c */ /* 0x000fc8000bf25070 */
[----:B------:R-:W-:-:S13]  /*1440*/  ISETP.NE.AND.EX P1, PT, RZ, UR7, PT, P1 ;  /* 0x00000007ff007c0c */ /* 0x000fda000bf25310 */
[----:B------:R-:W-:Y:S05]  /*1450*/  @!P1 BRA `(.L_x_190) ;  /* 0x0000000000249947 */ /* 0x000fea0003800000 */
[----:B------:R-:W-:Y:S02]  /*1460*/  ULDC.64 UR4, c[0x0][0xa08] ;  /* 0x0002820000047ab9 */ /* 0x000fe40000000a00 */
[----:B------:R-:W-:-:S06]  /*1470*/  UIMAD.WIDE UR4, UR37, 0x4, UR4 ;  /* 0x00000004250478a5 */ /* 0x000fcc000f8e0204 */
[----:B------:R-:W-:Y:S02]  /*1480*/  IMAD.U32 R6, RZ, RZ, UR4 ;  /* 0x00000004ff067e24 */ /* 0x000fe4000f8e00ff */
[----:B------:R-:W-:-:S05]  /*1490*/  IMAD.U32 R7, RZ, RZ, UR5 ;  /* 0x00000005ff077e24 */ /* 0x000fca000f8e00ff */
[----:B------:R-:W2:Y:S04]  /*14a0*/  LDG.E R48, desc[UR50][R6.64] ;  /* 0x0000003206307981 */ /* 0x000ea8000c1e1900 */
[----:B------:R-:W3:Y:S01]  /*14b0*/  LDG.E R0, desc[UR50][R6.64+0x4] ;  /* 0x0000043206007981 */ /* 0x000ee2000c1e1900 */
[----:B--2---:R-:W-:Y:S02]  /*14c0*/  R2UR UR4, R48 ;  /* 0x00000000300472ca */ /* 0x004fe400000e0000 */
[----:B---3--:R-:W-:-:S13]  /*14d0*/  R2UR UR5, R0 ;  /* 0x00000000000572ca */ /* 0x008fda00000e0000 */
[----:B------:R-:W-:-:S12]  /*14e0*/  UIADD3 UR4, -UR4, UR5, URZ ;  /* 0x0000000504047290 */ /* 0x000fd8000fffe13f */
.L_x_190:
[----:B------:R-:W-:Y:S01]  /*14f0*/  UIADD3 UR53, -UR53, UR4, URZ ;  /* 0x0000000435357290 */ /* 0x000fe2000fffe13f */
[----:B------:R-:W-:Y:S01]  /*1500*/  CS2R R94, SRZ ;  /* 0x00000000005e7805 */ /* 0x000fe2000001ff00 */
[----:B------:R-:W-:Y:S01]  /*1510*/  UMOV UR41, UR47 ;  /* 0x0000002f00297c82 */ /* 0x000fe20008000000 */
[----:B------:R-:W-:Y:S01]  /*1520*/  IMAD.MOV.U32 R61, RZ, RZ, RZ ;  /* 0x000000ffff3d7224 */ /* 0x000fe200078e00ff */
[----:B------:R-:W-:Y:S01]  /*1530*/  UISETP.GE.AND UP0, UPT, UR53, 0x1, UPT ;  /* 0x000000013500788c */ /* 0x000fe2000bf06270 */
[----:B------:R-:W-:Y:S01]  /*1540*/  CS2R R64, SRZ ;  /* 0x0000000000407805 */ /* 0x000fe2000001ff00 */
[----:B------:R-:W-:Y:S01]  /*1550*/  UIADD3 UR4, UR53, 0x9f, URZ ;  /* 0x0000009f35047890 */ /* 0x000fe2000fffe03f */
[----:B------:R-:W-:Y:S02]  /*1560*/  CS2R R96, SRZ ;  /* 0x0000000000607805 */ /* 0x000fe4000001ff00 */
[----:B------:R-:W-:Y:S02]  /*1570*/  CS2R R68, SRZ ;  /* 0x0000000000447805 */ /* 0x000fe4000001ff00 */
[----:B------:R-:W-:-:S02]  /*1580*/  CS2R R98, SRZ ;  /* 0x0000000000627805 */ /* 0x000fc4000001ff00 */
[----:B------:R-:W-:Y:S01]  /*1590*/  PLOP3.LUT P1, PT, PT, PT, UP0, 0x80, 0x0 ;  /* 0x000000000000781c */ /* 0x000fe20003f2f008 */
[----:B------:R-:W-:Y:S01]  /*15a0*/  UIMAD.WIDE UR4, UR4, 0x66666667, URZ ;  /* 0x66666667040478a5 */ /* 0x000fe2000f8e023f */
[----:B------:R-:W-:Y:S02]  /*15b0*/  CS2R R72, SRZ ;  /* 0x0000000000487805 */ /* 0x000fe4000001ff00 */
[----:B------:R-:W-:Y:S01]  /*15c0*/  CS2R R100, SRZ ;  /* 0x0000000000647805 */ /* 0x000fe2000001ff00 */
[----:B------:R-:W-:Y:S01]  /*15d0*/  IMAD.MOV.U32 R76, RZ, RZ, RZ ;  /* 0x000000ffff4c7224 */ /* 0x000fe200078e00ff */
[----:B------:R-:W-:Y:S01]  /*15e0*/  USHF.R.U32.HI UR52, URZ, 0x1f, UR5 ;  /* 0x0000001f3f347899 */ /* 0x000fe20008011605 */
[----:B------:R-:W-:-:S03]  /*15f0*/  IMAD.MOV.U32 R102, RZ, RZ, RZ ;  /* 0x000000ffff667224 */ /* 0x000fc600078e00ff */
[----:B------:R-:W-:-:S03]  /*1600*/  ULEA.HI.SX32 UR52, UR5, UR52, 0x1a ;  /* 0x0000003405347291 */ /* 0x000fc6000f8fd23f */
[----:B------:R-:W-:Y:S09]  /*1610*/  @!P1 BRA `(.L_x_191) ;  /* 0x0000006c00a89947 */ /* 0x000ff20003800000 */
[----:B------:R-:W0:Y:S01]  /*1620*/  SHFL.IDX PT, R0, R23, RZ, 0x1f ;  /* 0x00001fff17007589 */ /* 0x000e2200000e0000 */
[----:B------:R-:W1:Y:S01]  /*1630*/  S2UR UR49, SR_CgaCtaId ;  /* 0x00000000003179c3 */ /* 0x000e620000008800 */
[----:B------:R-:W-:Y:S01]  /*1640*/  UMOV UR48, 0x400 ;  /* 0x0000040000307882 */ /* 0x000fe20000000000 */
[----:B0-----:R-:W-:Y:S01]  /*1650*/  R2UR UR42, R0 ;  /* 0x00000000002a72ca */ /* 0x001fe200000e0000 */
[----:B-1----:R-:W-:-:S04]  /*1660*/  ULEA UR48, UR49, UR48, 0x18 ;  /* 0x0000003031307291 */ /* 0x002fc8000f8ec03f */
[----:B------:R-:W-:-:S04]  /*1670*/  UIADD3 UR5, UR48, 0x14400, URZ ;  /* 0x0001440030057890 */ /* 0x000fc8000fffe03f */
[----:B------:R-:W-:-:S04]  /*1680*/  ULOP3.LUT UP0, URZ, UR5, 0x9f, URZ, 0xc0, !UPT ;  /* 0x0000009f053f7892 */ /* 0x000fc8000f80c03f */
[----:B------:R-:W-:Y:S02]  /*1690*/  ULEA.HI UR4, UR42, UR42, URZ, 0x1 ;  /* 0x0000002a2a047291 */ /* 0x000fe4000f8f083f */
[----:B------:R-:W-:Y:S02]  /*16a0*/  PLOP3.LUT P0, PT, PT, PT, UP0, 0x80, 0x0 ;  /* 0x000000000000781c */ /* 0x000fe40003f0f008 */
[----:B------:R-:W-:-:S04]  /*16b0*/  ULOP3.LUT UR4, UR4, 0x3e, URZ, 0xc0, !UPT ;  /* 0x0000003e04047892 */ /* 0x000fc8000f8ec03f */
[----:B------:R-:W-:-:S04]  /*16c0*/  UIADD3 UR4, UR42, -UR4, URZ ;  /* 0x800000042a047290 */ /* 0x000fc8000fffe03f */
[----:B------:R-:W-:-:S04]  /*16d0*/  ULEA UR4, UR4, UR5, 0xc ;  /* 0x0000000504047291 */ /* 0x000fc8000f8e603f */
[----:B------:R-:W-:-:S04]  /*16e0*/  USHF.R.U32.HI UR4, URZ, 0x4, UR4 ;  /* 0x000000043f047899 */ /* 0x000fc80008011604 */
[----:B------:R-:W-:Y:S01]  /*16f0*/  ULOP3.LUT UR54, UR4, 0x3fff, URZ, 0xc0, !UPT ;  /* 0x00003fff04367892 */ /* 0x000fe2000f8ec03f */
[----:B------:R-:W-:Y:S11]  /*1700*/  @!P0 BRA `(.L_x_192) ;  /* 0x0000000000408947 */ /* 0x000ff60003800000 */
        /* <DEDUP_REMOVED lines=16> */
.L_x_192:
[----:B------:R-:W-:Y:S01]  /*1810*/  ULEA.HI UR4, UR45, UR45, URZ, 0x1 ;  /* 0x0000002d2d047291 */ /* 0x000fe2000f8f083f */
[----:B------:R-:W-:-:S03]  /*1820*/  IMAD.U32 R3, RZ, RZ, UR46 ;  /* 0x0000002eff037e24 */ /* 0x000fc6000f8e00ff */
[----:B------:R-:W-:Y:S02]  /*1830*/  ULOP3.LUT UR4, UR4, 0xfffffffe, URZ, 0xc0, !UPT ;  /* 0xfffffffe04047892 */ /* 0x000fe4000f8ec03f */
[----:B------:R-:W-:Y:S02]  /*1840*/  ISETP.NE.AND P0, PT, R3, 0x3, PT ;  /* 0x000000030300780c */ /* 0x000fe40003f05270 */
[----:B------:R-:W-:-:S06]  /*1850*/  UIADD3 UR4, UR45, -UR4, URZ ;  /* 0x800000042d047290 */ /* 0x000fcc000fffe03f */
[----:B------:R-:W-:-:S05]  /*1860*/  IMAD.U32 R0, RZ, RZ, UR4 ;  /* 0x00000004ff007e24 */ /* 0x000fca000f8e00ff */
[----:B------:R-:W-:-:S04]  /*1870*/  SHF.L.U32 R0, R0, 0x1f, RZ ;  /* 0x0000001f00007819 */ /* 0x000fc800000006ff */
[----:B------:R-:W0:Y:S02]  /*1880*/  SYNCS.PHASECHK.TRANS64.TRYWAIT P1, [UR48+0x29800], R0 ;  /* 0x02980000ff0075a7 */ /* 0x000e240008020170 */
[----:B0-----:R-:W-:Y:S05]  /*1890*/  @!P1 BRA `(.L_x_193) ;  /* 0x000000f800609947 */ /* 0x001fea0003800000 */
.L_x_339:
[----:B------:R-:W-:Y:S05]  /*18a0*/  @!P0 BRA `(.L_x_194) ;  /* 0x0000000000048947 */ /* 0x000fea0003800000 */
[----:B------:R-:W-:Y:S01]  /*18b0*/  BPT.TRAP 0x1 ;  /* 0x000000040000795c */ /* 0x000fe20000300000 */
.L_x_194:
[----:B------:R-:W-:Y:S02]  /*18c0*/  IMAD.U32 R4, RZ, RZ, UR43 ;  /* 0x0000002bff047e24 */ /* 0x000fe4000f8e00ff */
[----:B0-----:R-:W-:-:S03]  /*18d0*/  IMAD.U32 R3, RZ, RZ, UR44 ;  /* 0x0000002cff037e24 */ /* 0x001fc6000f8e00ff */
[----:B------:R-:W-:Y:S02]  /*18e0*/  LEA R4, R4, UR48, 0x3 ;  /* 0x0000003004047c11 */ /* 0x000fe4000f8e18ff */
[----:B------:R-:W-:-:S04]  /*18f0*/  SHF.L.U32 R3, R3, 0x1f, RZ ;  /* 0x0000001f03037819 */ /* 0x000fc800000006ff */
[----:B------:R0:W1:Y:S01]  /*1900*/  SYNCS.PHASECHK.TRANS64.TRYWAIT P1, [R4+URZ+0x29830], R3 ;  /* 0x02983003040075a7 */ /* 0x000062000802017f */
[----:B------:R-:W-:Y:S05]  /*1910*/  @!P0 BRA `(.L_x_195) ;  /* 0x0000000000048947 */ /* 0x000fea0003800000 */
[----:B------:R-:W-:Y:S01]  /*1920*/  BPT.TRAP 0x1 ;  /* 0x000000040000795c */ /* 0x000fe20000300000 */
.L_x_195:
[----:B------:R-:W-:Y:S01]  /*1930*/  IMAD.MOV.U32 R87, RZ, RZ, RZ ;  /* 0x000000ffff577224 */ /* 0x000fe200078e00ff */
[----:B-1----:R-:W-:Y:S06]  /*1940*/  @P1 BRA `(.L_x_196) ;  /* 0x0000000000081947 */ /* 0x002fec0003800000 */
[----:B------:R-:W1:Y:S02]  /*1950*/  SYNCS.PHASECHK.TRANS64.TRYWAIT P1, [R4+URZ+0x29830], R3 ;  /* 0x02983003040075a7 */ /* 0x000e64000802017f */
[----:B-1----:R-:W-:Y:S05]  /*1960*/  @!P1 BRA `(.L_x_197) ;  /* 0x000000f800449947 */ /* 0x002fea0003800000 */
.L_x_196:
        /* <DEDUP_REMOVED lines=11> */
[----:B------:R-:W-:Y:S01]  /*1a20*/  UMOV UR4, UR24 ;  /* 0x0000001800047c82 */ /* 0x000fe20008000000 */
[----:B------:R-:W-:Y:S02]  /*1a30*/  UMOV UR7, 0x80000020 ;  /* 0x8000002000077882 */ /* 0x000fe40000000000 */
        /* <DEDUP_REMOVED lines=191> */
.L_x_198:
        /* <DEDUP_REMOVED lines=172> */
[----:B------:R-:W-:-:S02]  /*30f0*/  FSEL R25, R25, -INF , P0 ;  /* 0xff80000019197808 */ /* 0x000fc40000000000 */
[----:B------:R-:W-:Y:S02]  /*3100*/  ISETP.NE.AND P2, PT, R12, RZ, PT ;  /* 0x000000ff0c00720c */ /* 0x000fe40003f45270 */
[----:B------:R-:W-:Y:S02]  /*3110*/  FSEL R62, R36, -INF , P5 ;  /* 0xff800000243e7808 */ /* 0x000fe40002800000 */
[----:B0-----:R-:W-:Y:S02]  /*3120*/  FMNMX.FTZ R27, R8, R27, !PT ;  /* 0x0000001b081b7209 */ /* 0x001fe40007810000 */
[----:B------:R-:W-:Y:S02]  /*3130*/  FSEL R37, R37, -INF , P6 ;  /* 0xff80000025257808 */ /* 0x000fe40003000000 */
[----:B------:R-:W-:Y:S01]  /*3140*/  ISETP.NE.AND P0, PT, R72, RZ, PT ;  /* 0x000000ff4800720c */ /* 0x000fe20003f05270 */
[----:B------:R-:W0:Y:S02]  /*3150*/  SHFL.BFLY PT, R0, R27, 0x1, 0x1f ;  /* 0x0c201f001b007f89 */ /* 0x000e2400000e0000 */
        /* <DEDUP_REMOVED lines=19> */
[--C-:B------:R-:W-:Y:S01]  /*3290*/  FFMA.FTZ R51, R81, UR39, -R6.reuse ;  /* 0x0000002751337c23 */ /* 0x100fe20008010806 */
[----:B------:R-:W-:Y:S01]  /*32a0*/  FMNMX.FTZ R20, R112, R13, !PT ;  /* 0x0000000d70147209 */ /* 0x000fe20007810000 */
[----:B------:R-:W-:Y:S01]  /*32b0*/  MUFU.EX2 R5, R5 ;  /* 0x0000000500057308 */ /* 0x000fe20000000800 */
[----:B------:R-:W-:-:S01]  /*32c0*/  FFMA.FTZ R12, R123, UR39, -R6 ;  /* 0x000000277b0c7c23 */ /* 0x000fc20008010806 */
[--C-:B------:R-:W-:Y:S01]  /*32d0*/  FFMA.FTZ R74, R85, UR39, -R6.reuse ;  /* 0x00000027554a7c23 */ /* 0x100fe20008010806 */
[----:B------:R-:W-:Y:S01]  /*32e0*/  FMNMX.FTZ R13, R113, R20, !PT ;  /* 0x00000014710d7209 */ /* 0x000fe20007810000 */
[--C-:B------:R-:W-:Y:S01]  /*32f0*/  FFMA.FTZ R125, R125, UR39, -R6.reuse ;  /* 0x000000277d7d7c23 */ /* 0x100fe20008010806 */
[----:B------:R-:W-:-:S01]  /*3300*/  FFMA.FTZ R14, R127, UR39, -R6 ;  /* 0x000000277f0e7c23 */ /* 0x000fc20008010806 */
[--C-:B------:R-:W-:Y:S01]  /*3310*/  FFMA.FTZ R129, R129, UR39, -R6.reuse ;  /* 0x0000002781817c23 */ /* 0x100fe20008010806 */
[----:B------:R-:W-:Y:S01]  /*3320*/  FMNMX.FTZ R20, R116, R13, !PT ;  /* 0x0000000d74147209 */ /* 0x000fe20007810000 */
[----:B------:R-:W0:Y:S01]  /*3330*/  MUFU.EX2 R8, R8 ;  /* 0x0000000800087308 */ /* 0x000e220000000800 */
[----:B------:R-:W-:-:S01]  /*3340*/  FFMA.FTZ R133, R133, UR39, -R6 ;  /* 0x0000002785857c23 */ /* 0x000fc20008010806 */
        /* <DEDUP_REMOVED lines=8> */
[----:B------:R-:W-:Y:S01]  /*33d0*/  FFMA.FTZ R35, R35, UR39, -R6 ;  /* 0x0000002723237c23 */ /* 0x000fe20008010806 */
[----:B------:R-:W-:-:S04]  /*33e0*/  FMNMX.FTZ R15, R89, R26, !PT ;  /* 0x0000001a590f7209 */ /* 0x000fc80007810000 */
[----:B------:R-:W-:Y:S01]  /*33f0*/  FMNMX.FTZ R26, R92, R15, !PT ;  /* 0x0000000f5c1a7209 */ /* 0x000fe20007810000 */
[----:B------:R-:W-:Y:S03]  /*3400*/  MUFU.EX2 R10, R10 ;  /* 0x0000000a000a7308 */ /* 0x000fe60000000800 */
[----:B------:R-:W-:Y:S01]  /*3410*/  FMNMX.FTZ R27, R93, R26, !PT ;  /* 0x0000001a5d1b7209 */ /* 0x000fe20007810000 */
[----:B------:R-:W-:-:S03]  /*3420*/  FFMA.FTZ R26, R135, UR39, -R6 ;  /* 0x00000027871a7c23 */ /* 0x000fc60008010806 */
[----:B------:R-:W-:Y:S01]  /*3430*/  FMNMX.FTZ R30, R96, R27, !PT ;  /* 0x0000001b601e7209 */ /* 0x000fe20007810000 */
[----:B------:R-:W-:Y:S03]  /*3440*/  MUFU.EX2 R9, R9 ;  /* 0x0000000900097308 */ /* 0x000fe60000000800 */
        /* <DEDUP_REMOVED lines=20> */
[----:B------:R1:W-:Y:S03]  /*3590*/  MUFU.EX2 R31, R50 ;  /* 0x00000032001f7308 */ /* 0x0003e60000000800 */
        /* <DEDUP_REMOVED lines=9> */
[----:B-1----:R-:W-:Y:S01]  /*3630*/  FMNMX.FTZ R50, R52, R79, !PT ;  /* 0x0000004f34327209 */ /* 0x002fe20007810000 */
[----:B------:R1:W-:Y:S03]  /*3640*/  MUFU.EX2 R75, R58 ;  /* 0x0000003a004b7308 */ /* 0x0003e60000000800 */
[----:B------:R-:W-:Y:S02]  /*3650*/  FMNMX.FTZ R77, R53, R50, !PT ;  /* 0x00000032354d7209 */ /* 0x000fe40007810000 */
[----:B------:R-:W-:Y:S01]  /*3660*/  FSEL R50, R28, -INF , P1 ;  /* 0xff8000001c327808 */ /* 0x000fe20000800000 */
[----:B------:R-:W-:-:S01]  /*3670*/  FFMA.FTZ R28, R63, UR39, -R6 ;  /* 0x000000273f1c7c23 */ /* 0x000fc20008010806 */
[----:B------:R-:W-:Y:S01]  /*3680*/  FMNMX.FTZ R54, R24, R77, !PT ;  /* 0x0000004d18367209 */ /* 0x000fe20007810000 */
[----:B------:R-:W-:Y:S01]  /*3690*/  MUFU.EX2 R21, R21 ;  /* 0x0000001500157308 */ /* 0x000fe20000000800 */
[----:B-1----:R-:W-:Y:S01]  /*36a0*/  FSEL R58, R33, -INF , P4 ;  /* 0xff800000213a7808 */ /* 0x002fe20002000000 */
[----:B------:R-:W-:Y:S01]  /*36b0*/  FFMA.FTZ R33, R3, UR39, -R6 ;  /* 0x0000002703217c23 */ /* 0x000fe20008010806 */
[----:B------:R-:W-:-:S02]  /*36c0*/  FMNMX.FTZ R77, R25, R54, !PT ;  /* 0x00000036194d7209 */ /* 0x000fc40007810000 */
        /* <DEDUP_REMOVED lines=196> */
[--C-:B------:R-:W-:Y:S01]  /*4310*/  IMAD.MOV.U32 R29, RZ, RZ, R87.reuse ;  /* 0x000000ffff1d7224 */ /* 0x100fe200078e0057 */
[----:B------:R-:W2:Y:S01]  /*4320*/  MUFU.EX2 R41, R41 ;  /* 0x0000002900297308 */ /* 0x000ea20000000800 */
[C---:B-1----:R-:W-:Y:S01]  /*4330*/  F2FP.SATFINITE.E4M3.F32.PACK_AB_MERGE_C R68, R69.reuse, R68, RZ ;  /* 0x000000444544723e */ /* 0x042fe200048070ff */
[----:B------:R-:W-:Y:S01]  /*4340*/  FADD.FTZ R69, R69, R4 ;  /* 0x0000000445457221 */ /* 0x000fe20000010000 */
[----:B------:R-:W-:-:S02]  /*4350*/  IMAD.MOV.U32 R28, RZ, RZ, R87 ;  /* 0x000000ffff1c7224 */ /* 0x000fc400078e0057 */
        /* <DEDUP_REMOVED lines=146> */
[----:B------:R-:W-:Y:S01]  /*4c80*/  UMOV UR53, UR44 ;  /* 0x0000002c00357c82 */ /* 0x000fe20008000000 */
[----:B------:R-:W-:-:S10]  /*4c90*/  UMOV UR49, UR43 ;  /* 0x0000002b00317c82 */ /* 0x000fd40008000000 */
.L_x_210:
[----:B------:R-:W-:Y:S01]  /*4ca0*/  ISETP.NE.AND P2, PT, RZ, UR42, PT ;  /* 0x0000002aff007c0c */ /* 0x000fe2000bf45270 */
[----:B------:R-:W-:-:S04]  /*4cb0*/  UISETP.NE.AND UP0, UPT, UR49, 0x1, UPT ;  /* 0x000000013100788c */ /* 0x000fc8000bf05270 */
[----:B------:R-:W-:-:S04]  /*4cc0*/  USEL UR44, URZ, 0x1, UP0 ;  /* 0x000000013f2c7887 */ /* 0x000fc80008000000 */
[----:B------:R-:W-:-:S04]  /*4cd0*/  ULOP3.LUT UR44, UR53, UR44, URZ, 0x3c, !UPT ;  /* 0x0000002c352c7292 */ /* 0x000fc8000f8e3c3f */
[----:B------:R-:W-:Y:S08]  /*4ce0*/  @P2 BRA `(.L_x_200) ;  /* 0x0000000000442947 */ /* 0x000ff00003800000 */
[----:B------:R-:W-:Y:S05]  /*4cf0*/  @!P0 BRA `(.L_x_201) ;  /* 0x0000000000048947 */ /* 0x000fea0003800000 */
[----:B------:R-:W-:Y:S01]  /*4d00*/  BPT.TRAP 0x1 ;  /* 0x000000040000795c */ /* 0x000fe20000300000 */
.L_x_201:
[----:B------:R-:W0:Y:S01]  /*4d10*/  S2UR UR10, SR_CgaCtaId ;  /* 0x00000000000a79c3 */ /* 0x000e220000008800 */
[----:B------:R-:W-:Y:S01]  /*4d20*/  UIADD3 UR6, UR49, 0x1, URZ ;  /* 0x0000000131067890 */ /* 0x000fe2000fffe03f */
[----:B------:R-:W-:Y:S01]  /*4d30*/  IMAD.U32 R0, RZ, RZ, UR44 ;  /* 0x0000002cff007e24 */ /* 0x000fe2000f8e00ff */
[----:B------:R-:W-:Y:S02]  /*4d40*/  UMOV UR7, 0x400 ;  /* 0x0000040000077882 */ /* 0x000fe40000000000 */
[----:B------:R-:W-:Y:S02]  /*4d50*/  UISETP.NE.AND UP0, UPT, UR6, 0x2, UPT ;  /* 0x000000020600788c */ /* 0x000fe4000bf05270 */
[----:B------:R-:W-:Y:S02]  /*4d60*/  SHF.L.U32 R0, R0, 0x1f, RZ ;  /* 0x0000001f00007819 */ /* 0x000fe400000006ff */
[----:B------:R-:W-:Y:S02]  /*4d70*/  USEL UR6, UR6, URZ, UP0 ;  /* 0x0000003f06067287 */ /* 0x000fe40008000000 */
[----:B0-----:R-:W-:-:S04]  /*4d80*/  ULEA UR7, UR10, UR7, 0x18 ;  /* 0x000000070a077291 */ /* 0x001fc8000f8ec03f */
[----:B------:R-:W-:-:S09]  /*4d90*/  ULEA UR6, UR6, UR7, 0x3 ;  /* 0x0000000706067291 */ /* 0x000fd2000f8e183f */
[----:B------:R0:W1:Y:S01]  /*4da0*/  SYNCS.PHASECHK.TRANS64.TRYWAIT P1, [UR6+0x29830], R0 ;  /* 0x02983000ff0075a7 */ /* 0x0000620008020146 */
[----:B------:R-:W-:Y:S05]  /*4db0*/  @!P0 BRA `(.L_x_202) ;  /* 0x0000000000048947 */ /* 0x000fea0003800000 */
[----:B------:R-:W-:Y:S01]  /*4dc0*/  BPT.TRAP 0x1 ;  /* 0x000000040000795c */ /* 0x000fe20000300000 */
.L_x_202:
[----:B-1----:R-:W-:Y:S05]  /*4dd0*/  @P1 BRA `(.L_x_200) ;  /* 0x0000000000081947 */ /* 0x002fea0003800000 */
[----:B------:R-:W1:Y:S02]  /*4de0*/  SYNCS.PHASECHK.TRANS64.TRYWAIT P1, [UR6+0x29830], R0 ;  /* 0x02983000ff0075a7 */ /* 0x000e640008020146 */
[----:B-1----:R-:W-:Y:S05]  /*4df0*/  @!P1 BRA `(.L_x_203) ;  /* 0x000000c400349947 */ /* 0x002fea0003800000 */
.L_x_200:
        /* <DEDUP_REMOVED lines=189> */
.L_x_205:
[----:B------:R-:W0:Y:S01]  /*59d0*/  S2UR UR7, SR_CgaCtaId ;  /* 0x00000000000779c3 */ /* 0x000e220000008800 */
[----:B------:R-:W-:Y:S01]  /*59e0*/  UMOV UR6, 0x400 ;  /* 0x0000040000067882 */ /* 0x000fe20000000000 */
[----:B------:R-:W-:-:S05]  /*59f0*/  IMAD.U32 R0, RZ, RZ, UR53 ;  /* 0x00000035ff007e24 */ /* 0x000fca000f8e00ff */
[----:B------:R-:W-:Y:S01]  /*5a00*/  SHF.L.U32 R0, R0, 0x1f, RZ ;  /* 0x0000001f00007819 */ /* 0x000fe200000006ff */
[----:B0-----:R-:W-:-:S04]  /*5a10*/  ULEA UR6, UR7, UR6, 0x18 ;  /* 0x0000000607067291 */ /* 0x001fc8000f8ec03f */
[----:B------:R-:W-:-:S09]  /*5a20*/  ULEA UR6, UR49, UR6, 0x3 ;  /* 0x0000000631067291 */ /* 0x000fd2000f8e183f */
[----:B------:R0:W1:Y:S01]  /*5a30*/  SYNCS.PHASECHK.TRANS64.TRYWAIT P1, [UR6+0x29850], R0 ;  /* 0x02985000ff0075a7 */ /* 0x0000620008020146 */
[----:B------:R-:W-:Y:S05]  /*5a40*/  @!P0 BRA `(.L_x_206) ;  /* 0x0000000000048947 */ /* 0x000fea0003800000 */
[----:B------:R-:W-:Y:S01]  /*5a50*/  BPT.TRAP 0x1 ;  /* 0x000000040000795c */ /* 0x000fe20000300000 */
.L_x_206:
[----:B-1----:R-:W-:Y:S05]  /*5a60*/  @P1 BRA `(.L_x_204) ;  /* 0x0000000000081947 */ /* 0x002fea0003800000 */
[----:B------:R-:W1:Y:S02]  /*5a70*/  SYNCS.PHASECHK.TRANS64.TRYWAIT P1, [UR6+0x29850], R0 ;  /* 0x02985000ff0075a7 */ /* 0x000e640008020146 */
[----:B-1----:R-:W-:Y:S05]  /*5a80*/  @!P1 BRA `(.L_x_207) ;  /* 0x000000b800289947 */ /* 0x002fea0003800000 */
.L_x_204:
[----:B------:R-:W2:Y:S01]  /*5a90*/  S2UR UR11, SR_CgaCtaId ;  /* 0x00000000000b79c3 */ /* 0x000ea20000008800 */
[----:B------:R-:W-:Y:S01]  /*5aa0*/  UMOV UR6, 0x400 ;  /* 0x0000040000067882 */ /* 0x000fe20000000000 */
[----:B------:R-:W-:Y:S01]  /*5ab0*/  WARPGROUP.ARRIVE ;  /* 0x00000000000079c5 */ /* 0x000fe20000000000 */
[----:B------:R-:W-:Y:S01]  /*5ac0*/  UMOV UR7, 0xc0000010 ;  /* 0xc000001000077882 */ /* 0x000fe20000000000 */
[----:B01----:R-:W-:Y:S01]  /*5ad0*/  IADD3 R0, -R22, 0xb, RZ ;  /* 0x0000000b16007810 */ /* 0x003fe20007ffe1ff */
[----:B--2---:R-:W-:-:S04]  /*5ae0*/  ULEA UR14, UR11, UR6, 0x18 ;  /* 0x000000060b0e7291 */ /* 0x004fc8000f8ec03f */
[----:B------:R-:W-:-:S04]  /*5af0*/  UIADD3 UR6, UR14, 0x400, URZ ;  /* 0x000004000e067890 */ /* 0x000fc8000fffe03f */
        /* <DEDUP_REMOVED lines=30> */
.L_x_208:
        /* <DEDUP_REMOVED lines=344> */
.L_x_209:
        /* <DEDUP_REMOVED lines=116> */
.L_x_199:
[----:B------:R-:W-:Y:S06]  /*79a0*/  BAR.ARV 0x8, 0x180 ;  /* 0x0206000000007b1d */ /* 0x000fec0000002000 */
[----:B------:R-:W-:Y:S05]  /*79b0*/  @!P0 BRA `(.L_x_211) ;  /* 0x0000000000048947 */ /* 0x000fea0003800000 */
[----:B------:R-:W-:Y:S01]  /*79c0*/  BPT.TRAP 0x1 ;  /* 0x000000040000795c */ /* 0x000fe20000300000 */
.L_x_211:
        /* <DEDUP_REMOVED lines=9> */
.L_x_212:
[----:B-1----:R-:W-:Y:S05]  /*7a60*/  @P1 BRA `(.L_x_213) ;  /* 0x0000000000081947 */ /* 0x002fea0003800000 */
[----:B------:R-:W1:Y:S02]  /*7a70*/  SYNCS.PHASECHK.TRANS64.TRYWAIT P1, [UR9+0x29850], R6 ;  /* 0x02985006ff0075a7 */ /* 0x000e640008020149 */
[----:B-1----:R-:W-:Y:S05]  /*7a80*/  @!P1 BRA `(.L_x_214) ;  /* 0x0000009800409947 */ /* 0x002fea0003800000 */
.L_x_213:
[----:B------:R-:W-:Y:S01]  /*7a90*/  UIADD3 UR4, UR4, 0x400, URZ ;  /* 0x0000040004047890 */ /* 0x000fe2000fffe03f */
[----:B------:R-:W-:Y:S01]  /*7aa0*/  WARPGROUP.ARRIVE ;  /* 0x00000000000079c5 */ /* 0x000fe20000000000 */
[----:B------:R-:W-:Y:S01]  /*7ab0*/  UMOV UR7, 0xc0000010 ;  /* 0xc000001000077882 */ /* 0x000fe20000000000 */
[----:B------:R-:W-:Y:S01]  /*7ac0*/  ULDC.64 UR10, c[0x0][0x9a0] ;  /* 0x00026800000a7ab9 */ /* 0x000fe20000000a00 */
[----:B------:R-:W-:Y:S01]  /*7ad0*/  USHF.R.U32.HI UR4, URZ, 0x4, UR4 ;  /* 0x000000043f047899 */ /* 0x000fe20008011604 */
[----:B------:R-:W-:Y:S01]  /*7ae0*/  IMAD.MOV.U32 R8, RZ, RZ, 0x3f800000 ;  /* 0x3f800000ff087424 */ /* 0x000fe200078e00ff */
[----:B------:R-:W-:Y:S02]  /*7af0*/  UISETP.NE.U32.AND UP0, UPT, UR10, URZ, UPT ;  /* 0x0000003f0a00728c */ /* 0x000fe4000bf05070 */
[----:B------:R-:W-:Y:S02]  /*7b00*/  ULOP3.LUT UR4, UR4, 0x3fff, URZ, 0xc0, !UPT ;  /* 0x00003fff04047892 */ /* 0x000fe4000f8ec03f */
[----:B------:R-:W-:-:S02]  /*7b10*/  UISETP.NE.AND.EX UP0, UPT, UR11, URZ, UPT, UP0 ;  /* 0x0000003f0b00728c */ /* 0x000fc4000bf05300 */
[----:B------:R-:W-:-:S04]  /*7b20*/  ULOP3.LUT UR4, UR4, 0x10000, URZ, 0xfc, !UPT ;  /* 0x0001000004047892 */ /* 0x000fc8000f8efc3f */
[----:B------:R-:W-:Y:S01]  /*7b30*/  UIMAD UR8, UR43, 0x500, UR4 ;  /* 0x000005002b0878a4 */ /* 0x000fe2000f8e0204 */
[----:B------:R-:W-:-:S03]  /*7b40*/  PLOP3.LUT P1, PT, PT, PT, UP0, 0x80, 0x0 ;  /* 0x000000000000781c */ /* 0x000fc60003f2f008 */
[----:B------:R-:W-:Y:S01]  /*7b50*/  UIADD3 UR4, UR8, 0x100, URZ ;  /* 0x0000010008047890 */ /* 0x000fe2000fffe03f */
[----:B------:R-:W-:Y:S02]  /*7b60*/  @UP0 ULDC.64 UR12, c[0x0][0x9c8] ;  /* 0x00027200000c0ab9 */ /* 0x000fe40000000a00 */
[----:B------:R-:W-:-:S06]  /*7b70*/  UMOV UR6, UR8 ;  /* 0x0000000800067c82 */ /* 0x000fcc0008000000 */
[----:B------:R-:W-:Y:S01]  /*7b80*/  QGMMA.64x128x32.F32.E4M3.E4M3 R24, R172, gdesc[UR4], R24, gsb0 ;  /* 0x01e00004ac187df3 */ /* 0x000fe20008000818 */
[----:B------:R-:W-:Y:S01]  /*7b90*/  UMOV UR7, 0xc0000010 ;  /* 0xc000001000077882 */ /* 0x000fe20000000000 */
[----:B------:R-:W-:Y:S01]  /*7ba0*/  UMOV UR6, UR4 ;  /* 0x0000000400067c82 */ /* 0x000fe20008000000 */
[----:B------:R-:W-:Y:S01]  /*7bb0*/  @UP0 UIMAD.WIDE.U32 UR4, UR37, UR12, URZ ;  /* 0x0000000c250402a5 */ /* 0x000fe2000f8e003f */
[----:B------:R-:W-:Y:S02]  /*7bc0*/  WARPGROUP.DEPBAR.LE gsb0, 0x0 ;  /* 0x00008000000079c5 */ /* 0x000fe40000010000 */
[----:B------:R-:W-:-:S06]  /*7bd0*/  WARPGROUP.ARRIVE ;  /* 0x00000000000079c5 */ /* 0x000fcc0000000000 */
[----:B------:R-:W-:Y:S01]  /*7be0*/  QGMMA.64x128x32.F32.E4M3.E4M3 R24, R176, gdesc[UR4], R24, gsb0 ;  /* 0x01e00004b0187df3 */ /* 0x000fe20008000818 */
[----:B------:R-:W-:Y:S02]  /*7bf0*/  @UP0 UIMAD UR6, UR38, UR12, URZ ;  /* 0x0000000c260602a4 */ /* 0x000fe4000f8e023f */
[----:B------:R-:W-:Y:S02]  /*7c00*/  @UP0 USHF.R.S32.HI UR7, URZ, 0x1f, UR47 ;  /* 0x0000001f3f070899 */ /* 0x000fe4000801142f */
[----:B------:R-:W-:-:S03]  /*7c10*/  @UP0 UIMAD UR6, UR37, UR13, UR6 ;  /* 0x0000000d250602a4 */ /* 0x000fc6000f8e0206 */
[----:B------:R-:W-:Y:S01]  /*7c20*/  @UP0 ULDC.64 UR12, c[0x0][0x9d0] ;  /* 0x00027400000c0ab9 */ /* 0x000fe20000000a00 */
[----:B------:R-:W-:Y:S02]  /*7c30*/  @UP0 UIADD3 UR5, UR5, UR6, URZ ;  /* 0x0000000605050290 */ /* 0x000fe4000fffe03f */
[----:B------:R-:W-:Y:S02]  /*7c40*/  @UP0 UIMAD UR6, UR7, UR12, URZ ;  /* 0x0000000c070602a4 */ /* 0x000fe4000f8e023f */
[----:B------:R-:W-:Y:S02]  /*7c50*/  @UP0 UIMAD.WIDE.U32 UR4, UR47, UR12, UR4 ;  /* 0x0000000c2f0402a5 */ /* 0x000fe4000f8e0004 */
[----:B------:R-:W-:-:S04]  /*7c60*/  @UP0 UIMAD UR6, UR47, UR13, UR6 ;  /* 0x0000000d2f0602a4 */ /* 0x000fc8000f8e0206 */
[----:B------:R-:W-:Y:S02]  /*7c70*/  @UP0 UIADD3 UR5, UR5, UR6, URZ ;  /* 0x0000000605050290 */ /* 0x000fe4000fffe03f */
[----:B------:R-:W-:-:S04]  /*7c80*/  @UP0 ULEA UR6, UP1, UR4, UR10, 0x2 ;  /* 0x0000000a04060291 */ /* 0x000fc8000f82103f */
[----:B------:R-:W-:Y:S02]  /*7c90*/  @UP0 ULEA.HI.X UR7, UR4, UR11, UR5, 0x2, UP1 ;  /* 0x0000000b04070291 */ /* 0x000fe400088f1405 */
[----:B------:R-:W-:Y:S01]  /*7ca0*/  UIADD3 UR4, UR8, 0x200, URZ ;  /* 0x0000020008047890 */ /* 0x000fe2000fffe03f */
[----:B01----:R-:W-:-:S03]  /*7cb0*/  IMAD.U32 R6, RZ, RZ, UR6 ;  /* 0x00000006ff067e24 */ /* 0x003fc6000f8e00ff */
[----:B------:R-:W-:Y:S01]  /*7cc0*/  IMAD.U32 R7, RZ, RZ, UR7 ;  /* 0x00000007ff077e24 */ /* 0x000fe2000f8e00ff */
[----:B------:R-:W-:Y:S02]  /*7cd0*/  UMOV UR7, 0xc0000010 ;  /* 0xc000001000077882 */ /* 0x000fe40000000000 */
[----:B------:R-:W-:Y:S02]  /*7ce0*/  UMOV UR6, UR4 ;  /* 0x0000000400067c82 */ /* 0x000fe40008000000 */
[----:B------:R0:W2:Y:S01]  /*7cf0*/  @P1 LDG.E R8, desc[UR50][R6.64] ;  /* 0x0000003206081981 */ /* 0x0000a2000c1e1900 */
[----:B------:R-:W-:Y:S01]  /*7d00*/  UIADD3 UR4, UR8, 0x300, URZ ;  /* 0x0000030008047890 */ /* 0x000fe2000fffe03f */
[----:B------:R-:W-:Y:S02]  /*7d10*/  WARPGROUP.DEPBAR.LE gsb0, 0x0 ;  /* 0x00008000000079c5 */ /* 0x000fe40000010000 */
[----:B------:R-:W-:-:S06]  /*7d20*/  WARPGROUP.ARRIVE ;  /* 0x00000000000079c5 */ /* 0x000fcc0000000000 */
[----:B------:R-:W-:Y:S01]  /*7d30*/  QGMMA.64x128x32.F32.E4M3.E4M3 R24, R180, gdesc[UR4], R24, gsb0 ;  /* 0x01e00004b4187df3 */ /* 0x000fe20008000818 */
[----:B------:R-:W-:Y:S01]  /*7d40*/  UMOV UR6, UR4 ;  /* 0x0000000400067c82 */ /* 0x000fe20008000000 */
[----:B------:R-:W-:Y:S01]  /*7d50*/  UMOV UR7, 0xc0000010 ;  /* 0xc000001000077882 */ /* 0x000fe20000000000 */
[----:B------:R-:W-:Y:S01]  /*7d60*/  UIADD3 UR8, UR8, 0x400, URZ ;  /* 0x0000040008087890 */ /* 0x000fe2000fffe03f */
[----:B------:R-:W1:Y:S04]  /*7d70*/  SHFL.BFLY PT, R9, R4, 0x2, 0x1f ;  /* 0x0c401f0004097f89 */ /* 0x000e6800000e0000 */
[----:B------:R-:W3:Y:S01]  /*7d80*/  SHFL.BFLY PT, R10, R5, 0x2, 0x1f ;  /* 0x0c401f00050a7f89 */ /* 0x000ee200000e0000 */
[----:B------:R-:W-:Y:S02]  /*7d90*/  WARPGROUP.DEPBAR.LE gsb0, 0x0 ;  /* 0x00008000000079c5 */ /* 0x000fe40000010000 */
[----:B------:R-:W-:-:S06]  /*7da0*/  WARPGROUP.ARRIVE ;  /* 0x00000000000079c5 */ /* 0x000fcc0000000000 */
[----:B------:R-:W-:Y:S01]  /*7db0*/  QGMMA.64x128x32.F32.E4M3.E4M3 R24, R184, gdesc[UR4], R24, gsb0 ;  /* 0x01e00004b8187df3 */ /* 0x000fe20008000818 */
[----:B------:R-:W-:Y:S01]  /*7dc0*/  UMOV UR6, UR8 ;  /* 0x0000000800067c82 */ /* 0x000fe20008000000 */
        /* <DEDUP_REMOVED lines=20> */
[----:B------:R0:W1:Y:S08]  /*7f10*/  @P2 MUFU.LG2 R9, R13 ;  /* 0x0000000d00092308 */ /* 0x0000700000000c00 */
[----:B------:R-:W3:Y:S01]  /*7f20*/  @P1 MUFU.RCP R11, R12 ;  /* 0x0000000c000b1308 */ /* 0x000ee20000001000 */
        /* <DEDUP_REMOVED lines=15> */
.L_x_215:
[----:B------:R-:W-:Y:S01]  /*8020*/  UIADD3 UR4, UR9, 0x29860, URZ ;  /* 0x0002986009047890 */ /* 0x000fe2000fffe03f */
[-C--:B------:R-:W-:Y:S01]  /*8030*/  FMUL.FTZ R102, R24, R7.reuse ;  /* 0x0000000718667220 */ /* 0x080fe20000410000 */
[----:B------:R-:W-:Y:S01]  /*8040*/  UIADD3 UR43, UR43, 0x1, URZ ;  /* 0x000000012b2b7890 */ /* 0x000fe2000fffe03f */
[-C--:B------:R-:W-:Y:S01]  /*8050*/  FMUL.FTZ R100, R25, R7.reuse ;  /* 0x0000000719647220 */ /* 0x080fe20000410000 */
[----:B------:R-:W-:Y:S01]  /*8060*/  UPRMT UR4, UR14, 0x654, UR4 ;  /* 0x000006540e047896 */ /* 0x000fe20008000004 */
[-C--:B------:R-:W-:Y:S01]  /*8070*/  FMUL.FTZ R101, R28, R7.reuse ;  /* 0x000000071c657220 */ /* 0x080fe20000410000 */
[----:B------:R-:W-:Y:S01]  /*8080*/  UISETP.NE.AND UP0, UPT, UR43, 0x2, UPT ;  /* 0x000000022b00788c */ /* 0x000fe2000bf05270 */
        /* <DEDUP_REMOVED lines=21> */
[----:B------:R-:W-:Y:S01]  /*81e0*/  SYNCS.ARRIVE.TRANS64.RED.A1T0 RZ, [UR4], RZ ;  /* 0x000000ffffff79a7 */ /* 0x000fe20008100404 */
        /* <DEDUP_REMOVED lines=13> */
[----:B------:R-:W-:Y:S01]  /*82c0*/  USEL UR4, URZ, 0x1, UP0 ;  /* 0x000000013f047887 */ /* 0x000fe20008000000 */
        /* <DEDUP_REMOVED lines=22> */
[----:B------:R-:W-:Y:S01]  /*8430*/  PLOP3.LUT P0, PT, PT, PT, PT, 0x8, 0x0 ;  /* 0x000000000000781c */ /* 0x000fe20003f0e170 */
[-C--:B------:R-:W-:Y:S01]  /*8440*/  FMUL.FTZ R13, R79, R0.reuse ;  /* 0x000000004f0d7220 */ /* 0x080fe20000410000 */
[-C--:B------:R-:W-:Y:S01]  /*8450*/  FMUL.FTZ R12, R82, R0.reuse ;  /* 0x00000000520c7220 */ /* 0x080fe20000410000 */
[-C--:B------:R-:W-:Y:S01]  /*8460*/  FMUL.FTZ R8, R83, R0.reuse ;  /* 0x0000000053087220 */ /* 0x080fe20000410000 */
[-C--:B------:R-:W-:Y:S01]  /*8470*/  FMUL.FTZ R9, R86, R0.reuse ;  /* 0x0000000056097220 */ /* 0x080fe20000410000 */
[----:B------:R-:W-:Y:S01]  /*8480*/  FMUL.FTZ R87, R87, R0 ;  /* 0x0000000057577220 */ /* 0x000fe20000410000 */
[----:B------:R-:W-:-:S02]  /*8490*/  UIADD3 UR45, UR45, 0x1, URZ ;  /* 0x000000012d2d7890 */ /* 0x000fc4000fffe03f */
[----:B------:R-:W-:Y:S02]  /*84a0*/  USEL UR43, UR43, URZ, UP0 ;  /* 0x0000003f2b2b7287 */ /* 0x000fe40008000000 */
[----:B------:R-:W-:-:S12]  /*84b0*/  ULOP3.LUT UR44, UR44, UR4, URZ, 0x3c, !UPT ;  /* 0x000000042c2c7292 */ /* 0x000fd8000f8e3c3f */
.L_x_191:
[----:B------:R-:W0:Y:S01]  /*84c0*/  S2R R7, SR_CgaCtaId ;  /* 0x0000000000077919 */ /* 0x000e220000008800 */
[----:B------:R-:W-:Y:S01]  /*84d0*/  MOV R0, 0x400 ;  /* 0x0000040000007802 */ /* 0x000fe20000000f00 */
[----:B------:R-:W-:Y:S01]  /*84e0*/  BSSY B0, `(.L_x_216) ;  /* 0x000027d000007945 */ /* 0x000fe20003800000 */
[----:B------:R-:W-:Y:S02]  /*84f0*/  BAR.SYNC.DEFER_BLOCKING 0x5, 0x180 ;  /* 0x0146000000007b1d */ /* 0x000fe40000010000 */
[----:B0-----:R-:W-:-:S05]  /*8500*/  LEA R0, R7, R0, 0x18 ;  /* 0x0000000007007211 */ /* 0x001fca00078ec0ff */
[----:B------:R-:W0:Y:S02]  /*8510*/  LDS.128 R48, [R0+0x298d0] ;  /* 0x0298d00000307984 */ /* 0x000e240000000c00 */
[----:B0-----:R-:W-:Y:S02]  /*8520*/  R2UR UR5, R49 ;  /* 0x00000000310572ca */ /* 0x001fe400000e0000 */
[----:B------:R-:W-:Y:S01]  /*8530*/  R2UR UR47, R50 ;  /* 0x00000000322f72ca */ /* 0x000fe200000e0000 */
[----:B------:R-:W-:Y:S06]  /*8540*/  BAR.ARV 0x4, 0x180 ;  /* 0x0106000000007b1d */ /* 0x000fec0000002000 */
[----:B------:R-:W-:Y:S08]  /*8550*/  @P0 BRA `(.L_x_217) ;  /* 0x0000001800ec0947 */ /* 0x000ff00003800000 */
[----:B------:R-:W0:Y:S01]  /*8560*/  S2R R54, SR_TID.X ;  /* 0x0000000000367919 */ /* 0x000e220000002100 */
[----:B------:R-:W-:Y:S01]  /*8570*/  ULDC.64 UR6, c[0x4][0x40] ;  /* 0x0100100000067ab9 */ /* 0x000fe20000000a00 */
[----:B0-----:R-:W-:-:S05]  /*8580*/  IMAD.SHL.U32 R6, R54, 0x4, RZ ;  /* 0x0000000436067824 */ /* 0x001fca00078e00ff */
[----:B------:R-:W-:-:S04]  /*8590*/  LOP3.LUT R6, R6, 0xc, RZ, 0xc0, !PT ;  /* 0x0000000c06067812 */ /* 0x000fc800078ec0ff */
[----:B------:R-:W-:-:S05]  /*85a0*/  IADD3 R6, P0, R6, UR6, RZ ;  /* 0x0000000606067c10 */ /* 0x000fca000ff1e0ff */
[----:B------:R-:W-:Y:S01]  /*85b0*/  IMAD.X R7, RZ, RZ, UR7, P0 ;  /* 0x00000007ff077e24 */ /* 0x000fe200080e06ff */
[----:B------:R-:W-:Y:S01]  /*85c0*/  F2FP.BF16.F32.PACK_AB R30, R27, R30 ;  /* 0x0000001e1b1e723e */ /* 0x000fe200000010ff */
[----:B------:R-:W-:-:S03]  /*85d0*/  ULDC.64 UR6, c[0x0][0xc00] ;  /* 0x0003000000067ab9 */ /* 0x000fc60000000a00 */
[----:B------:R0:W2:Y:S01]  /*85e0*/  LDG.E.CONSTANT R48, desc[UR50][R6.64] ;  /* 0x0000003206307981 */ /* 0x0000a2000c1e9900 */
[----:B------:R-:W-:Y:S01]  /*85f0*/  F2FP.BF16.F32.PACK_AB R12, R9, R12 ;  /* 0x0000000c090c723e */ /* 0x000fe200000010ff */
[----:B------:R-:W-:Y:S01]  /*8600*/  UISETP.NE.U32.AND UP0, UPT, UR6, URZ, UPT ;  /* 0x0000003f0600728c */ /* 0x000fe2000bf05070 */
[----:B------:R-:W-:Y:S01]  /*8610*/  F2FP.BF16.F32.PACK_AB R87, R87, R8 ;  /* 0x000000085757723e */ /* 0x000fe200000010ff */
[----:B------:R-:W1:Y:S01]  /*8620*/  S2R R27, SR_SWINHI ;  /* 0x00000000001b7919 */ /* 0x000e620000002f00 */
[----:B------:R-:W-:Y:S01]  /*8630*/  F2FP.BF16.F32.PACK_AB R57, R57, R60 ;  /* 0x0000003c3939723e */ /* 0x000fe200000010ff */
[----:B------:R-:W-:Y:S01]  /*8640*/  USHF.L.U32 UR8, UR37, 0x2, URZ ;  /* 0x0000000225087899 */ /* 0x000fe2000800063f */
[----:B------:R-:W-:Y:S01]  /*8650*/  F2FP.BF16.F32.PACK_AB R56, R53, R56 ;  /* 0x000000383538723e */ /* 0x000fe200000010ff */
[----:B------:R-:W-:Y:S01]  /*8660*/  UISETP.NE.AND.EX UP0, UPT, UR7, URZ, UPT, UP0 ;  /* 0x0000003f0700728c */ /* 0x000fe2000bf05300 */
[----:B------:R-:W-:Y:S01]  /*8670*/  F2FP.BF16.F32.PACK_AB R47, R47, R52 ;  /* 0x000000342f2f723e */ /* 0x000fe200000010ff */
[----:B------:R-:W-:Y:S01]  /*8680*/  USHF.L.U64.HI UR9, UR37, 0x2, UR38 ;  /* 0x0000000225097899 */ /* 0x000fe20008010226 */
[----:B0-----:R-:W-:Y:S01]  /*8690*/  LOP3.LUT P0, R6, R54, 0x3, RZ, 0xc0, !PT ;  /* 0x0000000336067812 */ /* 0x001fe2000780c0ff */
[----:B------:R-:W-:Y:S01]  /*86a0*/  UIADD3 UR4, UP1, UR8, UR6, URZ ;  /* 0x0000000608047290 */ /* 0x000fe2000ff3e03f */
[----:B------:R-:W-:-:S02]  /*86b0*/  F2FP.BF16.F32.PACK_AB R46, R43, R46 ;  /* 0x0000002e2b2e723e */ /* 0x000fc400000010ff */
[----:B------:R-:W-:Y:S01]  /*86c0*/  ISETP.EQ.OR P0, PT, R6, 0x3, !P0 ;  /* 0x000000030600780c */ /* 0x000fe20004702670 */
[----:B------:R-:W-:Y:S01]  /*86d0*/  UIADD3.X UR6, UR9, UR7, URZ, UP1, !UPT ;  /* 0x0000000709067290 */ /* 0x000fe20008ffe43f */
[----:B------:R-:W-:Y:S02]  /*86e0*/  F2FP.BF16.F32.PACK_AB R64, R61, R64 ;  /* 0x000000403d40723e */ /* 0x000fe400000010ff */
[----:B------:R-:W-:Y:S02]  /*86f0*/  F2FP.BF16.F32.PACK_AB R10, R3, R10 ;  /* 0x0000000a030a723e */ /* 0x000fe400000010ff */
[----:B------:R-:W-:Y:S02]  /*8700*/  F2FP.BF16.F32.PACK_AB R39, R39, R42 ;  /* 0x0000002a2727723e */ /* 0x000fe400000010ff */
[----:B------:R-:W-:Y:S02]  /*8710*/  F2FP.BF16.F32.PACK_AB R38, R35, R38 ;  /* 0x000000262326723e */ /* 0x000fe400000010ff */
[----:B------:R-:W-:-:S02]  /*8720*/  F2FP.BF16.F32.PACK_AB R11, R11, R14 ;  /* 0x0000000e0b0b723e */ /* 0x000fc400000010ff */
[----:B------:R-:W-:Y:S02]  /*8730*/  SEL R61, R57, R56, P0 ;  /* 0x00000038393d7207 */ /* 0x000fe40000000000 */
[----:B------:R-:W-:Y:S02]  /*8740*/  SEL R63, R12, R87, P0 ;  /* 0x000000570c3f7207 */ /* 0x000fe40000000000 */
[----:B------:R-:W-:Y:S02]  /*8750*/  SEL R54, R87, R12, P0 ;  /* 0x0000000c57367207 */ /* 0x000fe40000000000 */
[----:B------:R-:W-:Y:S02]  /*8760*/  F2FP.BF16.F32.PACK_AB R73, R73, R76 ;  /* 0x0000004c4949723e */ /* 0x000fe400000010ff */
[----:B------:R-:W-:Y:S02]  /*8770*/  F2FP.BF16.F32.PACK_AB R72, R69, R72 ;  /* 0x000000484548723e */ /* 0x000fe400000010ff */
[----:B------:R-:W-:-:S02]  /*8780*/  MOV R6, R0 ;  /* 0x0000000000067202 */ /* 0x000fc40000000f00 */
[----:B-1----:R-:W-:Y:S02]  /*8790*/  MOV R7, R27 ;  /* 0x0000001b00077202 */ /* 0x002fe40000000f00 */
[----:B------:R-:W-:Y:S02]  /*87a0*/  F2FP.BF16.F32.PACK_AB R65, R65, R68 ;  /* 0x000000444141723e */ /* 0x000fe400000010ff */
[----:B------:R-:W-:Y:S01]  /*87b0*/  SEL R56, R56, R57, P0 ;  /* 0x0000003938387207 */ /* 0x000fe20000000000 */
[----:B------:R-:W-:Y:S01]  /*87c0*/  IMAD.WIDE R8, R171, 0x2, R6 ;  /* 0x00000002ab087825 */ /* 0x000fe200078e0206 */
[----:B------:R-:W-:Y:S02]  /*87d0*/  F2FP.BF16.F32.PACK_AB R31, R31, R34 ;  /* 0x000000221f1f723e */ /* 0x000fe400000010ff */
[----:B------:R-:W-:Y:S02]  /*87e0*/  SEL R57, R47, R46, P0 ;  /* 0x0000002e2f397207 */ /* 0x000fe40000000000 */
[----:B------:R-:W-:-:S02]  /*87f0*/  LOP3.LUT R3, R8, 0x380, RZ, 0xc0, !PT ;  /* 0x0000038008037812 */ /* 0x000fc400078ec0ff */
[----:B------:R-:W-:Y:S02]  /*8800*/  IADD3 R12, P6, R8, 0x20, RZ ;  /* 0x00000020080c7810 */ /* 0x000fe40007fde0ff */
[----:B------:R-:W-:Y:S02]  /*8810*/  F2FP.BF16.F32.PACK_AB R33, R33, R36 ;  /* 0x000000242121723e */ /* 0x000fe400000010ff */
[----:B------:R-:W-:Y:S02]  /*8820*/  SEL R46, R46, R47, P0 ;  /* 0x0000002f2e2e7207 */ /* 0x000fe40000000000 */
[----:B------:R-:W-:Y:S02]  /*8830*/  SEL R53, R11, R10, P0 ;  /* 0x0000000a0b357207 */ /* 0x000fe40000000000 */
[----:B------:R-:W-:Y:S02]  /*8840*/  SEL R36, R10, R11, P0 ;  /* 0x0000000b0a247207 */ /* 0x000fe40000000000 */
[----:B------:R-:W-:-:S02]  /*8850*/  SEL R47, R39, R38, P0 ;  /* 0x00000026272f7207 */ /* 0x000fc40000000000 */
[----:B------:R-:W-:Y:S02]  /*8860*/  SHF.R.U64 R3, R3, 0x3, RZ ;  /* 0x0000000303037819 */ /* 0x000fe400000012ff */
[----:B------:R-:W-:Y:S01]  /*8870*/  F2FP.BF16.F32.PACK_AB R32, R29, R32 ;  /* 0x000000201d20723e */ /* 0x000fe200000010ff */
[----:B------:R-:W-:Y:S01]  /*8880*/  IMAD.X R29, RZ, RZ, R9, P6 ;  /* 0x000000ffff1d7224 */ /* 0x000fe200030e0609 */
[----:B------:R-:W-:Y:S02]  /*8890*/  SEL R55, R73, R72, P0 ;  /* 0x0000004849377207 */ /* 0x000fe40000000000 */
[----:B------:R-:W-:Y:S02]  /*88a0*/  SEL R59, R65, R64, P0 ;  /* 0x00000040413b7207 */ /* 0x000fe40000000000 */
[----:B------:R-:W-:Y:S02]  /*88b0*/  SEL R38, R38, R39, P0 ;  /* 0x0000002726267207 */ /* 0x000fe40000000000 */
[----:B------:R-:W-:-:S02]  /*88c0*/  LOP3.LUT R10, R12, 0x380, RZ, 0xc0, !PT ;  /* 0x000003800c0a7812 */ /* 0x000fc400078ec0ff */
[----:B------:R-:W-:Y:S02]  /*88d0*/  SEL R72, R72, R73, P0 ;  /* 0x0000004948487207 */ /* 0x000fe40000000000 */
[----:B------:R-:W-:Y:S02]  /*88e0*/  SEL R64, R64, R65, P0 ;  /* 0x0000004140407207 */ /* 0x000fe40000000000 */
[----:B------:R-:W-:Y:S02]  /*88f0*/  SEL R39, R31, R30, P0 ;  /* 0x0000001e1f277207 */ /* 0x000fe40000000000 */
[----:B------:R-:W-:Y:S02]  /*8900*/  SEL R50, R30, R31, P0 ;  /* 0x0000001f1e327207 */ /* 0x000fe40000000000 */
[C---:B------:R-:W-:Y:S02]  /*8910*/  IADD3 R65, P1, R8.reuse, 0x40, RZ ;  /* 0x0000004008417810 */ /* 0x040fe40007f3e0ff */
[----:B------:R-:W-:-:S02]  /*8920*/  IADD3 R67, P2, R8, 0x60, RZ ;  /* 0x0000006008437810 */ /* 0x000fc40007f5e0ff */
[C---:B------:R-:W-:Y:S01]  /*8930*/  IADD3 R30, P3, R8.reuse, 0x4000, RZ ;  /* 0x00004000081e7810 */ /* 0x040fe20007f7e0ff */
[--C-:B------:R-:W-:Y:S01]  /*8940*/  IMAD.X R27, RZ, RZ, R9.reuse, P1 ;  /* 0x000000ffff1b7224 */ /* 0x100fe200008e0609 */
[C---:B------:R-:W-:Y:S02]  /*8950*/  IADD3 R69, P4, R8.reuse, 0x4020, RZ ;  /* 0x0000402008457810 */ /* 0x040fe40007f9e0ff */
[C---:B------:R-:W-:Y:S02]  /*8960*/  IADD3 R71, P5, R8.reuse, 0x4040, RZ ;  /* 0x0000404008477810 */ /* 0x040fe40007fbe0ff */
[----:B------:R-:W-:Y:S02]  /*8970*/  IADD3 R73, P6, R8, 0x4060, RZ ;  /* 0x0000406008497810 */ /* 0x000fe40007fde0ff */
[----:B------:R-:W-:Y:S02]  /*8980*/  LOP3.LUT R8, R3, R8, RZ, 0x3c, !PT ;  /* 0x0000000803087212 */ /* 0x000fe400078e3cff */
[----:B------:R-:W-:Y:S01]  /*8990*/  SHF.R.U64 R3, R10, 0x3, RZ ;  /* 0x000000030a037819 */ /* 0x000fe200000012ff */
[----:B------:R-:W-:Y:S01]  /*89a0*/  IMAD.X R11, RZ, RZ, R9, P6 ;  /* 0x000000ffff0b7224 */ /* 0x000fe200030e0609 */
[----:B------:R-:W-:-:S02]  /*89b0*/  LOP3.LUT R14, R65, 0x380, RZ, 0xc0, !PT ;  /* 0x00000380410e7812 */ /* 0x000fc400078ec0ff */
[----:B------:R-:W-:Y:S02]  /*89c0*/  F2FP.BF16.F32.PACK_AB R25, R25, R28 ;  /* 0x0000001c1919723e */ /* 0x000fe400000010ff */
[----:B------:R-:W-:Y:S02]  /*89d0*/  F2FP.BF16.F32.PACK_AB R21, R21, R26 ;  /* 0x0000001a1515723e */ /* 0x000fe400000010ff */
[----:B------:R-:W-:Y:S01]  /*89e0*/  F2FP.BF16.F32.PACK_AB R20, R13, R20 ;  /* 0x000000140d14723e */ /* 0x000fe200000010ff */
[----:B------:R-:W-:Y:S01]  /*89f0*/  IMAD.X R13, RZ, RZ, R9, P5 ;  /* 0x000000ffff0d7224 */ /* 0x000fe200028e0609 */
[----:B------:R-:W-:Y:S02]  /*8a00*/  LOP3.LUT R28, R3, R12, RZ, 0x3c, !PT ;  /* 0x0000000c031c7212 */ /* 0x000fe400078e3cff */
[----:B------:R-:W-:Y:S02]  /*8a10*/  LOP3.LUT R3, R30, 0x380, RZ, 0xc0, !PT ;  /* 0x000003801e037812 */ /* 0x000fe400078ec0ff */
[----:B------:R-:W-:-:S02]  /*8a20*/  SHF.R.U64 R10, R14, 0x3, RZ ;  /* 0x000000030e0a7819 */ /* 0x000fc400000012ff */
[----:B------:R-:W-:Y:S02]  /*8a30*/  F2FP.BF16.F32.PACK_AB R41, R41, R44 ;  /* 0x0000002c2929723e */ /* 0x000fe400000010ff */
[----:B------:R-:W-:Y:S02]  /*8a40*/  F2FP.BF16.F32.PACK_AB R40, R37, R40 ;  /* 0x000000282528723e */ /* 0x000fe400000010ff */
[----:B------:R-:W-:Y:S02]  /*8a50*/  SEL R31, R21, R20, P0 ;  /* 0x00000014151f7207 */ /* 0x000fe40000000000 */
[----:B------:R-:W-:Y:S01]  /*8a60*/  SEL R52, R20, R21, P0 ;  /* 0x0000001514347207 */ /* 0x000fe20000000000 */
[----:B------:R-:W-:Y:S01]  /*8a70*/  IMAD.X R21, RZ, RZ, R9, P3 ;  /* 0x000000ffff157224 */ /* 0x000fe200018e0609 */
[----:B------:R-:W-:Y:S02]  /*8a80*/  F2FP.BF16.F32.PACK_AB R101, R101, R102 ;  /* 0x000000666565723e */ /* 0x000fe400000010ff */
[----:B------:R-:W-:-:S02]  /*8a90*/  F2FP.BF16.F32.PACK_AB R100, R99, R100 ;  /* 0x000000646364723e */ /* 0x000fc400000010ff */
[----:B------:R-:W-:Y:S02]  /*8aa0*/  LOP3.LUT R20, R67, 0x380, RZ, 0xc0, !PT ;  /* 0x0000038043147812 */ /* 0x000fe400078ec0ff */
[----:B------:R-:W-:Y:S02]  /*8ab0*/  F2FP.BF16.F32.PACK_AB R97, R97, R98 ;  /* 0x000000626161723e */ /* 0x000fe400000010ff */
[----:B------:R-:W-:Y:S02]  /*8ac0*/  F2FP.BF16.F32.PACK_AB R96, R95, R96 ;  /* 0x000000605f60723e */ /* 0x000fe400000010ff */
[----:B------:R-:W-:Y:S02]  /*8ad0*/  SHF.R.U64 R3, R3, 0x3, RZ ;  /* 0x0000000303037819 */ /* 0x000fe400000012ff */
[----:B------:R-:W-:Y:S02]  /*8ae0*/  F2FP.BF16.F32.PACK_AB R93, R93, R94 ;  /* 0x0000005e5d5d723e */ /* 0x000fe400000010ff */
[----:B------:R-:W-:-:S02]  /*8af0*/  F2FP.BF16.F32.PACK_AB R92, R91, R92 ;  /* 0x0000005c5b5c723e */ /* 0x000fc400000010ff */
[----:B------:R-:W-:Y:S02]  /*8b00*/  LOP3.LUT R26, R10, R65, RZ, 0x3c, !PT ;  /* 0x000000410a1a7212 */ /* 0x000fe400078e3cff */
[----:B------:R-:W-:Y:S02]  /*8b10*/  F2FP.BF16.F32.PACK_AB R89, R89, R90 ;  /* 0x0000005a5959723e */ /* 0x000fe400000010ff */
[----:B------:R-:W-:Y:S02]  /*8b20*/  F2FP.BF16.F32.PACK_AB R88, R45, R88 ;  /* 0x000000582d58723e */ /* 0x000fe400000010ff */
[----:B------:R-:W-:Y:S01]  /*8b30*/  F2FP.BF16.F32.PACK_AB R24, R15, R24 ;  /* 0x000000180f18723e */ /* 0x000fe200000010ff */
[----:B------:R-:W-:Y:S01]  /*8b40*/  IMAD.X R15, RZ, RZ, R9, P4 ;  /* 0x000000ffff0f7224 */ /* 0x000fe200020e0609 */
[----:B------:R-:W-:Y:S02]  /*8b50*/  SEL R49, R41, R40, P0 ;  /* 0x0000002829317207 */ /* 0x000fe40000000000 */
[----:B------:R-:W-:-:S02]  /*8b60*/  LOP3.LUT R10, R69, 0x380, RZ, 0xc0, !PT ;  /* 0x00000380450a7812 */ /* 0x000fc400078ec0ff */
[----:B------:R-:W-:Y:S02]  /*8b70*/  LOP3.LUT R42, R73, 0x380, RZ, 0xc0, !PT ;  /* 0x00000380492a7812 */ /* 0x000fe400078ec0ff */
[----:B------:R-:W-:Y:S02]  /*8b80*/  SEL R35, R101, R100, P0 ;  /* 0x0000006465237207 */ /* 0x000fe40000000000 */
[----:B------:R-:W-:Y:S02]  /*8b90*/  SEL R40, R40, R41, P0 ;  /* 0x0000002928287207 */ /* 0x000fe40000000000 */
[----:B------:R-:W-:Y:S02]  /*8ba0*/  SHF.R.U64 R14, R20, 0x3, RZ ;  /* 0x00000003140e7819 */ /* 0x000fe400000012ff */
[----:B------:R-:W-:Y:S02]  /*8bb0*/  SEL R100, R100, R101, P0 ;  /* 0x0000006564647207 */ /* 0x000fe40000000000 */
[----:B------:R-:W-:-:S02]  /*8bc0*/  SEL R37, R97, R96, P0 ;  /* 0x0000006061257207 */ /* 0x000fc40000000000 */
[----:B------:R-:W-:Y:S02]  /*8bd0*/  SEL R41, R33, R32, P0 ;  /* 0x0000002021297207 */ /* 0x000fe40000000000 */
[----:B------:R-:W-:Y:S02]  /*8be0*/  LOP3.LUT R20, R3, R30, RZ, 0x3c, !PT ;  /* 0x0000001e03147212 */ /* 0x000fe400078e3cff */
[----:B------:R-:W-:Y:S02]  /*8bf0*/  SEL R96, R96, R97, P0 ;  /* 0x0000006160607207 */ /* 0x000fe40000000000 */
[----:B------:R-:W-:Y:S02]  /*8c00*/  SEL R43, R93, R92, P0 ;  /* 0x0000005c5d2b7207 */ /* 0x000fe40000000000 */
[----:B------:R-:W-:Y:S02]  /*8c10*/  SEL R32, R32, R33, P0 ;  /* 0x0000002120207207 */ /* 0x000fe40000000000 */
[----:B------:R-:W-:-:S02]  /*8c20*/  SEL R92, R92, R93, P0 ;  /* 0x0000005d5c5c7207 */ /* 0x000fc40000000000 */
[----:B------:R-:W-:Y:S02]  /*8c30*/  SEL R45, R89, R88, P0 ;  /* 0x00000058592d7207 */ /* 0x000fe40000000000 */
[----:B------:R-:W-:Y:S02]  /*8c40*/  SEL R33, R25, R24, P0 ;  /* 0x0000001819217207 */ /* 0x000fe40000000000 */
[----:B------:R-:W-:Y:S02]  /*8c50*/  SHF.R.U64 R10, R10, 0x3, RZ ;  /* 0x000000030a0a7819 */ /* 0x000fe400000012ff */
[----:B------:R-:W-:Y:S02]  /*8c60*/  SHF.R.U64 R42, R42, 0x3, RZ ;  /* 0x000000032a2a7819 */ /* 0x000fe400000012ff */
[----:B------:R-:W-:Y:S02]  /*8c70*/  SEL R88, R88, R89, P0 ;  /* 0x0000005958587207 */ /* 0x000fe40000000000 */
[----:B------:R-:W-:Y:S01]  /*8c80*/  SEL R34, R24, R25, P0 ;  /* 0x0000001918227207 */ /* 0x000fe20000000000 */
[----:B------:R-:W-:Y:S01]  /*8c90*/  IMAD.X R25, RZ, RZ, R9, P2 ;  /* 0x000000ffff197224 */ /* 0x000fe200010e0609 */
[----:B------:R-:W-:-:S02]  /*8ca0*/  LOP3.LUT R24, R14, R67, RZ, 0x3c, !PT ;  /* 0x000000430e187212 */ /* 0x000fc400078e3cff */
[----:B------:R-:W-:Y:S02]  /*8cb0*/  LOP3.LUT R14, R10, R69, RZ, 0x3c, !PT ;  /* 0x000000450a0e7212 */ /* 0x000fe400078e3cff */
[----:B------:R-:W-:Y:S02]  /*8cc0*/  LOP3.LUT R10, R42, R73, RZ, 0x3c, !PT ;  /* 0x000000492a0a7212 */ /* 0x000fe400078e3cff */
[----:B------:R-:W-:Y:S02]  /*8cd0*/  MOV R65, R20 ;  /* 0x0000001400417202 */ /* 0x000fe40000000f00 */
[----:B------:R-:W-:Y:S02]  /*8ce0*/  LOP3.LUT R12, R71, 0x380, RZ, 0xc0, !PT ;  /* 0x00000380470c7812 */ /* 0x000fe400078ec0ff */
[----:B------:R-:W-:Y:S02]  /*8cf0*/  MOV R69, R8 ;  /* 0x0000000800457202 */ /* 0x000fe40000000f00 */
[----:B------:R-:W-:-:S02]  /*8d00*/  SHF.R.U64 R12, R12, 0x3, RZ ;  /* 0x000000030c0c7819 */ /* 0x000fc400000012ff */
[----:B------:R-:W-:Y:S02]  /*8d10*/  MOV R58, R10 ;  /* 0x0000000a003a7202 */ /* 0x000fe40000000f00 */
[----:B------:R-:W-:Y:S02]  /*8d20*/  LOP3.LUT R12, R12, R71, RZ, 0x3c, !PT ;  /* 0x000000470c0c7212 */ /* 0x000fe400078e3cff */
[----:B------:R-:W-:Y:S02]  /*8d30*/  MOV R62, R14 ;  /* 0x0000000e003e7202 */ /* 0x000fe40000000f00 */
[----:B------:R-:W-:Y:S02]  /*8d40*/  MOV R60, R12 ;  /* 0x0000000c003c7202 */ /* 0x000fe40000000f00 */
[----:B------:R-:W-:Y:S02]  /*8d50*/  MOV R68, R28 ;  /* 0x0000001c00447202 */ /* 0x000fe40000000f00 */
[----:B------:R-:W-:-:S02]  /*8d60*/  MOV R67, R26 ;  /* 0x0000001a00437202 */ /* 0x000fc40000000f00 */
[----:B------:R-:W-:Y:S02]  /*8d70*/  MOV R66, R24 ;  /* 0x0000001800427202 */ /* 0x000fe40000000f00 */
[----:B------:R-:W-:Y:S02]  /*8d80*/  PLOP3.LUT P2, PT, PT, PT, UP0, 0x80, 0x0 ;  /* 0x000000000000781c */ /* 0x000fe40003f4f008 */
[----:B--2---:R-:W-:Y:S01]  /*8d90*/  LOP3.LUT R3, R48, 0x2, RZ, 0x3c, !PT ;  /* 0x0000000230037812 */ /* 0x004fe200078e3cff */
[----:B------:R-:W-:Y:S04]  /*8da0*/  SHFL.IDX PT, R35, R35, R48, 0x1c1f ;  /* 0x001c1f3023237589 */ /* 0x000fe800000e0000 */
[----:B------:R-:W0:Y:S04]  /*8db0*/  SHFL.IDX PT, R100, R100, R3, 0x1c1f ;  /* 0x001c1f0364647589 */ /* 0x000e2800000e0000 */
[----:B------:R-:W-:Y:S04]  /*8dc0*/  SHFL.IDX PT, R55, R55, R48, 0x1c1f ;  /* 0x001c1f3037377589 */ /* 0x000fe800000e0000 */
[----:B------:R-:W1:Y:S04]  /*8dd0*/  SHFL.IDX PT, R72, R72, R3, 0x1c1f ;  /* 0x001c1f0348487589 */ /* 0x000e6800000e0000 */
[----:B------:R-:W-:Y:S04]  /*8de0*/  SHFL.IDX PT, R37, R37, R48, 0x1c1f ;  /* 0x001c1f3025257589 */ /* 0x000fe800000e0000 */
[----:B------:R-:W-:Y:S04]  /*8df0*/  SHFL.IDX PT, R49, R49, R48, 0x1c1f ;  /* 0x001c1f3031317589 */ /* 0x000fe800000e0000 */
[----:B------:R-:W-:Y:S04]  /*8e00*/  SHFL.IDX PT, R59, R59, R48, 0x1c1f ;  /* 0x001c1f303b3b7589 */ /* 0x000fe800000e0000 */
[----:B------:R-:W2:Y:S01]  /*8e10*/  SHFL.IDX PT, R96, R96, R3, 0x1c1f ;  /* 0x001c1f0360607589 */ /* 0x000ea200000e0000 */
[----:B0-----:R-:W-:-:S02]  /*8e20*/  SEL R8, R35, R100, P0 ;  /* 0x0000006423087207 */ /* 0x001fc40000000000 */
[----:B------:R-:W-:Y:S01]  /*8e30*/  SEL R10, R100, R35, P0 ;  /* 0x00000023640a7207 */ /* 0x000fe20000000000 */
[----:B------:R-:W0:Y:S04]  /*8e40*/  SHFL.IDX PT, R64, R64, R3, 0x1c1f ;  /* 0x001c1f0340407589 */ /* 0x000e2800000e0000 */
[----:B------:R-:W3:Y:S01]  /*8e50*/  SHFL.IDX PT, R40, R40, R3, 0x1c1f ;  /* 0x001c1f0328287589 */ /* 0x000ee200000e0000 */
[----:B-1----:R-:W-:Y:S02]  /*8e60*/  SEL R9, R55, R72, P0 ;  /* 0x0000004837097207 */ /* 0x002fe40000000000 */
[----:B------:R-:W-:Y:S01]  /*8e70*/  SEL R11, R72, R55, P0 ;  /* 0x00000037480b7207 */ /* 0x000fe20000000000 */
[----:B------:R-:W-:Y:S04]  /*8e80*/  SHFL.IDX PT, R43, R43, R48, 0x1c1f ;  /* 0x001c1f302b2b7589 */ /* 0x000fe800000e0000 */
[----:B------:R-:W-:Y:S04]  /*8e90*/  SHFL.IDX PT, R33, R33, R48, 0x1c1f ;  /* 0x001c1f3021217589 */ /* 0x000fe800000e0000 */
[----:B------:R-:W-:Y:S04]  /*8ea0*/  SHFL.IDX PT, R61, R61, R48, 0x1c1f ;  /* 0x001c1f303d3d7589 */ /* 0x000fe800000e0000 */
[----:B------:R-:W1:Y:S01]  /*8eb0*/  SHFL.IDX PT, R92, R92, R3, 0x1c1f ;  /* 0x001c1f035c5c7589 */ /* 0x000e6200000e0000 */
[----:B--2---:R-:W-:-:S02]  /*8ec0*/  SEL R12, R37, R96, P0 ;  /* 0x00000060250c7207 */ /* 0x004fc40000000000 */
[----:B------:R-:W-:Y:S01]  /*8ed0*/  SEL R14, R96, R37, P0 ;  /* 0x00000025600e7207 */ /* 0x000fe20000000000 */
[----:B------:R-:W2:Y:S01]  /*8ee0*/  SHFL.IDX PT, R56, R56, R3, 0x1c1f ;  /* 0x001c1f0338387589 */ /* 0x000ea200000e0000 */
[----:B0-----:R-:W-:Y:S02]  /*8ef0*/  SEL R13, R59, R64, P0 ;  /* 0x000000403b0d7207 */ /* 0x001fe40000000000 */
[----:B------:R-:W-:Y:S01]  /*8f00*/  SEL R15, R64, R59, P0 ;  /* 0x0000003b400f7207 */ /* 0x000fe20000000000 */
[----:B------:R3:W-:Y:S04]  /*8f10*/  SHFL.IDX PT, R42, R34, R3, 0x1c1f ;  /* 0x001c1f03222a7589 */ /* 0x0007e800000e0000 */
[----:B------:R-:W-:Y:S04]  /*8f20*/  SHFL.IDX PT, R45, R45, R48, 0x1c1f ;  /* 0x001c1f302d2d7589 */ /* 0x000fe800000e0000 */
[----:B------:R-:W-:Y:S01]  /*8f30*/  SHFL.IDX PT, R41, R41, R48, 0x1c1f ;  /* 0x001c1f3029297589 */ /* 0x000fe200000e0000 */
[----:B---3--:R-:W-:-:S03]  /*8f40*/  SEL R34, R40, R49, P0 ;  /* 0x0000003128227207 */ /* 0x008fc60000000000 */
[----:B------:R-:W-:Y:S04]  /*8f50*/  SHFL.IDX PT, R53, R53, R48, 0x1c1f ;  /* 0x001c1f3035357589 */ /* 0x000fe800000e0000 */
[----:B------:R-:W-:Y:S01]  /*8f60*/  SHFL.IDX PT, R57, R57, R48, 0x1c1f ;  /* 0x001c1f3039397589 */ /* 0x000fe200000e0000 */
[----:B-1----:R-:W-:Y:S02]  /*8f70*/  SEL R24, R43, R92, P0 ;  /* 0x0000005c2b187207 */ /* 0x002fe40000000000 */
[----:B------:R-:W-:Y:S01]  /*8f80*/  SEL R26, R92, R43, P0 ;  /* 0x0000002b5c1a7207 */ /* 0x000fe20000000000 */
[----:B------:R-:W-:Y:S01]  /*8f90*/  SHFL.IDX PT, R47, R47, R48, 0x1c1f ;  /* 0x001c1f302f2f7589 */ /* 0x000fe200000e0000 */
[----:B--2---:R-:W-:Y:S02]  /*8fa0*/  SEL R25, R61, R56, P0 ;  /* 0x000000383d197207 */ /* 0x004fe40000000000 */
[----:B------:R-:W-:Y:S01]  /*8fb0*/  SEL R27, R56, R61, P0 ;  /* 0x0000003d381b7207 */ /* 0x000fe20000000000 */
[----:B------:R-:W-:Y:S04]  /*8fc0*/  SHFL.IDX PT, R39, R39, R48, 0x1c1f ;  /* 0x001c1f3027277589 */ /* 0x000fe800000e0000 */
[----:B------:R-:W0:Y:S04]  /*8fd0*/  SHFL.IDX PT, R88, R88, R3, 0x1c1f ;  /* 0x001c1f0358587589 */ /* 0x000e2800000e0000 */
[----:B------:R-:W-:Y:S04]  /*8fe0*/  SHFL.IDX PT, R21, R31, R48, 0x1c1f ;  /* 0x001c1f301f157589 */ /* 0x000fe800000e0000 */
[----:B------:R-:W-:Y:S04]  /*8ff0*/  SHFL.IDX PT, R63, R63, R48, 0x1c1f ;  /* 0x001c1f303f3f7589 */ /* 0x000fe800000e0000 */
[----:B------:R-:W1:Y:S04]  /*9000*/  SHFL.IDX PT, R46, R46, R3, 0x1c1f ;  /* 0x001c1f032e2e7589 */ /* 0x000e6800000e0000 */
[----:B------:R-:W2:Y:S04]  /*9010*/  SHFL.IDX PT, R48, R38, R3, 0x1c1f ;  /* 0x001c1f0326307589 */ /* 0x000ea800000e0000 */
[----:B------:R-:W3:Y:S04]  /*9020*/  SHFL.IDX PT, R50, R50, R3, 0x1c1f ;  /* 0x001c1f0332327589 */ /* 0x000ee800000e0000 */
[----:B------:R4:W3:Y:S01]  /*9030*/  SHFL.IDX PT, R20, R32, R3, 0x1c1f ;  /* 0x001c1f0320147589 */ /* 0x0008e200000e0000 */
[----:B0-----:R-:W-:-:S02]  /*9040*/  SEL R28, R45, R88, P0 ;  /* 0x000000582d1c7207 */ /* 0x001fc40000000000 */
[----:B------:R-:W-:Y:S01]  /*9050*/  SEL R30, R88, R45, P0 ;  /* 0x0000002d581e7207 */ /* 0x000fe20000000000 */
[----:B------:R-:W-:Y:S01]  /*9060*/  BAR.SYNC.DEFER_BLOCKING 0x1, 0x100 ;  /* 0x0044000000007b1d */ /* 0x000fe20000010000 */
[----:B----4-:R-:W-:-:S05]  /*9070*/  SEL R32, R49, R40, P0 ;  /* 0x0000002831207207 */ /* 0x010fca0000000000 */
[----:B------:R-:W0:Y:S01]  /*9080*/  SHFL.IDX PT, R52, R52, R3, 0x1c1f ;  /* 0x001c1f0334347589 */ /* 0x000e2200000e0000 */
[----:B------:R-:W-:Y:S02]  /*9090*/  SEL R40, R33, R42, P0 ;  /* 0x0000002a21287207 */ /* 0x000fe40000000000 */
[----:B-1----:R-:W-:Y:S01]  /*90a0*/  SEL R29, R57, R46, P0 ;  /* 0x0000002e391d7207 */ /* 0x002fe20000000000 */
[----:B------:R1:W4:Y:S01]  /*90b0*/  SHFL.IDX PT, R44, R36, R3, 0x1c1f ;  /* 0x001c1f03242c7589 */ /* 0x00032200000e0000 */
[----:B------:R-:W-:Y:S02]  /*90c0*/  SEL R31, R46, R57, P0 ;  /* 0x000000392e1f7207 */ /* 0x000fe40000000000 */
[----:B------:R-:W-:Y:S01]  /*90d0*/  SEL R42, R42, R33, P0 ;  /* 0x000000212a2a7207 */ /* 0x000fe20000000000 */
[----:B------:R-:W4:Y:S01]  /*90e0*/  SHFL.IDX PT, R54, R54, R3, 0x1c1f ;  /* 0x001c1f0336367589 */ /* 0x000f2200000e0000 */
[----:B--2---:R-:W-:Y:S02]  /*90f0*/  SEL R33, R47, R48, P0 ;  /* 0x000000302f217207 */ /* 0x004fe40000000000 */
[----:B------:R-:W-:-:S02]  /*9100*/  SEL R35, R48, R47, P0 ;  /* 0x0000002f30237207 */ /* 0x000fc40000000000 */
[----:B---3--:R-:W-:Y:S02]  /*9110*/  SEL R37, R39, R50, P0 ;  /* 0x0000003227257207 */ /* 0x008fe40000000000 */
[----:B-1----:R-:W-:Y:S01]  /*9120*/  SEL R36, R41, R20, P0 ;  /* 0x0000001429247207 */ /* 0x002fe20000000000 */
[----:B------:R1:W-:Y:S01]  /*9130*/  STSM.16.M88.4 [R69], R8 ;  /* 0x0000000845007844 */ /* 0x0003e20000000200 */
[----:B------:R-:W-:Y:S02]  /*9140*/  SEL R38, R20, R41, P0 ;  /* 0x0000002914267207 */ /* 0x000fe40000000000 */
[----:B------:R-:W-:Y:S01]  /*9150*/  SEL R39, R50, R39, P0 ;  /* 0x0000002732277207 */ /* 0x000fe20000000000 */
[----:B------:R4:W-:Y:S01]  /*9160*/  STSM.16.M88.4 [R68], R12 ;  /* 0x0000000c44007844 */ /* 0x0009e20000000200 */
[----:B------:R-:W2:Y:S01]  /*9170*/  LDC R50, c[0x0][0xbe8] ;  /* 0x0002fa00ff327b82 */ /* 0x000ea20000000800 */
[----:B0-----:R-:W-:Y:S02]  /*9180*/  SEL R41, R21, R52, P0 ;  /* 0x0000003415297207 */ /* 0x001fe40000000000 */
[----:B------:R-:W-:Y:S01]  /*9190*/  STSM.16.M88.4 [R67], R24 ;  /* 0x0000001843007844 */ /* 0x000fe20000000200 */
[----:B------:R-:W-:-:S03]  /*91a0*/  SEL R43, R52, R21, P0 ;  /* 0x00000015342b7207 */ /* 0x000fc60000000000 */
[----:B------:R-:W-:Y:S01]  /*91b0*/  STSM.16.M88.4 [R66], R28 ;  /* 0x0000001c42007844 */ /* 0x000fe20000000200 */
[----:B-1----:R-:W-:-:S03]  /*91c0*/  IMAD.U32 R8, RZ, RZ, UR4 ;  /* 0x00000004ff087e24 */ /* 0x002fc6000f8e00ff */
[----:B------:R-:W-:Y:S01]  /*91d0*/  STSM.16.M88.4 [R65], R32 ;  /* 0x0000002041007844 */ /* 0x000fe20000000200 */
[----:B------:R-:W-:Y:S01]  /*91e0*/  IMAD.U32 R9, RZ, RZ, UR6 ;  /* 0x00000006ff097e24 */ /* 0x000fe2000f8e00ff */
[----:B------:R-:W-:Y:S01]  /*91f0*/  ULDC.64 UR6, c[0x0][0xc08] ;  /* 0x0003020000067ab9 */ /* 0x000fe20000000a00 */
[----:B----4-:R-:W-:Y:S01]  /*9200*/  SEL R12, R53, R44, P0 ;  /* 0x0000002c350c7207 */ /* 0x010fe20000000000 */
[----:B------:R-:W-:Y:S01]  /*9210*/  STSM.16.M88.4 [R62], R36 ;  /* 0x000000243e007844 */ /* 0x000fe20000000200 */
[----:B------:R-:W-:Y:S02]  /*9220*/  SEL R14, R44, R53, P0 ;  /* 0x000000352c0e7207 */ /* 0x000fe40000000000 */
[----:B------:R-:W-:Y:S01]  /*9230*/  SEL R13, R63, R54, P0 ;  /* 0x000000363f0d7207 */ /* 0x000fe20000000000 */
[----:B------:R-:W-:Y:S01]  /*9240*/  STSM.16.M88.4 [R60], R40 ;  /* 0x000000283c007844 */ /* 0x000fe20000000200 */
[----:B------:R-:W-:-:S05]  /*9250*/  SEL R15, R54, R63, P0 ;  /* 0x0000003f360f7207 */ /* 0x000fca0000000000 */
[----:B------:R0:W-:Y:S01]  /*9260*/  STSM.16.M88.4 [R58], R12 ;  /* 0x0000000c3a007844 */ /* 0x0001e20000000200 */
[----:B------:R-:W-:Y:S06]  /*9270*/  BAR.SYNC.DEFER_BLOCKING 0x1, 0x100 ;  /* 0x0044000000007b1d */ /* 0x000fec0000010000 */
[----:B------:R-:W3:Y:S01]  /*9280*/  @P2 LDG.E R3, desc[UR50][R8.64] ;  /* 0x0000003208032981 */ /* 0x000ee2000c1e1900 */
[----:B------:R-:W-:Y:S01]  /*9290*/  UISETP.NE.U32.AND UP1, UPT, UR6, URZ, UPT ;  /* 0x0000003f0600728c */ /* 0x000fe2000bf25070 */
[----:B--2---:R-:W-:Y:S01]  /*92a0*/  ISETP.NE.AND P1, PT, R50, 0x1, PT ;  /* 0x000000013200780c */ /* 0x004fe20003f25270 */
[----:B------:R-:W-:Y:S01]  /*92b0*/  UMOV UR4, URZ ;  /* 0x0000003f00047c82 */ /* 0x000fe20008000000 */
[----:B0-----:R-:W-:Y:S01]  /*92c0*/  IMAD.U32 R13, RZ, RZ, UR40 ;  /* 0x00000028ff0d7e24 */ /* 0x001fe2000f8e00ff */
[----:B------:R-:W-:-:S06]  /*92d0*/  UISETP.NE.AND.EX UP1, UPT, UR7, URZ, UPT, UP1 ;  /* 0x0000003f0700728c */ /* 0x000fcc000bf25310 */
[----:B------:R-:W-:-:S04]  /*92e0*/  PLOP3.LUT P0, PT, PT, PT, UP1, 0x80, 0x0 ;  /* 0x000000000000781c */ /* 0x000fc80003f0f018 */
[----:B------:R-:W0:Y:S01]  /*92f0*/  @P1 LDC R10, c[0x0][0xbec] ;  /* 0x0002fb00ff0a1b82 */ /* 0x000e220000000800 */
[----:B------:R-:W-:-:S03]  /*9300*/  @UP1 UIADD3 UR6, UP2, UR8, UR6, URZ ;  /* 0x0000000608061290 */ /* 0x000fc6000ff5e03f */
[----:B------:R-:W-:Y:S01]  /*9310*/  ULDC UR8, c[0x0][0xa88] ;  /* 0x0002a20000087ab9 */ /* 0x000fe20000000800 */
[----:B------:R-:W-:Y:S02]  /*9320*/  @UP1 UIADD3.X UR7, UR9, UR7, URZ, UP2, !UPT ;  /* 0x0000000709071290 */ /* 0x000fe400097fe43f */
[----:B------:R-:W-:Y:S01]  /*9330*/  IMAD.U32 R14, RZ, RZ, UR6 ;  /* 0x00000006ff0e7e24 */ /* 0x000fe2000f8e00ff */
[----:B------:R-:W1:Y:S03]  /*9340*/  @P1 LDC R20, c[0x0][0xbf0] ;  /* 0x0002fc00ff141b82 */ /* 0x000e660000000800 */
[----:B------:R-:W-:Y:S01]  /*9350*/  IMAD.U32 R15, RZ, RZ, UR7 ;  /* 0x00000007ff0f7e24 */ /* 0x000fe2000f8e00ff */
[----:B---3--:R-:W-:Y:S01]  /*9360*/  @P2 R2UR UR4, R3 ;  /* 0x00000000030422ca */ /* 0x008fe200000e0000 */
[----:B------:R-:W-:-:S06]  /*9370*/  IMAD.U32 R3, RZ, RZ, UR8 ;  /* 0x00000008ff037e24 */ /* 0x000fcc000f8e00ff */
[----:B------:R2:W5:Y:S01]  /*9380*/  @P0 LDG.E R3, desc[UR50][R14.64] ;  /* 0x000000320e030981 */ /* 0x000562000c1e1900 */
[----:B01----:R-:W-:Y:S07]  /*9390*/  @P0 BRA `(.L_x_218) ;  /* 0x0000000000100947 */ /* 0x003fee0003800000 */
[----:B------:R-:W-:Y:S05]  /*93a0*/  @!P2 BRA `(.L_x_218) ;  /* 0x00000000000ca947 */ /* 0x000fea0003800000 */
[----:B------:R-:W3:Y:S04]  /*93b0*/  LDG.E R12, desc[UR50][R8.64] ;  /* 0x00000032080c7981 */ /* 0x000ee8000c1e1900 */
[----:B-----5:R-:W3:Y:S02]  /*93c0*/  LDG.E R3, desc[UR50][R8.64+0x4] ;  /* 0x0000043208037981 */ /* 0x020ee4000c1e1900 */
[----:B---3--:R-:W-:-:S07]  /*93d0*/  IMAD.IADD R3, R3, 0x1, -R12 ;  /* 0x0000000103037824 */ /* 0x008fce00078e0a0c */
.L_x_218:
[----:B------:R-:W-:Y:S01]  /*93e0*/  USHF.R.S32.HI UR14, URZ, 0x1f, UR41 ;  /* 0x0000001f3f0e7899 */ /* 0x000fe20008011429 */
[----:B------:R-:W-:Y:S01]  /*93f0*/  IMAD R13, R13, 0x80, R170 ;  /* 0x000000800d0d7824 */ /* 0x000fe200078e02aa */
[----:B------:R-:W-:Y:S01]  /*9400*/  ULDC.64 UR12, c[0x0][0xb90] ;  /* 0x0002e400000c7ab9 */ /* 0x000fe20000000a00 */
[----:B------:R-:W-:Y:S01]  /*9410*/  USHF.R.S32.HI UR9, URZ, 0x1f, UR4 ;  /* 0x0000001f3f097899 */ /* 0x000fe20008011404 */
[----:B------:R-:W-:Y:S01]  /*9420*/  IMAD.U32 R27, RZ, RZ, UR40 ;  /* 0x00000028ff1b7e24 */ /* 0x000fe2000f8e00ff */
[----:B------:R-:W-:Y:S01]  /*9430*/  UIMAD UR10, UR14, UR12, URZ ;  /* 0x0000000c0e0a72a4 */ /* 0x000fe2000f8e023f */
[----:B------:R-:W-:Y:S01]  /*9440*/  @P1 IMAD.HI.U32 R9, R13, R10, RZ ;  /* 0x0000000a0d091227 */ /* 0x000fe200078e00ff */
[----:B------:R-:W-:Y:S01]  /*9450*/  UMOV UR8, UR4 ;  /* 0x0000000400087c82 */ /* 0x000fe20008000000 */
[----:B------:R-:W-:Y:S02]  /*9460*/  USEL UR38, UR38, URZ, !UP0 ;  /* 0x0000003f26267287 */ /* 0x000fe4000c000000 */
[----:B------:R-:W-:Y:S01]  /*9470*/  UIMAD.WIDE.U32 UR6, UR41, UR12, UR8 ;  /* 0x0000000c290672a5 */ /* 0x000fe2000f8e0008 */
[----:B------:R-:W-:Y:S01]  /*9480*/  IMAD.MOV.U32 R8, RZ, RZ, R13 ;  /* 0x000000ffff087224 */ /* 0x000fe200078e000d */
[----:B------:R-:W-:Y:S01]  /*9490*/  UIMAD UR10, UR41, UR13, UR10 ;  /* 0x0000000d290a72a4 */ /* 0x000fe2000f8e020a */
[----:B------:R-:W-:Y:S01]  /*94a0*/  @P1 SHF.R.U32.HI R8, RZ, R20, R9 ;  /* 0x00000014ff081219 */ /* 0x000fe20000011609 */
[----:B------:R-:W-:Y:S01]  /*94b0*/  USEL UR37, UR37, URZ, !UP0 ;  /* 0x0000003f25257287 */ /* 0x000fe2000c000000 */
[----:B------:R-:W-:Y:S01]  /*94c0*/  IMAD R9, R18, 0x40, R2 ;  /* 0x0000004012097824 */ /* 0x000fe200078e0202 */
[----:B------:R-:W-:Y:S01]  /*94d0*/  ULDC.64 UR12, c[0x0][0xb98] ;  /* 0x0002e600000c7ab9 */ /* 0x000fe20000000a00 */
[----:B------:R-:W-:Y:S01]  /*94e0*/  UIADD3 UR7, UR7, UR10, URZ ;  /* 0x0000000a07077290 */ /* 0x000fe2000fffe03f */
[----:B------:R-:W-:Y:S01]  /*94f0*/  IMAD.MOV R11, RZ, RZ, -R8 ;  /* 0x000000ffff0b7224 */ /* 0x000fe200078e0a08 */
[----:B------:R-:W-:Y:S01]  /*9500*/  UIMAD UR8, UR38, UR12, URZ ;  /* 0x0000000c260872a4 */ /* 0x000fe2000f8e023f */
[----:B------:R-:W-:Y:S01]  /*9510*/  IMAD.WIDE R6, R9, 0x2, R6 ;  /* 0x0000000209067825 */ /* 0x000fe200078e0206 */
[----:B------:R-:W-:Y:S01]  /*9520*/  UIMAD.WIDE.U32 UR6, UR37, UR12, UR6 ;  /* 0x0000000c250672a5 */ /* 0x000fe2000f8e0006 */
[----:B------:R-:W-:Y:S01]  /*9530*/  SHF.R.S32.HI R9, RZ, 0x1f, R8 ;  /* 0x0000001fff097819 */ /* 0x000fe20000011408 */
[----:B------:R-:W-:Y:S01]  /*9540*/  UIMAD UR8, UR37, UR13, UR8 ;  /* 0x0000000d250872a4 */ /* 0x000fe2000f8e0208 */
[----:B------:R-:W-:Y:S01]  /*9550*/  IMAD R11, R50, R11, R13 ;  /* 0x0000000b320b7224 */ /* 0x000fe200078e020d */
[----:B--2---:R-:W-:Y:S01]  /*9560*/  IADD3 R15, P3, R6, 0x2000, RZ ;  /* 0x00002000060f7810 */ /* 0x004fe20007f7e0ff */
[----:B------:R-:W-:Y:S01]  /*9570*/  IMAD R27, R27, 0x80, R168 ;  /* 0x000000801b1b7824 */ /* 0x000fe200078e02a8 */
[----:B------:R-:W-:Y:S01]  /*9580*/  IADD3 R8, P2, R8, UR6, RZ ;  /* 0x0000000608087c10 */ /* 0x000fe2000ff5e0ff */
[----:B-----5:R-:W-:Y:S01]  /*9590*/  IMAD R52, R3, R50, RZ ;  /* 0x0000003203347224 */ /* 0x020fe200078e02ff */
[----:B------:R-:W-:Y:S01]  /*95a0*/  LOP3.LUT R12, R15, 0x380, RZ, 0xc0, !PT ;  /* 0x000003800f0c7812 */ /* 0x000fe200078ec0ff */
[----:B------:R-:W-:Y:S01]  /*95b0*/  IMAD.U32 R10, RZ, RZ, UR8 ;  /* 0x00000008ff0a7e24 */ /* 0x000fe2000f8e00ff */
[----:B------:R-:W-:Y:S01]  /*95c0*/  IADD3 R25, P0, R6, 0x1000, RZ ;  /* 0x0000100006197810 */ /* 0x000fe20007f1e0ff */
[----:B------:R-:W-:Y:S01]  /*95d0*/  ULDC.64 UR10, c[0x0][0xaa0] ;  /* 0x0002a800000a7ab9 */ /* 0x000fe20000000a00 */
[----:B------:R-:W-:-:S02]  /*95e0*/  SHF.R.U64 R12, R12, 0x3, RZ ;  /* 0x000000030c0c7819 */ /* 0x000fc400000012ff */
[----:B------:R-:W-:Y:S01]  /*95f0*/  IADD3.X R9, R9, UR7, R10, P2, !PT ;  /* 0x0000000709097c10 */ /* 0x000fe200097fe40a */
[----:B------:R-:W-:Y:S01]  /*9600*/  ULDC.64 UR6, c[0x0][0xb88] ;  /* 0x0002e20000067ab9 */ /* 0x000fe20000000a00 */
[----:B------:R-:W-:Y:S02]  /*9610*/  SHF.R.S32.HI R10, RZ, 0x1f, R11 ;  /* 0x0000001fff0a7819 */ /* 0x000fe4000001140b */
[----:B------:R-:W-:Y:S01]  /*9620*/  LOP3.LUT R12, R12, R15, RZ, 0x3c, !PT ;  /* 0x0000000f0c0c7212 */ /* 0x000fe200078e3cff */
[----:B------:R-:W-:Y:S01]  /*9630*/  IMAD.WIDE.U32 R8, R11, UR6, R8 ;  /* 0x000000060b087c25 */ /* 0x000fe2000f8e0008 */
[----:B------:R-:W-:Y:S02]  /*9640*/  LOP3.LUT R24, R25, 0x380, RZ, 0xc0, !PT ;  /* 0x0000038019187812 */ /* 0x000fe400078ec0ff */
[----:B------:R-:W-:Y:S01]  /*9650*/  IADD3 R13, P2, R6, 0x3000, RZ ;  /* 0x00003000060d7810 */ /* 0x000fe20007f5e0ff */
[----:B------:R-:W-:Y:S01]  /*9660*/  IMAD R14, R10, UR6, RZ ;  /* 0x000000060a0e7c24 */ /* 0x000fe2000f8e02ff */
[----:B------:R-:W-:-:S02]  /*9670*/  SHF.R.U64 R24, R24, 0x3, RZ ;  /* 0x0000000318187819 */ /* 0x000fc400000012ff */
[----:B------:R-:W-:Y:S01]  /*9680*/  LOP3.LUT R10, R13, 0x380, RZ, 0xc0, !PT ;  /* 0x000003800d0a7812 */ /* 0x000fe200078ec0ff */
[----:B------:R-:W-:Y:S01]  /*9690*/  IMAD R15, R11, UR7, R14 ;  /* 0x000000070b0f7c24 */ /* 0x000fe2000f8e020e */
[----:B------:R-:W-:Y:S01]  /*96a0*/  ULDC.64 UR6, c[0x0][0xb50] ;  /* 0x0002d40000067ab9 */ /* 0x000fe20000000a00 */
[----:B------:R-:W-:Y:S01]  /*96b0*/  LOP3.LUT R24, R24, R25, RZ, 0x3c, !PT ;  /* 0x0000001918187212 */ /* 0x000fe200078e3cff */
[----:B------:R-:W-:Y:S01]  /*96c0*/  IMAD.X R25, RZ, RZ, R7, P0 ;  /* 0x000000ffff197224 */ /* 0x000fe200000e0607 */
[----:B------:R-:W-:Y:S01]  /*96d0*/  LOP3.LUT P0, RZ, R19, 0x3, RZ, 0xc0, !PT ;  /* 0x0000000313ff7812 */ /* 0x000fe2000780c0ff */
[----:B------:R-:W-:Y:S01]  /*96e0*/  IMAD.IADD R9, R9, 0x1, R15 ;  /* 0x0000000109097824 */ /* 0x000fe200078e020f */
[C---:B------:R-:W-:Y:S01]  /*96f0*/  LEA R15, P4, R8.reuse, UR6, 0x2 ;  /* 0x00000006080f7c11 */ /* 0x040fe2000f8810ff */
[----:B------:R-:W-:Y:S01]  /*9700*/  IMAD.X R11, RZ, RZ, R7, P2 ;  /* 0x000000ffff0b7224 */ /* 0x000fe200010e0607 */
[C---:B------:R-:W-:Y:S02]  /*9710*/  ISETP.GE.OR P2, PT, R27.reuse, R52, P0 ;  /* 0x000000341b00720c */ /* 0x040fe40000746670 */
[----:B------:R-:W-:Y:S01]  /*9720*/  LEA.HI.X R26, R8, UR7, R9, 0x2, P4 ;  /* 0x00000007081a7c11 */ /* 0x000fe2000a0f1409 */
[----:B------:R-:W-:Y:S01]  /*9730*/  SHFL.IDX PT, R20, R15, RZ, 0x1c1f ;  /* 0x001c1fff0f147589 */ /* 0x000fe200000e0000 */
[----:B------:R-:W-:Y:S01]  /*9740*/  VIADD R8, R27, 0x8 ;  /* 0x000000081b087836 */ /* 0x000fe20000000000 */
[----:B------:R-:W-:-:S02]  /*9750*/  IADD3 R45, P6, R6, 0x4000, RZ ;  /* 0x00004000062d7810 */ /* 0x000fc40007fde0ff */
[----:B------:R-:W0:Y:S01]  /*9760*/  SHFL.IDX PT, R21, R26, RZ, 0x1c1f ;  /* 0x001c1fff1a157589 */ /* 0x000e2200000e0000 */
[----:B------:R-:W-:Y:S02]  /*9770*/  IADD3 R41, P5, R6, 0x5000, RZ ;  /* 0x0000500006297810 */ /* 0x000fe40007fbe0ff */
[----:B------:R-:W-:Y:S01]  /*9780*/  ISETP.GE.OR P0, PT, R8, R52, P0 ;  /* 0x000000340800720c */ /* 0x000fe20000706670 */
[----:B------:R-:W-:Y:S01]  /*9790*/  SHFL.IDX PT, R48, R15, 0x1, 0x1c1f ;  /* 0x003c1f000f307f89 */ /* 0x000fe200000e0000 */
[C---:B------:R-:W-:Y:S02]  /*97a0*/  IADD3 R37, P4, R6.reuse, 0x6000, RZ ;  /* 0x0000600006257810 */ /* 0x040fe40007f9e0ff */
[----:B------:R-:W-:Y:S01]  /*97b0*/  LOP3.LUT R9, R6, 0x380, RZ, 0xc0, !PT ;  /* 0x0000038006097812 */ /* 0x000fe200078ec0ff */
[----:B------:R-:W1:Y:S01]  /*97c0*/  SHFL.IDX PT, R49, R26, 0x1, 0x1c1f ;  /* 0x003c1f001a317f89 */ /* 0x000e6200000e0000 */
[----:B------:R-:W-:Y:S02]  /*97d0*/  SHF.R.U64 R10, R10, 0x3, RZ ;  /* 0x000000030a0a7819 */ /* 0x000fe400000012ff */
[----:B------:R-:W-:-:S02]  /*97e0*/  LOP3.LUT R44, R45, 0x380, RZ, 0xc0, !PT ;  /* 0x000003802d2c7812 */ /* 0x000fc400078ec0ff */
[----:B------:R-:W-:Y:S02]  /*97f0*/  LOP3.LUT R40, R41, 0x380, RZ, 0xc0, !PT ;  /* 0x0000038029287812 */ /* 0x000fe400078ec0ff */
[----:B------:R-:W-:Y:S02]  /*9800*/  LOP3.LUT R36, R37, 0x380, RZ, 0xc0, !PT ;  /* 0x0000038025247812 */ /* 0x000fe400078ec0ff */
[----:B------:R-:W-:Y:S02]  /*9810*/  SHF.R.U64 R9, R9, 0x3, RZ ;  /* 0x0000000309097819 */ /* 0x000fe400000012ff */
[----:B------:R-:W-:Y:S01]  /*9820*/  LOP3.LUT R10, R10, R13, RZ, 0x3c, !PT ;  /* 0x0000000d0a0a7212 */ /* 0x000fe200078e3cff */
[--C-:B------:R-:W-:Y:S01]  /*9830*/  IMAD.X R13, RZ, RZ, R7.reuse, P3 ;  /* 0x000000ffff0d7224 */ /* 0x100fe200018e0607 */
[----:B------:R-:W-:Y:S02]  /*9840*/  IADD3 R14, P3, R6, 0x7000, RZ ;  /* 0x00007000060e7810 */ /* 0x000fe40007f7e0ff */
[----:B------:R-:W-:Y:S01]  /*9850*/  SHF.R.U64 R44, R44, 0x3, RZ ;  /* 0x000000032c2c7819 */ /* 0x000fe200000012ff */
[----:B0-----:R0:W-:Y:S01]  /*9860*/  @!P2 ST.E desc[UR50][R20.64], R5 ;  /* 0x000000051400a985 */ /* 0x0011e2000c101932 */
[----:B------:R-:W-:Y:S01]  /*9870*/  SHF.R.U64 R40, R40, 0x3, RZ ;  /* 0x0000000328287819 */ /* 0x000fe200000012ff */
[----:B------:R-:W-:Y:S01]  /*9880*/  IMAD.X R33, RZ, RZ, R7, P3 ;  /* 0x000000ffff217224 */ /* 0x000fe200018e0607 */
[----:B------:R-:W-:-:S02]  /*9890*/  SHF.R.U64 R36, R36, 0x3, RZ ;  /* 0x0000000324247819 */ /* 0x000fc400000012ff */
[----:B------:R-:W-:Y:S02]  /*98a0*/  LOP3.LUT R6, R9, R6, RZ, 0x3c, !PT ;  /* 0x0000000609067212 */ /* 0x000fe400078e3cff */
[----:B------:R-:W-:Y:S01]  /*98b0*/  LOP3.LUT R44, R44, R45, RZ, 0x3c, !PT ;  /* 0x0000002d2c2c7212 */ /* 0x000fe200078e3cff */
[----:B-1----:R1:W-:Y:S01]  /*98c0*/  @!P0 ST.E desc[UR50][R48.64], R4 ;  /* 0x0000000430008985 */ /* 0x0023e2000c101932 */
[----:B------:R-:W-:Y:S01]  /*98d0*/  LOP3.LUT R40, R40, R41, RZ, 0x3c, !PT ;  /* 0x0000002928287212 */ /* 0x000fe200078e3cff */
[--C-:B------:R-:W-:Y:S01]  /*98e0*/  IMAD.X R45, RZ, RZ, R7.reuse, P6 ;  /* 0x000000ffff2d7224 */ /* 0x100fe200030e0607 */
[----:B------:R-:W-:Y:S01]  /*98f0*/  LOP3.LUT R36, R36, R37, RZ, 0x3c, !PT ;  /* 0x0000002524247212 */ /* 0x000fe200078e3cff */
[----:B0-----:R-:W1:Y:S01]  /*9900*/  @P1 LDC R5, c[0x0][0xbec] ;  /* 0x0002fb00ff051b82 */ /* 0x001e620000000800 */
[--C-:B------:R-:W-:Y:S01]  /*9910*/  IMAD.X R41, RZ, RZ, R7.reuse, P5 ;  /* 0x000000ffff297224 */ /* 0x100fe200028e0607 */
[----:B------:R0:W5:Y:S01]  /*9920*/  LD.E.128 R28, desc[UR50][R6.64] ;  /* 0x00000032061c7980 */ /* 0x000162000c101d00 */
[----:B------:R-:W-:Y:S01]  /*9930*/  IMAD.X R37, RZ, RZ, R7, P4 ;  /* 0x000000ffff257224 */ /* 0x000fe200020e0607 */
[----:B------:R-:W-:Y:S01]  /*9940*/  LOP3.LUT R3, R14, 0x380, RZ, 0xc0, !PT ;  /* 0x000003800e037812 */ /* 0x000fe200078ec0ff */
[----:B------:R-:W-:-:S02]  /*9950*/  UIMAD UR8, UR9, UR10, URZ ;  /* 0x0000000a090872a4 */ /* 0x000fc4000f8e023f */
[----:B------:R-:W-:Y:S01]  /*9960*/  UIMAD.WIDE.U32 UR6, UR4, UR10, URZ ;  /* 0x0000000a040672a5 */ /* 0x000fe2000f8e003f */
[----:B------:R-:W-:Y:S01]  /*9970*/  SHF.R.U64 R3, R3, 0x3, RZ ;  /* 0x0000000303037819 */ /* 0x000fe200000012ff */
[----:B------:R-:W-:Y:S01]  /*9980*/  IMAD.U32 R20, RZ, RZ, UR40 ;  /* 0x00000028ff147e24 */ /* 0x000fe2000f8e00ff */
[----:B------:R-:W5:Y:S01]  /*9990*/  LD.E.128 R24, desc[UR50][R24.64] ;  /* 0x0000003218187980 */ /* 0x000f62000c101d00 */
[----:B0-----:R-:W0:Y:S01]  /*99a0*/  @P1 LDC R7, c[0x0][0xbf0] ;  /* 0x0002fc00ff071b82 */ /* 0x001e220000000800 */
[----:B------:R-:W-:Y:S01]  /*99b0*/  UIMAD UR8, UR4, UR11, UR8 ;  /* 0x0000000b040872a4 */ /* 0x000fe2000f8e0208 */
[----:B------:R-:W-:Y:S01]  /*99c0*/  LOP3.LUT R32, R3, R14, RZ, 0x3c, !PT ;  /* 0x0000000e03207212 */ /* 0x000fe200078e3cff */
[----:B------:R-:W5:Y:S01]  /*99d0*/  LD.E.128 R8, desc[UR50][R10.64] ;  /* 0x000000320a087980 */ /* 0x000f62000c101d00 */
[----:B------:R-:W-:Y:S01]  /*99e0*/  ULDC.64 UR10, c[0x0][0xae8] ;  /* 0x0002ba00000a7ab9 */ /* 0x000fe20000000a00 */
[----:B------:R-:W-:Y:S01]  /*99f0*/  UIADD3 UR7, UR7, UR8, URZ ;  /* 0x0000000807077290 */ /* 0x000fe2000fffe03f */
[----:B------:R-:W-:Y:S01]  /*9a00*/  IMAD R3, R17, 0x20, R18 ;  /* 0x0000002011037824 */ /* 0x000fe200078e0212 */
[----:B------:R-:W-:Y:S01]  /*9a10*/  UIMAD UR4, UR14, UR10, URZ ;  /* 0x0000000a0e0472a4 */ /* 0x000fe2000f8e023f */
[----:B------:R-:W5:Y:S01]  /*9a20*/  LD.E.128 R12, desc[UR50][R12.64] ;  /* 0x000000320c0c7980 */ /* 0x000f62000c101d00 */
[----:B------:R-:W-:Y:S01]  /*9a30*/  UIMAD.WIDE.U32 UR6, UR41, UR10, UR6 ;  /* 0x0000000a290672a5 */ /* 0x000fe2000f8e0006 */
[----:B------:R-:W-:Y:S01]  /*9a40*/  IMAD R20, R20, 0x80, R3 ;  /* 0x0000008014147824 */ /* 0x000fe200078e0203 */
[----:B------:R-:W-:Y:S01]  /*9a50*/  UIMAD UR4, UR41, UR11, UR4 ;  /* 0x0000000b290472a4 */ /* 0x000fe2000f8e0204 */
[----:B------:R-:W5:Y:S01]  /*9a60*/  LD.E.128 R44, desc[UR50][R44.64] ;  /* 0x000000322c2c7980 */ /* 0x000f62000c101d00 */
[----:B------:R-:W-:Y:S01]  /*9a70*/  ULDC.64 UR8, c[0x0][0xaf0] ;  /* 0x0002bc0000087ab9 */ /* 0x000fe20000000a00 */
[----:B-1----:R-:W-:Y:S01]  /*9a80*/  @P1 IMAD.HI.U32 R4, R20, R5, RZ ;  /* 0x0000000514041227 */ /* 0x002fe200078e00ff */
[----:B------:R-:W-:Y:S01]  /*9a90*/  UIADD3 UR7, UR7, UR4, URZ ;  /* 0x0000000407077290 */ /* 0x000fe2000fffe03f */
[----:B------:R-:W5:Y:S01]  /*9aa0*/  LD.E.128 R40, desc[UR50][R40.64] ;  /* 0x0000003228287980 */ /* 0x000f62000c101d00 */
[----:B------:R-:W-:Y:S01]  /*9ab0*/  UIMAD UR4, UR38, UR8, URZ ;  /* 0x00000008260472a4 */ /* 0x000fe2000f8e023f */
[----:B------:R-:W-:Y:S01]  /*9ac0*/  IMAD.MOV.U32 R3, RZ, RZ, R20 ;  /* 0x000000ffff037224 */ /* 0x000fe200078e0014 */
[----:B------:R-:W-:Y:S01]  /*9ad0*/  UIMAD.WIDE.U32 UR6, UR37, UR8, UR6 ;  /* 0x00000008250672a5 */ /* 0x000fe2000f8e0006 */
[----:B------:R-:W5:Y:S01]  /*9ae0*/  LD.E.128 R36, desc[UR50][R36.64] ;  /* 0x0000003224247980 */ /* 0x000f62000c101d00 */
[----:B------:R-:W-:Y:S01]  /*9af0*/  UIMAD UR4, UR37, UR9, UR4 ;  /* 0x00000009250472a4 */ /* 0x000fe2000f8e0204 */
[----:B0-----:R-:W-:-:S03]  /*9b00*/  @P1 SHF.R.U32.HI R3, RZ, R7, R4 ;  /* 0x00000007ff031219 */ /* 0x001fc60000011604 */
[----:B------:R-:W-:Y:S01]  /*9b10*/  UIADD3 UR4, UR7, UR4, URZ ;  /* 0x0000000407047290 */ /* 0x000fe2000fffe03f */
[----:B------:R-:W-:Y:S01]  /*9b20*/  IMAD.U32 R4, RZ, RZ, UR6 ;  /* 0x00000006ff047e24 */ /* 0x000fe2000f8e00ff */
[----:B------:R-:W5:Y:S01]  /*9b30*/  LD.E.128 R32, desc[UR50][R32.64] ;  /* 0x0000003220207980 */ /* 0x000f62000c101d00 */
[--C-:B------:R-:W-:Y:S01]  /*9b40*/  SHF.R.S32.HI R6, RZ, 0x1f, R3.reuse ;  /* 0x0000001fff067819 */ /* 0x100fe20000011403 */
[----:B------:R-:W-:Y:S02]  /*9b50*/  IMAD.MOV R7, RZ, RZ, -R3 ;  /* 0x000000ffff077224 */ /* 0x000fe400078e0a03 */
[----:B------:R-:W-:Y:S01]  /*9b60*/  IMAD.U32 R5, RZ, RZ, UR7 ;  /* 0x00000007ff057e24 */ /* 0x000fe2000f8e00ff */
[----:B------:R-:W-:Y:S01]  /*9b70*/  ULDC.64 UR6, c[0x0][0xae0] ;  /* 0x0002b80000067ab9 */ /* 0x000fe20000000a00 */
[----:B------:R-:W-:Y:S01]  /*9b80*/  IMAD.U32 R5, RZ, RZ, UR4 ;  /* 0x00000004ff057e24 */ /* 0x000fe2000f8e00ff */
[----:B------:R-:W-:Y:S01]  /*9b90*/  @!PT LDS RZ, [RZ] ;  /* 0x00000000fffff984 */ /* 0x000fe20000000800 */
[----:B------:R-:W-:Y:S01]  /*9ba0*/  @!PT LDS RZ, [RZ] ;  /* 0x00000000fffff984 */ /* 0x000fe20000000800 */
[----:B------:R-:W-:Y:S01]  /*9bb0*/  @!PT LDS RZ, [RZ] ;  /* 0x00000000fffff984 */ /* 0x000fe20000000800 */
[----:B------:R-:W-:Y:S01]  /*9bc0*/  @!PT LDS RZ, [RZ] ;  /* 0x00000000fffff984 */ /* 0x000fe20000000800 */
[----:B------:R0:W-:Y:S06]  /*9bd0*/  MEMBAR.ALL.CTA ;  /* 0x0000000000007992 */ /* 0x0001ec0000008000 */
[----:B0-----:R-:W0:Y:S01]  /*9be0*/  FENCE.VIEW.ASYNC.S ;  /* 0x00000000000073c6 */ /* 0x001e220000000000 */
[----:B------:R-:W-:-:S02]  /*9bf0*/  IMAD R6, R6, UR6, RZ ;  /* 0x0000000606067c24 */ /* 0x000fc4000f8e02ff */
[----:B------:R-:W-:Y:S02]  /*9c00*/  IMAD R7, R50, R7, R20 ;  /* 0x0000000732077224 */ /* 0x000fe400078e0214 */
[----:B------:R-:W-:Y:S02]  /*9c10*/  IMAD.U32 R49, RZ, RZ, UR40 ;  /* 0x00000028ff317e24 */ /* 0x000fe4000f8e00ff */
[C---:B------:R-:W-:Y:S02]  /*9c20*/  IMAD R21, R3.reuse, UR7, R6 ;  /* 0x0000000703157c24 */ /* 0x040fe4000f8e0206 */
[----:B------:R-:W-:Y:S01]  /*9c30*/  IMAD.WIDE.U32 R4, R3, UR6, R4 ;  /* 0x0000000603047c25 */ /* 0x000fe2000f8e0004 */
[----:B------:R-:W-:Y:S01]  /*9c40*/  SHF.R.S32.HI R3, RZ, 0x1f, R7 ;  /* 0x0000001fff037819 */ /* 0x000fe20000011407 */
[----:B------:R-:W-:Y:S02]  /*9c50*/  ULDC.64 UR6, c[0x0][0xad8] ;  /* 0x0002b60000067ab9 */ /* 0x000fe40000000a00 */
[----:B------:R-:W-:-:S02]  /*9c60*/  IMAD R49, R49, 0x80, R18 ;  /* 0x0000008031317824 */ /* 0x000fc400078e0212 */
[----:B------:R-:W-:Y:S02]  /*9c70*/  IMAD.IADD R5, R5, 0x1, R21 ;  /* 0x0000000105057824 */ /* 0x000fe400078e0215 */
[----:B------:R-:W-:Y:S02]  /*9c80*/  IMAD R6, R3, UR6, RZ ;  /* 0x0000000603067c24 */ /* 0x000fe4000f8e02ff */
[----:B------:R-:W-:Y:S02]  /*9c90*/  VIADD R3, R49, 0x20 ;  /* 0x0000002031037836 */ /* 0x000fe40000000000 */
[C---:B------:R-:W-:Y:S02]  /*9ca0*/  IMAD R21, R7.reuse, UR7, R6 ;  /* 0x0000000707157c24 */ /* 0x040fe4000f8e0206 */
[----:B------:R-:W-:Y:S01]  /*9cb0*/  IMAD.WIDE.U32 R4, R7, UR6, R4 ;  /* 0x0000000607047c25 */ /* 0x000fe2000f8e0004 */
[-C--:B------:R-:W-:Y:S01]  /*9cc0*/  ISETP.GE.AND P0, PT, R3, R52.reuse, PT ;  /* 0x000000340300720c */ /* 0x080fe20003f06270 */
[----:B------:R-:W-:Y:S01]  /*9cd0*/  ULDC.64 UR6, c[0x0][0xa80] ;  /* 0x0002a00000067ab9 */ /* 0x000fe20000000a00 */
[C---:B------:R-:W-:Y:S01]  /*9ce0*/  ISETP.GE.AND P2, PT, R49.reuse, R52, PT ;  /* 0x000000343100720c */ /* 0x040fe20003f46270 */
[----:B------:R-:W-:Y:S01]  /*9cf0*/  VIADD R3, R49, 0x40 ;  /* 0x0000004031037836 */ /* 0x000fe20000000000 */
[----:B------:R-:W-:Y:S01]  /*9d00*/  LEA R20, P3, R4, UR6, 0x1 ;  /* 0x0000000604147c11 */ /* 0x000fe2000f8608ff */
[----:B------:R-:W-:-:S02]  /*9d10*/  IMAD.IADD R5, R5, 0x1, R21 ;  /* 0x0000000105057824 */ /* 0x000fc400078e0215 */
[----:B------:R-:W-:Y:S01]  /*9d20*/  VIADD R0, R0, 0x29820 ;  /* 0x0002982000007836 */ /* 0x000fe20000000000 */
[----:B------:R-:W-:Y:S02]  /*9d30*/  ISETP.GE.AND P1, PT, R3, R52, PT ;  /* 0x000000340300720c */ /* 0x000fe40003f26270 */
[----:B------:R-:W-:Y:S02]  /*9d40*/  LEA.HI.X R3, R4, UR7, R5, 0x1, P3 ;  /* 0x0000000704037c11 */ /* 0x000fe400098f0c05 */
[----:B------:R-:W-:Y:S01]  /*9d50*/  PRMT R0, RZ, 0x654, R0 ;  /* 0x00000654ff007816 */ /* 0x000fe20000000000 */
[----:B0-----:R0:W1:Y:S01]  /*9d60*/  SHFL.IDX PT, R5, R20, RZ, 0x181f ;  /* 0x00181fff14057589 */ /* 0x00106200000e0000 */
[----:B------:R-:W-:Y:S02]  /*9d70*/  BSSY B1, `(.L_x_219) ;  /* 0x000000d000017945 */ /* 0x000fe40003800000 */
[----:B------:R0:W-:Y:S01]  /*9d80*/  SYNCS.ARRIVE.TRANS64.RED.A1T0 RZ, [R0+URZ], RZ ;  /* 0x000000ff00ff79a7 */ /* 0x0001e2000810043f */
[----:B------:R0:W2:Y:S01]  /*9d90*/  SHFL.IDX PT, R7, R3, RZ, 0x181f ;  /* 0x00181fff03077589 */ /* 0x0000a200000e0000 */
[----:B------:R-:W-:Y:S05]  /*9da0*/  @P2 BRA `(.L_x_220) ;  /* 0x0000000000242947 */ /* 0x000fea0003800000 */
[----:B------:R-:W-:Y:S02]  /*9db0*/  ULDC UR4, c[0x0][0xac8] ;  /* 0x0002b20000047ab9 */ /* 0x000fe40000000800 */
[----:B------:R-:W-:Y:S02]  /*9dc0*/  ISETP.GE.AND P2, PT, R2, UR4, PT ;  /* 0x0000000402007c0c */ /* 0x000fe4000bf46270 */
[----:B------:R-:W-:-:S11]  /*9dd0*/  ISETP.GE.AND P3, PT, R16, UR4, PT ;  /* 0x0000000410007c0c */ /* 0x000fd6000bf66270 */
[-C--:B-1----:R-:W-:Y:S02]  /*9de0*/  @!P2 LEA R4, P4, R2, R5.reuse, 0x1 ;  /* 0x000000050204a211 */ /* 0x082fe400078808ff */
[----:B------:R-:W-:Y:S02]  /*9df0*/  @!P3 LEA R6, P5, R16, R5, 0x1 ;  /* 0x000000051006b211 */ /* 0x000fe400078a08ff */
[-C--:B--2---:R-:W-:Y:S02]  /*9e00*/  @!P2 LEA.HI.X R5, R2, R7.reuse, R193, 0x1, P4 ;  /* 0x000000070205a211 */ /* 0x084fe400020f0cc1 */
[----:B------:R-:W-:-:S03]  /*9e10*/  @!P3 LEA.HI.X R7, R16, R7, R192, 0x1, P5 ;  /* 0x000000071007b211 */ /* 0x000fc600028f0cc0 */
[----:B-----5:R3:W-:Y:S04]  /*9e20*/  @!P2 ST.E.128 desc[UR50][R4.64], R28 ;  /* 0x0000001c0400a985 */ /* 0x0207e8000c101d32 */
[----:B------:R3:W-:Y:S02]  /*9e30*/  @!P3 ST.E.128 desc[UR50][R6.64], R44 ;  /* 0x0000002c0600b985 */ /* 0x0007e4000c101d32 */
.L_x_220:
[----:B------:R-:W-:Y:S05]  /*9e40*/  BSYNC B1 ;  /* 0x0000000000017941 */ /* 0x000fea0003800000 */
.L_x_219:
[----:B--23--:R2:W3:Y:S01]  /*9e50*/  SHFL.IDX PT, R7, R3, 0x1, 0x181f ;  /* 0x00381f0003077f89 */ /* 0x00c4e200000e0000 */
[----:B------:R-:W-:Y:S03]  /*9e60*/  BSSY B1, `(.L_x_221) ;  /* 0x000000c000017945 */ /* 0x000fe60003800000 */
[----:B-1----:R2:W1:Y:S01]  /*9e70*/  SHFL.IDX PT, R5, R20, 0x1, 0x181f ;  /* 0x00381f0014057f89 */ /* 0x00246200000e0000 */
[----:B------:R-:W-:Y:S05]  /*9e80*/  @P0 BRA `(.L_x_222) ;  /* 0x0000000000240947 */ /* 0x000fea0003800000 */
[----:B------:R-:W-:Y:S02]  /*9e90*/  ULDC UR4, c[0x0][0xac8] ;  /* 0x0002b20000047ab9 */ /* 0x000fe40000000800 */
[----:B------:R-:W-:Y:S02]  /*9ea0*/  ISETP.GE.AND P3, PT, R2, UR4, PT ;  /* 0x0000000402007c0c */ /* 0x000fe4000bf66270 */
[----:B------:R-:W-:-:S11]  /*9eb0*/  ISETP.GE.AND P4, PT, R16, UR4, PT ;  /* 0x0000000410007c0c */ /* 0x000fd6000bf86270 */
[-C--:B-1----:R-:W-:Y:S02]  /*9ec0*/  @!P3 LEA R4, P0, R2, R5.reuse, 0x1 ;  /* 0x000000050204b211 */ /* 0x082fe400078008ff */
[----:B------:R-:W-:Y:S02]  /*9ed0*/  @!P4 LEA R6, P2, R16, R5, 0x1 ;  /* 0x000000051006c211 */ /* 0x000fe400078408ff */
[-C--:B---3--:R-:W-:Y:S02]  /*9ee0*/  @!P3 LEA.HI.X R5, R2, R7.reuse, R193, 0x1, P0 ;  /* 0x000000070205b211 */ /* 0x088fe400000f0cc1 */
[----:B------:R-:W-:-:S03]  /*9ef0*/  @!P4 LEA.HI.X R7, R16, R7, R192, 0x1, P2 ;  /* 0x000000071007c211 */ /* 0x000fc600010f0cc0 */
[----:B-----5:R4:W-:Y:S04]  /*9f00*/  @!P3 ST.E.128 desc[UR50][R4.64], R24 ;  /* 0x000000180400b985 */ /* 0x0209e8000c101d32 */
[----:B------:R4:W-:Y:S02]  /*9f10*/  @!P4 ST.E.128 desc[UR50][R6.64], R40 ;  /* 0x000000280600c985 */ /* 0x0009e4000c101d32 */
.L_x_222:
[----:B------:R-:W-:Y:S05]  /*9f20*/  BSYNC B1 ;  /* 0x0000000000017941 */ /* 0x000fea0003800000 */
.L_x_221:
[----:B---34-:R3:W4:Y:S01]  /*9f30*/  SHFL.IDX PT, R7, R3, 0x2, 0x181f ;  /* 0x00581f0003077f89 */ /* 0x01872200000e0000 */
        /* <DEDUP_REMOVED lines=8> */
[-C--:B----4-:R-:W-:Y:S02]  /*9fc0*/  @!P2 LEA.HI.X R5, R2, R7.reuse, R193, 0x1, P0 ;  /* 0x000000070205a211 */ /* 0x090fe400000f0cc1 */
[----:B------:R-:W-:-:S03]  /*9fd0*/  @!P3 LEA.HI.X R7, R16, R7, R192, 0x1, P1 ;  /* 0x000000071007b211 */ /* 0x000fc600008f0cc0 */
[----:B-----5:R1:W-:Y:S04]  /*9fe0*/  @!P2 ST.E.128 desc[UR50][R4.64], R12 ;  /* 0x0000000c0400a985 */ /* 0x0203e8000c101d32 */
[----:B------:R1:W-:Y:S02]  /*9ff0*/  @!P3 ST.E.128 desc[UR50][R6.64], R36 ;  /* 0x000000240600b985 */ /* 0x0003e4000c101d32 */
.L_x_224:
[----:B------:R-:W-:Y:S05]  /*a000*/  BSYNC B1 ;  /* 0x0000000000017941 */ /* 0x000fea0003800000 */
.L_x_223:
[----:B0-----:R-:W-:Y:S01]  /*a010*/  VIADD R0, R49, 0x60 ;  /* 0x0000006031007836 */ /* 0x001fe20000000000 */
[----:B--23--:R-:W0:Y:S04]  /*a020*/  SHFL.IDX PT, R3, R3, 0x3, 0x181f ;  /* 0x00781f0003037f89 */ /* 0x00ce2800000e0000 */
[----:B------:R-:W-:Y:S01]  /*a030*/  ISETP.GE.AND P0, PT, R0, R52, PT ;  /* 0x000000340000720c */ /* 0x000fe20003f06270 */
[----:B-1--4-:R1:W2:-:S12]  /*a040*/  SHFL.IDX PT, R7, R20, 0x3, 0x181f ;  /* 0x00781f0014077f89 */ /* 0x01229800000e0000 */
[----:B-1----:R-:W-:Y:S05]  /*a050*/  @P0 BRA `(.L_x_225) ;  /* 0x0000000c00140947 */ /* 0x002fea0003800000 */
[----:B------:R-:W-:Y:S02]  /*a060*/  ULDC UR4, c[0x0][0xac8] ;  /* 0x0002b20000047ab9 */ /* 0x000fe40000000800 */
[----:B------:R-:W-:-:S13]  /*a070*/  ISETP.GE.AND P1, PT, R2, UR4, PT ;  /* 0x0000000402007c0c */ /* 0x000fda000bf26270 */
[----:B--2---:R-:W-:-:S04]  /*a080*/  @!P1 LEA R4, P0, R2, R7, 0x1 ;  /* 0x0000000702049211 */ /* 0x004fc800078008ff */
[----:B0-----:R-:W-:Y:S02]  /*a090*/  @!P1 LEA.HI.X R5, R2, R3, R193, 0x1, P0 ;  /* 0x0000000302059211 */ /* 0x001fe400000f0cc1 */
[----:B------:R-:W-:-:S03]  /*a0a0*/  ISETP.GE.AND P0, PT, R16, UR4, PT ;  /* 0x0000000410007c0c */ /* 0x000fc6000bf06270 */
[----:B-----5:R1:W-:Y:S10]  /*a0b0*/  @!P1 ST.E.128 desc[UR50][R4.64], R8 ;  /* 0x0000000804009985 */ /* 0x0203f4000c101d32 */
[----:B------:R-:W-:Y:S05]  /*a0c0*/  @P0 BRA `(.L_x_225) ;  /* 0x0000000800f80947 */ /* 0x000fea0003800000 */
[----:B-1----:R-:W-:-:S04]  /*a0d0*/  LEA R4, P0, R16, R7, 0x1 ;  /* 0x0000000710047211 */ /* 0x002fc800078008ff */
[----:B------:R-:W-:-:S05]  /*a0e0*/  LEA.HI.X R5, R16, R3, R192, 0x1, P0 ;  /* 0x0000000310057211 */ /* 0x000fca00000f0cc0 */
[----:B------:R3:W-:Y:S01]  /*a0f0*/  ST.E.128 desc[UR50][R4.64], R32 ;  /* 0x0000002004007985 */ /* 0x0007e2000c101d32 */
[----:B------:R-:W-:Y:S05]  /*a100*/  BRA `(.L_x_225) ;  /* 0x0000000800e87947 */ /* 0x000fea0003800000 */
.L_x_217:
[----:B------:R-:W-:Y:S01]  /*a110*/  ULDC.64 UR6, c[0x0][0xc00] ;  /* 0x0003000000067ab9 */ /* 0x000fe20000000a00 */
[----:B------:R-:W-:Y:S01]  /*a120*/  ULDC UR4, c[0x0][0xa88] ;  /* 0x0002a20000047ab9 */ /* 0x000fe20000000800 */
[----:B------:R-:W-:Y:S01]  /*a130*/  UISETP.NE.U32.AND UP0, UPT, UR6, URZ, UPT ;  /* 0x0000003f0600728c */ /* 0x000fe2000bf05070 */
[----:B------:R-:W0:Y:S03]  /*a140*/  LDC R11, c[0x0][0xbe8] ;  /* 0x0002fa00ff0b7b82 */ /* 0x000e260000000800 */
[----:B------:R-:W-:-:S03]  /*a150*/  UISETP.NE.AND.EX UP0, UPT, UR7, URZ, UPT, UP0 ;  /* 0x0000003f0700728c */ /* 0x000fc6000bf05300 */
[----:B------:R-:W-:Y:S02]  /*a160*/  ULDC.64 UR6, c[0x0][0xc00] ;  /* 0x0003000000067ab9 */ /* 0x000fe40000000a00 */
[----:B------:R-:W-:Y:S01]  /*a170*/  UIMAD.WIDE UR6, UR37, 0x4, UR6 ;  /* 0x00000004250678a5 */ /* 0x000fe2000f8e0206 */
[----:B------:R-:W-:-:S05]  /*a180*/  PLOP3.LUT P2, PT, PT, PT, UP0, 0x80, 0x0 ;  /* 0x000000000000781c */ /* 0x000fca0003f4f008 */
[----:B------:R-:W-:Y:S02]  /*a190*/  IMAD.U32 R4, RZ, RZ, UR6 ;  /* 0x00000006ff047e24 */ /* 0x000fe4000f8e00ff */
[----:B------:R-:W-:Y:S01]  /*a1a0*/  IMAD.U32 R5, RZ, RZ, UR7 ;  /* 0x00000007ff057e24 */ /* 0x000fe2000f8e00ff */
[----:B------:R-:W-:Y:S02]  /*a1b0*/  ULDC.64 UR6, c[0x0][0xc08] ;  /* 0x0003020000067ab9 */ /* 0x000fe40000000a00 */
[----:B------:R-:W-:-:S03]  /*a1c0*/  UISETP.NE.U32.AND UP1, UPT, UR6, URZ, UPT ;  /* 0x0000003f0600728c */ /* 0x000fc6000bf25070 */
[----:B------:R-:W2:Y:S01]  /*a1d0*/  @P2 LDG.E R3, desc[UR50][R4.64] ;  /* 0x0000003204032981 */ /* 0x000ea2000c1e1900 */
[----:B------:R-:W-:Y:S01]  /*a1e0*/  UISETP.NE.AND.EX UP1, UPT, UR7, URZ, UPT, UP1 ;  /* 0x0000003f0700728c */ /* 0x000fe2000bf25310 */
[----:B------:R-:W-:-:S05]  /*a1f0*/  IMAD.U32 R0, RZ, RZ, UR4 ;  /* 0x00000004ff007e24 */ /* 0x000fca000f8e00ff */
[----:B------:R-:W-:-:S05]  /*a200*/  PLOP3.LUT P3, PT, PT, PT, UP1, 0x80, 0x0 ;  /* 0x000000000000781c */ /* 0x000fca0003f6f018 */
[----:B------:R-:W-:Y:S02]  /*a210*/  @UP1 ULDC.64 UR6, c[0x0][0xc08] ;  /* 0x0003020000061ab9 */ /* 0x000fe40000000a00 */
[----:B------:R-:W-:-:S06]  /*a220*/  @UP1 UIMAD.WIDE UR6, UR37, 0x4, UR6 ;  /* 0x00000004250618a5 */ /* 0x000fcc000f8e0206 */
[----:B------:R-:W-:Y:S02]  /*a230*/  IMAD.U32 R6, RZ, RZ, UR6 ;  /* 0x00000006ff067e24 */ /* 0x000fe4000f8e00ff */
[----:B------:R-:W-:-:S05]  /*a240*/  IMAD.U32 R7, RZ, RZ, UR7 ;  /* 0x00000007ff077e24 */ /* 0x000fca000f8e00ff */
[----:B------:R1:W5:Y:S01]  /*a250*/  @P3 LDG.E R0, desc[UR50][R6.64] ;  /* 0x0000003206003981 */ /* 0x000362000c1e1900 */
[----:B0-----:R-:W-:Y:S01]  /*a260*/  ISETP.NE.AND P0, PT, R11, 0x1, PT ;  /* 0x000000010b00780c */ /* 0x001fe20003f05270 */
[----:B------:R-:W-:Y:S01]  /*a270*/  UMOV UR4, URZ ;  /* 0x0000003f00047c82 */ /* 0x000fe20008000000 */
[----:B------:R-:W-:Y:S01]  /*a280*/  USHF.R.S32.HI UR10, URZ, 0x1f, UR41 ;  /* 0x0000001f3f0a7899 */ /* 0x000fe20008011429 */
[----:B------:R-:W-:-:S10]  /*a290*/  ISETP.GE.AND P1, PT, R194, 0x80, PT ;  /* 0x00000080c200780c */ /* 0x000fd40003f26270 */
[----:B------:R-:W0:Y:S01]  /*a2a0*/  @P0 LDC R9, c[0x0][0xbec] ;  /* 0x0002fb00ff090b82 */ /* 0x000e220000000800 */
[----:B--2---:R-:W-:-:S13]  /*a2b0*/  @P2 R2UR UR4, R3 ;  /* 0x00000000030422ca */ /* 0x004fda00000e0000 */
[----:B------:R-:W-:Y:S01]  /*a2c0*/  USHF.R.S32.HI UR9, URZ, 0x1f, UR4 ;  /* 0x0000001f3f097899 */ /* 0x000fe20008011404 */
[----:B01----:R-:W-:Y:S11]  /*a2d0*/  @P3 BRA `(.L_x_226) ;  /* 0x0000000000103947 */ /* 0x003ff60003800000 */
[----:B------:R-:W-:Y:S05]  /*a2e0*/  @!P2 BRA `(.L_x_226) ;  /* 0x00000000000ca947 */ /* 0x000fea0003800000 */
[----:B------:R-:W2:Y:S04]  /*a2f0*/  LDG.E R3, desc[UR50][R4.64] ;  /* 0x0000003204037981 */ /* 0x000ea8000c1e1900 */
[----:B-----5:R-:W2:Y:S02]  /*a300*/  LDG.E R0, desc[UR50][R4.64+0x4] ;  /* 0x0000043204007981 */ /* 0x020ea4000c1e1900 */
[----:B--2---:R-:W-:-:S07]  /*a310*/  IMAD.IADD R0, R0, 0x1, -R3 ;  /* 0x0000000100007824 */ /* 0x004fce00078e0a03 */
.L_x_226:
[----:B------:R-:W-:Y:S01]  /*a320*/  USEL UR37, UR37, URZ, !UP0 ;  /* 0x0000003f25257287 */ /* 0x000fe2000c000000 */
[----:B------:R-:W-:Y:S01]  /*a330*/  BSSY B1, `(.L_x_227) ;  /* 0x000002d000017945 */ /* 0x000fe20003800000 */
[----:B------:R-:W-:-:S03]  /*a340*/  USEL UR38, UR38, URZ, !UP0 ;  /* 0x0000003f26267287 */ /* 0x000fc6000c000000 */
[----:B------:R-:W-:Y:S09]  /*a350*/  @P1 BRA `(.L_x_228) ;  /* 0x0000000000a81947 */ /* 0x000ff20003800000 */
[----:B------:R-:W0:Y:S01]  /*a360*/  S2R R4, SR_TID.X ;  /* 0x0000000000047919 */ /* 0x000e220000002100 */
[----:B------:R-:W1:Y:S01]  /*a370*/  LDC R6, c[0x0][0xbe8] ;  /* 0x0002fa00ff067b82 */ /* 0x000e620000000800 */
[----:B------:R-:W-:-:S04]  /*a380*/  IMAD.U32 R3, RZ, RZ, UR40 ;  /* 0x00000028ff037e24 */ /* 0x000fc8000f8e00ff */
[----:B0-----:R-:W-:Y:S02]  /*a390*/  IMAD R3, R3, 0x80, R4 ;  /* 0x0000008003037824 */ /* 0x001fe400078e0204 */
[----:B-1---5:R-:W-:Y:S02]  /*a3a0*/  IMAD R4, R0, R6, RZ ;  /* 0x0000000600047224 */ /* 0x022fe400078e02ff */
[----:B------:R-:W-:-:S05]  /*a3b0*/  VIADD R5, R3, 0xffffff80 ;  /* 0xffffff8003057836 */ /* 0x000fca0000000000 */
[----:B------:R-:W-:-:S13]  /*a3c0*/  ISETP.GE.AND P1, PT, R5, R4, PT ;  /* 0x000000040500720c */ /* 0x000fda0003f26270 */
[----:B------:R-:W-:Y:S05]  /*a3d0*/  @P1 BRA `(.L_x_228) ;  /* 0x0000000000881947 */ /* 0x000fea0003800000 */
[----:B------:R-:W-:Y:S01]  /*a3e0*/  ISETP.NE.AND P1, PT, R6, 0x1, PT ;  /* 0x000000010600780c */ /* 0x000fe20003f25270 */
[----:B------:R-:W-:Y:S01]  /*a3f0*/  ULDC.64 UR12, c[0x0][0xb90] ;  /* 0x0002e400000c7ab9 */ /* 0x000fe20000000a00 */
[----:B------:R-:W-:Y:S01]  /*a400*/  UMOV UR6, UR4 ;  /* 0x0000000400067c82 */ /* 0x000fe20008000000 */
[----:B------:R-:W-:Y:S01]  /*a410*/  UIMAD UR8, UR10, UR12, URZ ;  /* 0x0000000c0a0872a4 */ /* 0x000fe2000f8e023f */
[----:B------:R-:W-:Y:S02]  /*a420*/  UMOV UR7, UR9 ;  /* 0x0000000900077c82 */ /* 0x000fe40008000000 */
[----:B------:R-:W-:Y:S02]  /*a430*/  UIMAD.WIDE.U32 UR6, UR41, UR12, UR6 ;  /* 0x0000000c290672a5 */ /* 0x000fe4000f8e0006 */
[----:B------:R-:W-:-:S03]  /*a440*/  UIMAD UR8, UR41, UR13, UR8 ;  /* 0x0000000d290872a4 */ /* 0x000fc6000f8e0208 */
[----:B------:R-:W-:Y:S02]  /*a450*/  ULDC.64 UR12, c[0x0][0xb98] ;  /* 0x0002e600000c7ab9 */ /* 0x000fe40000000a00 */
[----:B------:R-:W0:Y:S01]  /*a460*/  @P1 LDC R4, c[0x0][0xbec] ;  /* 0x0002fb00ff041b82 */ /* 0x000e220000000800 */
[----:B------:R-:W-:Y:S02]  /*a470*/  UIADD3 UR7, UR7, UR8, URZ ;  /* 0x0000000807077290 */ /* 0x000fe4000fffe03f */
[----:B------:R-:W-:Y:S02]  /*a480*/  UIMAD UR8, UR38, UR12, URZ ;  /* 0x0000000c260872a4 */ /* 0x000fe4000f8e023f */
[----:B------:R-:W-:Y:S02]  /*a490*/  UIMAD.WIDE.U32 UR6, UR37, UR12, UR6 ;  /* 0x0000000c250672a5 */ /* 0x000fe4000f8e0006 */
[----:B------:R-:W-:Y:S01]  /*a4a0*/  UIMAD UR8, UR37, UR13, UR8 ;  /* 0x0000000d250872a4 */ /* 0x000fe2000f8e0208 */
[----:B------:R-:W1:Y:S02]  /*a4b0*/  @P1 LDC R8, c[0x0][0xbf0] ;  /* 0x0002fc00ff081b82 */ /* 0x000e640000000800 */
[----:B------:R-:W-:Y:S01]  /*a4c0*/  ULDC.64 UR12, c[0x0][0xb88] ;  /* 0x0002e200000c7ab9 */ /* 0x000fe20000000a00 */
[----:B0-----:R-:W-:-:S04]  /*a4d0*/  @P1 IMAD.HI.U32 R3, R5, R4, RZ ;  /* 0x0000000405031227 */ /* 0x001fc800078e00ff */
[----:B------:R-:W-:Y:S01]  /*a4e0*/  IMAD.MOV.U32 R4, RZ, RZ, R5 ;  /* 0x000000ffff047224 */ /* 0x000fe200078e0005 */
[----:B-1----:R-:W-:Y:S01]  /*a4f0*/  @P1 SHF.R.U32.HI R4, RZ, R8, R3 ;  /* 0x00000008ff041219 */ /* 0x002fe20000011603 */
[----:B------:R-:W-:-:S04]  /*a500*/  IMAD.U32 R8, RZ, RZ, UR8 ;  /* 0x00000008ff087e24 */ /* 0x000fc8000f8e00ff */
[----:B------:R-:W-:-:S04]  /*a510*/  IMAD.MOV R3, RZ, RZ, -R4 ;  /* 0x000000ffff037224 */ /* 0x000fc800078e0a04 */
[----:B------:R-:W-:Y:S01]  /*a520*/  IMAD R3, R6, R3, R5 ;  /* 0x0000000306037224 */ /* 0x000fe200078e0205 */
[----:B------:R-:W-:Y:S02]  /*a530*/  SHF.R.S32.HI R5, RZ, 0x1f, R4 ;  /* 0x0000001fff057819 */ /* 0x000fe40000011404 */
[----:B------:R-:W-:Y:S02]  /*a540*/  IADD3 R4, P1, R4, UR6, RZ ;  /* 0x0000000604047c10 */ /* 0x000fe4000ff3e0ff */
[----:B------:R-:W-:Y:S02]  /*a550*/  SHF.R.S32.HI R6, RZ, 0x1f, R3 ;  /* 0x0000001fff067819 */ /* 0x000fe40000011403 */
[----:B------:R-:W-:Y:S01]  /*a560*/  IADD3.X R5, R5, UR7, R8, P1, !PT ;  /* 0x0000000705057c10 */ /* 0x000fe20008ffe408 */
[----:B------:R-:W-:Y:S02]  /*a570*/  ULDC.64 UR6, c[0x0][0xb50] ;  /* 0x0002d40000067ab9 */ /* 0x000fe40000000a00 */
[----:B------:R-:W-:-:S02]  /*a580*/  IMAD R6, R6, UR12, RZ ;  /* 0x0000000c06067c24 */ /* 0x000fc4000f8e02ff */
[----:B------:R-:W-:-:S04]  /*a590*/  IMAD.WIDE.U32 R4, R3, UR12, R4 ;  /* 0x0000000c03047c25 */ /* 0x000fc8000f8e0004 */
[----:B------:R-:W-:Y:S01]  /*a5a0*/  IMAD R7, R3, UR13, R6 ;  /* 0x0000000d03077c24 */ /* 0x000fe2000f8e0206 */
[----:B------:R-:W-:-:S03]  /*a5b0*/  LEA R6, P1, R4, UR6, 0x2 ;  /* 0x0000000604067c11 */ /* 0x000fc6000f8210ff */
[----:B------:R-:W-:-:S05]  /*a5c0*/  IMAD.IADD R3, R5, 0x1, R7 ;  /* 0x0000000105037824 */ /* 0x000fca00078e0207 */
[----:B------:R-:W-:Y:S01]  /*a5d0*/  LEA.HI.X R7, R4, UR7, R3, 0x2, P1 ;  /* 0x0000000704077c11 */ /* 0x000fe200088f1403 */
[----:B------:R-:W-:-:S05]  /*a5e0*/  IMAD.MOV.U32 R3, RZ, RZ, -0x800000 ;  /* 0xff800000ff037424 */ /* 0x000fca00078e00ff */
[----:B------:R0:W-:Y:S02]  /*a5f0*/  STG.E desc[UR50][R6.64], R3 ;  /* 0x0000000306007986 */ /* 0x0001e4000c101932 */
.L_x_228:
[----:B------:R-:W-:Y:S05]  /*a600*/  BSYNC B1 ;  /* 0x0000000000017941 */ /* 0x000fea0003800000 */
.L_x_227:
[----:B------:R-:W1:Y:S01]  /*a610*/  @P0 LDC R5, c[0x0][0xbf0] ;  /* 0x0002fc00ff050b82 */ /* 0x000e620000000800 */
[----:B------:R-:W-:Y:S01]  /*a620*/  ULDC.64 UR12, c[0x0][0xaa0] ;  /* 0x0002a800000c7ab9 */ /* 0x000fe20000000a00 */
[----:B0-----:R-:W-:Y:S01]  /*a630*/  IMAD R3, R17, 0x20, R18 ;  /* 0x0000002011037824 */ /* 0x001fe200078e0212 */
[----:B------:R-:W-:Y:S01]  /*a640*/  UIMAD UR8, UR9, UR12, URZ ;  /* 0x0000000c090872a4 */ /* 0x000fe2000f8e023f */
[----:B------:R-:W-:Y:S01]  /*a650*/  IMAD.U32 R8, RZ, RZ, UR40 ;  /* 0x00000028ff087e24 */ /* 0x000fe2000f8e00ff */
[----:B------:R-:W-:Y:S01]  /*a660*/  UIMAD.WIDE.U32 UR6, UR4, UR12, URZ ;  /* 0x0000000c040672a5 */ /* 0x000fe2000f8e003f */
[----:B------:R-:W-:Y:S01]  /*a670*/  IMAD.U32 R13, RZ, RZ, UR40 ;  /* 0x00000028ff0d7e24 */ /* 0x000fe2000f8e00ff */
[----:B------:R-:W-:Y:S01]  /*a680*/  UIMAD UR8, UR4, UR13, UR8 ;  /* 0x0000000d040872a4 */ /* 0x000fe2000f8e0208 */
[----:B------:R-:W-:Y:S01]  /*a690*/  IMAD R8, R8, 0x80, R3 ;  /* 0x0000008008087824 */ /* 0x000fe200078e0203 */
[----:B------:R-:W-:Y:S01]  /*a6a0*/  BSSY B1, `(.L_x_229) ;  /* 0x0000036000017945 */ /* 0x000fe20003800000 */
[----:B------:R-:W-:Y:S01]  /*a6b0*/  ULDC.64 UR12, c[0x0][0xae8] ;  /* 0x0002ba00000c7ab9 */ /* 0x000fe20000000a00 */
[----:B------:R-:W-:Y:S01]  /*a6c0*/  UIADD3 UR7, UR7, UR8, URZ ;  /* 0x0000000807077290 */ /* 0x000fe2000fffe03f */
[----:B------:R-:W-:Y:S01]  /*a6d0*/  @P0 IMAD.HI.U32 R4, R8, R9, RZ ;  /* 0x0000000908040227 */ /* 0x000fe200078e00ff */
[----:B------:R-:W-:-:S02]  /*a6e0*/  UIMAD UR4, UR10, UR12, URZ ;  /* 0x0000000c0a0472a4 */ /* 0x000fc4000f8e023f */
[----:B------:R-:W-:Y:S01]  /*a6f0*/  UIMAD.WIDE.U32 UR6, UR41, UR12, UR6 ;  /* 0x0000000c290672a5 */ /* 0x000fe2000f8e0006 */
[----:B------:R-:W-:Y:S01]  /*a700*/  IMAD.MOV.U32 R3, RZ, RZ, R8 ;  /* 0x000000ffff037224 */ /* 0x000fe200078e0008 */
[----:B------:R-:W-:Y:S01]  /*a710*/  UIMAD UR4, UR41, UR13, UR4 ;  /* 0x0000000d290472a4 */ /* 0x000fe2000f8e0204 */
[----:B------:R-:W-:-:S03]  /*a720*/  ULDC.64 UR8, c[0x0][0xaf0] ;  /* 0x0002bc0000087ab9 */ /* 0x000fc60000000a00 */
[----:B------:R-:W-:Y:S02]  /*a730*/  UIADD3 UR7, UR7, UR4, URZ ;  /* 0x0000000407077290 */ /* 0x000fe4000fffe03f */
[----:B------:R-:W-:Y:S01]  /*a740*/  UIMAD UR4, UR38, UR8, URZ ;  /* 0x00000008260472a4 */ /* 0x000fe2000f8e023f */
[----:B-1----:R-:W-:Y:S01]  /*a750*/  @P0 SHF.R.U32.HI R3, RZ, R5, R4 ;  /* 0x00000005ff030219 */ /* 0x002fe20000011604 */
[----:B------:R-:W-:Y:S02]  /*a760*/  UIMAD.WIDE.U32 UR6, UR37, UR8, UR6 ;  /* 0x00000008250672a5 */ /* 0x000fe4000f8e0006 */
[----:B------:R-:W-:Y:S01]  /*a770*/  UIMAD UR4, UR37, UR9, UR4 ;  /* 0x00000009250472a4 */ /* 0x000fe2000f8e0204 */
[--C-:B------:R-:W-:Y:S01]  /*a780*/  SHF.R.S32.HI R4, RZ, 0x1f, R3.reuse ;  /* 0x0000001fff047819 */ /* 0x100fe20000011403 */
[----:B------:R-:W-:Y:S01]  /*a790*/  IMAD.MOV R7, RZ, RZ, -R3 ;  /* 0x000000ffff077224 */ /* 0x000fe200078e0a03 */
[----:B------:R-:W-:Y:S01]  /*a7a0*/  ULDC.64 UR8, c[0x0][0xae0] ;  /* 0x0002b80000087ab9 */ /* 0x000fe20000000a00 */
[----:B------:R-:W-:-:S02]  /*a7b0*/  UIADD3 UR4, UR7, UR4, URZ ;  /* 0x0000000407047290 */ /* 0x000fc4000fffe03f */
[----:B------:R-:W-:Y:S02]  /*a7c0*/  IMAD.U32 R5, RZ, RZ, UR7 ;  /* 0x00000007ff057e24 */ /* 0x000fe4000f8e00ff */
[----:B------:R-:W-:Y:S02]  /*a7d0*/  IMAD R6, R4, UR8, RZ ;  /* 0x0000000804067c24 */ /* 0x000fe4000f8e02ff */
[----:B------:R-:W-:Y:S01]  /*a7e0*/  IMAD.U32 R4, RZ, RZ, UR6 ;  /* 0x00000006ff047e24 */ /* 0x000fe2000f8e00ff */
[----:B------:R-:W-:Y:S01]  /*a7f0*/  ULDC.64 UR6, c[0x0][0xad8] ;  /* 0x0002b60000067ab9 */ /* 0x000fe20000000a00 */
[----:B------:R-:W-:Y:S02]  /*a800*/  IMAD.U32 R5, RZ, RZ, UR4 ;  /* 0x00000004ff057e24 */ /* 0x000fe4000f8e00ff */
[----:B------:R-:W-:Y:S02]  /*a810*/  IMAD R7, R11, R7, R8 ;  /* 0x000000070b077224 */ /* 0x000fe400078e0208 */
[----:B------:R-:W-:-:S02]  /*a820*/  IMAD R9, R3, UR9, R6 ;  /* 0x0000000903097c24 */ /* 0x000fc4000f8e0206 */
[----:B------:R-:W-:Y:S01]  /*a830*/  IMAD.WIDE.U32 R4, R3, UR8, R4 ;  /* 0x0000000803047c25 */ /* 0x000fe2000f8e0004 */
[----:B------:R-:W-:-:S03]  /*a840*/  SHF.R.S32.HI R3, RZ, 0x1f, R7 ;  /* 0x0000001fff037819 */ /* 0x000fc60000011407 */
[----:B------:R-:W-:Y:S02]  /*a850*/  IMAD.IADD R5, R5, 0x1, R9 ;  /* 0x0000000105057824 */ /* 0x000fe400078e0209 */
[----:B------:R-:W-:Y:S02]  /*a860*/  IMAD R6, R3, UR6, RZ ;  /* 0x0000000603067c24 */ /* 0x000fe4000f8e02ff */
[----:B------:R-:W-:Y:S02]  /*a870*/  IMAD R8, R13, 0x80, R18 ;  /* 0x000000800d087824 */ /* 0x000fe400078e0212 */
[----:B-----5:R-:W-:Y:S02]  /*a880*/  IMAD R11, R0, R11, RZ ;  /* 0x0000000b000b7224 */ /* 0x020fe400078e02ff */
[C---:B------:R-:W-:Y:S02]  /*a890*/  IMAD R3, R7.reuse, UR7, R6 ;  /* 0x0000000707037c24 */ /* 0x040fe4000f8e0206 */
[----:B------:R-:W-:Y:S01]  /*a8a0*/  IMAD.WIDE.U32 R4, R7, UR6, R4 ;  /* 0x0000000607047c25 */ /* 0x000fe2000f8e0004 */
[----:B------:R-:W-:Y:S01]  /*a8b0*/  ISETP.GE.AND P2, PT, R8, R11, PT ;  /* 0x0000000b0800720c */ /* 0x000fe20003f46270 */
[----:B------:R-:W-:-:S02]  /*a8c0*/  ULDC.64 UR6, c[0x0][0xa80] ;  /* 0x0002a00000067ab9 */ /* 0x000fc40000000a00 */
[----:B------:R-:W-:Y:S01]  /*a8d0*/  IMAD.IADD R3, R5, 0x1, R3 ;  /* 0x0000000105037824 */ /* 0x000fe200078e0203 */
[----:B------:R-:W-:Y:S01]  /*a8e0*/  LEA R6, P3, R4, UR6, 0x1 ;  /* 0x0000000604067c11 */ /* 0x000fe2000f8608ff */
[----:B------:R-:W-:-:S03]  /*a8f0*/  VIADD R0, R8, 0x20 ;  /* 0x0000002008007836 */ /* 0x000fc60000000000 */
[----:B------:R-:W-:Y:S01]  /*a900*/  LEA.HI.X R3, R4, UR7, R3, 0x1, P3 ;  /* 0x0000000704037c11 */ /* 0x000fe200098f0c03 */
[----:B------:R0:W1:Y:S01]  /*a910*/  SHFL.IDX PT, R7, R6, RZ, 0x181f ;  /* 0x00181fff06077589 */ /* 0x00006200000e0000 */
[-C--:B------:R-:W-:Y:S01]  /*a920*/  ISETP.GE.AND P1, PT, R0, R11.reuse, PT ;  /* 0x0000000b0000720c */ /* 0x080fe20003f26270 */
[----:B------:R-:W-:Y:S02]  /*a930*/  VIADD R0, R8, 0x40 ;  /* 0x0000004008007836 */ /* 0x000fe40000000000 */
[----:B------:R0:W2:Y:S03]  /*a940*/  SHFL.IDX PT, R5, R3, RZ, 0x181f ;  /* 0x00181fff03057589 */ /* 0x0000a600000e0000 */
[----:B------:R-:W-:Y:S01]  /*a950*/  ISETP.GE.AND P0, PT, R0, R11, PT ;  /* 0x0000000b0000720c */ /* 0x000fe20003f06270 */
[----:B------:R-:W-:-:S12]  /*a960*/  @P2 BRA `(.L_x_230) ;  /* 0x0000000000242947 */ /* 0x000fd80003800000 */
[----:B------:R-:W-:Y:S02]  /*a970*/  ULDC UR4, c[0x0][0xac8] ;  /* 0x0002b20000047ab9 */ /* 0x000fe40000000800 */
[----:B------:R-:W-:Y:S02]  /*a980*/  ISETP.GE.AND P4, PT, R2, UR4, PT ;  /* 0x0000000402007c0c */ /* 0x000fe4000bf86270 */
[----:B------:R-:W-:-:S11]  /*a990*/  ISETP.GE.AND P5, PT, R16, UR4, PT ;  /* 0x0000000410007c0c */ /* 0x000fd6000bfa6270 */
[-C--:B-1----:R-:W-:Y:S02]  /*a9a0*/  @!P4 LEA R12, P2, R2, R7.reuse, 0x1 ;  /* 0x00000007020cc211 */ /* 0x082fe400078408ff */
[----:B------:R-:W-:Y:S02]  /*a9b0*/  @!P5 LEA R4, P3, R16, R7, 0x1 ;  /* 0x000000071004d211 */ /* 0x000fe400078608ff */
[-C--:B--2---:R-:W-:Y:S02]  /*a9c0*/  @!P4 LEA.HI.X R13, R2, R5.reuse, R193, 0x1, P2 ;  /* 0x00000005020dc211 */ /* 0x084fe400010f0cc1 */
[----:B------:R-:W-:-:S03]  /*a9d0*/  @!P5 LEA.HI.X R5, R16, R5, R192, 0x1, P3 ;  /* 0x000000051005d211 */ /* 0x000fc600018f0cc0 */
[----:B------:R3:W-:Y:S04]  /*a9e0*/  @!P4 ST.E.128 desc[UR50][R12.64], RZ ;  /* 0x000000ff0c00c985 */ /* 0x0007e8000c101d32 */
[----:B------:R3:W-:Y:S02]  /*a9f0*/  @!P5 ST.E.128 desc[UR50][R4.64], RZ ;  /* 0x000000ff0400d985 */ /* 0x0007e4000c101d32 */
.L_x_230:
[----:B------:R-:W-:Y:S05]  /*aa00*/  BSYNC B1 ;  /* 0x0000000000017941 */ /* 0x000fea0003800000 */
.L_x_229:
        /* <DEDUP_REMOVED lines=11> */
[----:B------:R4:W-:Y:S04]  /*aac0*/  @!P3 ST.E.128 desc[UR50][R12.64], RZ ;  /* 0x000000ff0c00b985 */ /* 0x0009e8000c101d32 */
[----:B------:R4:W-:Y:S02]  /*aad0*/  @!P4 ST.E.128 desc[UR50][R4.64], RZ ;  /* 0x000000ff0400c985 */ /* 0x0009e4000c101d32 */
.L_x_232:
[----:B------:R-:W-:Y:S05]  /*aae0*/  BSYNC B1 ;  /* 0x0000000000017941 */ /* 0x000fea0003800000 */
.L_x_231:
        /* <DEDUP_REMOVED lines=11> */
[----:B------:R1:W-:Y:S04]  /*aba0*/  @!P2 ST.E.128 desc[UR50][R12.64], RZ ;  /* 0x000000ff0c00a985 */ /* 0x0003e8000c101d32 */
[----:B------:R1:W-:Y:S02]  /*abb0*/  @!P3 ST.E.128 desc[UR50][R4.64], RZ ;  /* 0x000000ff0400b985 */ /* 0x0003e4000c101d32 */
.L_x_234:
[----:B------:R-:W-:Y:S05]  /*abc0*/  BSYNC B1 ;  /* 0x0000000000017941 */ /* 0x000fea0003800000 */
.L_x_233:
[----:B------:R-:W-:Y:S01]  /*abd0*/  VIADD R0, R8, 0x60 ;  /* 0x0000006008007836 */ /* 0x000fe20000000000 */
[----:B0-23--:R-:W0:Y:S04]  /*abe0*/  SHFL.IDX PT, R3, R3, 0x3, 0x181f ;  /* 0x00781f0003037f89 */ /* 0x00de2800000e0000 */
[----:B------:R-:W-:Y:S01]  /*abf0*/  ISETP.GE.AND P0, PT, R0, R11, PT ;  /* 0x0000000b0000720c */ /* 0x000fe20003f06270 */
[----:B-1--4-:R4:W1:-:S12]  /*ac00*/  SHFL.IDX PT, R5, R6, 0x3, 0x181f ;  /* 0x00781f0006057f89 */ /* 0x01285800000e0000 */
[----:B----4-:R-:W-:Y:S05]  /*ac10*/  @P0 BRA `(.L_x_225) ;  /* 0x0000000000240947 */ /* 0x010fea0003800000 */
[----:B------:R-:W-:Y:S02]  /*ac20*/  ULDC UR4, c[0x0][0xac8] ;  /* 0x0002b20000047ab9 */ /* 0x000fe40000000800 */
[----:B------:R-:W-:Y:S02]  /*ac30*/  ISETP.GE.AND P2, PT, R2, UR4, PT ;  /* 0x0000000402007c0c */ /* 0x000fe4000bf46270 */
[----:B------:R-:W-:-:S11]  /*ac40*/  ISETP.GE.AND P3, PT, R16, UR4, PT ;  /* 0x0000000410007c0c */ /* 0x000fd6000bf66270 */
[-C--:B-1----:R-:W-:Y:S02]  /*ac50*/  @!P2 LEA R6, P0, R2, R5.reuse, 0x1 ;  /* 0x000000050206a211 */ /* 0x082fe400078008ff */
[----:B------:R-:W-:Y:S02]  /*ac60*/  @!P3 LEA R4, P1, R16, R5, 0x1 ;  /* 0x000000051004b211 */ /* 0x000fe400078208ff */
[-C--:B0-----:R-:W-:Y:S02]  /*ac70*/  @!P2 LEA.HI.X R7, R2, R3.reuse, R193, 0x1, P0 ;  /* 0x000000030207a211 */ /* 0x081fe400000f0cc1 */
[----:B------:R-:W-:-:S03]  /*ac80*/  @!P3 LEA.HI.X R5, R16, R3, R192, 0x1, P1 ;  /* 0x000000031005b211 */ /* 0x000fc600008f0cc0 */
[----:B------:R4:W-:Y:S04]  /*ac90*/  @!P2 ST.E.128 desc[UR50][R6.64], RZ ;  /* 0x000000ff0600a985 */ /* 0x0009e8000c101d32 */
[----:B------:R4:W-:Y:S02]  /*aca0*/  @!P3 ST.E.128 desc[UR50][R4.64], RZ ;  /* 0x000000ff0400b985 */ /* 0x0009e4000c101d32 */
.L_x_225:
[----:B------:R-:W-:Y:S05]  /*acb0*/  BSYNC B0 ;  /* 0x0000000000007941 */ /* 0x000fea0003800000 */
.L_x_216:
[----:B------:R-:W-:Y:S02]  /*acc0*/  ULDC UR4, c[0x0][0xc3c] ;  /* 0x00030f0000047ab9 */ /* 0x000fe40000000800 */
[----:B------:R-:W-:-:S13]  /*acd0*/  ISETP.GE.AND P0, PT, R51, UR4, PT ;  /* 0x0000000433007c0c */ /* 0x000fda000bf06270 */
[----:B------:R-:W-:Y:S05]  /*ace0*/  @!P0 BRA `(.L_x_235) ;  /* 0xffffff60001c8947 */ /* 0x000fea000383ffff */
[----:B------:R-:W-:Y:S05]  /*acf0*/  EXIT ;  /* 0x000000000000794d */ /* 0x000fea0003800000 */
.L_x_188:
[----:B------:R-:W-:-:S08]  /*ad00*/  NOP ;  /* 0x0000000000007918 */ /* 0x000fd00000000000 */
[----:B------:R-:W0:-:S00]  /*ad10*/  USETMAXREG.DEALLOC.CTAPOOL 0x28 ;  /* 0x00000028000079c8 */ /* 0x000e0000080e0500 */
[----:B0-----:R-:W-:Y:S02]  /*ad20*/  LOP3.LUT R0, R0, 0x3, RZ, 0xc0, !PT ;  /* 0x0000000300007812 */ /* 0x001fe400078ec0ff */
[----:B------:R-:W-:-:S04]  /*ad30*/  LOP3.LUT R23, R23, 0xfffffdff, RZ, 0xc0, !PT ;  /* 0xfffffdff17177812 */ /* 0x000fc800078ec0ff */
[----:B------:R-:W0:Y:S02]  /*ad40*/  SHFL.IDX PT, R0, R0, RZ, 0x1f ;  /* 0x00001fff00007589 */ /* 0x000e2400000e0000 */
[----:B0-----:R-:W-:-:S13]  /*ad50*/  ISETP.NE.AND P0, PT, R0, RZ, PT ;  /* 0x000000ff0000720c */ /* 0x001fda0003f05270 */
[----:B------:R-:W-:Y:S01]  /*ad60*/  @P0 BAR.SYNC.DEFER_BLOCKING 0x5, 0x180 ;  /* 0x0146000000000b1d */ /* 0x000fe20000010000 */
[----:B------:R-:W-:Y:S02]  /*ad70*/  @P0 MOV R3, 0x400 ;  /* 0x0000040000030802 */ /* 0x000fe40000000f00 */
[----:B------:R-:W-:Y:S02]  /*ad80*/  @P0 LOP3.LUT R23, R23, 0x200, RZ, 0xfc, !PT ;  /* 0x0000020017170812 */ /* 0x000fe400078efcff */
[----:B------:R-:W-:-:S05]  /*ad90*/  @P0 LEA R2, R2, R3, 0x18 ;  /* 0x0000000302020211 */ /* 0x000fca00078ec0ff */
[----:B------:R-:W0:Y:S02]  /*ada0*/  @P0 LDS.128 R16, [R2+0x298d0] ;  /* 0x0298d00002100984 */ /* 0x000e240000000c00 */
[----:B0-----:R-:W-:Y:S01]  /*adb0*/  @P0 R2UR UR40, R19 ;  /* 0x00000000132802ca */ /* 0x001fe200000e0000 */
[----:B------:R-:W-:Y:S06]  /*adc0*/  @P0 BAR.ARV 0x4, 0x180 ;  /* 0x0106000000000b1d */ /* 0x000fec0000002000 */
[----:B------:R-:W-:Y:S08]  /*add0*/  @P0 BRA `(.L_x_236) ;  /* 0x00000008000c0947 */ /* 0x000ff00003800000 */
[----:B------:R-:W0:Y:S01]  /*ade0*/  S2R R4, SR_TID.X ;  /* 0x0000000000047919 */ /* 0x000e220000002100 */
[----:B------:R-:W-:Y:S01]  /*adf0*/  ULDC UR4, c[0x0][0xc3c] ;  /* 0x00030f0000047ab9 */ /* 0x000fe20000000800 */
[----:B------:R-:W-:Y:S01]  /*ae00*/  IMAD.MOV.U32 R0, RZ, RZ, RZ ;  /* 0x000000ffff007224 */ /* 0x000fe200078e00ff */
[----:B------:R-:W1:Y:S01]  /*ae10*/  LDC R11, c[0x0][0xc38] ;  /* 0x00030e00ff0b7b82 */ /* 0x000e620000000800 */
[----:B0-----:R-:W-:-:S04]  /*ae20*/  LOP3.LUT R5, R4, 0x1f, RZ, 0xc0, !PT ;  /* 0x0000001f04057812 */ /* 0x001fc800078ec0ff */
[----:B------:R-:W-:-:S04]  /*ae30*/  ISETP.NE.AND P0, PT, R5, 0x1f, PT ;  /* 0x0000001f0500780c */ /* 0x000fc80003f05270 */
[----:B------:R-:W-:-:S13]  /*ae40*/  ISETP.GE.OR P1, PT, R5, UR4, !P0 ;  /* 0x0000000405007c0c */ /* 0x000fda000c726670 */
[----:B------:R-:W0:Y:S02]  /*ae50*/  @!P1 LDC.64 R2, c[0x0][0xc80] ;  /* 0x00032000ff029b82 */ /* 0x000e240000000a00 */
[----:B0-----:R-:W-:-:S05]  /*ae60*/  @!P1 IMAD.WIDE.U32 R2, R5, 0x4, R2 ;  /* 0x0000000405029825 */ /* 0x001fca00078e0002 */
[----:B------:R-:W2:Y:S01]  /*ae70*/  @!P1 LDG.E R0, desc[UR50][R2.64] ;  /* 0x0000003202009981 */ /* 0x000ea2000c1e1900 */
[C---:B------:R-:W-:Y:S01]  /*ae80*/  ISETP.NE.AND P1, PT, R5.reuse, RZ, PT ;  /* 0x000000ff0500720c */ /* 0x040fe20003f25270 */
[----:B------:R-:W-:Y:S01]  /*ae90*/  UMOV UR4, URZ ;  /* 0x0000003f00047c82 */ /* 0x000fe20008000000 */
[C---:B------:R-:W-:Y:S01]  /*aea0*/  ISETP.GE.U32.AND P2, PT, R5.reuse, 0x2, PT ;  /* 0x000000020500780c */ /* 0x040fe20003f46070 */
[----:B------:R-:W-:Y:S01]  /*aeb0*/  IMAD.MOV.U32 R16, RZ, RZ, RZ ;  /* 0x000000ffff107224 */ /* 0x000fe200078e00ff */
[C---:B------:R-:W-:Y:S02]  /*aec0*/  ISETP.GE.U32.AND P3, PT, R5.reuse, 0x4, PT ;  /* 0x000000040500780c */ /* 0x040fe40003f66070 */
[C---:B------:R-:W-:Y:S02]  /*aed0*/  ISETP.GE.U32.AND P4, PT, R5.reuse, 0x8, PT ;  /* 0x000000080500780c */ /* 0x040fe40003f86070 */
[----:B------:R-:W-:Y:S01]  /*aee0*/  ISETP.GE.U32.AND P5, PT, R5, 0x10, PT ;  /* 0x000000100500780c */ /* 0x000fe20003fa6070 */
[----:B--2---:R-:W0:Y:S02]  /*aef0*/  SHFL.UP PT, R4, R0, 0x1, RZ ;  /* 0x0420000000047989 */ /* 0x004e2400000e00ff */
[----:B0-----:R-:W-:-:S05]  /*af00*/  SEL R7, R4, RZ, P1 ;  /* 0x000000ff04077207 */ /* 0x001fca0000800000 */
[----:B------:R-:W-:-:S05]  /*af10*/  IMAD.IADD R7, R0, 0x1, R7 ;  /* 0x0000000100077824 */ /* 0x000fca00078e0207 */
[----:B------:R-:W0:Y:S02]  /*af20*/  SHFL.UP PT, R4, R7, 0x2, RZ ;  /* 0x0440000007047989 */ /* 0x000e2400000e00ff */
        /* <DEDUP_REMOVED lines=10> */
[----:B------:R-:W-:Y:S02]  /*afd0*/  IMAD.IADD R6, R2, 0x1, R7 ;  /* 0x0000000102067824 */ /* 0x000fe400078e0207 */
[----:B------:R-:W0:Y:S03]  /*afe0*/  S2R R7, SR_CTAID.X ;  /* 0x0000000000077919 */ /* 0x000e260000002500 */
[----:B------:R-:W1:Y:S02]  /*aff0*/  SHFL.IDX PT, R4, R6, 0x1f, 0x1f ;  /* 0x03e01f0006047f89 */ /* 0x000e6400000e0000 */
[----:B-1----:R-:W-:-:S04]  /*b000*/  IMAD R4, R4, R11, RZ ;  /* 0x0000000b04047224 */ /* 0x002fc800078e02ff */
[----:B------:R-:W-:Y:S01]  /*b010*/  IMAD.MOV.U32 R3, RZ, RZ, R4 ;  /* 0x000000ffff037224 */ /* 0x000fe200078e0004 */
[----:B0-----:R-:W-:-:S13]  /*b020*/  ISETP.GT.AND P6, PT, R4, R7, PT ;  /* 0x000000070400720c */ /* 0x001fda0003fc4270 */
[----:B------:R-:W-:Y:S05]  /*b030*/  @P6 BRA `(.L_x_237) ;  /* 0x0000000000946947 */ /* 0x000fea0003800000 */
[----:B------:R-:W-:Y:S01]  /*b040*/  IMAD.MOV.U32 R4, RZ, RZ, R3 ;  /* 0x000000ffff047224 */ /* 0x000fe200078e0003 */
[----:B------:R-:W-:Y:S01]  /*b050*/  UMOV UR4, URZ ;  /* 0x0000003f00047c82 */ /* 0x000fe20008000000 */
[----:B------:R-:W-:-:S05]  /*b060*/  ULDC UR5, c[0x0][0xc3c] ;  /* 0x00030f0000057ab9 */ /* 0x000fca0000000800 */
.L_x_241:
[----:B------:R-:W-:-:S04]  /*b070*/  UIADD3 UR4, UR4, 0x1f, URZ ;  /* 0x0000001f04047890 */ /* 0x000fc8000fffe03f */
[----:B------:R-:W-:-:S06]  /*b080*/  UISETP.GE.AND UP0, UPT, UR4, UR5, UPT ;  /* 0x000000050400728c */ /* 0x000fcc000bf06270 */
[----:B------:R-:W-:-:S13]  /*b090*/  PLOP3.LUT P6, PT, PT, PT, UP0, 0x40, 0x0 ;  /* 0x000000000000781c */ /* 0x000fda0003fce808 */
[----:B------:R-:W-:Y:S05]  /*b0a0*/  @!P6 BRA `(.L_x_238) ;  /* 0x00000004002ce947 */ /* 0x000fea0003800000 */
[----:B------:R-:W-:Y:S01]  /*b0b0*/  VIADD R9, R5, UR4 ;  /* 0x0000000405097c36 */ /* 0x000fe20008000000 */
[----:B------:R-:W-:Y:S01]  /*b0c0*/  BSSY B0, `(.L_x_239) ;  /* 0x0000007000007945 */ /* 0x000fe20003800000 */
[----:B------:R-:W-:-:S03]  /*b0d0*/  IMAD.MOV.U32 R0, RZ, RZ, RZ ;  /* 0x000000ffff007224 */ /* 0x000fc600078e00ff */
[----:B------:R-:W-:-:S13]  /*b0e0*/  ISETP.GE.OR P6, PT, R9, UR5, !P0 ;  /* 0x0000000509007c0c */ /* 0x000fda000c7c6670 */
[----:B------:R-:W-:Y:S05]  /*b0f0*/  @P6 BRA `(.L_x_240) ;  /* 0x00000000000c6947 */ /* 0x000fea0003800000 */
[----:B------:R-:W0:Y:S02]  /*b100*/  LDC.64 R2, c[0x0][0xc80] ;  /* 0x00032000ff027b82 */ /* 0x000e240000000a00 */
[----:B0-----:R-:W-:-:S05]  /*b110*/  IMAD.WIDE R2, R9, 0x4, R2 ;  /* 0x0000000409027825 */ /* 0x001fca00078e0202 */
[----:B------:R0:W5:Y:S02]  /*b120*/  LDG.E R0, desc[UR50][R2.64] ;  /* 0x0000003202007981 */ /* 0x000164000c1e1900 */
.L_x_240:
[----:B------:R-:W-:Y:S05]  /*b130*/  BSYNC B0 ;  /* 0x0000000000007941 */ /* 0x000fea0003800000 */
.L_x_239:
[----:B0----5:R-:W0:Y:S02]  /*b140*/  SHFL.UP PT, R2, R0, 0x1, RZ ;  /* 0x0420000000027989 */ /* 0x021e2400000e00ff */
        /* <DEDUP_REMOVED lines=14> */
[----:B------:R-:W0:Y:S03]  /*b230*/  LDC R11, c[0x0][0xc38] ;  /* 0x00030e00ff0b7b82 */ /* 0x000e260000000800 */
[----:B------:R-:W0:Y:S02]  /*b240*/  SHFL.IDX PT, R3, R6, 0x1f, 0x1f ;  /* 0x03e01f0006037f89 */ /* 0x000e2400000e0000 */
[----:B0-----:R-:W-:-:S04]  /*b250*/  IMAD R3, R3, R11, RZ ;  /* 0x0000000b03037224 */ /* 0x001fc800078e02ff */
[----:B------:R-:W-:-:S05]  /*b260*/  IMAD.IADD R4, R3, 0x1, R4 ;  /* 0x0000000103047824 */ /* 0x000fca00078e0204 */
[----:B------:R-:W-:-:S13]  /*b270*/  ISETP.GT.AND P6, PT, R4, R7, PT ;  /* 0x000000070400720c */ /* 0x000fda0003fc4270 */
[----:B------:R-:W-:Y:S05]  /*b280*/  @!P6 BRA `(.L_x_241) ;  /* 0xfffffffc0078e947 */ /* 0x000fea000383ffff */
.L_x_237:
[----:B------:R-:W-:-:S04]  /*b290*/  IMAD.IADD R8, R4, 0x1, -R3 ;  /* 0x0000000104087824 */ /* 0x000fc800078e0a03 */
[----:B------:R-:W-:-:S05]  /*b2a0*/  IMAD R2, R6, R11, R8 ;  /* 0x0000000b06027224 */ /* 0x000fca00078e0208 */
[----:B------:R-:W-:-:S13]  /*b2b0*/  ISETP.GT.AND P0, PT, R2, R7, PT ;  /* 0x000000070200720c */ /* 0x000fda0003f04270 */
[----:B------:R-:W-:Y:S02]  /*b2c0*/  VOTEU.ANY UR5, UPT, !P0 ;  /* 0x0000000000057886 */ /* 0x000fe400040e0100 */
[----:B------:R-:W-:Y:S02]  /*b2d0*/  UPOPC UR40, UR5 ;  /* 0x00000005002872bf */ /* 0x000fe40008000000 */
[----:B------:R-:W-:-:S04]  /*b2e0*/  ISETP.NE.AND P0, PT, RZ, UR5, PT ;  /* 0x00000005ff007c0c */ /* 0x000fc8000bf05270 */
[----:B------:R-:W-:-:S05]  /*b2f0*/  IMAD.U32 R13, RZ, RZ, UR40 ;  /* 0x00000028ff0d7e24 */ /* 0x000fca000f8e00ff */
[----:B------:R-:W0:Y:S02]  /*b300*/  SHFL.IDX PT, R10, R0, R13, 0x1f ;  /* 0x00001f0d000a7589 */ /* 0x000e2400000e0000 */
[----:B0-----:R-:W-:-:S04]  /*b310*/  IABS R9, R10 ;  /* 0x0000000a00097213 */ /* 0x001fc80000000000 */
[----:B------:R-:W0:Y:S08]  /*b320*/  I2F.RP R4, R9 ;  /* 0x0000000900047306 */ /* 0x000e300000209400 */
[----:B0-----:R-:W0:Y:S02]  /*b330*/  MUFU.RCP R4, R4 ;  /* 0x0000000400047308 */ /* 0x001e240000001000 */
[----:B0-----:R-:W-:-:S06]  /*b340*/  VIADD R2, R4, 0xffffffe ;  /* 0x0ffffffe04027836 */ /* 0x001fcc0000000000 */
[----:B------:R0:W1:Y:S01]  /*b350*/  F2I.FTZ.U32.TRUNC.NTZ R3, R2 ;  /* 0x0000000200037305 */ /* 0x000062000021f000 */
[----:B------:R-:W-:Y:S05]  /*b360*/  @!P0 BRA `(.L_x_242) ;  /* 0x00000000000c8947 */ /* 0x000fea0003800000 */
[----:B------:R-:W-:-:S06]  /*b370*/  UIADD3 UR5, UR40, -0x1, URZ ;  /* 0xffffffff28057890 */ /* 0x000fcc000fffe03f */
[----:B------:R-:W-:-:S05]  /*b380*/  IMAD.U32 R13, RZ, RZ, UR5 ;  /* 0x00000005ff0d7e24 */ /* 0x000fca000f8e00ff */
[----:B------:R2:W3:Y:S02]  /*b390*/  SHFL.IDX PT, R16, R6, R13, 0x1f ;  /* 0x00001f0d06107589 */ /* 0x0004e400000e0000 */
.L_x_242:
[----:B---3--:R-:W-:Y:S01]  /*b3a0*/  IMAD R16, R16, R11, R8 ;  /* 0x0000000b10107224 */ /* 0x008fe200078e0208 */
[----:B0-----:R-:W-:Y:S01]  /*b3b0*/  IABS R2, R10 ;  /* 0x0000000a00027213 */ /* 0x001fe20000000000 */
[----:B-1----:R-:W-:Y:S01]  /*b3c0*/  IMAD.MOV R0, RZ, RZ, -R3 ;  /* 0x000000ffff007224 */ /* 0x002fe200078e0a03 */
[----:B------:R-:W-:Y:S01]  /*b3d0*/  UIADD3 UR40, UR40, UR4, URZ ;  /* 0x0000000428287290 */ /* 0x000fe2000fffe03f */
[----:B------:R-:W-:Y:S02]  /*b3e0*/  IMAD.IADD R11, R7, 0x1, -R16 ;  /* 0x00000001070b7824 */ /* 0x000fe400078e0a10 */
[----:B------:R-:W-:Y:S02]  /*b3f0*/  IMAD.MOV R4, RZ, RZ, -R2 ;  /* 0x000000ffff047224 */ /* 0x000fe400078e0a02 */
[----:B------:R-:W-:Y:S01]  /*b400*/  IMAD R7, R0, R9, RZ ;  /* 0x0000000900077224 */ /* 0x000fe200078e02ff */
[----:B------:R-:W-:Y:S01]  /*b410*/  IABS R0, R11 ;  /* 0x0000000b00007213 */ /* 0x000fe20000000000 */
[----:B------:R-:W-:-:S04]  /*b420*/  IMAD.MOV.U32 R2, RZ, RZ, RZ ;  /* 0x000000ffff027224 */ /* 0x000fc800078e00ff */
[----:B------:R-:W-:-:S04]  /*b430*/  IMAD.HI.U32 R2, R3, R7, R2 ;  /* 0x0000000703027227 */ /* 0x000fc800078e0002 */
[----:B------:R-:W-:Y:S02]  /*b440*/  IMAD.MOV.U32 R3, RZ, RZ, R0 ;  /* 0x000000ffff037224 */ /* 0x000fe400078e0000 */
[----:B------:R-:W-:Y:S02]  /*b450*/  IMAD.MOV.U32 R0, RZ, RZ, R4 ;  /* 0x000000ffff007224 */ /* 0x000fe400078e0004 */
[----:B------:R-:W-:-:S04]  /*b460*/  IMAD.HI.U32 R2, R2, R3, RZ ;  /* 0x0000000302027227 */ /* 0x000fc800078e00ff */
[----:B------:R-:W-:-:S05]  /*b470*/  IMAD R0, R2, R0, R3 ;  /* 0x0000000002007224 */ /* 0x000fca00078e0203 */
[----:B------:R-:W-:-:S13]  /*b480*/  ISETP.GT.U32.AND P1, PT, R9, R0, PT ;  /* 0x000000000900720c */ /* 0x000fda0003f24070 */
[----:B------:R-:W-:Y:S02]  /*b490*/  @!P1 IMAD.IADD R0, R0, 0x1, -R9 ;  /* 0x0000000100009824 */ /* 0x000fe400078e0a09 */
[----:B------:R-:W-:Y:S01]  /*b4a0*/  @!P1 VIADD R2, R2, 0x1 ;  /* 0x0000000102029836 */ /* 0x000fe20000000000 */
[----:B------:R-:W-:Y:S02]  /*b4b0*/  ISETP.NE.AND P1, PT, R10, RZ, PT ;  /* 0x000000ff0a00720c */ /* 0x000fe40003f25270 */
[----:B------:R-:W-:Y:S02]  /*b4c0*/  ISETP.GE.U32.AND P0, PT, R0, R9, PT ;  /* 0x000000090000720c */ /* 0x000fe40003f06070 */
[----:B------:R-:W-:-:S04]  /*b4d0*/  LOP3.LUT R0, R11, R10, RZ, 0x3c, !PT ;  /* 0x0000000a0b007212 */ /* 0x000fc800078e3cff */
[----:B------:R-:W-:-:S07]  /*b4e0*/  ISETP.GE.AND P2, PT, R0, RZ, PT ;  /* 0x000000ff0000720c */ /* 0x000fce0003f46270 */
[----:B------:R-:W-:-:S06]  /*b4f0*/  @P0 VIADD R2, R2, 0x1 ;  /* 0x0000000102020836 */ /* 0x000fcc0000000000 */
[----:B------:R-:W-:Y:S01]  /*b500*/  @!P2 IMAD.MOV R2, RZ, RZ, -R2 ;  /* 0x000000ffff02a224 */ /* 0x000fe200078e0a02 */
[----:B------:R-:W-:-:S05]  /*b510*/  @!P1 LOP3.LUT R2, RZ, R10, RZ, 0x33, !PT ;  /* 0x0000000aff029212 */ /* 0x000fca00078e33ff */
[--C-:B------:R-:W-:Y:S02]  /*b520*/  IMAD.MOV R17, RZ, RZ, -R2.reuse ;  /* 0x000000ffff117224 */ /* 0x100fe400078e0a02 */
[----:B------:R-:W-:Y:S02]  /*b530*/  IMAD.MOV.U32 R18, RZ, RZ, R2 ;  /* 0x000000ffff127224 */ /* 0x000fe400078e0002 */
[----:B------:R-:W-:Y:S01]  /*b540*/  IMAD R17, R10, R17, R11 ;  /* 0x000000110a117224 */ /* 0x000fe200078e020b */
[----:B------:R-:W-:Y:S06]  /*b550*/  BRA `(.L_x_243) ;  /* 0x0000000000107947 */ /* 0x000fec0003800000 */
.L_x_238:
[----:B------:R-:W-:Y:S01]  /*b560*/  IMAD.MOV.U32 R16, RZ, RZ, R7 ;  /* 0x000000ffff107224 */ /* 0x000fe200078e0007 */
[----:B------:R-:W-:Y:S01]  /*b570*/  ULDC UR40, c[0x0][0xc3c] ;  /* 0x00030f0000287ab9 */ /* 0x000fe20000000800 */
[----:B------:R-:W-:Y:S02]  /*b580*/  IMAD.MOV.U32 R17, RZ, RZ, RZ ;  /* 0x000000ffff117224 */ /* 0x000fe400078e00ff */
[----:B------:R-:W-:-:S07]  /*b590*/  IMAD.MOV.U32 R18, RZ, RZ, RZ ;  /* 0x000000ffff127224 */ /* 0x000fce00078e00ff */
.L_x_243:
[----:B------:R-:W-:Y:S01]  /*b5a0*/  ISETP.NE.AND P0, PT, R5, RZ, PT ;  /* 0x000000ff0500720c */ /* 0x000fe20003f05270 */
[----:B------:R-:W-:-:S12]  /*b5b0*/  IMAD.U32 R19, RZ, RZ, UR40 ;  /* 0x00000028ff137e24 */ /* 0x000fd8000f8e00ff */
[----:B------:R-:W0:Y:S01]  /*b5c0*/  @!P0 S2R R3, SR_CgaCtaId ;  /* 0x0000000000038919 */ /* 0x000e220000008800 */
[----:B------:R-:W-:-:S04]  /*b5d0*/  @!P0 MOV R0, 0x400 ;  /* 0x0000040000008802 */ /* 0x000fc80000000f00 */
[----:B0-----:R-:W-:-:S05]  /*b5e0*/  @!P0 LEA R0, R3, R0, 0x18 ;  /* 0x0000000003008211 */ /* 0x001fca00078ec0ff */
[----:B------:R0:W-:Y:S01]  /*b5f0*/  @!P0 STS.128 [R0+0x298d0], R16 ;  /* 0x0298d01000008388 */ /* 0x0001e20000000c00 */
[----:B------:R-:W-:Y:S06]  /*b600*/  BAR.ARV 0x5, 0x180 ;  /* 0x0146000000007b1d */ /* 0x000fec0000002000 */
.L_x_236:
[----:B------:R-:W-:Y:S01]  /*b610*/  ULDC UR4, c[0x0][0xc3c] ;  /* 0x00030f0000047ab9 */ /* 0x000fe20000000800 */
[----:B------:R1:W-:Y:S01]  /*b620*/  STL [R1+0x1c], RZ ;  /* 0x00001cff01007387 */ /* 0x0003e20000100800 */
[----:B------:R-:W-:Y:S01]  /*b630*/  UISETP.GE.AND UP0, UPT, UR40, UR4, UPT ;  /* 0x000000042800728c */ /* 0x000fe2000bf06270 */
[----:B------:R-:W-:Y:S02]  /*b640*/  IMAD.MOV.U32 R33, RZ, RZ, 0x1 ;  /* 0x00000001ff217424 */ /* 0x000fe400078e00ff */
[----:B------:R-:W-:-:S03]  /*b650*/  IMAD.MOV.U32 R28, RZ, RZ, RZ ;  /* 0x000000ffff1c7224 */ /* 0x000fc600078e00ff */
[----:B------:R-:W-:-:S13]  /*b660*/  PLOP3.LUT P0, PT, PT, PT, UP0, 0x80, 0x0 ;  /* 0x000000000000781c */ /* 0x000fda0003f0f008 */
[----:B-1----:R-:W-:Y:S05]  /*b670*/  @P0 BRA `(.L_x_244) ;  /* 0x0000005400e00947 */ /* 0x002fea0003800000 */
[----:B------:R-:W1:Y:S01]  /*b680*/  S2R R14, SR_TID.X ;  /* 0x00000000000e7919 */ /* 0x000e620000002100 */
[----:B------:R-:W3:Y:S01]  /*b690*/  S2UR UR4, SR_CgaCtaId ;  /* 0x00000000000479c3 */ /* 0x000ee20000008800 */
[----:B------:R-:W-:Y:S01]  /*b6a0*/  MOV R22, 0x400 ;  /* 0x0000040000167802 */ /* 0x000fe20000000f00 */
[----:B------:R-:W-:Y:S01]  /*b6b0*/  IMAD.MOV.U32 R36, RZ, RZ, 0x40 ;  /* 0x00000040ff247424 */ /* 0x000fe200078e00ff */
[----:B------:R-:W-:Y:S01]  /*b6c0*/  ULOP3.LUT UR46, UR36, 0x2, URZ, 0xfc, !UPT ;  /* 0x00000002242e7892 */ /* 0x000fe2000f8efc3f */
[----:B------:R-:W-:Y:S01]  /*b6d0*/  IMAD.MOV.U32 R33, RZ, RZ, 0x1 ;  /* 0x00000001ff217424 */ /* 0x000fe200078e00ff */
[----:B------:R-:W-:Y:S01]  /*b6e0*/  ULOP3.LUT UR48, UR36, 0x1, URZ, 0xfc, !UPT ;  /* 0x0000000124307892 */ /* 0x000fe2000f8efc3f */
[----:B------:R-:W-:Y:S01]  /*b6f0*/  IMAD.MOV.U32 R28, RZ, RZ, RZ ;  /* 0x000000ffff1c7224 */ /* 0x000fe200078e00ff */
[----:B------:R-:W-:Y:S01]  /*b700*/  ULDC UR49, c[0x0][0xc] ;  /* 0x0000030000317ab9 */ /* 0x000fe20000000800 */
[C---:B-1----:R-:W-:Y:S01]  /*b710*/  IMAD.SHL.U32 R4, R14.reuse, 0x10, RZ ;  /* 0x000000100e047824 */ /* 0x042fe200078e00ff */
[C---:B--2---:R-:W-:Y:S01]  /*b720*/  LOP3.LUT R13, R14.reuse, 0x7f, RZ, 0xc0, !PT ;  /* 0x0000007f0e0d7812 */ /* 0x044fe200078ec0ff */
[C---:B------:R-:W-:Y:S01]  /*b730*/  IMAD.SHL.U32 R3, R14.reuse, 0x2, RZ ;  /* 0x000000020e037824 */ /* 0x040fe200078e00ff */
[C---:B------:R-:W-:Y:S01]  /*b740*/  R2P PR, R14.reuse, 0x14 ;  /* 0x000000140e007804 */ /* 0x040fe20000000000 */
[----:B------:R-:W-:Y:S01]  /*b750*/  IMAD.SHL.U32 R11, R14, 0x4, RZ ;  /* 0x000000040e0b7824 */ /* 0x000fe200078e00ff */
[----:B0-----:R-:W-:-:S02]  /*b760*/  LOP3.LUT R0, R4, 0x1b0, RZ, 0xc0, !PT ;  /* 0x000001b004007812 */ /* 0x001fc400078ec0ff */
[----:B------:R-:W-:Y:S02]  /*b770*/  SHF.R.U32.HI R2, RZ, 0x5, R13 ;  /* 0x00000005ff027819 */ /* 0x000fe4000001160d */
[----:B------:R-:W-:Y:S01]  /*b780*/  LOP3.LUT R10, R0, 0x30, R3, 0x78, !PT ;  /* 0x00000030000a7812 */ /* 0x000fe200078e7803 */
[----:B------:R-:W-:Y:S01]  /*b790*/  IMAD.SHL.U32 R3, R14, 0x80, RZ ;  /* 0x000000800e037824 */ /* 0x000fe200078e00ff */
[----:B------:R-:W-:Y:S01]  /*b7a0*/  LOP3.LUT R37, R4, 0x30, RZ, 0xc0, !PT ;  /* 0x0000003004257812 */ /* 0x000fe200078ec0ff */
[----:B------:R-:W-:Y:S02]  /*b7b0*/  IMAD.SHL.U32 R0, R14, 0x20, RZ ;  /* 0x000000200e007824 */ /* 0x000fe400078e00ff */
[----:B------:R-:W-:Y:S01]  /*b7c0*/  IMAD.SHL.U32 R7, R2, 0x200, RZ ;  /* 0x0000020002077824 */ /* 0x000fe200078e00ff */
[----:B------:R-:W-:Y:S02]  /*b7d0*/  LOP3.LUT R5, R3, 0x380, RZ, 0xc0, !PT ;  /* 0x0000038003057812 */ /* 0x000fe400078ec0ff */
[----:B------:R-:W-:-:S02]  /*b7e0*/  LOP3.LUT R6, R0, 0x80, RZ, 0xc0, !PT ;  /* 0x0000008000067812 */ /* 0x000fc400078ec0ff */
[----:B------:R-:W-:Y:S01]  /*b7f0*/  LOP3.LUT R9, R0, 0x380, RZ, 0xc0, !PT ;  /* 0x0000038000097812 */ /* 0x000fe200078ec0ff */
[----:B------:R-:W-:Y:S01]  /*b800*/  IMAD R5, R2, 0x10, R5 ;  /* 0x0000001002057824 */ /* 0x000fe200078e0205 */
[----:B------:R-:W-:Y:S01]  /*b810*/  LOP3.LUT R6, R6, 0x10, R14, 0xf8, !PT ;  /* 0x0000001006067812 */ /* 0x000fe200078ef80e */
[----:B------:R-:W-:Y:S01]  /*b820*/  IMAD.SHL.U32 R2, R2, 0x400, RZ ;  /* 0x0000040002027824 */ /* 0x000fe200078e00ff */
[----:B------:R-:W-:Y:S02]  /*b830*/  LOP3.LUT R35, R9, 0x30, R4, 0xf8, !PT ;  /* 0x0000003009237812 */ /* 0x000fe400078ef804 */
[----:B------:R-:W-:Y:S02]  /*b840*/  LOP3.LUT R9, R7, 0x60, R0, 0xf8, !PT ;  /* 0x0000006007097812 */ /* 0x000fe400078ef800 */
[----:B------:R-:W-:Y:S02]  /*b850*/  LOP3.LUT R8, R6, 0x10, R11, 0x78, !PT ;  /* 0x0000001006087812 */ /* 0x000fe400078e780b */
[----:B------:R-:W-:-:S02]  /*b860*/  LOP3.LUT R6, R5, 0x70, R4, 0x78, !PT ;  /* 0x0000007005067812 */ /* 0x000fc400078e7804 */
[----:B------:R-:W-:Y:S02]  /*b870*/  LOP3.LUT R7, R7, 0x40, R4, 0xf8, !PT ;  /* 0x0000004007077812 */ /* 0x000fe400078ef804 */
[----:B------:R-:W-:Y:S02]  /*b880*/  LOP3.LUT R9, R9, 0x100, R0, 0xf8, !PT ;  /* 0x0000010009097812 */ /* 0x000fe400078ef800 */
[----:B------:R-:W-:Y:S02]  /*b890*/  LOP3.LUT R5, R6, 0xc00, R3, 0xf8, !PT ;  /* 0x00000c0006057812 */ /* 0x000fe400078ef803 */
[----:B------:R-:W-:Y:S02]  /*b8a0*/  LOP3.LUT R12, R7, R10, RZ, 0xfc, !PT ;  /* 0x0000000a070c7212 */ /* 0x000fe400078efcff */
[----:B------:R-:W-:Y:S01]  /*b8b0*/  LOP3.LUT R3, R9, R8, RZ, 0xfc, !PT ;  /* 0x0000000809037212 */ /* 0x000fe200078efcff */
[----:B------:R0:W-:Y:S01]  /*b8c0*/  STL [R1+0x10], R5 ;  /* 0x0000100501007387 */ /* 0x0001e20000100800 */
[----:B------:R-:W-:-:S02]  /*b8d0*/  SHF.R.U32.HI R4, RZ, 0x2, R13 ;  /* 0x00000002ff047819 */ /* 0x000fc4000001160d */
[----:B------:R-:W-:Y:S01]  /*b8e0*/  LOP3.LUT R35, R35, 0x70, R11, 0x78, !PT ;  /* 0x0000007023237812 */ /* 0x000fe200078e780b */
[----:B------:R-:W-:Y:S01]  /*b8f0*/  STL [R1+0x8], R12 ;  /* 0x0000080c01007387 */ /* 0x000fe20000100800 */
[----:B------:R-:W-:Y:S02]  /*b900*/  LOP3.LUT R0, R4, 0x60, R0, 0xf8, !PT ;  /* 0x0000006004007812 */ /* 0x000fe400078ef800 */
[----:B------:R-:W-:Y:S01]  /*b910*/  LOP3.LUT R4, R37, 0x40, RZ, 0xfc, !PT ;  /* 0x0000004025047812 */ /* 0x000fe200078efcff */
[----:B------:R3:W-:Y:S01]  /*b920*/  STL [R1+0xc], R3 ;  /* 0x00000c0301007387 */ /* 0x0007e20000100800 */
[----:B------:R-:W-:Y:S02]  /*b930*/  LOP3.LUT R2, R0, 0x80, RZ, 0xfc, !PT ;  /* 0x0000008000027812 */ /* 0x000fe400078efcff */
[C---:B0-----:R-:W-:Y:S02]  /*b940*/  SEL R5, R36.reuse, 0xffffffc0, !P2 ;  /* 0xffffffc024057807 */ /* 0x041fe40005000000 */
[----:B------:R-:W-:-:S03]  /*b950*/  SEL R36, R36, 0xffffffc0, !P4 ;  /* 0xffffffc024247807 */ /* 0x000fc60006000000 */
[----:B------:R-:W-:Y:S01]  /*b960*/  STL [R1+0x14], R5 ;  /* 0x0000140501007387 */ /* 0x000fe20000100800 */
[----:B---3--:R-:W-:-:S05]  /*b970*/  IMAD.U32 R3, RZ, RZ, UR4 ;  /* 0x00000004ff037e24 */ /* 0x008fca000f8e00ff */
[----:B------:R-:W-:Y:S01]  /*b980*/  LEA R22, R3, R22, 0x18 ;  /* 0x0000001603167211 */ /* 0x000fe200078ec0ff */
[----:B------:R0:W-:Y:S04]  /*b990*/  STL [R1+0x4], R3 ;  /* 0x0000040301007387 */ /* 0x0001e80000100800 */
[----:B------:R-:W-:Y:S01]  /*b9a0*/  IMAD.IADD R0, R22, 0x1, R12 ;  /* 0x0000000116007824 */ /* 0x000fe200078e020c */
[----:B------:R1:W-:Y:S04]  /*b9b0*/  STL [R1+0x1c], RZ ;  /* 0x00001cff01007387 */ /* 0x0003e80000100800 */
[----:B------:R1:W-:Y:S01]  /*b9c0*/  STL [R1+0x18], R0 ;  /* 0x0000180001007387 */ /* 0x0003e20000100800 */
[----:B0-----:R-:W-:-:S07]  /*b9d0*/  LOP3.LUT R3, R37, 0x80, RZ, 0xfc, !PT ;  /* 0x0000008025037812 */ /* 0x001fce00078efcff */
.L_x_321:
[----:B------:R-:W-:Y:S01]  /*b9e0*/  ULDC.64 UR4, c[0x0][0xc88] ;  /* 0x0003220000047ab9 */ /* 0x000fe20000000a00 */
[----:B------:R-:W-:Y:S01]  /*b9f0*/  ULDC.64 UR6, c[0x0][0xa18] ;  /* 0x0002860000067ab9 */ /* 0x000fe20000000a00 */
[----:B------:R-:W-:Y:S01]  /*ba00*/  UIMAD.WIDE UR4, UR40, 0x4, UR4 ;  /* 0x00000004280478a5 */ /* 0x000fe2000f8e0204 */
[----:B------:R-:W-:-:S05]  /*ba10*/  ULDC.64 UR8, c[0x0][0xa00] ;  /* 0x0002800000087ab9 */ /* 0x000fca0000000a00 */
[----:B0-----:R-:W-:Y:S02]  /*ba20*/  IMAD.U32 R2, RZ, RZ, UR4 ;  /* 0x00000004ff027e24 */ /* 0x001fe4000f8e00ff */
[----:B------:R-:W-:Y:S01]  /*ba30*/  IMAD.U32 R3, RZ, RZ, UR5 ;  /* 0x00000005ff037e24 */ /* 0x000fe2000f8e00ff */
[----:B------:R-:W-:-:S04]  /*ba40*/  ULDC.64 UR4, c[0x0][0xa28] ;  /* 0x00028a0000047ab9 */ /* 0x000fc80000000a00 */
[----:B------:R-:W2:Y:S01]  /*ba50*/  LDG.E R2, desc[UR50][R2.64] ;  /* 0x0000003202027981 */ /* 0x000ea2000c1e1900 */
[----:B------:R-:W-:Y:S02]  /*ba60*/  UISETP.NE.U32.AND UP1, UPT, UR4, URZ, UPT ;  /* 0x0000003f0400728c */ /* 0x000fe4000bf25070 */
[----:B------:R-:W-:Y:S02]  /*ba70*/  UISETP.NE.U32.AND UP0, UPT, UR6, URZ, UPT ;  /* 0x0000003f0600728c */ /* 0x000fe4000bf05070 */
[----:B------:R-:W-:Y:S02]  /*ba80*/  UISETP.NE.AND.EX UP2, UPT, UR5, URZ, UPT, UP1 ;  /* 0x0000003f0500728c */ /* 0x000fe4000bf45310 */
[----:B------:R-:W-:Y:S02]  /*ba90*/  UISETP.NE.AND.EX UP0, UPT, UR7, URZ, UPT, UP0 ;  /* 0x0000003f0700728c */ /* 0x000fe4000bf05300 */
[----:B------:R-:W-:Y:S02]  /*baa0*/  UISETP.NE.U32.AND UP1, UPT, UR8, URZ, UPT ;  /* 0x0000003f0800728c */ /* 0x000fe4000bf25070 */
[----:B------:R-:W-:-:S02]  /*bab0*/  PLOP3.LUT P0, PT, PT, PT, UP2, 0x80, 0x0 ;  /* 0x000000000000781c */ /* 0x000fc40003f0f028 */
[----:B------:R-:W-:Y:S01]  /*bac0*/  PLOP3.LUT P1, PT, PT, PT, UP0, 0x80, 0x0 ;  /* 0x000000000000781c */ /* 0x000fe20003f2f008 */
[----:B------:R-:W-:Y:S01]  /*bad0*/  UISETP.NE.AND.EX UP5, UPT, UR9, URZ, UPT, UP1 ;  /* 0x0000003f0900728c */ /* 0x000fe2000bfa5310 */
[----:B------:R-:W-:-:S03]  /*bae0*/  IMAD.MOV.U32 R26, RZ, RZ, RZ ;  /* 0x000000ffff1a7224 */ /* 0x000fc600078e00ff */
[----:B------:R-:W-:Y:S02]  /*baf0*/  UP2UR UR47, UPR, URZ, 0x20 ;  /* 0x000000203f2f7883 */ /* 0x000fe40008000000 */
[----:B------:R-:W-:Y:S02]  /*bb00*/  PLOP3.LUT P2, PT, PT, PT, UP5, 0x80, 0x0 ;  /* 0x000000000000781c */ /* 0x000fe40003f4f058 */
[----:B--2---:R-:W-:-:S13]  /*bb10*/  R2UR UR44, R2 ;  /* 0x00000000022c72ca */ /* 0x004fda00000e0000 */
[----:B------:R-:W-:Y:S02]  /*bb20*/  USHF.R.S32.HI UR45, URZ, 0x1f, UR44 ;  /* 0x0000001f3f2d7899 */ /* 0x000fe4000801142c */
[----:B------:R-:W-:Y:S02]  /*bb30*/  @UP2 ULEA UR4, UP3, UR44, UR4, 0x2 ;  /* 0x000000042c042291 */ /* 0x000fe4000f86103f */
[----:B------:R-:W-:Y:S02]  /*bb40*/  USHF.L.U32 UR38, UR44, 0x2, URZ ;  /* 0x000000022c267899 */ /* 0x000fe4000800063f */
[----:B------:R-:W-:Y:S02]  /*bb50*/  @UP2 ULEA.HI.X UR5, UR44, UR5, UR45, 0x2, UP3 ;  /* 0x000000052c052291 */ /* 0x000fe400098f142d */
[----:B------:R-:W-:Y:S01]  /*bb60*/  USHF.L.U64.HI UR39, UR44, 0x2, UR45 ;  /* 0x000000022c277899 */ /* 0x000fe2000801022d */
[----:B------:R-:W-:Y:S01]  /*bb70*/  IMAD.U32 R2, RZ, RZ, UR4 ;  /* 0x00000004ff027e24 */ /* 0x000fe2000f8e00ff */
[----:B------:R-:W-:-:S02]  /*bb80*/  @UP0 UIADD3 UR6, UP4, UR38, UR6, URZ ;  /* 0x0000000626060290 */ /* 0x000fc4000ff9e03f */
[----:B------:R-:W-:Y:S02]  /*bb90*/  IMAD.U32 R3, RZ, RZ, UR5 ;  /* 0x00000005ff037e24 */ /* 0x000fe4000f8e00ff */
[----:B------:R-:W-:Y:S02]  /*bba0*/  @UP0 UIADD3.X UR7, UR39, UR7, URZ, UP4, !UPT ;  /* 0x0000000727070290 */ /* 0x000fe4000a7fe43f */
[----:B------:R-:W-:Y:S01]  /*bbb0*/  UIADD3 UR8, UP0, UR38, UR8, URZ ;  /* 0x0000000826087290 */ /* 0x000fe2000ff1e03f */
[----:B-1----:R0:W5:Y:S03]  /*bbc0*/  @P0 LDG.E R0, desc[UR50][R2.64] ;  /* 0x0000003202000981 */ /* 0x002166000c1e1900 */
[----:B------:R-:W-:Y:S01]  /*bbd0*/  UIADD3.X UR4, UR39, UR9, URZ, UP0, !UPT ;  /* 0x0000000927047290 */ /* 0x000fe200087fe43f */
[----:B0-----:R-:W-:Y:S02]  /*bbe0*/  IMAD.U32 R2, RZ, RZ, UR6 ;  /* 0x00000006ff027e24 */ /* 0x001fe4000f8e00ff */
[----:B------:R-:W-:-:S05]  /*bbf0*/  IMAD.U32 R3, RZ, RZ, UR7 ;  /* 0x00000007ff037e24 */ /* 0x000fca000f8e00ff */
[----:B------:R0:W2:Y:S02]  /*bc00*/  @P1 LDG.E R4, desc[UR50][R2.64] ;  /* 0x0000003202041981 */ /* 0x0000a4000c1e1900 */
[----:B0-----:R-:W-:Y:S02]  /*bc10*/  IMAD.U32 R2, RZ, RZ, UR8 ;  /* 0x00000008ff027e24 */ /* 0x001fe4000f8e00ff */
[----:B------:R-:W-:-:S05]  /*bc20*/  IMAD.U32 R3, RZ, RZ, UR4 ;  /* 0x00000004ff037e24 */ /* 0x000fca000f8e00ff */
[----:B------:R0:W5:Y:S01]  /*bc30*/  @P2 LDG.E R26, desc[UR50][R2.64] ;  /* 0x00000032021a2981 */ /* 0x000162000c1e1900 */
[----:B--2---:R-:W-:Y:S01]  /*bc40*/  @P1 R2UR UR41, R4 ;  /* 0x00000000042912ca */ /* 0x004fe200000e0000 */
[----:B0-----:R-:W-:-:S14]  /*bc50*/  @P1 BRA `(.L_x_245) ;  /* 0x0000000000241947 */ /* 0x001fdc0003800000 */
[----:B------:R-:W-:Y:S01]  /*bc60*/  UISETP.NE.AND UP0, UPT, UR47, URZ, UPT ;  /* 0x0000003f2f00728c */ /* 0x000fe2000bf05270 */
[----:B------:R-:W-:-:S05]  /*bc70*/  ULDC UR41, c[0x0][0x288] ;  /* 0x0000a20000297ab9 */ /* 0x000fca0000000800 */
[----:B------:R-:W-:-:S13]  /*bc80*/  PLOP3.LUT P1, PT, PT, PT, UP0, 0x40, 0x0 ;  /* 0x000000000000781c */ /* 0x000fda0003f2e808 */
[----:B------:R-:W-:Y:S05]  /*bc90*/  @P1 BRA `(.L_x_245) ;  /* 0x0000000000141947 */ /* 0x000fea0003800000 */
[----:B------:R-:W2:Y:S04]  /*bca0*/  LDG.E R5, desc[UR50][R2.64] ;  /* 0x0000003202057981 */ /* 0x000ea8000c1e1900 */
[----:B------:R-:W3:Y:S01]  /*bcb0*/  LDG.E R4, desc[UR50][R2.64+0x4] ;  /* 0x0000043202047981 */ /* 0x000ee2000c1e1900 */
[----:B--2---:R-:W-:Y:S02]  /*bcc0*/  R2UR UR4, R5 ;  /* 0x00000000050472ca */ /* 0x004fe400000e0000 */
[----:B---3--:R-:W-:-:S13]  /*bcd0*/  R2UR UR41, R4 ;  /* 0x00000000042972ca */ /* 0x008fda00000e0000 */
[----:B------:R-:W-:-:S12]  /*bce0*/  UIADD3 UR41, -UR4, UR41, URZ ;  /* 0x0000002904297290 */ /* 0x000fd8000fffe13f */
.L_x_245:
[----:B------:R-:W-:Y:S01]  /*bcf0*/  UMOV UR37, URZ ;  /* 0x0000003f00257c82 */ /* 0x000fe20008000000 */
[----:B------:R-:W-:Y:S01]  /*bd00*/  ULDC.64 UR6, c[0x0][0xa20] ;  /* 0x0002880000067ab9 */ /* 0x000fe20000000a00 */
[----:B-----5:R-:W-:Y:S01]  /*bd10*/  @P0 R2UR UR37, R0 ;  /* 0x00000000002502ca */ /* 0x020fe200000e0000 */
[----:B------:R-:W-:Y:S01]  /*bd20*/  ULDC.64 UR4, c[0x0][0x418] ;  /* 0x0001060000047ab9 */ /* 0x000fe20000000a00 */
[----:B------:R-:W-:Y:S01]  /*bd30*/  ISETP.NE.U32.AND P0, PT, RZ, UR6, PT ;  /* 0x00000006ff007c0c */ /* 0x000fe2000bf05070 */
[----:B------:R-:W-:Y:S01]  /*bd40*/  UISETP.NE.U32.AND UP0, UPT, UR4, URZ, UPT ;  /* 0x0000003f0400728c */ /* 0x000fe2000bf05070 */
[----:B------:R-:W-:Y:S01]  /*bd50*/  IMAD.U32 R32, RZ, RZ, UR44 ;  /* 0x0000002cff207e24 */ /* 0x000fe2000f8e00ff */
[----:B------:R-:W-:Y:S01]  /*bd60*/  ULDC UR42, c[0x0][0x2f0] ;  /* 0x0000bc00002a7ab9 */ /* 0x000fe20000000800 */
[----:B------:R-:W-:Y:S01]  /*bd70*/  ISETP.NE.AND.EX P0, PT, RZ, UR7, PT, P0 ;  /* 0x00000007ff007c0c */ /* 0x000fe2000bf05300 */
[----:B------:R-:W-:Y:S01]  /*bd80*/  UISETP.NE.AND.EX UP0, UPT, UR5, URZ, UPT, UP0 ;  /* 0x0000003f0500728c */ /* 0x000fe2000bf05300 */
[----:B------:R-:W-:-:S03]  /*bd90*/  ULDC UR4, c[0x0][0x424] ;  /* 0x0001090000047ab9 */ /* 0x000fc60000000800 */
[----:B------:R-:W-:-:S04]  /*bda0*/  USEL UR4, UR4, 0x1, UP0 ;  /* 0x0000000104047887 */ /* 0x000fc80008000000 */
[----:B------:R-:W-:-:S04]  /*bdb0*/  UIMAD UR42, UR4, UR42, URZ ;  /* 0x0000002a042a72a4 */ /* 0x000fc8000f8e023f */
[----:B------:R-:W-:Y:S08]  /*bdc0*/  @!P0 BRA `(.L_x_246) ;  /* 0x00000000001c8947 */ /* 0x000ff00003800000 */
[----:B------:R-:W-:-:S04]  /*bdd0*/  UIADD3 UR4, UP0, UR38, UR6, URZ ;  /* 0x0000000626047290 */ /* 0x000fc8000ff1e03f */
[----:B------:R-:W-:Y:S02]  /*bde0*/  UIADD3.X UR5, UR39, UR7, URZ, UP0, !UPT ;  /* 0x0000000727057290 */ /* 0x000fe400087fe43f */
[----:B------:R-:W-:-:S04]  /*bdf0*/  IMAD.U32 R2, RZ, RZ, UR4 ;  /* 0x00000004ff027e24 */ /* 0x000fc8000f8e00ff */
[----:B------:R-:W-:-:S05]  /*be00*/  IMAD.U32 R3, RZ, RZ, UR5 ;  /* 0x00000005ff037e24 */ /* 0x000fca000f8e00ff */
[----:B------:R-:W2:Y:S02]  /*be10*/  LDG.E R2, desc[UR50][R2.64] ;  /* 0x0000003202027981 */ /* 0x000ea4000c1e1900 */
[----:B--2---:R-:W-:Y:S01]  /*be20*/  R2UR UR42, R2 ;  /* 0x00000000022a72ca */ /* 0x004fe200000e0000 */
[----:B------:R-:W-:-:S14]  /*be30*/  BRA `(.L_x_247) ;  /* 0x00000000002c7947 */ /* 0x000fdc0003800000 */
.L_x_246:
[----:B------:R-:W-:Y:S02]  /*be40*/  ULDC.64 UR4, c[0x0][0xa08] ;  /* 0x0002820000047ab9 */ /* 0x000fe40000000a00 */
[----:B------:R-:W-:-:S04]  /*be50*/  ISETP.NE.U32.AND P0, PT, RZ, UR4, PT ;  /* 0x00000004ff007c0c */ /* 0x000fc8000bf05070 */
[----:B------:R-:W-:-:S13]  /*be60*/  ISETP.NE.AND.EX P0, PT, RZ, UR5, PT, P0 ;  /* 0x00000005ff007c0c */ /* 0x000fda000bf05300 */
[----:B------:R-:W-:Y:S05]  /*be70*/  @!P0 BRA `(.L_x_247) ;  /* 0x00000000001c8947 */ /* 0x000fea0003800000 */
[----:B------:R-:W0:Y:S02]  /*be80*/  LDC.64 R2, c[0x0][0xa08] ;  /* 0x00028200ff027b82 */ /* 0x000e240000000a00 */
[----:B0-----:R-:W-:-:S05]  /*be90*/  IMAD.WIDE R2, R32, 0x4, R2 ;  /* 0x0000000420027825 */ /* 0x001fca00078e0202 */
[----:B------:R-:W2:Y:S04]  /*bea0*/  LDG.E R4, desc[UR50][R2.64] ;  /* 0x0000003202047981 */ /* 0x000ea8000c1e1900 */
[----:B------:R-:W3:Y:S01]  /*beb0*/  LDG.E R0, desc[UR50][R2.64+0x4] ;  /* 0x0000043202007981 */ /* 0x000ee2000c1e1900 */
[----:B--2---:R-:W-:Y:S02]  /*bec0*/  R2UR UR42, R4 ;  /* 0x00000000042a72ca */ /* 0x004fe400000e0000 */
[----:B---3--:R-:W-:-:S13]  /*bed0*/  R2UR UR4, R0 ;  /* 0x00000000000472ca */ /* 0x008fda00000e0000 */
[----:B------:R-:W-:-:S12]  /*bee0*/  UIADD3 UR42, -UR42, UR4, URZ ;  /* 0x000000042a2a7290 */ /* 0x000fd8000fffe13f */
.L_x_247:
[----:B------:R-:W-:Y:S01]  /*bef0*/  UIADD3 UR42, -UR37, UR42, URZ ;  /* 0x0000002a252a7290 */ /* 0x000fe2000fffe13f */
[----:B------:R-:W-:Y:S03]  /*bf00*/  BSSY B7, `(.L_x_248) ;  /* 0x0000457000077945 */ /* 0x000fe60003800000 */
[----:B------:R-:W-:Y:S02]  /*bf10*/  UIADD3 UR4, UR42, 0x9f, URZ ;  /* 0x0000009f2a047890 */ /* 0x000fe4000fffe03f */
[----:B------:R-:W-:Y:S02]  /*bf20*/  ISETP.LT.AND P0, PT, RZ, UR42, PT ;  /* 0x0000002aff007c0c */ /* 0x000fe4000bf01270 */
[----:B------:R-:W-:-:S04]  /*bf30*/  UIMAD.WIDE UR4, UR4, 0x66666667, URZ ;  /* 0x66666667040478a5 */ /* 0x000fc8000f8e023f */
[----:B------:R-:W-:-:S04]  /*bf40*/  USHF.R.U32.HI UR43, URZ, 0x1f, UR5 ;  /* 0x0000001f3f2b7899 */ /* 0x000fc80008011605 */
[----:B------:R-:W-:-:S03]  /*bf50*/  ULEA.HI.SX32 UR43, UR5, UR43, 0x1a ;  /* 0x0000002b052b7291 */ /* 0x000fc6000f8fd23f */
[----:B------:R-:W-:Y:S09]  /*bf60*/  @P0 BRA `(.L_x_249) ;  /* 0x0000000000440947 */ /* 0x000ff20003800000 */
[----:B------:R-:W0:Y:S02]  /*bf70*/  S2R R0, SR_TID.X ;  /* 0x0000000000007919 */ /* 0x000e240000002100 */
[----:B0-----:R-:W-:-:S04]  /*bf80*/  LOP3.LUT R0, R0, 0x7f, RZ, 0xc0, !PT ;  /* 0x0000007f00007812 */ /* 0x001fc800078ec0ff */
[----:B------:R-:W-:-:S13]  /*bf90*/  ISETP.NE.AND P0, PT, R0, RZ, PT ;  /* 0x000000ff0000720c */ /* 0x000fda0003f05270 */
[----:B------:R-:W-:Y:S05]  /*bfa0*/  @P0 BRA `(.L_x_250) ;  /* 0x0000004400300947 */ /* 0x000fea0003800000 */
[----:B------:R-:W0:Y:S01]  /*bfb0*/  S2R R5, SR_LANEID ;  /* 0x0000000000057919 */ /* 0x000e220000000000 */
[----:B------:R-:W-:Y:S01]  /*bfc0*/  VOTEU.ANY UR4, UPT, PT ;  /* 0x0000000000047886 */ /* 0x000fe200038e0100 */
[----:B------:R-:W1:Y:S01]  /*bfd0*/  LDC.64 R2, c[0x0][0xc60] ;  /* 0x00031800ff027b82 */ /* 0x000e620000000a00 */
[----:B------:R-:W0:Y:S02]  /*bfe0*/  FLO.U32 R0, UR4 ;  /* 0x0000000400007d00 */ /* 0x000e2400080e0000 */
[----:B0-----:R-:W-:-:S06]  /*bff0*/  ISETP.EQ.U32.AND P0, PT, R0, R5, PT ;  /* 0x000000050000720c */ /* 0x001fcc0003f02070 */
[----:B------:R-:W1:Y:S07]  /*c000*/  POPC R5, UR4 ;  /* 0x0000000400057d09 */ /* 0x000e6e0008000000 */
[----:B-1----:R-:W2:Y:S01]  /*c010*/  @P0 ATOMG.E.ADD.STRONG.GPU PT, R3, desc[UR50][R2.64], R5 ;  /* 0x00000005020309a8 */ /* 0x002ea200081ee1f2 */
[----:B------:R-:W0:Y:S02]  /*c020*/  S2R R4, SR_LTMASK ;  /* 0x0000000000047919 */ /* 0x000e240000003900 */
[----:B0-----:R-:W-:-:S04]  /*c030*/  LOP3.LUT R4, R4, UR4, RZ, 0xc0, !PT ;  /* 0x0000000404047c12 */ /* 0x001fc8000f8ec0ff */
[----:B------:R-:W0:Y:S01]  /*c040*/  POPC R7, R4 ;  /* 0x0000000400077309 */ /* 0x000e220000000000 */
[----:B--2---:R-:W0:Y:S02]  /*c050*/  SHFL.IDX PT, R0, R3, R0, 0x1f ;  /* 0x00001f0003007589 */ /* 0x004e2400000e0000 */
[----:B0-----:R-:W-:Y:S01]  /*c060*/  IADD3 R16, R0, UR49, R7 ;  /* 0x0000003100107c10 */ /* 0x001fe2000fffe007 */
[----:B------:R-:W-:Y:S06]  /*c070*/  BRA `(.L_x_250) ;  /* 0x0000004000fc7947 */ /* 0x000fec0003800000 */
.L_x_249:
[----:B------:R-:W-:Y:S01]  /*c080*/  VIADD R0, R22, 0x1a400 ;  /* 0x0001a40016007836 */ /* 0x000fe20000000000 */
[----:B------:R-:W-:Y:S04]  /*c090*/  BSSY B6, `(.L_x_251) ;  /* 0x0000013000067945 */ /* 0x000fe80003800000 */
[----:B------:R-:W-:-:S13]  /*c0a0*/  LOP3.LUT P0, RZ, R0, 0x1bf, RZ, 0xc0, !PT ;  /* 0x000001bf00ff7812 */ /* 0x000fda000780c0ff */
[----:B------:R-:W-:Y:S05]  /*c0b0*/  @!P0 BRA `(.L_x_252) ;  /* 0x0000000000408947 */ /* 0x000fea0003800000 */
[----:B------:R-:W-:Y:S01]  /*c0c0*/  MOV R2, 0x0 ;  /* 0x0000000000027802 */ /* 0x000fe20000000f00 */
[----:B------:R-:W-:Y:S01]  /*c0d0*/  ULDC.64 UR6, c[0x4][0xc8] ;  /* 0x0100320000067ab9 */ /* 0x000fe20000000a00 */
[----:B------:R-:W-:Y:S01]  /*c0e0*/  ULDC.64 UR8, c[0x4][0xd0] ;  /* 0x0100340000087ab9 */ /* 0x000fe20000000a00 */
[----:B------:R-:W-:Y:S01]  /*c0f0*/  ULDC.64 UR4, c[0x4][0x8] ;  /* 0x0100020000047ab9 */ /* 0x000fe20000000a00 */
[----:B------:R-:W-:Y:S02]  /*c100*/  IMAD.U32 R4, RZ, RZ, UR6 ;  /* 0x00000006ff047e24 */ /* 0x000fe4000f8e00ff */
[----:B------:R-:W0:Y:S01]  /*c110*/  LDC.64 R2, c[0x4][R2] ;  /* 0x0100000002027b82 */ /* 0x000e220000000a00 */
        /* <DEDUP_REMOVED lines=9> */
[----:B0-----:R-:W-:Y:S05]  /*c1b0*/  CALL.ABS.NOINC R2 ;  /* 0x0000000002007343 */ /* 0x001fea0003c00000 */
.L_x_252:
[----:B------:R-:W-:Y:S05]  /*c1c0*/  BSYNC B6 ;  /* 0x0000000000067941 */ /* 0x000fea0003800000 */
.L_x_251:
[----:B------:R-:W-:Y:S01]  /*c1d0*/  VIADD R0, R22, 0xa400 ;  /* 0x0000a40016007836 */ /* 0x000fe20000000000 */
[----:B------:R-:W-:Y:S01]  /*c1e0*/  LOP3.LUT R23, R23, 0xfffffffe, RZ, 0xc0, !PT ;  /* 0xfffffffe17177812 */ /* 0x000fe200078ec0ff */
[----:B------:R-:W-:Y:S03]  /*c1f0*/  BSSY B6, `(.L_x_253) ;  /* 0x0000014000067945 */ /* 0x000fe60003800000 */
        /* <DEDUP_REMOVED lines=19> */
.L_x_254:
[----:B------:R-:W-:Y:S05]  /*c330*/  BSYNC B6 ;  /* 0x0000000000067941 */ /* 0x000fea0003800000 */
.L_x_253:
        /* <DEDUP_REMOVED lines=20> */
.L_x_256:
[----:B------:R-:W-:Y:S05]  /*c480*/  BSYNC B6 ;  /* 0x0000000000067941 */ /* 0x000fea0003800000 */
.L_x_255:
[----:B------:R-:W-:Y:S01]  /*c490*/  LOP3.LUT P6, RZ, R23, 0x1, RZ, 0xc0, !PT ;  /* 0x0000000117ff7812 */ /* 0x000fe200078cc0ff */
[----:B------:R-:W-:-:S12]  /*c4a0*/  BSSY B6, `(.L_x_257) ;  /* 0x0000012000067945 */ /* 0x000fd80003800000 */
        /* <DEDUP_REMOVED lines=17> */
.L_x_258:
[----:B------:R-:W-:Y:S05]  /*c5c0*/  BSYNC B6 ;  /* 0x0000000000067941 */ /* 0x000fea0003800000 */
.L_x_257:
[----:B------:R-:W-:Y:S01]  /*c5d0*/  ULDC.64 UR4, c[0x0][0x9f8] ;  /* 0x00027e0000047ab9 */ /* 0x000fe20000000a00 */
[----:B------:R-:W0:Y:S01]  /*c5e0*/  LDC R19, c[0x0][0x430] ;  /* 0x00010c00ff137b82 */ /* 0x000e220000000800 */
[----:B------:R-:W-:-:S04]  /*c5f0*/  UISETP.NE.U32.AND UP0, UPT, UR4, URZ, UPT ;  /* 0x0000003f0400728c */ /* 0x000fc8000bf05070 */
[----:B------:R-:W-:-:S06]  /*c600*/  UISETP.NE.AND.EX UP0, UPT, UR5, URZ, UPT, UP0 ;  /* 0x0000003f0500728c */ /* 0x000fcc000bf05300 */
[----:B------:R-:W-:-:S05]  /*c610*/  PLOP3.LUT P0, PT, PT, PT, UP0, 0x80, 0x0 ;  /* 0x000000000000781c */ /* 0x000fca0003f0f008 */
[----:B------:R-:W-:-:S04]  /*c620*/  @UP0 UIADD3 UR4, UP1, UR38, UR4, URZ ;  /* 0x0000000426040290 */ /* 0x000fc8000ff3e03f */
[----:B------:R-:W-:Y:S02]  /*c630*/  @UP0 UIADD3.X UR5, UR39, UR5, URZ, UP1, !UPT ;  /* 0x0000000527050290 */ /* 0x000fe40008ffe43f */
[----:B------:R-:W-:Y:S01]  /*c640*/  IMAD.U32 R2, RZ, RZ, UR4 ;  /* 0x00000004ff027e24 */ /* 0x000fe2000f8e00ff */
[----:B------:R-:W-:Y:S01]  /*c650*/  ULDC UR4, c[0x0][0x2f4] ;  /* 0x0000bd0000047ab9 */ /* 0x000fe20000000800 */
[----:B0-----:R-:W-:Y:S02]  /*c660*/  ISETP.NE.AND P2, PT, R19, 0x1, PT ;  /* 0x000000011300780c */ /* 0x001fe40003f45270 */
[----:B------:R-:W-:Y:S01]  /*c670*/  IMAD.U32 R3, RZ, RZ, UR5 ;  /* 0x00000005ff037e24 */ /* 0x000fe2000f8e00ff */
[----:B------:R-:W-:Y:S01]  /*c680*/  LOP3.LUT R23, R23, 0xffffff7f, RZ, 0xc0, !PT ;  /* 0xffffff7f17177812 */ /* 0x000fe200078ec0ff */
[----:B------:R-:W-:-:S03]  /*c690*/  ULDC UR5, c[0x0][0x320] ;  /* 0x0000c80000057ab9 */ /* 0x000fc60000000800 */
[----:B------:R0:W5:Y:S01]  /*c6a0*/  @P0 LDG.E R32, desc[UR50][R2.64] ;  /* 0x0000003202200981 */ /* 0x000162000c1e1900 */
[C---:B------:R-:W-:Y:S01]  /*c6b0*/  ISETP.GE.AND P0, PT, R37.reuse, UR4, PT ;  /* 0x0000000425007c0c */ /* 0x040fe2000bf06270 */
[----:B------:R-:W-:Y:S01]  /*c6c0*/  UMOV UR6, 0xffffffff ;  /* 0xffffffff00067882 */ /* 0x000fe20000000000 */
[C---:B------:R-:W-:Y:S02]  /*c6d0*/  LOP3.LUT R20, R37.reuse, 0x40, RZ, 0xfc, !PT ;  /* 0x0000004025147812 */ /* 0x040fe400078efcff */
[----:B------:R-:W-:Y:S02]  /*c6e0*/  LOP3.LUT R21, R37, 0x80, RZ, 0xfc, !PT ;  /* 0x0000008025157812 */ /* 0x000fe400078efcff */
[----:B------:R-:W-:Y:S02]  /*c6f0*/  @P2 LOP3.LUT R23, R23, 0x80, RZ, 0xfc, !PT ;  /* 0x0000008017172812 */ /* 0x000fe400078efcff */
[----:B------:R-:W-:Y:S02]  /*c700*/  ISETP.GE.AND P3, PT, R21, UR4, PT ;  /* 0x0000000415007c0c */ /* 0x000fe4000bf66270 */
[----:B------:R-:W-:-:S02]  /*c710*/  LOP3.LUT R23, R23, 0xffffffef, RZ, 0xc0, !PT ;  /* 0xffffffef17177812 */ /* 0x000fc400078ec0ff */
[----:B------:R-:W-:Y:S02]  /*c720*/  ISETP.GE.AND P1, PT, R37, UR5, PT ;  /* 0x0000000525007c0c */ /* 0x000fe4000bf26270 */
[----:B------:R-:W-:Y:S02]  /*c730*/  @P0 LOP3.LUT R23, R23, 0x10, RZ, 0xfc, !PT ;  /* 0x0000001017170812 */ /* 0x000fe400078efcff */
[----:B------:R-:W-:Y:S02]  /*c740*/  ISETP.GE.AND P0, PT, R20, UR4, PT ;  /* 0x0000000414007c0c */ /* 0x000fe4000bf06270 */
[----:B------:R-:W-:-:S11]  /*c750*/  LOP3.LUT R23, R23, 0xfffffff7, RZ, 0xc0, !PT ;  /* 0xfffffff717177812 */ /* 0x000fd600078ec0ff */
[----:B------:R-:W-:Y:S02]  /*c760*/  @P0 LOP3.LUT R23, R23, 0x8, RZ, 0xfc, !PT ;  /* 0x0000000817170812 */ /* 0x000fe400078efcff */
[----:B------:R-:W-:Y:S02]  /*c770*/  ISETP.GE.AND P0, PT, R20, UR5, PT ;  /* 0x0000000514007c0c */ /* 0x000fe4000bf06270 */
[----:B------:R-:W-:-:S04]  /*c780*/  LOP3.LUT R23, R23, 0xfffffffb, RZ, 0xc0, !PT ;  /* 0xfffffffb17177812 */ /* 0x000fc800078ec0ff */
[----:B------:R-:W-:-:S04]  /*c790*/  @P3 LOP3.LUT R23, R23, 0x4, RZ, 0xfc, !PT ;  /* 0x0000000417173812 */ /* 0x000fc800078efcff */
[----:B------:R-:W-:-:S04]  /*c7a0*/  LOP3.LUT R23, R23, 0xfffffffe, RZ, 0xc0, !PT ;  /* 0xfffffffe17177812 */ /* 0x000fc800078ec0ff */
[----:B------:R-:W-:-:S04]  /*c7b0*/  LOP3.LUT R23, R23, 0xfffffffd, RZ, 0xc0, !PT ;  /* 0xfffffffd17177812 */ /* 0x000fc800078ec0ff */
[----:B------:R-:W-:-:S04]  /*c7c0*/  @P1 LOP3.LUT R23, R23, 0x2, RZ, 0xfc, !PT ;  /* 0x0000000217171812 */ /* 0x000fc800078efcff */
[----:B------:R-:W-:Y:S01]  /*c7d0*/  @P0 LOP3.LUT R23, R23, 0x1, RZ, 0xfc, !PT ;  /* 0x0000000117170812 */ /* 0x000fe200078efcff */
[----:B0-----:R-:W-:Y:S06]  /*c7e0*/  BRA.DIV UR6, `(.L_x_259) ;  /* 0x0000004e06007947 */ /* 0x001fec000b800000 */
.L_x_341:
[----:B------:R-:W0:Y:S01]  /*c7f0*/  S2R R0, SR_TID.X ;  /* 0x0000000000007919 */ /* 0x000e220000002100 */
[----:B------:R-:W-:Y:S01]  /*c800*/  UMOV UR4, 0xa0 ;  /* 0x000000a000047882 */ /* 0x000fe20000000000 */
[----:B------:R-:W1:Y:S01]  /*c810*/  @P2 LDC R5, c[0x0][0x434] ;  /* 0x00010d00ff052b82 */ /* 0x000e620000000800 */
[----:B------:R-:W-:Y:S01]  /*c820*/  UIMAD UR4, UR43, UR4, -0xa0 ;  /* 0xffffff602b0474a4 */ /* 0x000fe2000f8e0204 */
[----:B------:R-:W2:Y:S01]  /*c830*/  S2R R12, SR_TID.X ;  /* 0x00000000000c7919 */ /* 0x000ea20000002100 */
[----:B-----5:R-:W-:-:S05]  /*c840*/  SHF.R.S32.HI R10, RZ, 0x1f, R32 ;  /* 0x0000001fff0a7819 */ /* 0x020fca0000011420 */
[----:B------:R-:W3:Y:S01]  /*c850*/  @P2 LDC R7, c[0x0][0x438] ;  /* 0x00010e00ff072b82 */ /* 0x000ee20000000800 */
[----:B------:R4:W-:Y:S01]  /*c860*/  STL [R1], R10 ;  /* 0x0000000a01007387 */ /* 0x0009e20000100800 */
[----:B0-----:R-:W-:Y:S01]  /*c870*/  LOP3.LUT R0, R0, 0x7f, RZ, 0xc0, !PT ;  /* 0x0000007f00007812 */ /* 0x001fe200078ec0ff */
[----:B--2---:R-:W-:-:S03]  /*c880*/  IMAD.SHL.U32 R11, R12, 0x20, RZ ;  /* 0x000000200c0b7824 */ /* 0x004fc600078e00ff */
[----:B------:R-:W-:Y:S01]  /*c890*/  SHF.R.U32.HI R13, RZ, 0x2, R0 ;  /* 0x00000002ff0d7819 */ /* 0x000fe20000011600 */
[----:B------:R-:W-:-:S03]  /*c8a0*/  IMAD.SHL.U32 R12, R12, 0x20, RZ ;  /* 0x000000200c0c7824 */ /* 0x000fc600078e00ff */
[C---:B------:R-:W-:Y:S02]  /*c8b0*/  LOP3.LUT R11, R13.reuse, 0x60, R11, 0xf8, !PT ;  /* 0x000000600d0b7812 */ /* 0x040fe400078ef80b */
[----:B------:R-:W-:Y:S02]  /*c8c0*/  LOP3.LUT R12, R13, 0x60, R12, 0xf8, !PT ;  /* 0x000000600d0c7812 */ /* 0x000fe400078ef80c */
[----:B------:R-:W-:-:S05]  /*c8d0*/  LOP3.LUT R11, R11, 0x80, RZ, 0xfc, !PT ;  /* 0x000000800b0b7812 */ /* 0x000fca00078efcff */
[----:B------:R-:W-:-:S05]  /*c8e0*/  VIADD R8, R11, UR4 ;  /* 0x000000040b087c36 */ /* 0x000fca0008000000 */
[C---:B------:R-:W-:Y:S01]  /*c8f0*/  ISETP.GE.AND P0, PT, R8.reuse, UR42, PT ;  /* 0x0000002a08007c0c */ /* 0x040fe2000bf06270 */
[----:B------:R-:W-:-:S03]  /*c900*/  VIADD R8, R8, UR37 ;  /* 0x0000002508087c36 */ /* 0x000fc60008000000 */
[----:B------:R-:W-:Y:S01]  /*c910*/  ISETP.GT.U32.OR P0, PT, R11, 0x9f, P0 ;  /* 0x0000009f0b00780c */ /* 0x000fe20000704470 */
[----:B-1----:R-:W-:-:S04]  /*c920*/  @P2 IMAD.HI.U32 R4, R8, R5, RZ ;  /* 0x0000000508042227 */ /* 0x002fc800078e00ff */
[----:B------:R-:W-:Y:S01]  /*c930*/  IMAD.MOV.U32 R0, RZ, RZ, R8 ;  /* 0x000000ffff007224 */ /* 0x000fe200078e0008 */
[----:B---3--:R-:W-:-:S07]  /*c940*/  @P2 SHF.R.U32.HI R0, RZ, R7, R4 ;  /* 0x00000007ff002219 */ /* 0x008fce0000011604 */
[----:B------:R-:W0:Y:S01]  /*c950*/  @!P0 LDC.64 R2, c[0x0][0x428] ;  /* 0x00010a00ff028b82 */ /* 0x000e220000000a00 */
[--C-:B------:R-:W-:Y:S01]  /*c960*/  @!P0 SHF.R.S32.HI R7, RZ, 0x1f, R0.reuse ;  /* 0x0000001fff078819 */ /* 0x100fe20000011400 */
[----:B------:R-:W-:-:S06]  /*c970*/  @!P0 IMAD.MOV.U32 R6, RZ, RZ, R0 ;  /* 0x000000ffff068224 */ /* 0x000fcc00078e0000 */
[----:B------:R-:W1:Y:S01]  /*c980*/  @!P0 LDC.64 R4, c[0x0][0x418] ;  /* 0x00010600ff048b82 */ /* 0x000e620000000a00 */
[----:B0-----:R-:W-:-:S04]  /*c990*/  @!P0 IMAD R9, R10, R2, RZ ;  /* 0x000000020a098224 */ /* 0x001fc800078e02ff */
[C---:B------:R-:W-:Y:S02]  /*c9a0*/  @!P0 IMAD R9, R32.reuse, R3, R9 ;  /* 0x0000000320098224 */ /* 0x040fe400078e0209 */
[----:B------:R-:W-:-:S04]  /*c9b0*/  @!P0 IMAD.WIDE.U32 R2, R32, R2, R6 ;  /* 0x0000000220028225 */ /* 0x000fc800078e0006 */
[----:B------:R-:W-:Y:S01]  /*c9c0*/  @!P0 IMAD.IADD R9, R9, 0x1, R3 ;  /* 0x0000000109098824 */ /* 0x000fe200078e0203 */
[----:B-1----:R-:W-:Y:S01]  /*c9d0*/  @!P0 LEA R4, P1, R2, R4, 0x2 ;  /* 0x0000000402048211 */ /* 0x002fe200078210ff */
[----:B------:R-:W-:-:S03]  /*c9e0*/  IMAD.MOV.U32 R6, RZ, RZ, RZ ;  /* 0x000000ffff067224 */ /* 0x000fc600078e00ff */
[----:B------:R-:W-:Y:S01]  /*c9f0*/  @!P0 LEA.HI.X R5, R2, R5, R9, 0x2, P1 ;  /* 0x0000000502058211 */ /* 0x000fe200008f1409 */
[----:B------:R-:W-:-:S04]  /*ca00*/  VIADD R9, R12, UR4 ;  /* 0x000000040c097c36 */ /* 0x000fc80008000000 */
[----:B------:R0:W5:Y:S01]  /*ca10*/  @!P0 LDG.E R6, desc[UR50][R4.64] ;  /* 0x0000003204068981 */ /* 0x000162000c1e1900 */
[C---:B------:R-:W-:Y:S01]  /*ca20*/  ISETP.GE.AND P0, PT, R9.reuse, UR42, PT ;  /* 0x0000002a09007c0c */ /* 0x040fe2000bf06270 */
[----:B------:R-:W-:-:S04]  /*ca30*/  VIADD R9, R9, UR37 ;  /* 0x0000002509097c36 */ /* 0x000fc80008000000 */
[----:B------:R-:W-:Y:S01]  /*ca40*/  IMAD.MOV.U32 R7, RZ, RZ, R9 ;  /* 0x000000ffff077224 */ /* 0x000fe200078e0009 */
[----:B0-----:R-:W0:Y:S08]  /*ca50*/  @P2 LDC R5, c[0x0][0x434] ;  /* 0x00010d00ff052b82 */ /* 0x001e300000000800 */
[----:B------:R-:W1:Y:S08]  /*ca60*/  @P2 LDC R4, c[0x0][0x438] ;  /* 0x00010e00ff042b82 */ /* 0x000e700000000800 */
[----:B------:R-:W4:Y:S01]  /*ca70*/  @!P0 LDC.64 R2, c[0x0][0x428] ;  /* 0x00010a00ff028b82 */ /* 0x000f220000000a00 */
[----:B0-----:R-:W-:-:S05]  /*ca80*/  @P2 IMAD.HI.U32 R5, R9, R5, RZ ;  /* 0x0000000509052227 */ /* 0x001fca00078e00ff */
[----:B-1----:R-:W-:-:S04]  /*ca90*/  @P2 SHF.R.U32.HI R7, RZ, R4, R5 ;  /* 0x00000004ff072219 */ /* 0x002fc80000011605 */
[--C-:B------:R-:W-:Y:S01]  /*caa0*/  @!P0 SHF.R.S32.HI R5, RZ, 0x1f, R7.reuse ;  /* 0x0000001fff058819 */ /* 0x100fe20000011407 */
[----:B------:R-:W-:Y:S02]  /*cab0*/  @!P0 IMAD.MOV.U32 R4, RZ, RZ, R7 ;  /* 0x000000ffff048224 */ /* 0x000fe400078e0007 */
[-C--:B----4-:R-:W-:Y:S02]  /*cac0*/  @!P0 IMAD R10, R10, R2.reuse, RZ ;  /* 0x000000020a0a8224 */ /* 0x090fe400078e02ff */
[----:B------:R-:W-:-:S04]  /*cad0*/  @!P0 IMAD.WIDE.U32 R4, R32, R2, R4 ;  /* 0x0000000220048225 */ /* 0x000fc800078e0004 */
[----:B------:R-:W-:Y:S02]  /*cae0*/  @!P0 IMAD R10, R32, R3, R10 ;  /* 0x00000003200a8224 */ /* 0x000fe400078e020a */
[----:B------:R-:W0:Y:S02]  /*caf0*/  @!P0 LDC.64 R2, c[0x0][0x418] ;  /* 0x00010600ff028b82 */ /* 0x000e240000000a00 */
[----:B------:R-:W-:Y:S01]  /*cb00*/  @!P0 IMAD.IADD R10, R5, 0x1, R10 ;  /* 0x00000001050a8824 */ /* 0x000fe200078e020a */
[----:B0-----:R-:W-:-:S04]  /*cb10*/  @!P0 LEA R2, P1, R4, R2, 0x2 ;  /* 0x0000000204028211 */ /* 0x001fc800078210ff */
[----:B------:R-:W-:Y:S01]  /*cb20*/  @!P0 LEA.HI.X R3, R4, R3, R10, 0x2, P1 ;  /* 0x0000000304038211 */ /* 0x000fe200008f140a */
[----:B------:R-:W-:-:S06]  /*cb30*/  IMAD.MOV.U32 R4, RZ, RZ, RZ ;  /* 0x000000ffff047224 */ /* 0x000fcc00078e00ff */
[----:B------:R0:W5:Y:S01]  /*cb40*/  @!P0 LDG.E R4, desc[UR50][R2.64] ;  /* 0x0000003202048981 */ /* 0x000162000c1e1900 */
[----:B------:R-:W-:Y:S01]  /*cb50*/  ISETP.GT.U32.AND P0, PT, R11, 0x9f, PT ;  /* 0x0000009f0b00780c */ /* 0x000fe20003f04070 */
[----:B------:R-:W-:Y:S01]  /*cb60*/  IMAD.MOV R5, RZ, RZ, -R0 ;  /* 0x000000ffff057224 */ /* 0x000fe200078e0a00 */
[----:B------:R-:W-:Y:S01]  /*cb70*/  LOP3.LUT R23, R23, 0xffffffbf, RZ, 0xc0, !PT ;  /* 0xffffffbf17177812 */ /* 0x000fe200078ec0ff */
[----:B------:R-:W-:Y:S01]  /*cb80*/  IMAD.MOV R0, RZ, RZ, -R7 ;  /* 0x000000ffff007224 */ /* 0x000fe200078e0a07 */
[----:B------:R-:W-:Y:S01]  /*cb90*/  SHF.R.S32.HI R34, RZ, 0x1f, R18 ;  /* 0x0000001fff227819 */ /* 0x000fe20000011412 */
[----:B------:R-:W-:Y:S02]  /*cba0*/  IMAD.U32 R12, RZ, RZ, UR43 ;  /* 0x0000002bff0c7e24 */ /* 0x000fe4000f8e00ff */
[----:B------:R-:W-:Y:S02]  /*cbb0*/  IMAD R7, R19, R5, R8 ;  /* 0x0000000513077224 */ /* 0x000fe400078e0208 */
[----:B0-----:R-:W-:-:S02]  /*cbc0*/  IMAD.U32 R2, RZ, RZ, UR46 ;  /* 0x0000002eff027e24 */ /* 0x001fc4000f8e00ff */
[----:B------:R-:W-:Y:S02]  /*cbd0*/  IMAD R5, R19, R0, R9 ;  /* 0x0000000013057224 */ /* 0x000fe400078e0209 */
[----:B------:R-:W-:Y:S01]  /*cbe0*/  VIADD R12, R12, 0xffffffff ;  /* 0xffffffff0c0c7836 */ /* 0x000fe20000000000 */
[----:B------:R-:W-:-:S13]  /*cbf0*/  ISETP.NE.AND P2, PT, R2, 0x3, PT ;  /* 0x000000030200780c */ /* 0x000fda0003f45270 */
[----:B------:R-:W-:-:S04]  /*cc00*/  @P2 LOP3.LUT R23, R23, 0x40, RZ, 0xfc, !PT ;  /* 0x0000004017172812 */ /* 0x000fc800078efcff */
[----:B------:R-:W-:-:S04]  /*cc10*/  LOP3.LUT R23, R23, 0xffffffdf, RZ, 0xc0, !PT ;  /* 0xffffffdf17177812 */ /* 0x000fc800078ec0ff */
[----:B------:R-:W-:Y:S01]  /*cc20*/  @P0 LOP3.LUT R23, R23, 0x20, RZ, 0xfc, !PT ;  /* 0x0000002017170812 */ /* 0x000fe200078efcff */
[----:B------:R-:W-:Y:S06]  /*cc30*/  @!P2 BRA `(.L_x_260) ;  /* 0x000000000004a947 */ /* 0x000fec0003800000 */
[----:B------:R-:W-:Y:S01]  /*cc40*/  BPT.TRAP 0x1 ;  /* 0x000000040000795c */ /* 0x000fe20000300000 */
.L_x_260:
[----:B------:R-:W-:Y:S01]  /*cc50*/  IMAD R0, R28, 0x8, R22 ;  /* 0x000000081c007824 */ /* 0x000fe200078e0216 */
[----:B------:R-:W-:Y:S01]  /*cc60*/  SHF.L.U32 R31, R33, 0x1f, RZ ;  /* 0x0000001f211f7819 */ /* 0x000fe200000006ff */
[----:B------:R-:W-:Y:S01]  /*cc70*/  BSSY B0, `(.L_x_261) ;  /* 0x0000004000007945 */ /* 0x000fe20003800000 */
[----:B------:R-:W-:Y:S02]  /*cc80*/  SHF.R.S32.HI R29, RZ, 0x1f, R5 ;  /* 0x0000001fff1d7819 */ /* 0x000fe40000011405 */
[----:B------:R-:W0:Y:S02]  /*cc90*/  SYNCS.PHASECHK.TRANS64.TRYWAIT P0, [R0+URZ+0x29880], R31 ;  /* 0x0298801f000075a7 */ /* 0x000e24000800017f */
[----:B0-----:R-:W-:Y:S05]  /*cca0*/  @!P0 BRA `(.L_x_262) ;  /* 0x0000004400fc8947 */ /* 0x001fea0003800000 */
.L_x_342:
[----:B------:R-:W-:Y:S05]  /*ccb0*/  BSYNC B0 ;  /* 0x0000000000007941 */ /* 0x000fea0003800000 */
.L_x_261:
[----:B------:R-:W-:Y:S01]  /*ccc0*/  ULDC.64 UR4, c[0x0][0x328] ;  /* 0x0000ca0000047ab9 */ /* 0x000fe20000000a00 */
[----:B-----5:R-:W-:Y:S01]  /*ccd0*/  SHF.R.S32.HI R30, RZ, 0x1f, R4 ;  /* 0x0000001fff1e7819 */ /* 0x020fe20000011404 */
[----:B------:R-:W-:Y:S01]  /*cce0*/  IMAD R8, R29, UR4, RZ ;  /* 0x000000041d087c24 */ /* 0x000fe2000f8e02ff */
[----:B------:R-:W-:Y:S01]  /*ccf0*/  ULDC.64 UR6, c[0x0][0x338] ;  /* 0x0000ce0000067ab9 */ /* 0x000fe20000000a00 */
[C---:B------:R-:W-:Y:S01]  /*cd00*/  IMAD.WIDE.U32 R2, R5.reuse, UR4, RZ ;  /* 0x0000000405027c25 */ /* 0x040fe2000f8e00ff */
[----:B------:R-:W-:Y:S01]  /*cd10*/  ULDC.64 UR8, c[0x0][0x330] ;  /* 0x0000cc0000087ab9 */ /* 0x000fe20000000a00 */
[----:B------:R-:W1:Y:S01]  /*cd20*/  S2R R13, SR_TID.X ;  /* 0x00000000000d7919 */ /* 0x000e620000002100 */
[----:B------:R-:W-:Y:S01]  /*cd30*/  SHF.R.S32.HI R25, RZ, 0x1f, R7 ;  /* 0x0000001fff197819 */ /* 0x000fe20000011407 */
[----:B------:R-:W-:Y:S01]  /*cd40*/  IMAD R8, R5, UR5, R8 ;  /* 0x0000000505087c24 */ /* 0x000fe2000f8e0208 */
[----:B------:R-:W-:Y:S01]  /*cd50*/  ULDC.64 UR10, c[0x0][0x318] ;  /* 0x0000c600000a7ab9 */ /* 0x000fe20000000a00 */
[----:B------:R-:W-:Y:S01]  /*cd60*/  IMAD R10, R34, UR8, RZ ;  /* 0x00000008220a7c24 */ /* 0x000fe2000f8e02ff */
[----:B------:R-:W-:Y:S01]  /*cd70*/  SHF.R.S32.HI R27, RZ, 0x1f, R6 ;  /* 0x0000001fff1b7819 */ /* 0x000fe20000011406 */
[----:B------:R-:W-:Y:S01]  /*cd80*/  IMAD.IADD R3, R3, 0x1, R8 ;  /* 0x0000000103037824 */ /* 0x000fe200078e0208 */
[----:B------:R-:W-:Y:S01]  /*cd90*/  LOP3.LUT P1, RZ, R23, 0x1, RZ, 0xc0, !PT ;  /* 0x0000000117ff7812 */ /* 0x000fe2000782c0ff */
[----:B------:R-:W-:-:S02]  /*cda0*/  IMAD R8, R30, UR6, RZ ;  /* 0x000000061e087c24 */ /* 0x000fc4000f8e02ff */
[----:B------:R-:W-:-:S04]  /*cdb0*/  IMAD.WIDE.U32 R2, R4, UR6, R2 ;  /* 0x0000000604027c25 */ /* 0x000fc8000f8e0002 */
[----:B------:R-:W-:Y:S02]  /*cdc0*/  IMAD R8, R4, UR7, R8 ;  /* 0x0000000704087c24 */ /* 0x000fe4000f8e0208 */
[C---:B------:R-:W-:Y:S02]  /*cdd0*/  IMAD R10, R18.reuse, UR9, R10 ;  /* 0x00000009120a7c24 */ /* 0x040fe4000f8e020a */
[----:B------:R-:W-:Y:S02]  /*cde0*/  IMAD.IADD R3, R3, 0x1, R8 ;  /* 0x0000000103037824 */ /* 0x000fe400078e0208 */
[----:B------:R-:W-:Y:S02]  /*cdf0*/  IMAD R11, R25, UR4, RZ ;  /* 0x00000004190b7c24 */ /* 0x000fe4000f8e02ff */
[----:B------:R-:W-:-:S04]  /*ce00*/  IMAD.WIDE.U32 R2, R18, UR8, R2 ;  /* 0x0000000812027c25 */ /* 0x000fc8000f8e0002 */
[----:B------:R-:W-:Y:S01]  /*ce10*/  IMAD R11, R7, UR5, R11 ;  /* 0x00000005070b7c24 */ /* 0x000fe2000f8e020b */
[----:B------:R-:W-:-:S04]  /*ce20*/  IADD3 R9, P0, R2, UR10, RZ ;  /* 0x0000000a02097c10 */ /* 0x000fc8000ff1e0ff */
[----:B------:R-:W-:Y:S01]  /*ce30*/  IADD3.X R8, R3, UR11, R10, P0, !PT ;  /* 0x0000000b03087c10 */ /* 0x000fe200087fe40a */
[----:B------:R-:W-:Y:S01]  /*ce40*/  IMAD.WIDE.U32 R2, R7, UR4, RZ ;  /* 0x0000000407027c25 */ /* 0x000fe2000f8e00ff */
[----:B-1----:R-:W-:Y:S01]  /*ce50*/  LOP3.LUT R13, R13, 0x7f, RZ, 0xc0, !PT ;  /* 0x0000007f0d0d7812 */ /* 0x002fe200078ec0ff */
[----:B------:R-:W-:Y:S02]  /*ce60*/  UMOV UR4, 0xffffffff ;  /* 0xffffffff00047882 */ /* 0x000fe40000000000 */
[----:B------:R-:W-:Y:S01]  /*ce70*/  IMAD.IADD R3, R3, 0x1, R11 ;  /* 0x0000000103037824 */ /* 0x000fe200078e020b */
[--C-:B------:R-:W-:Y:S01]  /*ce80*/  SHF.R.U32.HI R14, RZ, 0x2, R13.reuse ;  /* 0x00000002ff0e7819 */ /* 0x100fe2000001160d */
[----:B------:R-:W-:Y:S01]  /*ce90*/  IMAD R11, R27, UR6, RZ ;  /* 0x000000061b0b7c24 */ /* 0x000fe2000f8e02ff */
[----:B------:R-:W-:Y:S01]  /*cea0*/  SHF.R.U32.HI R13, RZ, 0x5, R13 ;  /* 0x00000005ff0d7819 */ /* 0x000fe2000001160d */
[----:B------:R-:W-:-:S04]  /*ceb0*/  IMAD.WIDE.U32 R2, R6, UR6, R2 ;  /* 0x0000000606027c25 */ /* 0x000fc8000f8e0002 */
[----:B------:R-:W-:Y:S02]  /*cec0*/  IMAD R11, R6, UR7, R11 ;  /* 0x00000007060b7c24 */ /* 0x000fe4000f8e020b */
[----:B------:R-:W-:Y:S02]  /*ced0*/  IMAD.SHL.U32 R13, R13, 0x400, RZ ;  /* 0x000004000d0d7824 */ /* 0x000fe400078e00ff */
[----:B------:R-:W-:Y:S02]  /*cee0*/  IMAD.IADD R3, R3, 0x1, R11 ;  /* 0x0000000103037824 */ /* 0x000fe400078e020b */
[----:B------:R-:W-:Y:S02]  /*cef0*/  IMAD R19, R28, 0x5000, R13 ;  /* 0x000050001c137824 */ /* 0x000fe400078e020d */
[----:B------:R-:W-:-:S03]  /*cf00*/  IMAD.WIDE.U32 R2, R18, UR8, R2 ;  /* 0x0000000812027c25 */ /* 0x000fc6000f8e0002 */
[----:B------:R-:W-:Y:S01]  /*cf10*/  IADD3 R24, P0, R2, UR10, RZ ;  /* 0x0000000a02187c10 */ /* 0x000fe2000ff1e0ff */
[----:B------:R-:W-:-:S03]  /*cf20*/  IMAD.MOV.U32 R2, RZ, RZ, -0xa0 ;  /* 0xffffff60ff027424 */ /* 0x000fc600078e00ff */
[----:B------:R-:W-:Y:S01]  /*cf30*/  IADD3.X R21, R10, UR11, R3, P0, !PT ;  /* 0x0000000b0a157c10 */ /* 0x000fe200087fe403 */
[----:B------:R-:W-:-:S04]  /*cf40*/  IMAD R12, R12, R2, UR42 ;  /* 0x0000002a0c0c7e24 */ /* 0x000fc8000f8e0202 */
[----:B------:R-:W-:-:S05]  /*cf50*/  IMAD.IADD R20, R12, 0x1, -R14 ;  /* 0x000000010c147824 */ /* 0x000fca00078e0a0e */
[----:B------:R-:W-:Y:S01]  /*cf60*/  ISETP.GE.AND P5, PT, R20, 0x1, PT ;  /* 0x000000011400780c */ /* 0x000fe20003fa6270 */
[----:B------:R-:W-:-:S12]  /*cf70*/  BRA.DIV UR4, `(.L_x_263) ;  /* 0x00000046045c7947 */ /* 0x000fd8000b800000 */
[----:B------:R-:W1:Y:S01]  /*cf80*/  SHFL.IDX PT, R2, R9, RZ, 0x1c1f ;  /* 0x001c1fff09027589 */ /* 0x000e6200000e0000 */
[C---:B------:R-:W-:Y:S02]  /*cf90*/  LOP3.LUT P6, RZ, R23.reuse, 0x2, RZ, 0xc0, !PT ;  /* 0x0000000217ff7812 */ /* 0x040fe400078cc0ff */
[----:B------:R-:W-:Y:S01]  /*cfa0*/  IADD3 R19, R22, R19, R35 ;  /* 0x0000001316137210 */ /* 0x000fe20007ffe023 */
[----:B------:R-:W2:Y:S01]  /*cfb0*/  SHFL.IDX PT, R3, R8, RZ, 0x1c1f ;  /* 0x001c1fff08037589 */ /* 0x000ea200000e0000 */
[----:B------:R-:W-:Y:S02]  /*cfc0*/  LOP3.LUT R23, R23, 0xfffffeff, RZ, 0xc0, !PT ;  /* 0xfffffeff17177812 */ /* 0x000fe400078ec0ff */
[----:B------:R-:W-:Y:S01]  /*cfd0*/  ISETP.GE.AND P4, PT, R20, 0x21, PT ;  /* 0x000000211400780c */ /* 0x000fe20003f86270 */
[----:B------:R-:W-:Y:S01]  /*cfe0*/  IMAD.IADD R10, R36, 0x1, R19 ;  /* 0x00000001240a7824 */ /* 0x000fe200078e0213 */
[----:B------:R-:W-:Y:S01]  /*cff0*/  SHFL.IDX PT, R21, R21, RZ, 0x1c1f ;  /* 0x001c1fff15157589 */ /* 0x000fe200000e0000 */
[----:B------:R-:W-:-:S02]  /*d000*/  ISETP.GE.AND P3, PT, R20, 0x41, PT ;  /* 0x000000411400780c */ /* 0x000fc40003f66270 */
[----:B------:R-:W-:Y:S02]  /*d010*/  ISETP.GE.AND P2, PT, R20, 0x61, PT ;  /* 0x000000611400780c */ /* 0x000fe40003f46270 */
[----:B-1----:R-:W-:-:S05]  /*d020*/  IADD3 R2, P0, R37, R2, RZ ;  /* 0x0000000225027210 */ /* 0x002fca0007f1e0ff */
[----:B--2---:R-:W-:Y:S01]  /*d030*/  IMAD.X R3, RZ, RZ, R3, P0 ;  /* 0x000000ffff037224 */ /* 0x004fe200000e0603 */
[----:B------:R-:W-:-:S13]  /*d040*/  ISETP.LT.OR P0, PT, R20, 0x1, P6 ;  /* 0x000000011400780c */ /* 0x000fda0003701670 */
[----:B------:R-:W-:Y:S01]  /*d050*/  LDGSTS.E.BYPASS.LTC128B.128 [R19+0xa400], desc[UR50][R2.64], !P0 ;  /* 0x0a40000002137fae */ /* 0x000fe2000c101d72 */
[----:B------:R-:W-:-:S13]  /*d060*/  ISETP.LT.OR P0, PT, R20, 0x1, P1 ;  /* 0x000000011400780c */ /* 0x000fda0000f01670 */
[----:B------:R1:W-:Y:S04]  /*d070*/  LDGSTS.E.BYPASS.LTC128B.128 [R10+0xa400], desc[UR50][R2.64+0x40], !P0 ;  /* 0x0a400040020a7fae */ /* 0x0003e8000c101d72 */
[----:B-1----:R-:W1:Y:S04]  /*d080*/  SHFL.IDX PT, R2, R9, 0x1, 0x1c1f ;  /* 0x003c1f0009027f89 */ /* 0x002e6800000e0000 */
[----:B------:R-:W2:Y:S01]  /*d090*/  SHFL.IDX PT, R3, R8, 0x1, 0x1c1f ;  /* 0x003c1f0008037f89 */ /* 0x000ea200000e0000 */
[----:B-1----:R-:W-:-:S05]  /*d0a0*/  IADD3 R2, P0, R37, R2, RZ ;  /* 0x0000000225027210 */ /* 0x002fca0007f1e0ff */
[----:B--2---:R-:W-:Y:S01]  /*d0b0*/  IMAD.X R3, RZ, RZ, R3, P0 ;  /* 0x000000ffff037224 */ /* 0x004fe200000e0603 */
[----:B------:R-:W-:-:S13]  /*d0c0*/  ISETP.LT.OR P0, PT, R20, 0x21, P6 ;  /* 0x000000211400780c */ /* 0x000fda0003701670 */
[----:B------:R-:W-:Y:S01]  /*d0d0*/  LDGSTS.E.BYPASS.LTC128B.128 [R19+0xb400], desc[UR50][R2.64], !P0 ;  /* 0x0b40000002137fae */ /* 0x000fe2000c101d72 */
[----:B------:R-:W-:-:S13]  /*d0e0*/  ISETP.LT.OR P0, PT, R20, 0x21, P1 ;  /* 0x000000211400780c */ /* 0x000fda0000f01670 */
[----:B------:R1:W-:Y:S04]  /*d0f0*/  LDGSTS.E.BYPASS.LTC128B.128 [R10+0xb400], desc[UR50][R2.64+0x40], !P0 ;  /* 0x0b400040020a7fae */ /* 0x0003e8000c101d72 */
[----:B-1----:R-:W1:Y:S04]  /*d100*/  SHFL.IDX PT, R2, R9, 0x2, 0x1c1f ;  /* 0x005c1f0009027f89 */ /* 0x002e6800000e0000 */
[----:B------:R-:W2:Y:S04]  /*d110*/  SHFL.IDX PT, R3, R8, 0x2, 0x1c1f ;  /* 0x005c1f0008037f89 */ /* 0x000ea800000e0000 */
[----:B------:R-:W-:Y:S01]  /*d120*/  SHFL.IDX PT, R8, R8, 0x3, 0x1c1f ;  /* 0x007c1f0008087f89 */ /* 0x000fe200000e0000 */
[----:B-1----:R-:W-:-:S05]  /*d130*/  IADD3 R2, P0, R37, R2, RZ ;  /* 0x0000000225027210 */ /* 0x002fca0007f1e0ff */
[----:B--2---:R-:W-:Y:S01]  /*d140*/  IMAD.X R3, RZ, RZ, R3, P0 ;  /* 0x000000ffff037224 */ /* 0x004fe200000e0603 */
[----:B------:R-:W-:-:S13]  /*d150*/  ISETP.LT.OR P0, PT, R20, 0x41, P6 ;  /* 0x000000411400780c */ /* 0x000fda0003701670 */
[----:B------:R-:W-:Y:S01]  /*d160*/  LDGSTS.E.BYPASS.LTC128B.128 [R19+0xc400], desc[UR50][R2.64], !P0 ;  /* 0x0c40000002137fae */ /* 0x000fe2000c101d72 */
[----:B------:R-:W-:-:S13]  /*d170*/  ISETP.LT.OR P0, PT, R20, 0x41, P1 ;  /* 0x000000411400780c */ /* 0x000fda0000f01670 */
[----:B------:R1:W-:Y:S04]  /*d180*/  LDGSTS.E.BYPASS.LTC128B.128 [R10+0xc400], desc[UR50][R2.64+0x40], !P0 ;  /* 0x0c400040020a7fae */ /* 0x0003e8000c101d72 */
[----:B-1----:R-:W1:Y:S02]  /*d190*/  SHFL.IDX PT, R2, R9, 0x3, 0x1c1f ;  /* 0x007c1f0009027f89 */ /* 0x002e6400000e0000 */
[----:B-1----:R-:W-:-:S05]  /*d1a0*/  IADD3 R2, P0, R37, R2, RZ ;  /* 0x0000000225027210 */ /* 0x002fca0007f1e0ff */
[----:B------:R-:W-:Y:S01]  /*d1b0*/  IMAD.X R3, RZ, RZ, R8, P0 ;  /* 0x000000ffff037224 */ /* 0x000fe200000e0608 */
[----:B------:R-:W-:-:S13]  /*d1c0*/  ISETP.LT.OR P0, PT, R20, 0x61, P6 ;  /* 0x000000611400780c */ /* 0x000fda0003701670 */
[----:B------:R-:W-:Y:S01]  /*d1d0*/  LDGSTS.E.BYPASS.LTC128B.128 [R19+0xd400], desc[UR50][R2.64], !P0 ;  /* 0x0d40000002137fae */ /* 0x000fe2000c101d72 */
[----:B------:R-:W-:-:S13]  /*d1e0*/  ISETP.LT.OR P0, PT, R20, 0x61, P1 ;  /* 0x000000611400780c */ /* 0x000fda0000f01670 */
[----:B------:R1:W-:Y:S01]  /*d1f0*/  LDGSTS.E.BYPASS.LTC128B.128 [R10+0xd400], desc[UR50][R2.64+0x40], !P0 ;  /* 0x0d400040020a7fae */ /* 0x0003e2000c101d72 */
[----:B------:R-:W-:-:S03]  /*d200*/  ISETP.GE.AND P0, PT, R20, 0x81, PT ;  /* 0x000000811400780c */ /* 0x000fc60003f06270 */
[----:B-1----:R1:W2:Y:S10]  /*d210*/  SHFL.IDX PT, R2, R24, RZ, 0x1c1f ;  /* 0x001c1fff18027589 */ /* 0x0022b400000e0000 */
[----:B------:R-:W-:-:S07]  /*d220*/  @P0 LOP3.LUT R23, R23, 0x100, RZ, 0xfc, !PT ;  /* 0x0000010017170812 */ /* 0x000fce00078efcff */
.L_x_354:
[----:B--2---:R-:W-:Y:S02]  /*d230*/  IADD3 R2, P0, R37, R2, RZ ;  /* 0x0000000225027210 */ /* 0x004fe40007f1e0ff */
[----:B------:R-:W-:-:S03]  /*d240*/  LOP3.LUT P6, RZ, R23, 0x2, RZ, 0xc0, !PT ;  /* 0x0000000217ff7812 */ /* 0x000fc600078cc0ff */
[----:B------:R-:W-:Y:S01]  /*d250*/  IMAD.X R3, RZ, RZ, R21, P0 ;  /* 0x000000ffff037224 */ /* 0x000fe200000e0615 */
[----:B------:R-:W-:-:S13]  /*d260*/  ISETP.LT.OR P0, PT, R20, 0x81, P6 ;  /* 0x000000811400780c */ /* 0x000fda0003701670 */
[----:B------:R-:W-:Y:S01]  /*d270*/  @!PT LDS RZ, [RZ] ;  /* 0x00000000fffff984 */ /* 0x000fe20000000800 */
[----:B------:R-:W-:Y:S01]  /*d280*/  @!PT LDS RZ, [RZ] ;  /* 0x00000000fffff984 */ /* 0x000fe20000000800 */
[----:B------:R-:W-:Y:S01]  /*d290*/  @!PT LDS RZ, [RZ] ;  /* 0x00000000fffff984 */ /* 0x000fe20000000800 */
[----:B------:R2:W-:Y:S01]  /*d2a0*/  LDGSTS.E.BYPASS.LTC128B.128 [R19+0xe400], desc[UR50][R2.64], !P0 ;  /* 0x0e40000002137fae */ /* 0x0005e2000c101d72 */
[----:B------:R-:W-:-:S13]  /*d2b0*/  ISETP.LT.OR P0, PT, R20, 0x81, P1 ;  /* 0x000000811400780c */ /* 0x000fda0000f01670 */
[----:B------:R2:W-:Y:S01]  /*d2c0*/  LDGSTS.E.BYPASS.LTC128B.128 [R10+0xe400], desc[UR50][R2.64+0x40], !P0 ;  /* 0x0e400040020a7fae */ /* 0x0005e2000c101d72 */
[----:B------:R-:W-:Y:S01]  /*d2d0*/  PLOP3.LUT P0, PT, PT, PT, PT, 0x80, 0x0 ;  /* 0x000000000000781c */ /* 0x000fe20003f0f070 */
[----:B------:R-:W-:-:S12]  /*d2e0*/  NOP ;  /* 0x0000000000007918 */ /* 0x000fd80000000000 */
.L_x_264:
        /* <DEDUP_REMOVED lines=11> */
.L_x_265:
[----:B------:R2:W-:Y:S01]  /*d3a0*/  SYNCS.ARRIVE.TRANS64.A1T0 RZ, [R0+URZ+0x29870], RZ ;  /* 0x029870ff00ff79a7 */ /* 0x0005e2000810003f */
[----:B------:R-:W-:Y:S05]  /*d3b0*/  @!P6 BRA `(.L_x_266) ;  /* 0x000000000004e947 */ /* 0x000fea0003800000 */
[----:B------:R-:W-:Y:S01]  /*d3c0*/  BPT.TRAP 0x1 ;  /* 0x000000040000795c */ /* 0x000fe20000300000 */
.L_x_266:
[----:B------:R-:W3:Y:S01]  /*d3d0*/  SYNCS.PHASECHK.TRANS64.TRYWAIT P0, [R0+URZ+0x29840], R31 ;  /* 0x0298401f000075a7 */ /* 0x000ee2000800017f */
[----:B------:R-:W-:Y:S04]  /*d3e0*/  BSSY B0, `(.L_x_267) ;  /* 0x0000002000007945 */ /* 0x000fe80003800000 */
[----:B---3--:R-:W-:Y:S05]  /*d3f0*/  @!P0 BRA `(.L_x_268) ;  /* 0x0000004800048947 */ /* 0x008fea0003800000 */
.L_x_355:
[----:B------:R-:W-:Y:S05]  /*d400*/  BSYNC B0 ;  /* 0x0000000000007941 */ /* 0x000fea0003800000 */
.L_x_267:
[----:B------:R-:W4:Y:S01]  /*d410*/  LDL R9, [R1+0x8] ;  /* 0x0000080001097983 */ /* 0x000f220000100800 */
[----:B------:R-:W-:Y:S01]  /*d420*/  ULDC.64 UR4, c[0x0][0x300] ;  /* 0x0000c00000047ab9 */ /* 0x000fe20000000a00 */
[----:B------:R-:W-:Y:S01]  /*d430*/  ULDC.64 UR6, c[0x0][0x310] ;  /* 0x0000c40000067ab9 */ /* 0x000fe20000000a00 */
[----:B------:R-:W-:Y:S02]  /*d440*/  IMAD R8, R29, UR4, RZ ;  /* 0x000000041d087c24 */ /* 0x000fe4000f8e02ff */
[----:B------:R-:W-:-:S04]  /*d450*/  IMAD.WIDE.U32 R2, R5, UR4, RZ ;  /* 0x0000000405027c25 */ /* 0x000fc8000f8e00ff */
[----:B------:R-:W-:Y:S02]  /*d460*/  IMAD R8, R5, UR5, R8 ;  /* 0x0000000505087c24 */ /* 0x000fe4000f8e0208 */
[----:B------:R-:W-:Y:S02]  /*d470*/  IMAD R30, R30, UR6, RZ ;  /* 0x000000061e1e7c24 */ /* 0x000fe4000f8e02ff */
[----:B------:R-:W-:Y:S02]  /*d480*/  IMAD.IADD R3, R3, 0x1, R8 ;  /* 0x0000000103037824 */ /* 0x000fe400078e0208 */
[----:B------:R-:W-:Y:S02]  /*d490*/  IMAD R8, R25, UR4, RZ ;  /* 0x0000000419087c24 */ /* 0x000fe4000f8e02ff */
[----:B------:R-:W-:-:S04]  /*d4a0*/  IMAD.WIDE.U32 R2, R4, UR6, R2 ;  /* 0x0000000604027c25 */ /* 0x000fc8000f8e0002 */
[----:B------:R-:W-:Y:S02]  /*d4b0*/  IMAD R4, R4, UR7, R30 ;  /* 0x0000000704047c24 */ /* 0x000fe4000f8e021e */
[----:B------:R-:W-:Y:S02]  /*d4c0*/  IMAD R8, R7, UR5, R8 ;  /* 0x0000000507087c24 */ /* 0x000fe4000f8e0208 */
[----:B------:R-:W-:Y:S02]  /*d4d0*/  IMAD.IADD R5, R3, 0x1, R4 ;  /* 0x0000000103057824 */ /* 0x000fe400078e0204 */
[----:B------:R-:W-:Y:S02]  /*d4e0*/  IMAD.MOV.U32 R4, RZ, RZ, R2 ;  /* 0x000000ffff047224 */ /* 0x000fe400078e0002 */
[----:B------:R-:W-:Y:S01]  /*d4f0*/  IMAD.WIDE.U32 R2, R7, UR4, RZ ;  /* 0x0000000407027c25 */ /* 0x000fe2000f8e00ff */
[----:B------:R-:W-:-:S03]  /*d500*/  ULDC.64 UR4, c[0x0][0x308] ;  /* 0x0000c20000047ab9 */ /* 0x000fc60000000a00 */
[----:B------:R-:W-:Y:S02]  /*d510*/  IMAD.IADD R3, R3, 0x1, R8 ;  /* 0x0000000103037824 */ /* 0x000fe400078e0208 */
[----:B------:R-:W-:Y:S02]  /*d520*/  IMAD R8, R27, UR6, RZ ;  /* 0x000000061b087c24 */ /* 0x000fe4000f8e02ff */
[----:B------:R-:W-:-:S04]  /*d530*/  IMAD.WIDE.U32 R2, R6, UR6, R2 ;  /* 0x0000000606027c25 */ /* 0x000fc8000f8e0002 */
[----:B------:R-:W-:Y:S01]  /*d540*/  IMAD R8, R6, UR7, R8 ;  /* 0x0000000706087c24 */ /* 0x000fe2000f8e0208 */
[----:B------:R-:W-:Y:S01]  /*d550*/  ULDC.64 UR6, c[0x0][0x2e8] ;  /* 0x0000ba0000067ab9 */ /* 0x000fe20000000a00 */
[----:B------:R-:W-:-:S04]  /*d560*/  IMAD.WIDE.U32 R6, R18, UR4, R4 ;  /* 0x0000000412067c25 */ /* 0x000fc8000f8e0004 */
[----:B------:R-:W-:Y:S01]  /*d570*/  IMAD R4, R34, UR4, RZ ;  /* 0x0000000422047c24 */ /* 0x000fe2000f8e02ff */
[----:B------:R-:W-:Y:S01]  /*d580*/  IADD3 R5, P0, R6, UR6, RZ ;  /* 0x0000000606057c10 */ /* 0x000fe2000ff1e0ff */
[----:B------:R-:W-:Y:S02]  /*d590*/  IMAD.IADD R3, R3, 0x1, R8 ;  /* 0x0000000103037824 */ /* 0x000fe400078e0208 */
[C---:B------:R-:W-:Y:S02]  /*d5a0*/  IMAD R4, R18.reuse, UR5, R4 ;  /* 0x0000000512047c24 */ /* 0x040fe4000f8e0204 */
[----:B------:R-:W-:Y:S01]  /*d5b0*/  IMAD.WIDE.U32 R2, R18, UR4, R2 ;  /* 0x0000000412027c25 */ /* 0x000fe2000f8e0002 */
[----:B------:R-:W-:Y:S02]  /*d5c0*/  UMOV UR4, 0xffffffff ;  /* 0xffffffff00047882 */ /* 0x000fe40000000000 */
[----:B------:R-:W-:Y:S02]  /*d5d0*/  IADD3.X R6, R7, UR7, R4, P0, !PT ;  /* 0x0000000707067c10 */ /* 0x000fe400087fe404 */
[----:B------:R-:W-:-:S04]  /*d5e0*/  IADD3 R8, P0, R2, UR6, RZ ;  /* 0x0000000602087c10 */ /* 0x000fc8000ff1e0ff */
[----:B------:R-:W-:Y:S01]  /*d5f0*/  IADD3.X R7, R4, UR7, R3, P0, !PT ;  /* 0x0000000704077c10 */ /* 0x000fe200087fe403 */
[----:B----4-:R-:W-:Y:S01]  /*d600*/  IMAD R4, R28, 0x7800, R9 ;  /* 0x000078001c047824 */ /* 0x010fe200078e0209 */
[----:B------:R-:W-:Y:S07]  /*d610*/  BRA.DIV UR4, `(.L_x_269) ;  /* 0x0000004604907947 */ /* 0x000fee000b800000 */
[----:B------:R-:W4:Y:S01]  /*d620*/  SHFL.IDX PT, R3, R5, RZ, 0x1c1f ;  /* 0x001c1fff05037589 */ /* 0x000f2200000e0000 */
[C---:B------:R-:W-:Y:S01]  /*d630*/  LOP3.LUT P6, RZ, R23.reuse, 0x8, RZ, 0xc0, !PT ;  /* 0x0000000817ff7812 */ /* 0x040fe200078cc0ff */
[C-C-:B------:R-:W-:Y:S01]  /*d640*/  @P5 IMAD.IADD R9, R22.reuse, 0x1, R4.reuse ;  /* 0x0000000116095824 */ /* 0x140fe200078e0204 */
[----:B------:R-:W-:Y:S01]  /*d650*/  LOP3.LUT P1, RZ, R23, 0x4, RZ, 0xc0, !PT ;  /* 0x0000000417ff7812 */ /* 0x000fe2000782c0ff */
[----:B------:R-:W5:Y:S01]  /*d660*/  SHFL.IDX PT, R2, R6, RZ, 0x1c1f ;  /* 0x001c1fff06027589 */ /* 0x000f6200000e0000 */
[----:B------:R-:W-:-:S03]  /*d670*/  @P4 IMAD.IADD R19, R22, 0x1, R4 ;  /* 0x0000000116134824 */ /* 0x000fc600078e0204 */
[----:B------:R-:W-:Y:S04]  /*d680*/  SHFL.IDX PT, R7, R7, RZ, 0x1c1f ;  /* 0x001c1fff07077589 */ /* 0x000fe800000e0000 */
[----:B------:R-:W-:Y:S01]  /*d690*/  SHFL.IDX PT, R14, R8, RZ, 0x1c1f ;  /* 0x001c1fff080e7589 */ /* 0x000fe200000e0000 */
[----:B----4-:R-:W-:-:S05]  /*d6a0*/  @P5 IADD3 R3, P0, R37, R3, RZ ;  /* 0x0000000325035210 */ /* 0x010fca0007f1e0ff */
[----:B-----5:R-:W-:Y:S01]  /*d6b0*/  @P5 IMAD.X R2, RZ, RZ, R2, P0 ;  /* 0x000000ffff025224 */ /* 0x020fe200000e0602 */
[----:B------:R-:W-:-:S04]  /*d6c0*/  LOP3.LUT P0, RZ, R23, 0x10, RZ, 0xc0, !PT ;  /* 0x0000001017ff7812 */ /* 0x000fc8000780c0ff */
[----:B------:R-:W-:-:S04]  /*d6d0*/  @P5 LOP3.LUT R3, R3, R2, RZ, 0x3c, !PT ;  /* 0x0000000203035212 */ /* 0x000fc800078e3cff */
[----:B------:R-:W-:-:S04]  /*d6e0*/  @P5 LOP3.LUT R2, R3, R2, RZ, 0x3c, !PT ;  /* 0x0000000203025212 */ /* 0x000fc800078e3cff */
[----:B------:R-:W-:-:S05]  /*d6f0*/  @P5 LOP3.LUT R3, R3, R2, RZ, 0x3c, !PT ;  /* 0x0000000203035212 */ /* 0x000fca00078e3cff */
[----:B------:R-:W-:Y:S04]  /*d700*/  @P5 LDGSTS.E.BYPASS.LTC128B.128 [R9+0x1a400], desc[UR50][R2.64], !P0 ;  /* 0x1a40000002095fae */ /* 0x000fe8000c101d72 */
[----:B------:R-:W-:Y:S04]  /*d710*/  @P5 LDGSTS.E.BYPASS.LTC128B.128 [R9+0x1cc00], desc[UR50][R2.64+0x40], !P6 ;  /* 0x1cc0004002095fae */ /* 0x000fe8000f101d72 */
[----:B------:R4:W-:Y:S01]  /*d720*/  @P5 LDGSTS.E.BYPASS.LTC128B.128 [R9+0x1f400], desc[UR50][R2.64+0x80], !P1 ;  /* 0x1f40008002095fae */ /* 0x0009e2000c901d72 */
[----:B------:R-:W-:-:S03]  /*d730*/  LOP3.LUT P5, RZ, R23, 0x10, RZ, 0xc0, !PT ;  /* 0x0000001017ff7812 */ /* 0x000fc600078ac0ff */
[----:B----4-:R-:W4:Y:S01]  /*d740*/  SHFL.IDX PT, R3, R5, 0x1, 0x1c1f ;  /* 0x003c1f0005037f89 */ /* 0x010f2200000e0000 */
[----:B------:R-:W-:-:S03]  /*d750*/  @P3 IMAD.IADD R9, R22, 0x1, R4 ;  /* 0x0000000116093824 */ /* 0x000fc600078e0204 */
[----:B------:R-:W5:Y:S01]  /*d760*/  SHFL.IDX PT, R2, R6, 0x1, 0x1c1f ;  /* 0x003c1f0006027f89 */ /* 0x000f6200000e0000 */
[----:B----4-:R-:W-:-:S05]  /*d770*/  @P4 IADD3 R3, P0, R37, R3, RZ ;  /* 0x0000000325034210 */ /* 0x010fca0007f1e0ff */
[----:B-----5:R-:W-:-:S05]  /*d780*/  @P4 IMAD.X R2, RZ, RZ, R2, P0 ;  /* 0x000000ffff024224 */ /* 0x020fca00000e0602 */
[----:B------:R-:W-:-:S04]  /*d790*/  @P4 LOP3.LUT R3, R3, R2, RZ, 0x3c, !PT ;  /* 0x0000000203034212 */ /* 0x000fc800078e3cff */
[----:B------:R-:W-:-:S04]  /*d7a0*/  @P4 LOP3.LUT R2, R3, R2, RZ, 0x3c, !PT ;  /* 0x0000000203024212 */ /* 0x000fc800078e3cff */
[----:B------:R-:W-:-:S05]  /*d7b0*/  @P4 LOP3.LUT R3, R3, R2, RZ, 0x3c, !PT ;  /* 0x0000000203034212 */ /* 0x000fca00078e3cff */
[----:B------:R-:W-:Y:S04]  /*d7c0*/  @P4 LDGSTS.E.BYPASS.LTC128B.128 [R19+0x1ac00], desc[UR50][R2.64], !P5 ;  /* 0x1ac0000002134fae */ /* 0x000fe8000e901d72 */
[----:B------:R-:W-:Y:S04]  /*d7d0*/  @P4 LDGSTS.E.BYPASS.LTC128B.128 [R19+0x1d400], desc[UR50][R2.64+0x40], !P6 ;  /* 0x1d40004002134fae */ /* 0x000fe8000f101d72 */
[----:B------:R4:W-:Y:S04]  /*d7e0*/  @P4 LDGSTS.E.BYPASS.LTC128B.128 [R19+0x1fc00], desc[UR50][R2.64+0x80], !P1 ;  /* 0x1fc0008002134fae */ /* 0x0009e8000c901d72 */
[----:B----4-:R-:W4:Y:S01]  /*d7f0*/  SHFL.IDX PT, R3, R5, 0x2, 0x1c1f ;  /* 0x005c1f0005037f89 */ /* 0x010f2200000e0000 */
[----:B------:R-:W-:-:S03]  /*d800*/  @P2 IMAD.IADD R19, R22, 0x1, R4 ;  /* 0x0000000116132824 */ /* 0x000fc600078e0204 */
[----:B------:R-:W5:Y:S04]  /*d810*/  SHFL.IDX PT, R2, R6, 0x2, 0x1c1f ;  /* 0x005c1f0006027f89 */ /* 0x000f6800000e0000 */
[----:B------:R-:W-:Y:S01]  /*d820*/  SHFL.IDX PT, R6, R6, 0x3, 0x1c1f ;  /* 0x007c1f0006067f89 */ /* 0x000fe200000e0000 */
        /* <DEDUP_REMOVED lines=8> */
[----:B----4-:R-:W4:Y:S02]  /*d8b0*/  SHFL.IDX PT, R2, R5, 0x3, 0x1c1f ;  /* 0x007c1f0005027f89 */ /* 0x010f2400000e0000 */
[----:B----4-:R-:W-:-:S05]  /*d8c0*/  @P2 IADD3 R2, P0, R37, R2, RZ ;  /* 0x0000000225022210 */ /* 0x010fca0007f1e0ff */
[----:B------:R-:W-:-:S05]  /*d8d0*/  @P2 IMAD.X R3, RZ, RZ, R6, P0 ;  /* 0x000000ffff032224 */ /* 0x000fca00000e0606 */
[----:B------:R4:W-:Y:S04]  /*d8e0*/  @P2 LDGSTS.E.BYPASS.LTC128B.128 [R19+0x1bc00], desc[UR50][R2.64], !P5 ;  /* 0x1bc0000002132fae */ /* 0x0009e8000e901d72 */
[----:B------:R4:W-:Y:S04]  /*d8f0*/  @P2 LDGSTS.E.BYPASS.LTC128B.128 [R19+0x1e400], desc[UR50][R2.64+0x40], !P6 ;  /* 0x1e40004002132fae */ /* 0x0009e8000f101d72 */
[----:B------:R4:W-:Y:S02]  /*d900*/  @P2 LDGSTS.E.BYPASS.LTC128B.128 [R19+0x20c00], desc[UR50][R2.64+0x80], !P1 ;  /* 0x20c0008002132fae */ /* 0x0009e4000c901d72 */
.L_x_367:
[----:B------:R-:W-:Y:S01]  /*d910*/  LOP3.LUT P0, RZ, R23, 0x100, RZ, 0xc0, !PT ;  /* 0x0000010017ff7812 */ /* 0x000fe2000780c0ff */
[----:B------:R-:W-:-:S12]  /*d920*/  BSSY B0, `(.L_x_270) ;  /* 0x000000e000007945 */ /* 0x000fd80003800000 */
[----:B------:R-:W-:Y:S05]  /*d930*/  @!P0 BRA `(.L_x_271) ;  /* 0x0000000000308947 */ /* 0x000fea0003800000 */
[C---:B------:R-:W-:Y:S01]  /*d940*/  LOP3.LUT P3, RZ, R23.reuse, 0x10, RZ, 0xc0, !PT ;  /* 0x0000001017ff7812 */ /* 0x040fe2000786c0ff */
[----:B------:R-:W-:Y:S01]  /*d950*/  IMAD.IADD R5, R22, 0x1, R4 ;  /* 0x0000000116057824 */ /* 0x000fe200078e0204 */
[C---:B------:R-:W-:Y:S02]  /*d960*/  LOP3.LUT P2, RZ, R23.reuse, 0x8, RZ, 0xc0, !PT ;  /* 0x0000000817ff7812 */ /* 0x040fe4000784c0ff */
[----:B------:R-:W-:Y:S02]  /*d970*/  LOP3.LUT P1, RZ, R23, 0x4, RZ, 0xc0, !PT ;  /* 0x0000000417ff7812 */ /* 0x000fe4000782c0ff */
[----:B----4-:R-:W-:-:S05]  /*d980*/  IADD3 R2, P0, R37, R14, RZ ;  /* 0x0000000e25027210 */ /* 0x010fca0007f1e0ff */
[----:B------:R-:W-:-:S05]  /*d990*/  IMAD.X R3, RZ, RZ, R7, P0 ;  /* 0x000000ffff037224 */ /* 0x000fca00000e0607 */
[----:B------:R-:W-:Y:S01]  /*d9a0*/  @!PT LDS RZ, [RZ] ;  /* 0x00000000fffff984 */ /* 0x000fe20000000800 */
[----:B------:R-:W-:Y:S01]  /*d9b0*/  @!PT LDS RZ, [RZ] ;  /* 0x00000000fffff984 */ /* 0x000fe20000000800 */
[----:B------:R-:W-:Y:S01]  /*d9c0*/  @!PT LDS RZ, [RZ] ;  /* 0x00000000fffff984 */ /* 0x000fe20000000800 */
[----:B------:R4:W-:Y:S04]  /*d9d0*/  LDGSTS.E.BYPASS.LTC128B.128 [R5+0x1c400], desc[UR50][R2.64], !P3 ;  /* 0x1c40000002057fae */ /* 0x0009e8000d901d72 */
[----:B------:R4:W-:Y:S04]  /*d9e0*/  LDGSTS.E.BYPASS.LTC128B.128 [R5+0x1ec00], desc[UR50][R2.64+0x40], !P2 ;  /* 0x1ec0004002057fae */ /* 0x0009e8000d101d72 */
[----:B------:R4:W-:Y:S02]  /*d9f0*/  LDGSTS.E.BYPASS.LTC128B.128 [R5+0x21400], desc[UR50][R2.64+0x80], !P1 ;  /* 0x2140008002057fae */ /* 0x0009e4000c901d72 */
.L_x_271:
[----:B------:R-:W-:Y:S05]  /*da00*/  BSYNC B0 ;  /* 0x0000000000007941 */ /* 0x000fea0003800000 */
.L_x_270:
[----:B------:R-:W-:Y:S01]  /*da10*/  NOP ;  /* 0x0000000000007918 */ /* 0x000fe20000000000 */
[----:B------:R-:W-:-:S13]  /*da20*/  PLOP3.LUT P0, PT, PT, PT, PT, 0x80, 0x0 ;  /* 0x000000000000781c */ /* 0x000fda0003f0f070 */
.L_x_272:
[----:B------:R-:W-:Y:S02]  /*da30*/  PLOP3.LUT P1, PT, P1, P0, PT, 0xa2, 0x0 ;  /* 0x000000000000781c */ /* 0x000fe40000f21472 */
[----:B------:R-:W-:-:S08]  /*da40*/  @P0 R2UR P1, UR4, R0 ;  /* 0x00000000000402ca */ /* 0x000fd00000020000 */
[----:B------:R-:W-:-:S05]  /*da50*/  @P0 PLOP3.LUT P0, PT, P1, PT, PT, 0x80, 0x0 ;  /* 0x000000000000081c */ /* 0x000fca0000f0f070 */
[----:B------:R-:W-:Y:S01]  /*da60*/  @!P1 SYNCS.ARRIVE.TRANS64.RED.A0T1 RZ, [UR4+0x29830], RZ ;  /* 0x029830ffffff99a7 */ /* 0x000fe20008200404 */
[----:B------:R-:W-:Y:S07]  /*da70*/  @!P1 ARRIVES.LDGSTSBAR.64.TRANSCNT [UR4+0x29830] ;  /* 0x02983000ff0099b0 */ /* 0x000fee0008000a84 */
[----:B------:R-:W-:Y:S05]  /*da80*/  @P0 BRA.U.ANY `(.L_x_272) ;  /* 0xfffffffd00e80947 */ /* 0x000fea000393ffff */
[----:B------:R-:W-:Y:S01]  /*da90*/  NOP ;  /* 0x0000000000007918 */ /* 0x000fe20000000000 */
[----:B----4-:R-:W-:-:S05]  /*daa0*/  IMAD.U32 R2, RZ, RZ, UR46 ;  /* 0x0000002eff027e24 */ /* 0x010fca000f8e00ff */
[----:B------:R-:W-:-:S13]  /*dab0*/  ISETP.NE.AND P2, PT, R2, 0x3, PT ;  /* 0x000000030200780c */ /* 0x000fda0003f45270 */
[----:B------:R-:W-:Y:S05]  /*dac0*/  @!P2 BRA `(.L_x_273) ;  /* 0x000000000004a947 */ /* 0x000fea0003800000 */
[----:B------:R-:W-:Y:S01]  /*dad0*/  BPT.TRAP 0x1 ;  /* 0x000000040000795c */ /* 0x000fe20000300000 */
.L_x_273:
[----:B------:R4:W-:Y:S02]  /*dae0*/  SYNCS.ARRIVE.TRANS64.A1T0 RZ, [R0+URZ+0x29830], RZ ;  /* 0x029830ff00ff79a7 */ /* 0x0009e4000810003f */
[----:B------:R-:W-:Y:S05]  /*daf0*/  WARPSYNC.ALL ;  /* 0x0000000000007948 */ /* 0x000fea0003800000 */
[----:B------:R-:W-:Y:S01]  /*db00*/  R2UR UR5, R26 ;  /* 0x000000001a0572ca */ /* 0x000fe200000e0000 */
[----:B0-234-:R-:W-:Y:S01]  /*db10*/  VIADD R0, R22, 0x14400 ;  /* 0x0001440016007836 */ /* 0x01dfe20000000000 */
[----:B------:R-:W-:Y:S01]  /*db20*/  R2UR UR38, R26 ;  /* 0x000000001a2672ca */ /* 0x000fe200000e0000 */
[----:B------:R-:W-:Y:S01]  /*db30*/  ULDC.64 UR6, c[0x0][0x298] ;  /* 0x0000a60000067ab9 */ /* 0x000fe20000000a00 */
[----:B------:R-:W-:Y:S01]  /*db40*/  UISETP.NE.AND UP0, UPT, UR47, URZ, UPT ;  /* 0x0000003f2f00728c */ /* 0x000fe2000bf05270 */
[----:B------:R-:W-:Y:S01]  /*db50*/  BSSY B6, `(.L_x_274) ;  /* 0x000001b000067945 */ /* 0x000fe20003800000 */
[----:B------:R-:W-:Y:S01]  /*db60*/  BAR.SYNC.DEFER_BLOCKING 0x8, 0x180 ;  /* 0x0206000000007b1d */ /* 0x000fe20000010000 */
[----:B------:R-:W-:Y:S01]  /*db70*/  LOP3.LUT P0, RZ, R0, 0x1bf, RZ, 0xc0, !PT ;  /* 0x000001bf00ff7812 */ /* 0x000fe2000780c0ff */
[----:B------:R-:W-:-:S02]  /*db80*/  USEL UR44, UR44, URZ, !UP0 ;  /* 0x0000003f2c2c7287 */ /* 0x000fc4000c000000 */
[----:B------:R-:W-:-:S03]  /*db90*/  USEL UR45, UR45, URZ, !UP0 ;  /* 0x0000003f2d2d7287 */ /* 0x000fc6000c000000 */
[----:B------:R-:W-:Y:S02]  /*dba0*/  USHF.R.S32.HI UR4, URZ, 0x1f, UR5 ;  /* 0x0000001f3f047899 */ /* 0x000fe40008011405 */
[----:B------:R-:W-:Y:S02]  /*dbb0*/  UIMAD.WIDE.U32 UR38, UR38, UR6, URZ ;  /* 0x00000006262672a5 */ /* 0x000fe4000f8e003f */
[----:B------:R-:W-:-:S04]  /*dbc0*/  UIMAD UR4, UR4, UR6, URZ ;  /* 0x00000006040472a4 */ /* 0x000fc8000f8e023f */
[----:B------:R-:W-:-:S04]  /*dbd0*/  UIMAD UR4, UR5, UR7, UR4 ;  /* 0x00000007050472a4 */ /* 0x000fc8000f8e0204 */
[----:B------:R-:W-:Y:S01]  /*dbe0*/  UIADD3 UR47, UR39, UR4, URZ ;  /* 0x00000004272f7290 */ /* 0x000fe2000fffe03f */
[----:B------:R-:W-:Y:S11]  /*dbf0*/  @!P0 BRA `(.L_x_275) ;  /* 0x0000000000408947 */ /* 0x000ff60003800000 */
        /* <DEDUP_REMOVED lines=16> */
.L_x_275:
[----:B------:R-:W-:Y:S05]  /*dd00*/  BSYNC B6 ;  /* 0x0000000000067941 */ /* 0x000fea0003800000 */
.L_x_274:
[----:B------:R0:W5:Y:S01]  /*dd10*/  LDL R9, [R1+0x18] ;  /* 0x0000180001097983 */ /* 0x0001620000100800 */
[----:B------:R-:W2:Y:S01]  /*dd20*/  LDC R5, c[0x0][0x448] ;  /* 0x00011200ff057b82 */ /* 0x000ea20000000800 */
[----:B------:R-:W3:Y:S01]  /*dd30*/  S2R R2, SR_TID.X ;  /* 0x0000000000027919 */ /* 0x000ee20000002100 */
[----:B------:R-:W-:Y:S01]  /*dd40*/  R2UR UR6, R34 ;  /* 0x00000000220672ca */ /* 0x000fe200000e0000 */
[----:B------:R-:W-:Y:S01]  /*dd50*/  IMAD.SHL.U32 R6, R17, 0x80, RZ ;  /* 0x0000008011067824 */ /* 0x000fe200078e00ff */
[C---:B------:R-:W-:Y:S01]  /*dd60*/  R2UR UR7, R18.reuse ;  /* 0x00000000120772ca */ /* 0x040fe200000e0000 */
[----:B------:R-:W-:Y:S01]  /*dd70*/  ULDC.64 UR8, c[0x0][0x2d8] ;  /* 0x0000b60000087ab9 */ /* 0x000fe20000000a00 */
[----:B--2---:R-:W-:Y:S02]  /*dd80*/  ISETP.NE.AND P0, PT, R5, 0x1, PT ;  /* 0x000000010500780c */ /* 0x004fe40003f05270 */
[----:B------:R-:W-:Y:S02]  /*dd90*/  R2UR UR10, R18 ;  /* 0x00000000120a72ca */ /* 0x000fe400000e0000 */
[C---:B---3--:R-:W-:Y:S01]  /*dda0*/  LOP3.LUT R19, R2.reuse, 0x7f, RZ, 0xc0, !PT ;  /* 0x0000007f02137812 */ /* 0x048fe200078ec0ff */
[----:B------:R-:W-:-:S08]  /*ddb0*/  IMAD.SHL.U32 R2, R2, 0x20, RZ ;  /* 0x0000002002027824 */ /* 0x000fd000078e00ff */
[----:B------:R-:W2:Y:S01]  /*ddc0*/  @P0 LDC R7, c[0x0][0x44c] ;  /* 0x00011300ff070b82 */ /* 0x000ea20000000800 */
[----:B------:R-:W-:-:S04]  /*ddd0*/  SHF.R.U32.HI R19, RZ, 0x2, R19 ;  /* 0x00000002ff137819 */ /* 0x000fc80000011613 */
[----:B------:R-:W-:-:S03]  /*dde0*/  LOP3.LUT R2, R19, 0x60, R2, 0xf8, !PT ;  /* 0x0000006013027812 */ /* 0x000fc600078ef802 */
[----:B------:R-:W3:Y:S01]  /*ddf0*/  @P0 LDC R3, c[0x0][0x450] ;  /* 0x00011400ff030b82 */ /* 0x000ee20000000800 */
[----:B------:R-:W-:Y:S01]  /*de00*/  UIMAD UR6, UR6, UR8, URZ ;  /* 0x00000008060672a4 */ /* 0x000fe2000f8e023f */
[----:B------:R-:W-:Y:S01]  /*de10*/  LOP3.LUT R0, R2, R6, RZ, 0xfc, !PT ;  /* 0x0000000602007212 */ /* 0x000fe200078efcff */
[----:B------:R-:W-:Y:S01]  /*de20*/  UMOV UR4, UR38 ;  /* 0x0000002600047c82 */ /* 0x000fe20008000000 */
[----:B------:R-:W-:Y:S01]  /*de30*/  UMOV UR5, UR47 ;  /* 0x0000002f00057c82 */ /* 0x000fe20008000000 */
[----:B------:R-:W-:Y:S02]  /*de40*/  UIMAD UR6, UR10, UR9, UR6 ;  /* 0x000000090a0672a4 */ /* 0x000fe4000f8e0206 */
[----:B------:R-:W-:Y:S01]  /*de50*/  UIMAD.WIDE.U32 UR4, UR7, UR8, UR4 ;  /* 0x00000008070472a5 */ /* 0x000fe2000f8e0004 */
[----:B------:R-:W-:Y:S02]  /*de60*/  IMAD.MOV.U32 R2, RZ, RZ, R0 ;  /* 0x000000ffff027224 */ /* 0x000fe400078e0000 */
[----:B------:R-:W-:Y:S01]  /*de70*/  ULDC.64 UR8, c[0x0][0x2e0] ;  /* 0x0000b80000087ab9 */ /* 0x000fe20000000a00 */
[----:B------:R-:W-:Y:S01]  /*de80*/  UIADD3 UR5, UR5, UR6, URZ ;  /* 0x0000000605057290 */ /* 0x000fe2000fffe03f */
[----:B--2---:R-:W-:Y:S01]  /*de90*/  @P0 IMAD.HI.U32 R4, R0, R7, RZ ;  /* 0x0000000700040227 */ /* 0x004fe200078e00ff */
[----:B------:R-:W-:Y:S01]  /*dea0*/  UIMAD UR6, UR45, UR8, URZ ;  /* 0x000000082d0672a4 */ /* 0x000fe2000f8e023f */
[----:B------:R-:W2:Y:S01]  /*deb0*/  S2R R19, SR_TID.X ;  /* 0x0000000000137919 */ /* 0x000ea20000002100 */
[----:B------:R-:W-:-:S02]  /*dec0*/  UIMAD.WIDE.U32 UR4, UR44, UR8, UR4 ;  /* 0x000000082c0472a5 */ /* 0x000fc4000f8e0004 */
[----:B---3--:R-:W-:Y:S01]  /*ded0*/  @P0 SHF.R.U32.HI R2, RZ, R3, R4 ;  /* 0x00000003ff020219 */ /* 0x008fe20000011604 */
[----:B------:R-:W-:-:S03]  /*dee0*/  UIMAD UR6, UR44, UR9, UR6 ;  /* 0x000000092c0672a4 */ /* 0x000fc6000f8e0206 */
[--C-:B------:R-:W-:Y:S01]  /*def0*/  SHF.R.S32.HI R3, RZ, 0x1f, R2.reuse ;  /* 0x0000001fff037819 */ /* 0x100fe20000011402 */
[----:B------:R-:W-:Y:S01]  /*df00*/  IMAD.MOV R4, RZ, RZ, -R2 ;  /* 0x000000ffff047224 */ /* 0x000fe200078e0a02 */
[----:B------:R-:W-:Y:S01]  /*df10*/  ULDC.64 UR8, c[0x0][0x2d0] ;  /* 0x0000b40000087ab9 */ /* 0x000fe20000000a00 */
[----:B------:R-:W-:Y:S02]  /*df20*/  UIADD3 UR5, UR5, UR6, URZ ;  /* 0x0000000605057290 */ /* 0x000fe4000fffe03f */
[----:B------:R-:W-:Y:S02]  /*df30*/  IMAD R7, R3, UR8, RZ ;  /* 0x0000000803077c24 */ /* 0x000fe4000f8e02ff */
[----:B------:R-:W-:Y:S02]  /*df40*/  IMAD.U32 R3, RZ, RZ, UR8 ;  /* 0x00000008ff037e24 */ /* 0x000fe4000f8e00ff */
        /* <DEDUP_REMOVED lines=11> */
[----:B------:R-:W-:Y:S01]  /*e000*/  ULDC UR4, c[0x0][0x2b8] ;  /* 0x0000ae0000047ab9 */ /* 0x000fe20000000800 */
[C---:B------:R-:W-:Y:S02]  /*e010*/  LOP3.LUT R10, R37.reuse, 0x40, RZ, 0xfc, !PT ;  /* 0x00000040250a7812 */ /* 0x040fe400078efcff */
[----:B------:R-:W-:Y:S02]  /*e020*/  LOP3.LUT R8, R37, 0x80, RZ, 0xfc, !PT ;  /* 0x0000008025087812 */ /* 0x000fe400078efcff */
[----:B------:R-:W-:Y:S01]  /*e030*/  IADD3.X R4, R3, UR5, R7, P0, !PT ;  /* 0x0000000503047c10 */ /* 0x000fe200087fe407 */
[----:B------:R-:W-:Y:S01]  /*e040*/  UMOV UR5, 0xffffffff ;  /* 0xffffffff00057882 */ /* 0x000fe20000000000 */
[----:B--2---:R-:W-:-:S02]  /*e050*/  LOP3.LUT R19, R19, 0x7f, RZ, 0xc0, !PT ;  /* 0x0000007f13137812 */ /* 0x004fc400078ec0ff */
[----:B------:R-:W-:Y:S02]  /*e060*/  ISETP.GE.AND P3, PT, R37, UR4, PT ;  /* 0x0000000425007c0c */ /* 0x000fe4000bf66270 */
[----:B------:R-:W-:Y:S02]  /*e070*/  ISETP.GE.AND P2, PT, R10, UR4, PT ;  /* 0x000000040a007c0c */ /* 0x000fe4000bf46270 */
[----:B------:R-:W-:Y:S02]  /*e080*/  ISETP.GE.AND P1, PT, R8, UR4, PT ;  /* 0x0000000408007c0c */ /* 0x000fe4000bf26270 */
[----:B------:R-:W-:Y:S01]  /*e090*/  SHF.R.U32.HI R10, RZ, 0x2, R19 ;  /* 0x00000002ff0a7819 */ /* 0x000fe20000011613 */
[----:B0-----:R-:W-:Y:S10]  /*e0a0*/  BRA.DIV UR5, `(.L_x_276) ;  /* 0x0000004205c87947 */ /* 0x001ff4000b800000 */
[----:B------:R-:W0:Y:S01]  /*e0b0*/  SHFL.IDX PT, R3, R0, RZ, 0x1c1f ;  /* 0x001c1fff00037589 */ /* 0x000e2200000e0000 */
[----:B------:R-:W-:Y:S02]  /*e0c0*/  IMAD R5, R5, UR41, RZ ;  /* 0x0000002905057c24 */ /* 0x000fe4000f8e02ff */
[----:B------:R-:W-:Y:S01]  /*e0d0*/  IMAD.IADD R6, R10, 0x1, R6 ;  /* 0x000000010a067824 */ /* 0x000fe200078e0206 */
[----:B------:R-:W2:Y:S03]  /*e0e0*/  SHFL.IDX PT, R2, R4, RZ, 0x1c1f ;  /* 0x001c1fff04027589 */ /* 0x000ea600000e0000 */
[C---:B------:R-:W-:Y:S01]  /*e0f0*/  VIADD R8, R6.reuse, 0x20 ;  /* 0x0000002006087836 */ /* 0x040fe20000000000 */
[----:B------:R-:W-:Y:S01]  /*e100*/  ISETP.GE.AND P0, PT, R6, R5, PT ;  /* 0x000000050600720c */ /* 0x000fe20003f06270 */
[----:B------:R-:W3:-:S12]  /*e110*/  SHFL.IDX PT, R14, R0, 0x1, 0x1c1f ;  /* 0x003c1f00000e7f89 */ /* 0x000ed800000e0000 */
[----:B0-----:R-:W-:-:S05]  /*e120*/  @!P0 IADD3 R7, P4, R37, R3, RZ ;  /* 0x0000000325078210 */ /* 0x001fca0007f9e0ff */
[----:B--2---:R-:W-:Y:S02]  /*e130*/  @!P0 IMAD.X R3, RZ, RZ, R2, P4 ;  /* 0x000000ffff038224 */ /* 0x004fe400020e0602 */
[----:B------:R-:W-:-:S05]  /*e140*/  @!P0 IMAD.MOV.U32 R2, RZ, RZ, R7 ;  /* 0x000000ffff028224 */ /* 0x000fca00078e0007 */
[----:B-----5:R-:W-:Y:S04]  /*e150*/  @!P0 LDGSTS.E.BYPASS.LTC128B.128 [R9+0x14400], desc[UR50][R2.64], !P3 ;  /* 0x1440000002098fae */ /* 0x020fe8000d901d72 */
[----:B------:R-:W-:Y:S04]  /*e160*/  @!P0 LDGSTS.E.BYPASS.LTC128B.128 [R9+0x16400], desc[UR50][R2.64+0x40], !P2 ;  /* 0x1640004002098fae */ /* 0x000fe8000d101d72 */
[----:B------:R0:W-:Y:S01]  /*e170*/  @!P0 LDGSTS.E.BYPASS.LTC128B.128 [R9+0x18400], desc[UR50][R2.64+0x80], !P1 ;  /* 0x1840008002098fae */ /* 0x0001e2000c901d72 */
[----:B------:R-:W-:Y:S01]  /*e180*/  ISETP.GE.AND P0, PT, R8, R5, PT ;  /* 0x000000050800720c */ /* 0x000fe20003f06270 */
[----:B------:R-:W-:-:S02]  /*e190*/  VIADD R8, R6, 0x40 ;  /* 0x0000004006087836 */ /* 0x000fc40000000000 */
[----:B0-----:R-:W0:Y:S10]  /*e1a0*/  SHFL.IDX PT, R2, R4, 0x1, 0x1c1f ;  /* 0x003c1f0004027f89 */ /* 0x001e3400000e0000 */
[----:B---3--:R-:W-:-:S05]  /*e1b0*/  @!P0 IADD3 R14, P4, R37, R14, RZ ;  /* 0x0000000e250e8210 */ /* 0x008fca0007f9e0ff */
[----:B0-----:R-:W-:Y:S02]  /*e1c0*/  @!P0 IMAD.X R7, RZ, RZ, R2, P4 ;  /* 0x000000ffff078224 */ /* 0x001fe400020e0602 */
[----:B------:R-:W-:Y:S02]  /*e1d0*/  @!P0 IMAD.MOV.U32 R2, RZ, RZ, R14 ;  /* 0x000000ffff028224 */ /* 0x000fe400078e000e */
[----:B------:R-:W-:Y:S01]  /*e1e0*/  @!P0 IMAD.MOV.U32 R3, RZ, RZ, R7 ;  /* 0x000000ffff038224 */ /* 0x000fe200078e0007 */
[----:B------:R-:W0:Y:S04]  /*e1f0*/  SHFL.IDX PT, R14, R0, 0x2, 0x1c1f ;  /* 0x005c1f00000e7f89 */ /* 0x000e2800000e0000 */
[----:B------:R-:W-:Y:S04]  /*e200*/  @!P0 LDGSTS.E.BYPASS.LTC128B.128 [R9+0x14c00], desc[UR50][R2.64], !P3 ;  /* 0x14c0000002098fae */ /* 0x000fe8000d901d72 */
[----:B------:R-:W-:Y:S04]  /*e210*/  @!P0 LDGSTS.E.BYPASS.LTC128B.128 [R9+0x16c00], desc[UR50][R2.64+0x40], !P2 ;  /* 0x16c0004002098fae */ /* 0x000fe8000d101d72 */
[----:B------:R2:W-:Y:S01]  /*e220*/  @!P0 LDGSTS.E.BYPASS.LTC128B.128 [R9+0x18c00], desc[UR50][R2.64+0x80], !P1 ;  /* 0x18c0008002098fae */ /* 0x0005e2000c901d72 */
[----:B------:R-:W-:-:S03]  /*e230*/  ISETP.GE.AND P0, PT, R8, R5, PT ;  /* 0x000000050800720c */ /* 0x000fc60003f06270 */
[----:B--2---:R-:W2:Y:S10]  /*e240*/  SHFL.IDX PT, R2, R4, 0x2, 0x1c1f ;  /* 0x005c1f0004027f89 */ /* 0x004eb400000e0000 */
[----:B0-----:R-:W-:Y:S01]  /*e250*/  @!P0 IADD3 R14, P4, R37, R14, RZ ;  /* 0x0000000e250e8210 */ /* 0x001fe20007f9e0ff */
[----:B------:R-:W0:Y:S04]  /*e260*/  SHFL.IDX PT, R4, R4, 0x3, 0x1c1f ;  /* 0x007c1f0004047f89 */ /* 0x000e2800000e0000 */
[----:B--2---:R-:W-:-:S02]  /*e270*/  @!P0 IMAD.X R7, RZ, RZ, R2, P4 ;  /* 0x000000ffff078224 */ /* 0x004fc400020e0602 */
[----:B------:R-:W-:Y:S02]  /*e280*/  @!P0 IMAD.MOV.U32 R2, RZ, RZ, R14 ;  /* 0x000000ffff028224 */ /* 0x000fe400078e000e */
[----:B------:R-:W-:Y:S01]  /*e290*/  @!P0 IMAD.MOV.U32 R3, RZ, RZ, R7 ;  /* 0x000000ffff038224 */ /* 0x000fe200078e0007 */
[----:B------:R2:W3:Y:S04]  /*e2a0*/  SHFL.IDX PT, R14, R0, 0x3, 0x1c1f ;  /* 0x007c1f00000e7f89 */ /* 0x0004e800000e0000 */
[----:B------:R2:W-:Y:S04]  /*e2b0*/  @!P0 LDGSTS.E.BYPASS.LTC128B.128 [R9+0x15400], desc[UR50][R2.64], !P3 ;  /* 0x1540000002098fae */ /* 0x0005e8000d901d72 */
[----:B------:R2:W-:Y:S04]  /*e2c0*/  @!P0 LDGSTS.E.BYPASS.LTC128B.128 [R9+0x17400], desc[UR50][R2.64+0x40], !P2 ;  /* 0x1740004002098fae */ /* 0x0005e8000d101d72 */
[----:B0-----:R2:W-:Y:S02]  /*e2d0*/  @!P0 LDGSTS.E.BYPASS.LTC128B.128 [R9+0x19400], desc[UR50][R2.64+0x80], !P1 ;  /* 0x1940008002098fae */ /* 0x0015e4000c901d72 */
.L_x_376:
[----:B------:R-:W-:Y:S01]  /*e2e0*/  VIADD R6, R6, 0x60 ;  /* 0x0000006006067836 */ /* 0x000fe20000000000 */
[----:B------:R-:W-:Y:S04]  /*e2f0*/  BSSY B0, `(.L_x_277) ;  /* 0x000000b000007945 */ /* 0x000fe80003800000 */
[----:B------:R-:W-:-:S13]  /*e300*/  ISETP.GE.AND P0, PT, R6, R5, PT ;  /* 0x000000050600720c */ /* 0x000fda0003f06270 */
[----:B------:R-:W-:Y:S05]  /*e310*/  @P0 BRA `(.L_x_278) ;  /* 0x0000000000200947 */ /* 0x000fea0003800000 */
[----:B--23--:R-:W-:-:S05]  /*e320*/  IADD3 R2, P0, R37, R14, RZ ;  /* 0x0000000e25027210 */ /* 0x00cfca0007f1e0ff */
[----:B------:R-:W-:-:S05]  /*e330*/  IMAD.X R3, RZ, RZ, R4, P0 ;  /* 0x000000ffff037224 */ /* 0x000fca00000e0604 */
[----:B------:R-:W-:Y:S01]  /*e340*/  @!PT LDS RZ, [RZ] ;  /* 0x00000000fffff984 */ /* 0x000fe20000000800 */
[----:B------:R-:W-:Y:S01]  /*e350*/  @!PT LDS RZ, [RZ] ;  /* 0x00000000fffff984 */ /* 0x000fe20000000800 */
[----:B------:R-:W-:Y:S01]  /*e360*/  @!PT LDS RZ, [RZ] ;  /* 0x00000000fffff984 */ /* 0x000fe20000000800 */
[----:B------:R0:W-:Y:S04]  /*e370*/  LDGSTS.E.BYPASS.LTC128B.128 [R9+0x15c00], desc[UR50][R2.64], !P3 ;  /* 0x15c0000002097fae */ /* 0x0001e8000d901d72 */
[----:B------:R0:W-:Y:S04]  /*e380*/  LDGSTS.E.BYPASS.LTC128B.128 [R9+0x17c00], desc[UR50][R2.64+0x40], !P2 ;  /* 0x17c0004002097fae */ /* 0x0001e8000d101d72 */
[----:B------:R0:W-:Y:S02]  /*e390*/  LDGSTS.E.BYPASS.LTC128B.128 [R9+0x19c00], desc[UR50][R2.64+0x80], !P1 ;  /* 0x19c0008002097fae */ /* 0x0001e4000c901d72 */
.L_x_278:
[----:B------:R-:W-:Y:S05]  /*e3a0*/  BSYNC B0 ;  /* 0x0000000000007941 */ /* 0x000fea0003800000 */
.L_x_277:
[----:B------:R-:W-:Y:S01]  /*e3b0*/  NOP ;  /* 0x0000000000007918 */ /* 0x000fe20000000000 */
[----:B------:R-:W-:-:S13]  /*e3c0*/  PLOP3.LUT P0, PT, PT, PT, PT, 0x80, 0x0 ;  /* 0x000000000000781c */ /* 0x000fda0003f0f070 */
.L_x_279:
[----:B------:R-:W-:Y:S02]  /*e3d0*/  PLOP3.LUT P1, PT, P1, P0, PT, 0xa2, 0x0 ;  /* 0x000000000000781c */ /* 0x000fe40000f21472 */
[----:B------:R-:W-:-:S08]  /*e3e0*/  @P0 R2UR P1, UR4, R22 ;  /* 0x00000000160402ca */ /* 0x000fd00000020000 */
[----:B------:R-:W-:-:S05]  /*e3f0*/  @P0 PLOP3.LUT P0, PT, P1, PT, PT, 0x80, 0x0 ;  /* 0x000000000000081c */ /* 0x000fca0000f0f070 */
[----:B------:R-:W-:Y:S01]  /*e400*/  @!P1 SYNCS.ARRIVE.TRANS64.RED.A0T1 RZ, [UR4+0x29800], RZ ;  /* 0x029800ffffff99a7 */ /* 0x000fe20008200404 */
[----:B------:R-:W-:Y:S07]  /*e410*/  @!P1 ARRIVES.LDGSTSBAR.64.TRANSCNT [UR4+0x29800] ;  /* 0x02980000ff0099b0 */ /* 0x000fee0008000a84 */
[----:B------:R-:W-:Y:S05]  /*e420*/  @P0 BRA.U.ANY `(.L_x_279) ;  /* 0xfffffffd00e80947 */ /* 0x000fea000393ffff */
[----:B0-2---:R-:W2:Y:S02]  /*e430*/  LDL.LU R2, [R1+0x1c] ;  /* 0x00001c0001027983 */ /* 0x005ea40000300800 */
[----:B--2---:R-:W-:-:S05]  /*e440*/  VIADD R2, R2, 0x1 ;  /* 0x0000000102027836 */ /* 0x004fca0000000000 */
[----:B------:R0:W-:Y:S01]  /*e450*/  STL [R1+0x1c], R2 ;  /* 0x00001c0201007387 */ /* 0x0001e20000100800 */
[----:B------:R-:W-:-:S04]  /*e460*/  LEA.HI R0, R2, R2, RZ, 0x1 ;  /* 0x0000000202007211 */ /* 0x000fc800078f08ff */
[----:B------:R-:W-:-:S05]  /*e470*/  LOP3.LUT R0, R0, 0xfffffffe, RZ, 0xc0, !PT ;  /* 0xfffffffe00007812 */ /* 0x000fca00078ec0ff */
[----:B------:R-:W-:-:S05]  /*e480*/  IMAD.IADD R0, R2, 0x1, -R0 ;  /* 0x0000000102007824 */ /* 0x000fca00078e0a00 */
[----:B------:R-:W-:Y:S01]  /*e490*/  SHF.L.U32 R3, R0, 0x1f, RZ ;  /* 0x0000001f00037819 */ /* 0x000fe200000006ff */
[----:B------:R-:W-:Y:S01]  /*e4a0*/  NOP ;  /* 0x0000000000007918 */ /* 0x000fe20000000000 */
[----:B------:R0:W-:Y:S01]  /*e4b0*/  SYNCS.ARRIVE.TRANS64.A1T0 RZ, [R22+URZ+0x29800], RZ ;  /* 0x029800ff16ff79a7 */ /* 0x0001e2000810003f */
[----:B------:R-:W-:Y:S01]  /*e4c0*/  BSSY B0, `(.L_x_280) ;  /* 0x0000003000007945 */ /* 0x000fe20003800000 */
[----:B------:R-:W2:Y:S03]  /*e4d0*/  SYNCS.PHASECHK.TRANS64.TRYWAIT P0, [R22+URZ+0x29820], R3 ;  /* 0x02982003160075a7 */ /* 0x000ea6000800017f */
[----:B0-2---:R-:W-:Y:S05]  /*e4e0*/  @!P0 BRA `(.L_x_281) ;  /* 0x0000004000f88947 */ /* 0x005fea0003800000 */
.L_x_377:
[----:B------:R-:W-:Y:S05]  /*e4f0*/  BSYNC B0 ;  /* 0x0000000000007941 */ /* 0x000fea0003800000 */
.L_x_280:
[----:B------:R-:W-:-:S06]  /*e500*/  UISETP.GE.AND UP0, UPT, UR42, 0xa1, UPT ;  /* 0x000000a12a00788c */ /* 0x000fcc000bf06270 */
[----:B------:R-:W-:-:S13]  /*e510*/  PLOP3.LUT P0, PT, PT, PT, UP0, 0x40, 0x0 ;  /* 0x000000000000781c */ /* 0x000fda0003f0e808 */
[----:B------:R-:W-:Y:S05]  /*e520*/  @P0 BRA `(.L_x_282) ;  /* 0x0000001400cc0947 */ /* 0x000fea0003800000 */
[----:B------:R-:W-:Y:S01]  /*e530*/  UIADD3 UR4, UR43, -0x2, URZ ;  /* 0xfffffffe2b047890 */ /* 0x000fe2000fffe03f */
[----:B------:R-:W-:Y:S02]  /*e540*/  IMAD.MOV.U32 R20, RZ, RZ, R33 ;  /* 0x000000ffff147224 */ /* 0x000fe400078e0021 */
[----:B------:R-:W-:-:S03]  /*e550*/  IMAD.MOV.U32 R19, RZ, RZ, R28 ;  /* 0x000000ffff137224 */ /* 0x000fc600078e001c */
[----:B------:R-:W-:-:S07]  /*e560*/  IMAD.U32 R31, RZ, RZ, UR4 ;  /* 0x00000004ff1f7e24 */ /* 0x000fce000f8e00ff */
.L_x_302:
[----:B0-2---:R-:W2:Y:S01]  /*e570*/  LDL R11, [R1] ;  /* 0x00000000010b7983 */ /* 0x005ea20000100800 */
[----:B------:R-:W4:Y:S01]  /*e580*/  LDC R0, c[0x0][0x430] ;  /* 0x00010c00ff007b82 */ /* 0x000f220000000800 */
[----:B------:R-:W0:Y:S01]  /*e590*/  S2R R2, SR_TID.X ;  /* 0x0000000000027919 */ /* 0x000e220000002100 */
[----:B------:R-:W1:Y:S01]  /*e5a0*/  S2R R4, SR_TID.X ;  /* 0x0000000000047919 */ /* 0x000e620000002100 */
[----:B------:R-:W3:Y:S01]  /*e5b0*/  S2R R8, SR_TID.X ;  /* 0x0000000000087919 */ /* 0x000ee20000002100 */
[----:B----4-:R-:W-:Y:S02]  /*e5c0*/  ISETP.NE.AND P0, PT, R0, 0x1, PT ;  /* 0x000000010000780c */ /* 0x010fe40003f05270 */
[----:B0-----:R-:W-:-:S11]  /*e5d0*/  LOP3.LUT R3, R2, 0x7f, RZ, 0xc0, !PT ;  /* 0x0000007f02037812 */ /* 0x001fd600078ec0ff */
[----:B------:R-:W0:Y:S01]  /*e5e0*/  @P0 LDC R7, c[0x0][0x434] ;  /* 0x00010d00ff070b82 */ /* 0x000e220000000800 */
[----:B------:R-:W-:Y:S02]  /*e5f0*/  SHF.R.U32.HI R6, RZ, 0x2, R3 ;  /* 0x00000002ff067819 */ /* 0x000fe40000011603 */
[C---:B-1----:R-:W-:Y:S01]  /*e600*/  LOP3.LUT R3, R4.reuse, 0x7f, RZ, 0xc0, !PT ;  /* 0x0000007f04037812 */ /* 0x042fe200078ec0ff */
[----:B------:R-:W-:-:S04]  /*e610*/  IMAD.SHL.U32 R4, R4, 0x20, RZ ;  /* 0x0000002004047824 */ /* 0x000fc800078e00ff */
[----:B------:R-:W1:Y:S01]  /*e620*/  @P0 LDC R0, c[0x0][0x438] ;  /* 0x00010e00ff000b82 */ /* 0x000e620000000800 */
[----:B------:R-:W-:Y:S01]  /*e630*/  IMAD.MOV.U32 R2, RZ, RZ, 0xa0 ;  /* 0x000000a0ff027424 */ /* 0x000fe200078e00ff */
[----:B------:R-:W-:Y:S02]  /*e640*/  LOP3.LUT R4, R6, 0x60, R4, 0xf8, !PT ;  /* 0x0000006006047812 */ /* 0x000fe400078ef804 */
[----:B------:R-:W-:-:S04]  /*e650*/  SHF.R.U32.HI R6, RZ, 0x2, R3 ;  /* 0x00000002ff067819 */ /* 0x000fc80000011603 */
[----:B------:R-:W4:Y:S01]  /*e660*/  @P0 LDC R5, c[0x0][0x434] ;  /* 0x00010d00ff050b82 */ /* 0x000f220000000800 */
[----:B------:R-:W-:Y:S02]  /*e670*/  IMAD R2, R31, R2, UR37 ;  /* 0x000000251f027e24 */ /* 0x000fe4000f8e0202 */
[----:B---3--:R-:W-:-:S05]  /*e680*/  IMAD.SHL.U32 R9, R8, 0x20, RZ ;  /* 0x0000002008097824 */ /* 0x008fca00078e00ff */
[----:B------:R-:W3:Y:S01]  /*e690*/  @P0 LDC R3, c[0x0][0x438] ;  /* 0x00010e00ff030b82 */ /* 0x000ee20000000800 */
[----:B------:R-:W-:Y:S01]  /*e6a0*/  IMAD.IADD R4, R4, 0x1, R2 ;  /* 0x0000000104047824 */ /* 0x000fe200078e0202 */
[----:B------:R-:W-:-:S03]  /*e6b0*/  LOP3.LUT R9, R6, 0x60, R9, 0xf8, !PT ;  /* 0x0000006006097812 */ /* 0x000fc600078ef809 */
[----:B0-----:R-:W-:Y:S01]  /*e6c0*/  @P0 IMAD.HI.U32 R6, R4, R7, RZ ;  /* 0x0000000704060227 */ /* 0x001fe200078e00ff */
[----:B------:R-:W-:-:S03]  /*e6d0*/  LOP3.LUT R9, R9, 0x80, RZ, 0xfc, !PT ;  /* 0x0000008009097812 */ /* 0x000fc600078efcff */
[----:B------:R-:W-:Y:S01]  /*e6e0*/  IMAD.MOV.U32 R8, RZ, RZ, R4 ;  /* 0x000000ffff087224 */ /* 0x000fe200078e0004 */
[----:B-1----:R-:W-:Y:S01]  /*e6f0*/  @P0 SHF.R.U32.HI R8, RZ, R0, R6 ;  /* 0x00000000ff080219 */ /* 0x002fe20000011606 */
[C---:B------:R-:W-:Y:S01]  /*e700*/  IMAD.IADD R0, R9.reuse, 0x1, R2 ;  /* 0x0000000109007824 */ /* 0x040fe200078e0202 */
[----:B------:R-:W-:Y:S05]  /*e710*/  YIELD ;  /* 0x0000000000007946 */ /* 0x000fea0003800000 */
[----:B----4-:R-:W-:Y:S01]  /*e720*/  @P0 IMAD.HI.U32 R2, R0, R5, RZ ;  /* 0x0000000500020227 */ /* 0x010fe200078e00ff */
[----:B------:R-:W-:Y:S01]  /*e730*/  ULDC.64 UR6, c[0x0][0x428] ;  /* 0x00010a0000067ab9 */ /* 0x000fe20000000a00 */
[----:B------:R-:W-:Y:S01]  /*e740*/  ISETP.GT.U32.AND P1, PT, R9, 0x9f, PT ;  /* 0x0000009f0900780c */ /* 0x000fe20003f24070 */
[----:B------:R-:W-:Y:S01]  /*e750*/  ULDC.64 UR8, c[0x0][0x418] ;  /* 0x0001060000087ab9 */ /* 0x000fe20000000a00 */
[----:B------:R-:W-:Y:S01]  /*e760*/  IMAD.MOV.U32 R10, RZ, RZ, R0 ;  /* 0x000000ffff0a7224 */ /* 0x000fe200078e0000 */
[----:B------:R-:W-:Y:S01]  /*e770*/  ULDC UR4, c[0x0][0x430] ;  /* 0x00010c0000047ab9 */ /* 0x000fe20000000800 */
[----:B---3--:R-:W-:Y:S01]  /*e780*/  @P0 SHF.R.U32.HI R10, RZ, R3, R2 ;  /* 0x00000003ff0a0219 */ /* 0x008fe20000011602 */
[--C-:B------:R-:W-:Y:S01]  /*e790*/  IMAD.MOV.U32 R2, RZ, RZ, R8.reuse ;  /* 0x000000ffff027224 */ /* 0x100fe200078e0008 */
[----:B------:R-:W-:-:S03]  /*e7a0*/  SHF.R.S32.HI R3, RZ, 0x1f, R8 ;  /* 0x0000001fff037819 */ /* 0x000fc60000011408 */
[----:B------:R-:W-:-:S03]  /*e7b0*/  IMAD.WIDE.U32 R2, R32, UR6, R2 ;  /* 0x0000000620027c25 */ /* 0x000fc6000f8e0002 */
[----:B------:R-:W-:Y:S01]  /*e7c0*/  LEA R6, P0, R2, UR8, 0x2 ;  /* 0x0000000802067c11 */ /* 0x000fe2000f8010ff */
[----:B--2---:R-:W-:-:S04]  /*e7d0*/  IMAD R5, R11, UR6, RZ ;  /* 0x000000060b057c24 */ /* 0x004fc8000f8e02ff */
[----:B------:R-:W-:-:S04]  /*e7e0*/  IMAD R5, R32, UR7, R5 ;  /* 0x0000000720057c24 */ /* 0x000fc8000f8e0205 */
[----:B------:R-:W-:-:S05]  /*e7f0*/  IMAD.IADD R3, R5, 0x1, R3 ;  /* 0x0000000105037824 */ /* 0x000fca00078e0203 */
[----:B------:R-:W-:Y:S01]  /*e800*/  LEA.HI.X R7, R2, UR9, R3, 0x2, P0 ;  /* 0x0000000902077c11 */ /* 0x000fe200080f1403 */
[----:B------:R-:W-:Y:S01]  /*e810*/  IMAD.MOV R2, RZ, RZ, -R8 ;  /* 0x000000ffff027224 */ /* 0x000fe200078e0a08 */
[----:B------:R-:W-:-:S03]  /*e820*/  @!P1 SHF.R.S32.HI R3, RZ, 0x1f, R10 ;  /* 0x0000001fff039819 */ /* 0x000fc6000001140a */
[----:B------:R-:W-:Y:S02]  /*e830*/  IMAD R4, R2, UR4, R4 ;  /* 0x0000000402047c24 */ /* 0x000fe4000f8e0204 */
[----:B------:R-:W-:-:S04]  /*e840*/  @!P1 IMAD.MOV.U32 R2, RZ, RZ, R10 ;  /* 0x000000ffff029224 */ /* 0x000fc800078e000a */
[----:B------:R-:W-:-:S04]  /*e850*/  @!P1 IMAD.WIDE.U32 R2, R32, UR6, R2 ;  /* 0x0000000620029c25 */ /* 0x000fc8000f8e0002 */
[----:B------:R-:W-:Y:S01]  /*e860*/  @!P1 IMAD.IADD R5, R5, 0x1, R3 ;  /* 0x0000000105059824 */ /* 0x000fe200078e0203 */
[----:B------:R-:W-:-:S04]  /*e870*/  @!P1 LEA R8, P0, R2, UR8, 0x2 ;  /* 0x0000000802089c11 */ /* 0x000fc8000f8010ff */
[----:B------:R-:W-:Y:S02]  /*e880*/  @!P1 LEA.HI.X R9, R2, UR9, R5, 0x2, P0 ;  /* 0x0000000902099c11 */ /* 0x000fe400080f1405 */
[----:B------:R0:W2:Y:S01]  /*e890*/  LDG.E R5, desc[UR50][R6.64] ;  /* 0x0000003206057981 */ /* 0x0000a2000c1e1900 */
[----:B------:R-:W-:Y:S02]  /*e8a0*/  IMAD.U32 R11, RZ, RZ, UR46 ;  /* 0x0000002eff0b7e24 */ /* 0x000fe4000f8e00ff */
[----:B0-----:R-:W-:Y:S02]  /*e8b0*/  IMAD.MOV.U32 R6, RZ, RZ, RZ ;  /* 0x000000ffff067224 */ /* 0x001fe400078e00ff */
[----:B------:R-:W-:-:S04]  /*e8c0*/  VIADD R28, R19, 0x1 ;  /* 0x00000001131c7836 */ /* 0x000fc80000000000 */
[----:B------:R0:W5:Y:S01]  /*e8d0*/  @!P1 LDG.E R6, desc[UR50][R8.64] ;  /* 0x0000003208069981 */ /* 0x000162000c1e1900 */
[----:B------:R-:W-:Y:S01]  /*e8e0*/  ISETP.NE.AND P1, PT, R11, 0x3, PT ;  /* 0x000000030b00780c */ /* 0x000fe20003f25270 */
[----:B------:R-:W-:Y:S01]  /*e8f0*/  IMAD.MOV R7, RZ, RZ, -R10 ;  /* 0x000000ffff077224 */ /* 0x000fe200078e0a0a */
[----:B------:R-:W-:-:S03]  /*e900*/  ISETP.NE.AND P0, PT, R28, 0x2, PT ;  /* 0x000000021c00780c */ /* 0x000fc60003f05270 */
[----:B------:R-:W-:Y:S01]  /*e910*/  IMAD R7, R7, UR4, R0 ;  /* 0x0000000407077c24 */ /* 0x000fe2000f8e0200 */
[----:B------:R-:W-:Y:S01]  /*e920*/  SEL R33, RZ, 0x1, P0 ;  /* 0x00000001ff217807 */ /* 0x000fe20000000000 */
[----:B------:R-:W-:Y:S01]  /*e930*/  IMAD.MOV.U32 R0, RZ, RZ, R31 ;  /* 0x000000ffff007224 */ /* 0x000fe200078e001f */
[----:B------:R-:W-:Y:S01]  /*e940*/  SEL R28, R28, RZ, P0 ;  /* 0x000000ff1c1c7207 */ /* 0x000fe20000000000 */
[----:B------:R-:W-:Y:S01]  /*e950*/  VIADD R31, R31, 0xffffffff ;  /* 0xffffffff1f1f7836 */ /* 0x000fe20000000000 */
[----:B------:R-:W-:Y:S02]  /*e960*/  LOP3.LUT R33, R20, R33, RZ, 0x3c, !PT ;  /* 0x0000002114217212 */ /* 0x000fe400078e3cff */
[----:B------:R-:W-:Y:S02]  /*e970*/  ISETP.GT.AND P2, PT, R0, RZ, PT ;  /* 0x000000ff0000720c */ /* 0x000fe40003f44270 */
[----:B--2---:R-:W-:Y:S01]  /*e980*/  SHF.R.S32.HI R29, RZ, 0x1f, R5 ;  /* 0x0000001fff1d7819 */ /* 0x004fe20000011405 */
[----:B0-----:R-:W-:Y:S10]  /*e990*/  @!P1 BRA `(.L_x_283) ;  /* 0x0000000000049947 */ /* 0x001ff40003800000 */
[----:B------:R-:W-:Y:S01]  /*e9a0*/  BPT.TRAP 0x1 ;  /* 0x000000040000795c */ /* 0x000fe20000300000 */
.L_x_283:
[----:B------:R-:W-:Y:S01]  /*e9b0*/  IMAD R0, R28, 0x8, R22 ;  /* 0x000000081c007824 */ /* 0x000fe200078e0216 */
[----:B------:R-:W-:Y:S01]  /*e9c0*/  SHF.L.U32 R30, R33, 0x1f, RZ ;  /* 0x0000001f211e7819 */ /* 0x000fe200000006ff */
[----:B------:R-:W-:Y:S01]  /*e9d0*/  BSSY B0, `(.L_x_284) ;  /* 0x0000004000007945 */ /* 0x000fe20003800000 */
[----:B------:R-:W-:Y:S02]  /*e9e0*/  SHF.R.S32.HI R27, RZ, 0x1f, R4 ;  /* 0x0000001fff1b7819 */ /* 0x000fe40000011404 */
[----:B------:R-:W0:Y:S02]  /*e9f0*/  SYNCS.PHASECHK.TRANS64.TRYWAIT P0, [R0+URZ+0x29880], R30 ;  /* 0x0298801e000075a7 */ /* 0x000e24000800017f */
[----:B0-----:R-:W-:Y:S05]  /*ea00*/  @!P0 BRA `(.L_x_285) ;  /* 0x0000003c00c48947 */ /* 0x001fea0003800000 */
.L_x_378:
[----:B------:R-:W-:Y:S05]  /*ea10*/  BSYNC B0 ;  /* 0x0000000000007941 */ /* 0x000fea0003800000 */
.L_x_284:
        /* <DEDUP_REMOVED lines=11> */
[----:B------:R-:W-:Y:S01]  /*ead0*/  LOP3.LUT P3, RZ, R23, 0x2, RZ, 0xc0, !PT ;  /* 0x0000000217ff7812 */ /* 0x000fe2000786c0ff */
        /* <DEDUP_REMOVED lines=28> */
[----:B------:R-:W-:-:S03]  /*eca0*/  IADD3 R10, R22, R10, R35 ;  /* 0x0000000a160a7210 */ /* 0x000fc60007ffe023 */
        /* <DEDUP_REMOVED lines=26> */
.L_x_390:
        /* <DEDUP_REMOVED lines=9> */
.L_x_287:
        /* <DEDUP_REMOVED lines=11> */
.L_x_288:
[----:B------:R2:W-:Y:S01]  /*ef90*/  SYNCS.ARRIVE.TRANS64.A1T0 RZ, [R0+URZ+0x29870], RZ ;  /* 0x029870ff00ff79a7 */ /* 0x0005e2000810003f */
[----:B------:R-:W-:Y:S05]  /*efa0*/  @!P3 BRA `(.L_x_289) ;  /* 0x000000000004b947 */ /* 0x000fea0003800000 */
[----:B------:R-:W-:Y:S01]  /*efb0*/  BPT.TRAP 0x1 ;  /* 0x000000040000795c */ /* 0x000fe20000300000 */
.L_x_289:
[----:B------:R-:W3:Y:S01]  /*efc0*/  SYNCS.PHASECHK.TRANS64.TRYWAIT P0, [R0+URZ+0x29840], R30 ;  /* 0x0298401e000075a7 */ /* 0x000ee2000800017f */
[----:B------:R-:W-:Y:S04]  /*efd0*/  BSSY B0, `(.L_x_290) ;  /* 0x0000002000007945 */ /* 0x000fe80003800000 */
[----:B---3--:R-:W-:Y:S05]  /*efe0*/  @!P0 BRA `(.L_x_291) ;  /* 0x0000003c00d48947 */ /* 0x008fea0003800000 */
.L_x_391:
[----:B------:R-:W-:Y:S05]  /*eff0*/  BSYNC B0 ;  /* 0x0000000000007941 */ /* 0x000fea0003800000 */
.L_x_290:
[----:B------:R-:W4:Y:S01]  /*f000*/  LDL R9, [R1+0x8] ;  /* 0x0000080001097983 */ /* 0x000f220000100800 */
[----:B------:R-:W-:Y:S01]  /*f010*/  ULDC.64 UR4, c[0x0][0x300] ;  /* 0x0000c00000047ab9 */ /* 0x000fe20000000a00 */
[----:B------:R-:W-:Y:S01]  /*f020*/  ULDC.64 UR6, c[0x0][0x310] ;  /* 0x0000c40000067ab9 */ /* 0x000fe20000000a00 */
[----:B------:R-:W-:Y:S01]  /*f030*/  IMAD R8, R27, UR4, RZ ;  /* 0x000000041b087c24 */ /* 0x000fe2000f8e02ff */
[C---:B------:R-:W-:Y:S01]  /*f040*/  LOP3.LUT P4, RZ, R23.reuse, 0x10, RZ, 0xc0, !PT ;  /* 0x0000001017ff7812 */ /* 0x040fe2000788c0ff */
[C---:B------:R-:W-:Y:S01]  /*f050*/  IMAD.WIDE.U32 R2, R4.reuse, UR4, RZ ;  /* 0x0000000404027c25 */ /* 0x040fe2000f8e00ff */
[C---:B------:R-:W-:Y:S02]  /*f060*/  LOP3.LUT P3, RZ, R23.reuse, 0x8, RZ, 0xc0, !PT ;  /* 0x0000000817ff7812 */ /* 0x040fe4000786c0ff */
[----:B------:R-:W-:Y:S01]  /*f070*/  LOP3.LUT P1, RZ, R23, 0x4, RZ, 0xc0, !PT ;  /* 0x0000000417ff7812 */ /* 0x000fe2000782c0ff */
[----:B------:R-:W-:Y:S02]  /*f080*/  IMAD R8, R4, UR5, R8 ;  /* 0x0000000504087c24 */ /* 0x000fe4000f8e0208 */
[----:B------:R-:W-:-:S02]  /*f090*/  IMAD R29, R29, UR6, RZ ;  /* 0x000000061d1d7c24 */ /* 0x000fc4000f8e02ff */
[----:B------:R-:W-:Y:S02]  /*f0a0*/  IMAD.IADD R3, R3, 0x1, R8 ;  /* 0x0000000103037824 */ /* 0x000fe400078e0208 */
[----:B------:R-:W-:Y:S02]  /*f0b0*/  IMAD R8, R25, UR4, RZ ;  /* 0x0000000419087c24 */ /* 0x000fe4000f8e02ff */
[----:B------:R-:W-:-:S04]  /*f0c0*/  IMAD.WIDE.U32 R2, R5, UR6, R2 ;  /* 0x0000000605027c25 */ /* 0x000fc8000f8e0002 */
[----:B------:R-:W-:Y:S02]  /*f0d0*/  IMAD R5, R5, UR7, R29 ;  /* 0x0000000705057c24 */ /* 0x000fe4000f8e021d */
[----:B------:R-:W-:Y:S02]  /*f0e0*/  IMAD.MOV.U32 R4, RZ, RZ, R2 ;  /* 0x000000ffff047224 */ /* 0x000fe400078e0002 */
[----:B------:R-:W-:Y:S02]  /*f0f0*/  IMAD.IADD R5, R3, 0x1, R5 ;  /* 0x0000000103057824 */ /* 0x000fe400078e0205 */
[C---:B------:R-:W-:Y:S02]  /*f100*/  IMAD R8, R7.reuse, UR5, R8 ;  /* 0x0000000507087c24 */ /* 0x040fe4000f8e0208 */
        /* <DEDUP_REMOVED lines=20> */
[----:B------:R-:W-:-:S03]  /*f250*/  IMAD.IADD R7, R22, 0x1, R7 ;  /* 0x0000000116077824 */ /* 0x000fc600078e0207 */
[----:B------:R-:W5:Y:S04]  /*f260*/  SHFL.IDX PT, R3, R5, RZ, 0x1c1f ;  /* 0x001c1fff05037589 */ /* 0x000f6800000e0000 */
[----:B------:R-:W-:Y:S04]  /*f270*/  SHFL.IDX PT, R9, R5, 0x2, 0x1c1f ;  /* 0x005c1f0005097f89 */ /* 0x000fe800000e0000 */
[----:B------:R-:W-:Y:S04]  /*f280*/  SHFL.IDX PT, R8, R8, RZ, 0x1c1f ;  /* 0x001c1fff08087589 */ /* 0x000fe800000e0000 */
[----:B------:R-:W-:Y:S01]  /*f290*/  SHFL.IDX PT, R14, R6, RZ, 0x1c1f ;  /* 0x001c1fff060e7589 */ /* 0x000fe200000e0000 */
[----:B----4-:R-:W-:-:S05]  /*f2a0*/  IADD3 R2, P0, R37, R2, RZ ;  /* 0x0000000225027210 */ /* 0x010fca0007f1e0ff */
[----:B-----5:R-:W-:-:S05]  /*f2b0*/  IMAD.X R3, RZ, RZ, R3, P0 ;  /* 0x000000ffff037224 */ /* 0x020fca00000e0603 */
[----:B------:R-:W-:Y:S04]  /*f2c0*/  LDGSTS.E.BYPASS.LTC128B.128 [R7+0x1a400], desc[UR50][R2.64], !P4 ;  /* 0x1a40000002077fae */ /* 0x000fe8000e101d72 */
[----:B------:R-:W-:Y:S04]  /*f2d0*/  LDGSTS.E.BYPASS.LTC128B.128 [R7+0x1cc00], desc[UR50][R2.64+0x40], !P3 ;  /* 0x1cc0004002077fae */ /* 0x000fe8000d901d72 */
[----:B------:R4:W-:Y:S04]  /*f2e0*/  LDGSTS.E.BYPASS.LTC128B.128 [R7+0x1f400], desc[UR50][R2.64+0x80], !P1 ;  /* 0x1f40008002077fae */ /* 0x0009e8000c901d72 */
[----:B----4-:R-:W4:Y:S04]  /*f2f0*/  SHFL.IDX PT, R2, R4, 0x1, 0x1c1f ;  /* 0x003c1f0004027f89 */ /* 0x010f2800000e0000 */
[----:B------:R-:W5:Y:S01]  /*f300*/  SHFL.IDX PT, R3, R5, 0x1, 0x1c1f ;  /* 0x003c1f0005037f89 */ /* 0x000f6200000e0000 */
[----:B----4-:R-:W-:-:S05]  /*f310*/  IADD3 R2, P0, R37, R2, RZ ;  /* 0x0000000225027210 */ /* 0x010fca0007f1e0ff */
[----:B-----5:R-:W-:-:S05]  /*f320*/  IMAD.X R3, RZ, RZ, R3, P0 ;  /* 0x000000ffff037224 */ /* 0x020fca00000e0603 */
[----:B------:R-:W-:Y:S04]  /*f330*/  LDGSTS.E.BYPASS.LTC128B.128 [R7+0x1ac00], desc[UR50][R2.64], !P4 ;  /* 0x1ac0000002077fae */ /* 0x000fe8000e101d72 */
[----:B------:R-:W-:Y:S04]  /*f340*/  LDGSTS.E.BYPASS.LTC128B.128 [R7+0x1d400], desc[UR50][R2.64+0x40], !P3 ;  /* 0x1d40004002077fae */ /* 0x000fe8000d901d72 */
[----:B------:R4:W-:Y:S04]  /*f350*/  LDGSTS.E.BYPASS.LTC128B.128 [R7+0x1fc00], desc[UR50][R2.64+0x80], !P1 ;  /* 0x1fc0008002077fae */ /* 0x0009e8000c901d72 */
[----:B----4-:R-:W4:Y:S02]  /*f360*/  SHFL.IDX PT, R2, R4, 0x2, 0x1c1f ;  /* 0x005c1f0004027f89 */ /* 0x010f2400000e0000 */
[----:B----4-:R-:W-:-:S05]  /*f370*/  IADD3 R2, P0, R37, R2, RZ ;  /* 0x0000000225027210 */ /* 0x010fca0007f1e0ff */
[----:B------:R-:W-:Y:S02]  /*f380*/  IMAD.X R3, RZ, RZ, R9, P0 ;  /* 0x000000ffff037224 */ /* 0x000fe400000e0609 */
[----:B------:R-:W-:Y:S04]  /*f390*/  SHFL.IDX PT, R9, R5, 0x3, 0x1c1f ;  /* 0x007c1f0005097f89 */ /* 0x000fe800000e0000 */
[----:B------:R-:W-:Y:S04]  /*f3a0*/  LDGSTS.E.BYPASS.LTC128B.128 [R7+0x1b400], desc[UR50][R2.64], !P4 ;  /* 0x1b40000002077fae */ /* 0x000fe8000e101d72 */
[----:B------:R-:W-:Y:S04]  /*f3b0*/  LDGSTS.E.BYPASS.LTC128B.128 [R7+0x1dc00], desc[UR50][R2.64+0x40], !P3 ;  /* 0x1dc0004002077fae */ /* 0x000fe8000d901d72 */
[----:B------:R4:W-:Y:S04]  /*f3c0*/  LDGSTS.E.BYPASS.LTC128B.128 [R7+0x20400], desc[UR50][R2.64+0x80], !P1 ;  /* 0x2040008002077fae */ /* 0x0009e8000c901d72 */
[----:B----4-:R-:W4:Y:S02]  /*f3d0*/  SHFL.IDX PT, R2, R4, 0x3, 0x1c1f ;  /* 0x007c1f0004027f89 */ /* 0x010f2400000e0000 */
[----:B----4-:R-:W-:-:S05]  /*f3e0*/  IADD3 R2, P0, R37, R2, RZ ;  /* 0x0000000225027210 */ /* 0x010fca0007f1e0ff */
[----:B------:R-:W-:-:S05]  /*f3f0*/  IMAD.X R3, RZ, RZ, R9, P0 ;  /* 0x000000ffff037224 */ /* 0x000fca00000e0609 */
[----:B------:R4:W-:Y:S04]  /*f400*/  LDGSTS.E.BYPASS.LTC128B.128 [R7+0x1bc00], desc[UR50][R2.64], !P4 ;  /* 0x1bc0000002077fae */ /* 0x0009e8000e101d72 */
[----:B------:R4:W-:Y:S04]  /*f410*/  LDGSTS.E.BYPASS.LTC128B.128 [R7+0x1e400], desc[UR50][R2.64+0x40], !P3 ;  /* 0x1e40004002077fae */ /* 0x0009e8000d901d72 */
[----:B------:R4:W-:Y:S02]  /*f420*/  LDGSTS.E.BYPASS.LTC128B.128 [R7+0x20c00], desc[UR50][R2.64+0x80], !P1 ;  /* 0x20c0008002077fae */ /* 0x0009e4000c901d72 */
.L_x_403:
        /* <DEDUP_REMOVED lines=10> */
.L_x_293:
        /* <DEDUP_REMOVED lines=11> */
.L_x_294:
[----:B------:R0:W-:Y:S02]  /*f580*/  SYNCS.ARRIVE.TRANS64.A1T0 RZ, [R0+URZ+0x29830], RZ ;  /* 0x029830ff00ff79a7 */ /* 0x0001e4000810003f */
[----:B0-23--:R-:W-:-:S05]  /*f590*/  IMAD.U32 R0, RZ, RZ, UR48 ;  /* 0x00000030ff007e24 */ /* 0x00dfca000f8e00ff */
[----:B------:R-:W-:-:S13]  /*f5a0*/  ISETP.NE.AND P0, PT, R0, 0x3, PT ;  /* 0x000000030000780c */ /* 0x000fda0003f05270 */
[----:B------:R-:W-:Y:S05]  /*f5b0*/  @!P0 BRA `(.L_x_295) ;  /* 0x0000000000048947 */ /* 0x000fea0003800000 */
[----:B------:R-:W-:Y:S01]  /*f5c0*/  BPT.TRAP 0x1 ;  /* 0x000000040000795c */ /* 0x000fe20000300000 */
.L_x_295:
[----:B------:R-:W-:Y:S01]  /*f5d0*/  LOP3.LUT R0, R20, 0x1, RZ, 0x3c, !PT ;  /* 0x0000000114007812 */ /* 0x000fe200078e3cff */
[----:B------:R-:W-:Y:S01]  /*f5e0*/  IMAD R3, R19, 0x8, R22 ;  /* 0x0000000813037824 */ /* 0x000fe200078e0216 */
[----:B------:R-:W-:Y:S02]  /*f5f0*/  BSSY B0, `(.L_x_296) ;  /* 0x0000004000007945 */ /* 0x000fe40003800000 */
[----:B------:R-:W-:-:S04]  /*f600*/  SHF.L.U32 R0, R0, 0x1f, RZ ;  /* 0x0000001f00007819 */ /* 0x000fc800000006ff */
[----:B------:R-:W0:Y:S02]  /*f610*/  SYNCS.PHASECHK.TRANS64.TRYWAIT P1, [R3+URZ+0x29870], R0 ;  /* 0x02987000030075a7 */ /* 0x000e24000802017f */
[----:B0-----:R-:W-:Y:S05]  /*f620*/  @!P1 BRA `(.L_x_297) ;  /* 0x0000003c00d49947 */ /* 0x001fea0003800000 */
.L_x_404:
[----:B------:R-:W-:Y:S05]  /*f630*/  BSYNC B0 ;  /* 0x0000000000007941 */ /* 0x000fea0003800000 */
.L_x_296:
[----:B------:R-:W-:-:S05]  /*f640*/  IMAD.U32 R2, RZ, RZ, UR46 ;  /* 0x0000002eff027e24 */ /* 0x000fca000f8e00ff */
[----:B------:R-:W-:-:S13]  /*f650*/  ISETP.NE.AND P1, PT, R2, 0x3, PT ;  /* 0x000000030200780c */ /* 0x000fda0003f25270 */
[----:B------:R-:W-:Y:S05]  /*f660*/  @!P1 BRA `(.L_x_298) ;  /* 0x0000000000049947 */ /* 0x000fea0003800000 */
[----:B------:R-:W-:Y:S01]  /*f670*/  BPT.TRAP 0x1 ;  /* 0x000000040000795c */ /* 0x000fe20000300000 */
.L_x_298:
[----:B0-----:R-:W-:Y:S01]  /*f680*/  SHF.L.U32 R0, R20, 0x1f, RZ ;  /* 0x0000001f14007819 */ /* 0x001fe200000006ff */
[----:B------:R-:W-:-:S03]  /*f690*/  IMAD R12, R19, 0x5000, RZ ;  /* 0x00005000130c7824 */ /* 0x000fc600078e02ff */
[----:B------:R-:W0:Y:S02]  /*f6a0*/  SYNCS.PHASECHK.TRANS64.TRYWAIT P1, [R3+URZ+0x29860], R0 ;  /* 0x02986000030075a7 */ /* 0x000e24000802017f */
[----:B0-----:R-:W-:Y:S05]  /*f6b0*/  @!P1 BRA `(.L_x_299) ;  /* 0x0000003c00c49947 */ /* 0x001fea0003800000 */
.L_x_405:
[----:B------:R-:W2:Y:S04]  /*f6c0*/  LDL R4, [R1+0x10] ;  /* 0x0000100001047983 */ /* 0x000ea80000100800 */
[----:B------:R-:W3:Y:S04]  /*f6d0*/  LDL R2, [R1+0x14] ;  /* 0x0000140001027983 */ /* 0x000ee80000100800 */
[----:B------:R-:W4:Y:S01]  /*f6e0*/  LDL R13, [R1+0xc] ;  /* 0x00000c00010d7983 */ /* 0x000f220000100800 */
[----:B------:R-:W-:Y:S05]  /*f6f0*/  WARPSYNC.ALL ;  /* 0x0000000000007948 */ /* 0x000fea0003800000 */
[----:B------:R-:W-:-:S05]  /*f700*/  IMAD.U32 R19, RZ, RZ, UR46 ;  /* 0x0000002eff137e24 */ /* 0x000fca000f8e00ff */
[----:B------:R-:W-:Y:S02]  /*f710*/  ISETP.NE.AND P1, PT, R19, 0x3, PT ;  /* 0x000000031300780c */ /* 0x000fe40003f25270 */
[----:B--2---:R-:W-:-:S05]  /*f720*/  LOP3.LUT R5, R12, R4, RZ, 0xfc, !PT ;  /* 0x000000040c057212 */ /* 0x004fca00078efcff */
[----:B0-----:R-:W-:Y:S01]  /*f730*/  IMAD.IADD R0, R22, 0x1, R5 ;  /* 0x0000000116007824 */ /* 0x001fe200078e0205 */
[----:B----4-:R-:W-:-:S03]  /*f740*/  LOP3.LUT R17, R12, R13, RZ, 0xfc, !PT ;  /* 0x0000000d0c117212 */ /* 0x010fc600078efcff */
[----:B---3--:R-:W-:Y:S01]  /*f750*/  IMAD.IADD R2, R2, 0x1, R0 ;  /* 0x0000000102027824 */ /* 0x008fe200078e0200 */
[----:B------:R-:W0:Y:S01]  /*f760*/  LDSM.16.MT88.4 R4, [R0+0xa400] ;  /* 0x00a400000004783b */ /* 0x000e220000004200 */
[----:B------:R-:W-:Y:S01]  /*f770*/  IMAD.IADD R17, R22, 0x1, R17 ;  /* 0x0000000116117824 */ /* 0x000fe200078e0211 */
        /* <DEDUP_REMOVED lines=11> */
[----:B------:R-:W0:Y:S02]  /*f830*/  LDSM.16.MT88.4 R8, [R0+0xb400] ;  /* 0x00b400000008783b */ /* 0x000e240000004200 */
[C-C-:B0-----:R-:W-:Y:S02]  /*f840*/  PRMT R4, R8.reuse, 0x6420, R9.reuse ;  /* 0x0000642008047816 */ /* 0x141fe40000000009 */
[----:B------:R-:W-:Y:S02]  /*f850*/  PRMT R5, R8, 0x7531, R9 ;  /* 0x0000753108057816 */ /* 0x000fe40000000009 */
[----:B------:R-:W-:-:S02]  /*f860*/  PRMT R6, R10, 0x6420, R11 ;  /* 0x000064200a067816 */ /* 0x000fc4000000000b */
[----:B------:R-:W-:Y:S02]  /*f870*/  PRMT R7, R10, 0x7531, R11 ;  /* 0x000075310a077816 */ /* 0x000fe4000000000b */
[----:B------:R-:W1:Y:S04]  /*f880*/  LDSM.16.MT88.4 R8, [R2+0xb400] ;  /* 0x00b400000208783b */ /* 0x000e680000004200 */
[----:B------:R-:W-:Y:S01]  /*f890*/  STSM.16.M88.4 [R17+0x1400], R4 ;  /* 0x0014000411007844 */ /* 0x000fe20000000200 */
[C-C-:B-1----:R-:W-:Y:S02]  /*f8a0*/  PRMT R24, R8.reuse, 0x6420, R9.reuse ;  /* 0x0000642008187816 */ /* 0x142fe40000000009 */
[----:B------:R-:W-:Y:S02]  /*f8b0*/  PRMT R25, R8, 0x7531, R9 ;  /* 0x0000753108197816 */ /* 0x000fe40000000009 */
[----:B------:R-:W-:-:S02]  /*f8c0*/  PRMT R26, R10, 0x6420, R11 ;  /* 0x000064200a1a7816 */ /* 0x000fc4000000000b */
[----:B------:R-:W-:-:S05]  /*f8d0*/  PRMT R27, R10, 0x7531, R11 ;  /* 0x000075310a1b7816 */ /* 0x000fca000000000b */
[----:B------:R-:W-:Y:S04]  /*f8e0*/  STSM.16.M88.4 [R17+0x1c00], R24 ;  /* 0x001c001811007844 */ /* 0x000fe80000000200 */
[----:B------:R-:W0:Y:S02]  /*f8f0*/  LDSM.16.MT88.4 R8, [R0+0xc400] ;  /* 0x00c400000008783b */ /* 0x000e240000004200 */
        /* <DEDUP_REMOVED lines=23> */
[----:B------:R-:W0:Y:S04]  /*fa70*/  LDSM.16.MT88.4 R8, [R0+0xe400] ;  /* 0x00e400000008783b */ /* 0x000e280000004200 */
        /* <DEDUP_REMOVED lines=19> */
.L_x_300:
[----:B-1----:R1:W-:Y:S01]  /*fbb0*/  SYNCS.ARRIVE.TRANS64.A1T0 RZ, [R3+URZ+0x29850], RZ ;  /* 0x029850ff03ff79a7 */ /* 0x0023e2000810003f */
[----:B------:R-:W-:Y:S06]  /*fbc0*/  BAR.SYNC.DEFER_BLOCKING 0x2, 0x80 ;  /* 0x0082000000007b1d */ /* 0x000fec0000010000 */
[----:B------:R-:W-:Y:S05]  /*fbd0*/  @!P0 BRA `(.L_x_301) ;  /* 0x0000000000048947 */ /* 0x000fea0003800000 */
[----:B------:R-:W-:Y:S01]  /*fbe0*/  BPT.TRAP 0x1 ;  /* 0x000000040000795c */ /* 0x000fe20000300000 */
.L_x_301:
[----:B------:R-:W2:Y:S01]  /*fbf0*/  LDL R0, [R1+0x4] ;  /* 0x0000040001007983 */ /* 0x000ea20000100800 */
[----:B-1----:R-:W-:Y:S02]  /*fc00*/  VIADD R3, R3, 0x29880 ;  /* 0x0002988003037836 */ /* 0x002fe40000000000 */
[----:B------:R-:W-:Y:S02]  /*fc10*/  IMAD.MOV.U32 R20, RZ, RZ, R33 ;  /* 0x000000ffff147224 */ /* 0x000fe400078e0021 */
[----:B------:R-:W-:Y:S01]  /*fc20*/  IMAD.MOV.U32 R19, RZ, RZ, R28 ;  /* 0x000000ffff137224 */ /* 0x000fe200078e001c */
[----:B--2---:R-:W-:-:S04]  /*fc30*/  PRMT R3, R0, 0x654, R3 ;  /* 0x0000065400037816 */ /* 0x004fc80000000003 */
[----:B------:R2:W-:Y:S01]  /*fc40*/  SYNCS.ARRIVE.TRANS64.RED.A1T0 RZ, [R3+URZ], RZ ;  /* 0x000000ff03ff79a7 */ /* 0x0005e2000810043f */
[----:B------:R-:W-:Y:S05]  /*fc50*/  @P2 BRA `(.L_x_302) ;  /* 0xffffffe800442947 */ /* 0x000fea000383ffff */
.L_x_282:
[----:B------:R-:W4:Y:S01]  /*fc60*/  S2R R0, SR_TID.X ;  /* 0x0000000000007919 */ /* 0x000f220000002100 */
[----:B------:R-:W-:Y:S01]  /*fc70*/  BSSY B0, `(.L_x_303) ;  /* 0x0000012000007945 */ /* 0x000fe20003800000 */
[----:B----4-:R-:W-:Y:S01]  /*fc80*/  LOP3.LUT R2, R0, 0x7f, RZ, 0xc0, !PT ;  /* 0x0000007f00027812 */ /* 0x010fe200078ec0ff */
[----:B------:R-:W-:-:S03]  /*fc90*/  IMAD.U32 R0, RZ, RZ, UR48 ;  /* 0x00000030ff007e24 */ /* 0x000fc6000f8e00ff */
[----:B------:R-:W-:Y:S02]  /*fca0*/  ISETP.NE.AND P1, PT, R2, RZ, PT ;  /* 0x000000ff0200720c */ /* 0x000fe40003f25270 */
[----:B------:R-:W-:-:S11]  /*fcb0*/  ISETP.NE.AND P0, PT, R0, 0x3, PT ;  /* 0x000000030000780c */ /* 0x000fd60003f05270 */
[----:B------:R-:W-:Y:S05]  /*fcc0*/  @P1 BRA `(.L_x_304) ;  /* 0x0000000000301947 */ /* 0x000fea0003800000 */
[----:B------:R-:W4:Y:S01]  /*fcd0*/  S2R R5, SR_LANEID ;  /* 0x0000000000057919 */ /* 0x000f220000000000 */
[----:B------:R-:W-:Y:S01]  /*fce0*/  VOTEU.ANY UR4, UPT, PT ;  /* 0x0000000000047886 */ /* 0x000fe200038e0100 */
[----:B0-2---:R-:W0:Y:S01]  /*fcf0*/  LDC.64 R2, c[0x0][0xc60] ;  /* 0x00031800ff027b82 */ /* 0x005e220000000a00 */
[----:B------:R-:W4:Y:S02]  /*fd00*/  FLO.U32 R0, UR4 ;  /* 0x0000000400007d00 */ /* 0x000f2400080e0000 */
[----:B----4-:R-:W-:-:S06]  /*fd10*/  ISETP.EQ.U32.AND P1, PT, R0, R5, PT ;  /* 0x000000050000720c */ /* 0x010fcc0003f22070 */
[----:B------:R-:W0:Y:S07]  /*fd20*/  POPC R5, UR4 ;  /* 0x0000000400057d09 */ /* 0x000e2e0008000000 */
[----:B0-----:R-:W2:Y:S01]  /*fd30*/  @P1 ATOMG.E.ADD.STRONG.GPU PT, R3, desc[UR50][R2.64], R5 ;  /* 0x00000005020319a8 */ /* 0x001ea200081ee1f2 */
[----:B------:R-:W0:Y:S02]  /*fd40*/  S2R R4, SR_LTMASK ;  /* 0x0000000000047919 */ /* 0x000e240000003900 */
[----:B0-----:R-:W-:-:S04]  /*fd50*/  LOP3.LUT R4, R4, UR4, RZ, 0xc0, !PT ;  /* 0x0000000404047c12 */ /* 0x001fc8000f8ec0ff */
[----:B------:R-:W0:Y:S01]  /*fd60*/  POPC R7, R4 ;  /* 0x0000000400077309 */ /* 0x000e220000000000 */
[----:B--2---:R-:W0:Y:S02]  /*fd70*/  SHFL.IDX PT, R0, R3, R0, 0x1f ;  /* 0x00001f0003007589 */ /* 0x004e2400000e0000 */
[----:B0-----:R-:W-:-:S07]  /*fd80*/  IADD3 R16, R0, UR49, R7 ;  /* 0x0000003100107c10 */ /* 0x001fce000fffe007 */
.L_x_304:
[----:B------:R-:W-:Y:S05]  /*fd90*/  BSYNC B0 ;  /* 0x0000000000007941 */ /* 0x000fea0003800000 */
.L_x_303:
[----:B------:R-:W-:Y:S05]  /*fda0*/  @!P0 BRA `(.L_x_305) ;  /* 0x0000000000048947 */ /* 0x000fea0003800000 */
[----:B------:R-:W-:Y:S01]  /*fdb0*/  BPT.TRAP 0x1 ;  /* 0x000000040000795c */ /* 0x000fe20000300000 */
.L_x_305:
[----:B------:R-:W-:Y:S01]  /*fdc0*/  LOP3.LUT R0, R33, 0x1, RZ, 0x3c, !PT ;  /* 0x0000000121007812 */ /* 0x000fe200078e3cff */
[----:B0-----:R-:W-:Y:S01]  /*fdd0*/  IMAD R17, R28, 0x8, R22 ;  /* 0x000000081c117824 */ /* 0x001fe200078e0216 */
[----:B------:R-:W-:Y:S02]  /*fde0*/  BSSY B0, `(.L_x_306) ;  /* 0x0000004000007945 */ /* 0x000fe40003800000 */
[----:B------:R-:W-:-:S04]  /*fdf0*/  SHF.L.U32 R0, R0, 0x1f, RZ ;  /* 0x0000001f00007819 */ /* 0x000fc800000006ff */
[----:B------:R-:W0:Y:S02]  /*fe00*/  SYNCS.PHASECHK.TRANS64.TRYWAIT P1, [R17+URZ+0x29870], R0 ;  /* 0x02987000110075a7 */ /* 0x000e24000802017f */
[----:B0-----:R-:W-:Y:S05]  /*fe10*/  @!P1 BRA `(.L_x_307) ;  /* 0x0000003800009947 */ /* 0x001fea0003800000 */
.L_x_406:
[----:B------:R-:W-:Y:S05]  /*fe20*/  BSYNC B0 ;  /* 0x0000000000007941 */ /* 0x000fea0003800000 */
.L_x_306:
[----:B------:R-:W-:-:S05]  /*fe30*/  IMAD.U32 R2, RZ, RZ, UR46 ;  /* 0x0000002eff027e24 */ /* 0x000fca000f8e00ff */
[----:B------:R-:W-:-:S13]  /*fe40*/  ISETP.NE.AND P1, PT, R2, 0x3, PT ;  /* 0x000000030200780c */ /* 0x000fda0003f25270 */
[----:B------:R-:W-:Y:S05]  /*fe50*/  @!P1 BRA `(.L_x_308) ;  /* 0x0000000000049947 */ /* 0x000fea0003800000 */
[----:B------:R-:W-:Y:S01]  /*fe60*/  BPT.TRAP 0x1 ;  /* 0x000000040000795c */ /* 0x000fe20000300000 */
.L_x_308:
[----:B0-----:R-:W-:-:S04]  /*fe70*/  SHF.L.U32 R0, R33, 0x1f, RZ ;  /* 0x0000001f21007819 */ /* 0x001fc800000006ff */
[----:B------:R-:W0:Y:S02]  /*fe80*/  SYNCS.PHASECHK.TRANS64.TRYWAIT P1, [R17+URZ+0x29860], R0 ;  /* 0x02986000110075a7 */ /* 0x000e24000802017f */
[----:B0-----:R-:W-:Y:S05]  /*fe90*/  @!P1 BRA `(.L_x_309) ;  /* 0x0000003400f49947 */ /* 0x001fea0003800000 */
.L_x_407:
[----:B------:R-:W2:Y:S04]  /*fea0*/  LDL R2, [R1+0x10] ;  /* 0x0000100001027983 */ /* 0x000ea80000100800 */
[----:B------:R-:W4:Y:S04]  /*feb0*/  LDL R13, [R1+0x14] ;  /* 0x00001400010d7983 */ /* 0x000f280000100800 */
[----:B------:R-:W5:Y:S01]  /*fec0*/  LDL R12, [R1+0xc] ;  /* 0x00000c00010c7983 */ /* 0x000f620000100800 */
[----:B0-----:R-:W-:Y:S01]  /*fed0*/  IMAD R0, R28, 0x5000, RZ ;  /* 0x000050001c007824 */ /* 0x001fe200078e02ff */
[----:B------:R-:W-:Y:S05]  /*fee0*/  WARPSYNC.ALL ;  /* 0x0000000000007948 */ /* 0x000fea0003800000 */
[----:B------:R-:W-:-:S05]  /*fef0*/  IMAD.U32 R18, RZ, RZ, UR46 ;  /* 0x0000002eff127e24 */ /* 0x000fca000f8e00ff */
[----:B------:R-:W-:Y:S02]  /*ff00*/  ISETP.NE.AND P1, PT, R18, 0x3, PT ;  /* 0x000000031200780c */ /* 0x000fe40003f25270 */
[----:B--2---:R-:W-:-:S05]  /*ff10*/  LOP3.LUT R3, R0, R2, RZ, 0xfc, !PT ;  /* 0x0000000200037212 */ /* 0x004fca00078efcff */
[----:B------:R-:W-:-:S04]  /*ff20*/  IMAD.IADD R2, R22, 0x1, R3 ;  /* 0x0000000116027824 */ /* 0x000fc800078e0203 */
[----:B----4-:R-:W-:Y:S01]  /*ff30*/  IMAD.IADD R3, R13, 0x1, R2 ;  /* 0x000000010d037824 */ /* 0x010fe200078e0202 */
[----:B------:R-:W0:Y:S01]  /*ff40*/  LDSM.16.MT88.4 R8, [R2+0xa400] ;  /* 0x00a400000208783b */ /* 0x000e220000004200 */
[----:B-----5:R-:W-:-:S05]  /*ff50*/  LOP3.LUT R13, R0, R12, RZ, 0xfc, !PT ;  /* 0x0000000c000d7212 */ /* 0x020fca00078efcff */
        /* <DEDUP_REMOVED lines=9> */
[C-C-:B---3--:R-:W-:Y:S02]  /*fff0*/  PRMT R14, R10.reuse, 0x6420, R11.reuse ;  /* 0x000064200a0e7816 */ /* 0x148fe4000000000b */
        /* <DEDUP_REMOVED lines=58> */
.L_x_310:
[----:B-1----:R1:W-:Y:S01]  /*103a0*/  SYNCS.ARRIVE.TRANS64.A1T0 RZ, [R17+URZ+0x29850], RZ ;  /* 0x029850ff11ff79a7 */ /* 0x0023e2000810003f */
[----:B------:R-:W-:Y:S06]  /*103b0*/  BAR.SYNC.DEFER_BLOCKING 0x2, 0x80 ;  /* 0x0082000000007b1d */ /* 0x000fec0000010000 */
[----:B------:R-:W-:Y:S05]  /*103c0*/  @!P0 BRA `(.L_x_311) ;  /* 0x0000000000048947 */ /* 0x000fea0003800000 */
[----:B------:R-:W-:Y:S01]  /*103d0*/  BPT.TRAP 0x1 ;  /* 0x000000040000795c */ /* 0x000fe20000300000 */
.L_x_311:
[----:B0-----:R-:W2:Y:S01]  /*103e0*/  LDL R0, [R1+0x4] ;  /* 0x0000040001007983 */ /* 0x001ea20000100800 */
[----:B-1----:R-:W-:Y:S02]  /*103f0*/  VIADD R17, R17, 0x29880 ;  /* 0x0002988011117836 */ /* 0x002fe40000000000 */
[----:B------:R-:W-:-:S05]  /*10400*/  VIADD R28, R28, 0x1 ;  /* 0x000000011c1c7836 */ /* 0x000fca0000000000 */
[----:B------:R-:W-:-:S04]  /*10410*/  ISETP.NE.AND P0, PT, R28, 0x2, PT ;  /* 0x000000021c00780c */ /* 0x000fc80003f05270 */
[----:B------:R-:W-:Y:S02]  /*10420*/  SEL R28, R28, RZ, P0 ;  /* 0x000000ff1c1c7207 */ /* 0x000fe40000000000 */
[----:B--2---:R-:W-:Y:S02]  /*10430*/  PRMT R17, R0, 0x654, R17 ;  /* 0x0000065400117816 */ /* 0x004fe40000000011 */
[----:B------:R-:W-:Y:S02]  /*10440*/  SEL R0, RZ, 0x1, P0 ;  /* 0x00000001ff007807 */ /* 0x000fe40000000000 */
[----:B------:R0:W-:Y:S02]  /*10450*/  SYNCS.ARRIVE.TRANS64.RED.A1T0 RZ, [R17+URZ], RZ ;  /* 0x000000ff11ff79a7 */ /* 0x0001e4000810043f */
[----:B------:R-:W-:-:S07]  /*10460*/  LOP3.LUT R33, R33, R0, RZ, 0x3c, !PT ;  /* 0x0000000021217212 */ /* 0x000fce00078e3cff */
.L_x_250:
[----:B------:R-:W-:Y:S05]  /*10470*/  BSYNC B7 ;  /* 0x0000000000077941 */ /* 0x000fea0003800000 */
.L_x_248:
[----:B------:R-:W-:-:S13]  /*10480*/  LOP3.LUT P0, RZ, R23, 0x200, RZ, 0xc0, !PT ;  /* 0x0000020017ff7812 */ /* 0x000fda000780c0ff */
[----:B------:R-:W-:Y:S05]  /*10490*/  @!P0 BRA `(.L_x_312) ;  /* 0x0000000000288947 */ /* 0x000fea0003800000 */
[----:B------:R-:W1:Y:S08]  /*104a0*/  S2UR UR4, SR_CgaCtaId ;  /* 0x00000000000479c3 */ /* 0x000e700000008800 */
[----:B------:R-:W-:Y:S01]  /*104b0*/  BAR.SYNC.DEFER_BLOCKING 0x5, 0x180 ;  /* 0x0146000000007b1d */ /* 0x000fe20000010000 */
[----:B------:R-:W-:Y:S01]  /*104c0*/  MOV R22, 0x400 ;  /* 0x0000040000167802 */ /* 0x000fe20000000f00 */
[----:B-1----:R-:W-:-:S05]  /*104d0*/  IMAD.U32 R0, RZ, RZ, UR4 ;  /* 0x00000004ff007e24 */ /* 0x002fca000f8e00ff */
[----:B------:R-:W-:Y:S01]  /*104e0*/  LEA R22, R0, R22, 0x18 ;  /* 0x0000001600167211 */ /* 0x000fe200078ec0ff */
[----:B------:R-:W-:Y:S04]  /*104f0*/  STL [R1+0x4], R0 ;  /* 0x0000040001007387 */ /* 0x000fe80000100800 */
[----:B0-----:R-:W0:Y:S02]  /*10500*/  LDS.128 R16, [R22+0x298d0] ;  /* 0x0298d00016107984 */ /* 0x001e240000000c00 */
[----:B0-----:R-:W-:Y:S01]  /*10510*/  R2UR UR40, R19 ;  /* 0x00000000132872ca */ /* 0x001fe200000e0000 */
[----:B------:R-:W-:Y:S06]  /*10520*/  BAR.ARV 0x4, 0x180 ;  /* 0x0106000000007b1d */ /* 0x000fec0000002000 */
[----:B------:R-:W-:Y:S08]  /*10530*/  BRA `(.L_x_313) ;  /* 0x0000000800207947 */ /* 0x000ff00003800000 */
.L_x_312:
[----:B------:R-:W1:Y:S01]  /*10540*/  S2R R0, SR_TID.X ;  /* 0x0000000000007919 */ /* 0x000e620000002100 */
[----:B------:R-:W-:Y:S01]  /*10550*/  ULDC UR4, c[0x0][0xc3c] ;  /* 0x00030f0000047ab9 */ /* 0x000fe20000000800 */
[----:B-1----:R-:W-:Y:S01]  /*10560*/  LOP3.LUT R8, R0, 0x1f, RZ, 0xc0, !PT ;  /* 0x0000001f00087812 */ /* 0x002fe200078ec0ff */
[----:B------:R-:W-:-:S03]  /*10570*/  IMAD.MOV.U32 R0, RZ, RZ, RZ ;  /* 0x000000ffff007224 */ /* 0x000fc600078e00ff */
[C---:B------:R-:W-:Y:S01]  /*10580*/  ISETP.NE.AND P0, PT, R8.reuse, 0x1f, PT ;  /* 0x0000001f0800780c */ /* 0x040fe20003f05270 */
[----:B------:R-:W-:-:S05]  /*10590*/  VIADD R5, R8, UR40 ;  /* 0x0000002808057c36 */ /* 0x000fca0008000000 */
[----:B------:R-:W-:Y:S01]  /*105a0*/  ISETP.GE.OR P1, PT, R5, UR4, !P0 ;  /* 0x0000000405007c0c */ /* 0x000fe2000c726670 */
[----:B------:R-:W-:-:S12]  /*105b0*/  ULDC UR4, c[0x0][0xc3c] ;  /* 0x00030f0000047ab9 */ /* 0x000fd80000000800 */
[----:B------:R-:W1:Y:S02]  /*105c0*/  @!P1 LDC.64 R2, c[0x0][0xc80] ;  /* 0x00032000ff029b82 */ /* 0x000e640000000a00 */
[----:B-1----:R-:W-:-:S05]  /*105d0*/  @!P1 IMAD.WIDE R2, R5, 0x4, R2 ;  /* 0x0000000405029825 */ /* 0x002fca00078e0202 */
[----:B------:R-:W2:Y:S01]  /*105e0*/  @!P1 LDG.E R0, desc[UR50][R2.64] ;  /* 0x0000003202009981 */ /* 0x000ea2000c1e1900 */
[C---:B------:R-:W-:Y:S02]  /*105f0*/  ISETP.NE.AND P1, PT, R8.reuse, RZ, PT ;  /* 0x000000ff0800720c */ /* 0x040fe40003f25270 */
[C---:B------:R-:W-:Y:S02]  /*10600*/  ISETP.GE.U32.AND P2, PT, R8.reuse, 0x2, PT ;  /* 0x000000020800780c */ /* 0x040fe40003f46070 */
[C---:B------:R-:W-:Y:S02]  /*10610*/  ISETP.GE.U32.AND P3, PT, R8.reuse, 0x4, PT ;  /* 0x000000040800780c */ /* 0x040fe40003f66070 */
[C---:B------:R-:W-:Y:S02]  /*10620*/  ISETP.GE.U32.AND P4, PT, R8.reuse, 0x8, PT ;  /* 0x000000080800780c */ /* 0x040fe40003f86070 */
[----:B------:R-:W-:Y:S01]  /*10630*/  ISETP.GE.U32.AND P5, PT, R8, 0x10, PT ;  /* 0x000000100800780c */ /* 0x000fe20003fa6070 */
[----:B--2---:R-:W1:Y:S02]  /*10640*/  SHFL.UP PT, R4, R0, 0x1, RZ ;  /* 0x0420000000047989 */ /* 0x004e6400000e00ff */
[----:B-1----:R-:W-:-:S05]  /*10650*/  SEL R5, R4, RZ, P1 ;  /* 0x000000ff04057207 */ /* 0x002fca0000800000 */
[----:B------:R-:W-:-:S05]  /*10660*/  IMAD.IADD R5, R0, 0x1, R5 ;  /* 0x0000000100057824 */ /* 0x000fca00078e0205 */
[----:B------:R-:W1:Y:S02]  /*10670*/  SHFL.UP PT, R4, R5, 0x2, RZ ;  /* 0x0440000005047989 */ /* 0x000e6400000e00ff */
[----:B-1----:R-:W-:-:S05]  /*10680*/  SEL R4, R4, RZ, P2 ;  /* 0x000000ff04047207 */ /* 0x002fca0001000000 */
[----:B------:R-:W-:Y:S02]  /*10690*/  IMAD.IADD R4, R5, 0x1, R4 ;  /* 0x0000000105047824 */ /* 0x000fe400078e0204 */
[----:B------:R-:W-:Y:S04]  /*106a0*/  SHFL.IDX PT, R5, R16, RZ, 0x1f ;  /* 0x00001fff10057589 */ /* 0x000fe800000e0000 */
[----:B------:R-:W1:Y:S02]  /*106b0*/  SHFL.UP PT, R6, R4, 0x4, RZ ;  /* 0x0480000004067989 */ /* 0x000e6400000e00ff */
[----:B-1----:R-:W-:-:S05]  /*106c0*/  SEL R3, R6, RZ, P3 ;  /* 0x000000ff06037207 */ /* 0x002fca0001800000 */
[----:B------:R-:W-:Y:S02]  /*106d0*/  IMAD.IADD R6, R4, 0x1, R3 ;  /* 0x0000000104067824 */ /* 0x000fe400078e0203 */
[----:B------:R-:W-:Y:S04]  /*106e0*/  SHFL.IDX PT, R4, R16, 0x1, 0x1f ;  /* 0x00201f0010047f89 */ /* 0x000fe800000e0000 */
[----:B------:R-:W1:Y:S02]  /*106f0*/  SHFL.UP PT, R2, R6, 0x8, RZ ;  /* 0x0500000006027989 */ /* 0x000e6400000e00ff */
[----:B-1----:R-:W-:-:S05]  /*10700*/  SEL R3, R2, RZ, P4 ;  /* 0x000000ff02037207 */ /* 0x002fca0002000000 */
[----:B------:R-:W-:-:S05]  /*10710*/  IMAD.IADD R7, R6, 0x1, R3 ;  /* 0x0000000106077824 */ /* 0x000fca00078e0203 */
[----:B------:R-:W1:Y:S02]  /*10720*/  SHFL.UP PT, R2, R7, 0x10, RZ ;  /* 0x0600000007027989 */ /* 0x000e6400000e00ff */
[----:B-1----:R-:W-:-:S05]  /*10730*/  SEL R2, R2, RZ, P5 ;  /* 0x000000ff02027207 */ /* 0x002fca0002800000 */
[----:B------:R-:W-:Y:S02]  /*10740*/  IMAD.IADD R3, R7, 0x1, R2 ;  /* 0x0000000107037824 */ /* 0x000fe400078e0202 */
[----:B------:R-:W1:Y:S03]  /*10750*/  LDC R2, c[0x0][0xc38] ;  /* 0x00030e00ff027b82 */ /* 0x000e660000000800 */
[----:B------:R-:W1:Y:S02]  /*10760*/  SHFL.IDX PT, R9, R3, 0x1f, 0x1f ;  /* 0x03e01f0003097f89 */ /* 0x000e6400000e0000 */
[----:B-1----:R-:W-:-:S04]  /*10770*/  IMAD R9, R9, R2, RZ ;  /* 0x0000000209097224 */ /* 0x002fc800078e02ff */
[----:B------:R-:W-:-:S05]  /*10780*/  IMAD.IADD R4, R4, 0x1, R9 ;  /* 0x0000000104047824 */ /* 0x000fca00078e0209 */
[----:B------:R-:W-:-:S13]  /*10790*/  ISETP.GT.AND P6, PT, R4, R5, PT ;  /* 0x000000050400720c */ /* 0x000fda0003fc4270 */
[----:B------:R-:W-:Y:S05]  /*107a0*/  @P6 BRA `(.L_x_314) ;  /* 0x0000000000906947 */ /* 0x000fea0003800000 */
.L_x_318:
[----:B------:R-:W-:-:S04]  /*107b0*/  UIADD3 UR40, UR40, 0x1f, URZ ;  /* 0x0000001f28287890 */ /* 0x000fc8000fffe03f */
[----:B------:R-:W-:-:S06]  /*107c0*/  UISETP.GE.AND UP0, UPT, UR40, UR4, UPT ;  /* 0x000000042800728c */ /* 0x000fcc000bf06270 */
[----:B------:R-:W-:-:S13]  /*107d0*/  PLOP3.LUT P6, PT, PT, PT, UP0, 0x40, 0x0 ;  /* 0x000000000000781c */ /* 0x000fda0003fce808 */
[----:B------:R-:W-:Y:S05]  /*107e0*/  @!P6 BRA `(.L_x_315) ;  /* 0x000000040034e947 */ /* 0x000fea0003800000 */
[----:B------:R-:W1:Y:S01]  /*107f0*/  S2R R0, SR_TID.X ;  /* 0x0000000000007919 */ /* 0x000e620000002100 */
[----:B------:R-:W-:Y:S01]  /*10800*/  BSSY B0, `(.L_x_316) ;  /* 0x0000009000007945 */ /* 0x000fe20003800000 */
[----:B-1----:R-:W-:-:S05]  /*10810*/  LOP3.LUT R0, R0, 0x1f, RZ, 0xc0, !PT ;  /* 0x0000001f00007812 */ /* 0x002fca00078ec0ff */
[----:B------:R-:W-:Y:S02]  /*10820*/  VIADD R7, R0, UR40 ;  /* 0x0000002800077c36 */ /* 0x000fe40008000000 */
[----:B------:R-:W-:-:S03]  /*10830*/  IMAD.MOV.U32 R0, RZ, RZ, RZ ;  /* 0x000000ffff007224 */ /* 0x000fc600078e00ff */
[----:B------:R-:W-:-:S13]  /*10840*/  ISETP.GE.OR P6, PT, R7, UR4, !P0 ;  /* 0x0000000407007c0c */ /* 0x000fda000c7c6670 */
[----:B------:R-:W-:Y:S05]  /*10850*/  @P6 BRA `(.L_x_317) ;  /* 0x00000000000c6947 */ /* 0x000fea0003800000 */
[----:B------:R-:W1:Y:S02]  /*10860*/  LDC.64 R2, c[0x0][0xc80] ;  /* 0x00032000ff027b82 */ /* 0x000e640000000a00 */
[----:B-1----:R-:W-:-:S05]  /*10870*/  IMAD.WIDE R2, R7, 0x4, R2 ;  /* 0x0000000407027825 */ /* 0x002fca00078e0202 */
[----:B------:R1:W5:Y:S02]  /*10880*/  LDG.E R0, desc[UR50][R2.64] ;  /* 0x0000003202007981 */ /* 0x000364000c1e1900 */
.L_x_317:
[----:B------:R-:W-:Y:S05]  /*10890*/  BSYNC B0 ;  /* 0x0000000000007941 */ /* 0x000fea0003800000 */
.L_x_316:
[----:B-1---5:R-:W1:Y:S02]  /*108a0*/  SHFL.UP PT, R2, R0, 0x1, RZ ;  /* 0x0420000000027989 */ /* 0x022e6400000e00ff */
[----:B-1----:R-:W-:-:S05]  /*108b0*/  SEL R3, R2, RZ, P1 ;  /* 0x000000ff02037207 */ /* 0x002fca0000800000 */
[----:B------:R-:W-:-:S05]  /*108c0*/  IMAD.IADD R3, R0, 0x1, R3 ;  /* 0x0000000100037824 */ /* 0x000fca00078e0203 */
[----:B------:R-:W1:Y:S02]  /*108d0*/  SHFL.UP PT, R2, R3, 0x2, RZ ;  /* 0x0440000003027989 */ /* 0x000e6400000e00ff */
        /* <DEDUP_REMOVED lines=9> */
[----:B-1----:R-:W-:Y:S02]  /*10970*/  SEL R9, R2, RZ, P5 ;  /* 0x000000ff02097207 */ /* 0x002fe40002800000 */
[----:B------:R-:W1:Y:S03]  /*10980*/  LDC R2, c[0x0][0xc38] ;  /* 0x00030e00ff027b82 */ /* 0x000e660000000800 */
[----:B------:R-:W-:-:S05]  /*10990*/  IMAD.IADD R3, R8, 0x1, R9 ;  /* 0x0000000108037824 */ /* 0x000fca00078e0209 */
[----:B------:R-:W1:Y:S02]  /*109a0*/  SHFL.IDX PT, R9, R3, 0x1f, 0x1f ;  /* 0x03e01f0003097f89 */ /* 0x000e6400000e0000 */
[----:B-1----:R-:W-:-:S04]  /*109b0*/  IMAD R9, R9, R2, RZ ;  /* 0x0000000209097224 */ /* 0x002fc800078e02ff */
[----:B------:R-:W-:-:S05]  /*109c0*/  IMAD.IADD R4, R9, 0x1, R4 ;  /* 0x0000000109047824 */ /* 0x000fca00078e0204 */
[----:B------:R-:W-:-:S13]  /*109d0*/  ISETP.GT.AND P6, PT, R4, R5, PT ;  /* 0x000000050400720c */ /* 0x000fda0003fc4270 */
[----:B------:R-:W-:Y:S05]  /*109e0*/  @!P6 BRA `(.L_x_318) ;  /* 0xfffffffc0070e947 */ /* 0x000fea000383ffff */
.L_x_314:
[----:B------:R-:W-:Y:S02]  /*109f0*/  IMAD.IADD R7, R4, 0x1, -R9 ;  /* 0x0000000104077824 */ /* 0x000fe400078e0a09 */
[----:B------:R-:W-:Y:S02]  /*10a00*/  IMAD.MOV.U32 R16, RZ, RZ, RZ ;  /* 0x000000ffff107224 */ /* 0x000fe400078e00ff */
[----:B------:R-:W-:-:S05]  /*10a10*/  IMAD R4, R3, R2, R7 ;  /* 0x0000000203047224 */ /* 0x000fca00078e0207 */
[----:B------:R-:W-:-:S13]  /*10a20*/  ISETP.GT.AND P0, PT, R4, R5, PT ;  /* 0x000000050400720c */ /* 0x000fda0003f04270 */
[----:B------:R-:W-:Y:S02]  /*10a30*/  VOTEU.ANY UR5, UPT, !P0 ;  /* 0x0000000000057886 */ /* 0x000fe400040e0100 */
[----:B------:R-:W-:Y:S02]  /*10a40*/  UPOPC UR4, UR5 ;  /* 0x00000005000472bf */ /* 0x000fe40008000000 */
[----:B------:R-:W-:-:S04]  /*10a50*/  ISETP.NE.AND P0, PT, RZ, UR5, PT ;  /* 0x00000005ff007c0c */ /* 0x000fc8000bf05270 */
[----:B------:R-:W-:-:S05]  /*10a60*/  IMAD.U32 R11, RZ, RZ, UR4 ;  /* 0x00000004ff0b7e24 */ /* 0x000fca000f8e00ff */
[----:B------:R-:W1:Y:S02]  /*10a70*/  SHFL.IDX PT, R0, R0, R11, 0x1f ;  /* 0x00001f0b00007589 */ /* 0x000e6400000e0000 */
[----:B-1----:R-:W-:-:S04]  /*10a80*/  IABS R4, R0 ;  /* 0x0000000000047213 */ /* 0x002fc80000000000 */
[----:B------:R-:W1:Y:S08]  /*10a90*/  I2F.RP R6, R4 ;  /* 0x0000000400067306 */ /* 0x000e700000209400 */
[----:B-1----:R-:W1:Y:S02]  /*10aa0*/  MUFU.RCP R6, R6 ;  /* 0x0000000600067308 */ /* 0x002e640000001000 */
[----:B-1----:R-:W-:-:S06]  /*10ab0*/  VIADD R9, R6, 0xffffffe ;  /* 0x0ffffffe06097836 */ /* 0x002fcc0000000000 */
[----:B------:R-:W1:Y:S01]  /*10ac0*/  F2I.FTZ.U32.TRUNC.NTZ R9, R9 ;  /* 0x0000000900097305 */ /* 0x000e62000021f000 */
[----:B------:R-:W-:Y:S05]  /*10ad0*/  @!P0 BRA `(.L_x_319) ;  /* 0x00000000000c8947 */ /* 0x000fea0003800000 */
[----:B------:R-:W-:-:S06]  /*10ae0*/  UIADD3 UR5, UR4, -0x1, URZ ;  /* 0xffffffff04057890 */ /* 0x000fcc000fffe03f */
[----:B------:R-:W-:-:S06]  /*10af0*/  IMAD.U32 R16, RZ, RZ, UR5 ;  /* 0x00000005ff107e24 */ /* 0x000fcc000f8e00ff */
[----:B------:R2:W3:Y:S02]  /*10b00*/  SHFL.IDX PT, R16, R3, R16, 0x1f ;  /* 0x00001f1003107589 */ /* 0x0004e400000e0000 */
.L_x_319:
[----:B-12---:R-:W-:Y:S01]  /*10b10*/  IMAD.MOV R3, RZ, RZ, -R9 ;  /* 0x000000ffff037224 */ /* 0x006fe200078e0a09 */
[----:B------:R-:W-:Y:S01]  /*10b20*/  UIADD3 UR40, UR4, UR40, URZ ;  /* 0x0000002804287290 */ /* 0x000fe2000fffe03f */
[----:B---3--:R-:W-:Y:S02]  /*10b30*/  IMAD R16, R16, R2, R7 ;  /* 0x0000000210107224 */ /* 0x008fe400078e0207 */
[----:B------:R-:W-:Y:S02]  /*10b40*/  IMAD R6, R3, R4, RZ ;  /* 0x0000000403067224 */ /* 0x000fe400078e02ff */
[----:B------:R-:W-:Y:S02]  /*10b50*/  IMAD.MOV.U32 R2, RZ, RZ, RZ ;  /* 0x000000ffff027224 */ /* 0x000fe400078e00ff */
[----:B------:R-:W-:Y:S02]  /*10b60*/  IMAD.MOV.U32 R3, RZ, RZ, R9 ;  /* 0x000000ffff037224 */ /* 0x000fe400078e0009 */
[----:B0-----:R-:W-:-:S02]  /*10b70*/  IMAD.IADD R17, R5, 0x1, -R16 ;  /* 0x0000000105117824 */ /* 0x001fc400078e0a10 */
[----:B------:R-:W-:Y:S01]  /*10b80*/  IMAD.HI.U32 R9, R9, R6, R2 ;  /* 0x0000000609097227 */ /* 0x000fe200078e0002 */
[----:B------:R-:W-:Y:S02]  /*10b90*/  IABS R3, R0 ;  /* 0x0000000000037213 */ /* 0x000fe40000000000 */
[----:B------:R-:W-:-:S03]  /*10ba0*/  IABS R2, R17 ;  /* 0x0000001100027213 */ /* 0x000fc60000000000 */
[----:B------:R-:W-:Y:S02]  /*10bb0*/  IMAD.MOV R3, RZ, RZ, -R3 ;  /* 0x000000ffff037224 */ /* 0x000fe400078e0a03 */
[----:B------:R-:W-:-:S04]  /*10bc0*/  IMAD.HI.U32 R9, R9, R2, RZ ;  /* 0x0000000209097227 */ /* 0x000fc800078e00ff */
[----:B------:R-:W-:Y:S01]  /*10bd0*/  IMAD R3, R9, R3, R2 ;  /* 0x0000000309037224 */ /* 0x000fe200078e0202 */
[----:B------:R-:W-:-:S04]  /*10be0*/  LOP3.LUT R2, R17, R0, RZ, 0x3c, !PT ;  /* 0x0000000011027212 */ /* 0x000fc800078e3cff */
[----:B------:R-:W-:Y:S02]  /*10bf0*/  ISETP.GT.U32.AND P1, PT, R4, R3, PT ;  /* 0x000000030400720c */ /* 0x000fe40003f24070 */
[----:B------:R-:W-:-:S11]  /*10c00*/  ISETP.GE.AND P2, PT, R2, RZ, PT ;  /* 0x000000ff0200720c */ /* 0x000fd60003f46270 */
[----:B------:R-:W-:Y:S02]  /*10c10*/  @!P1 IMAD.IADD R3, R3, 0x1, -R4 ;  /* 0x0000000103039824 */ /* 0x000fe400078e0a04 */
[----:B------:R-:W-:Y:S01]  /*10c20*/  @!P1 VIADD R9, R9, 0x1 ;  /* 0x0000000109099836 */ /* 0x000fe20000000000 */
[----:B------:R-:W-:Y:S02]  /*10c30*/  ISETP.NE.AND P1, PT, R0, RZ, PT ;  /* 0x000000ff0000720c */ /* 0x000fe40003f25270 */
[----:B------:R-:W-:-:S13]  /*10c40*/  ISETP.GE.U32.AND P0, PT, R3, R4, PT ;  /* 0x000000040300720c */ /* 0x000fda0003f06070 */
[----:B------:R-:W-:-:S04]  /*10c50*/  @P0 VIADD R9, R9, 0x1 ;  /* 0x0000000109090836 */ /* 0x000fc80000000000 */
[----:B------:R-:W-:Y:S01]  /*10c60*/  @!P2 IMAD.MOV R9, RZ, RZ, -R9 ;  /* 0x000000ffff09a224 */ /* 0x000fe200078e0a09 */
[----:B------:R-:W-:-:S05]  /*10c70*/  @!P1 LOP3.LUT R9, RZ, R0, RZ, 0x33, !PT ;  /* 0x00000000ff099212 */ /* 0x000fca00078e33ff */
[--C-:B------:R-:W-:Y:S02]  /*10c80*/  IMAD.MOV R2, RZ, RZ, -R9.reuse ;  /* 0x000000ffff027224 */ /* 0x100fe400078e0a09 */
[----:B------:R-:W-:Y:S02]  /*10c90*/  IMAD.MOV.U32 R18, RZ, RZ, R9 ;  /* 0x000000ffff127224 */ /* 0x000fe400078e0009 */
[----:B------:R-:W-:Y:S01]  /*10ca0*/  IMAD R17, R0, R2, R17 ;  /* 0x0000000200117224 */ /* 0x000fe200078e0211 */
[----:B------:R-:W-:Y:S06]  /*10cb0*/  BRA `(.L_x_320) ;  /* 0x0000000000107947 */ /* 0x000fec0003800000 */
.L_x_315:
[----:B------:R-:W-:Y:S01]  /*10cc0*/  IMAD.MOV.U32 R16, RZ, RZ, R5 ;  /* 0x000000ffff107224 */ /* 0x000fe200078e0005 */
[----:B------:R-:W-:Y:S01]  /*10cd0*/  ULDC UR40, c[0x0][0xc3c] ;  /* 0x00030f0000287ab9 */ /* 0x000fe20000000800 */
[----:B0-----:R-:W-:Y:S02]  /*10ce0*/  IMAD.MOV.U32 R17, RZ, RZ, RZ ;  /* 0x000000ffff117224 */ /* 0x001fe400078e00ff */
[----:B------:R-:W-:-:S07]  /*10cf0*/  IMAD.MOV.U32 R18, RZ, RZ, RZ ;  /* 0x000000ffff127224 */ /* 0x000fce00078e00ff */
.L_x_320:
[----:B------:R0:W2:Y:S01]  /*10d00*/  LDL R2, [R1+0x4] ;  /* 0x0000040001027983 */ /* 0x0000a20000100800 */
[----:B------:R-:W1:Y:S02]  /*10d10*/  S2R R0, SR_TID.X ;  /* 0x0000000000007919 */ /* 0x000e640000002100 */
[----:B-1----:R-:W-:Y:S01]  /*10d20*/  LOP3.LUT R0, R0, 0x1f, RZ, 0xc0, !PT ;  /* 0x0000001f00007812 */ /* 0x002fe200078ec0ff */
[----:B------:R-:W-:Y:S03]  /*10d30*/  BAR.SYNC.DEFER_BLOCKING 0x4, 0x180 ;  /* 0x0106000000007b1d */ /* 0x000fe60000010000 */
[----:B------:R-:W-:Y:S01]  /*10d40*/  ISETP.NE.AND P0, PT, R0, RZ, PT ;  /* 0x000000ff0000720c */ /* 0x000fe20003f05270 */
[----:B------:R-:W-:-:S12]  /*10d50*/  IMAD.U32 R19, RZ, RZ, UR40 ;  /* 0x00000028ff137e24 */ /* 0x000fd8000f8e00ff */
[----:B------:R-:W-:Y:S01]  /*10d60*/  @!P0 MOV R0, 0x400 ;  /* 0x0000040000008802 */ /* 0x000fe20000000f00 */
[----:B--2---:R-:W1:Y:S03]  /*10d70*/  @!P0 S2R R2, SR_CgaCtaId ;  /* 0x0000000000028919 */ /* 0x004e660000008800 */
[----:B-1----:R-:W-:Y:S01]  /*10d80*/  @!P0 LEA R22, R2, R0, 0x18 ;  /* 0x0000000002168211 */ /* 0x002fe200078ec0ff */
[----:B------:R0:W-:Y:S04]  /*10d90*/  @!P0 STL [R1+0x4], R2 ;  /* 0x0000040201008387 */ /* 0x0001e80000100800 */
[----:B------:R0:W-:Y:S01]  /*10da0*/  @!P0 STS.128 [R22+0x298d0], R16 ;  /* 0x0298d01016008388 */ /* 0x0001e20000000c00 */
[----:B------:R-:W-:Y:S06]  /*10db0*/  BAR.ARV 0x5, 0x180 ;  /* 0x0146000000007b1d */ /* 0x000fec0000002000 */
.L_x_313:
[----:B------:R-:W-:Y:S02]  /*10dc0*/  ULDC UR4, c[0x0][0xc3c] ;  /* 0x00030f0000047ab9 */ /* 0x000fe40000000800 */
[----:B------:R-:W-:-:S06]  /*10dd0*/  UISETP.GE.AND UP0, UPT, UR40, UR4, UPT ;  /* 0x000000042800728c */ /* 0x000fcc000bf06270 */
[----:B------:R-:W-:-:S13]  /*10de0*/  PLOP3.LUT P0, PT, PT, PT, UP0, 0x80, 0x0 ;  /* 0x000000000000781c */ /* 0x000fda0003f0f008 */
[----:B------:R-:W-:Y:S05]  /*10df0*/  @!P0 BRA `(.L_x_321) ;  /* 0xffffffa800f88947 */ /* 0x000fea000383ffff */
.L_x_244:
[----:B0-----:R-:W3:Y:S01]  /*10e00*/  LDL.LU R0, [R1+0x1c] ;  /* 0x00001c0001007983 */ /* 0x001ee20000300800 */
[----:B------:R-:W-:Y:S01]  /*10e10*/  BSSY B0, `(.L_x_322) ;  /* 0x000000b000007945 */ /* 0x000fe20003800000 */
[----:B------:R-:W0:Y:S01]  /*10e20*/  S2R R5, SR_CgaCtaId ;  /* 0x0000000000057919 */ /* 0x000e220000008800 */
[----:B---3--:R-:W-:-:S05]  /*10e30*/  VIADD R0, R0, 0x1 ;  /* 0x0000000100007836 */ /* 0x008fca0000000000 */
[----:B------:R-:W-:-:S04]  /*10e40*/  LEA.HI R2, R0, R0, RZ, 0x1 ;  /* 0x0000000000027211 */ /* 0x000fc800078f08ff */
[----:B------:R-:W-:Y:S02]  /*10e50*/  LOP3.LUT R3, R2, 0xfffffffe, RZ, 0xc0, !PT ;  /* 0xfffffffe02037812 */ /* 0x000fe400078ec0ff */
[----:B------:R-:W-:-:S03]  /*10e60*/  MOV R2, 0x400 ;  /* 0x0000040000027802 */ /* 0x000fc60000000f00 */
[----:B------:R-:W-:Y:S01]  /*10e70*/  IMAD.IADD R0, R0, 0x1, -R3 ;  /* 0x0000000100007824 */ /* 0x000fe200078e0a03 */
[----:B0-----:R-:W-:-:S04]  /*10e80*/  LEA R5, R5, R2, 0x18 ;  /* 0x0000000205057211 */ /* 0x001fc800078ec0ff */
[----:B------:R-:W-:-:S04]  /*10e90*/  SHF.L.U32 R0, R0, 0x1f, RZ ;  /* 0x0000001f00007819 */ /* 0x000fc800000006ff */
[----:B------:R-:W0:Y:S02]  /*10ea0*/  SYNCS.PHASECHK.TRANS64.TRYWAIT P0, [R5+URZ+0x29820], R0 ;  /* 0x02982000050075a7 */ /* 0x000e24000800017f */
[----:B0-----:R-:W-:Y:S05]  /*10eb0*/  @!P0 BRA `(.L_x_323) ;  /* 0x0000002800008947 */ /* 0x001fea0003800000 */
.L_x_408:
[----:B------:R-:W-:Y:S05]  /*10ec0*/  BSYNC B0 ;  /* 0x0000000000007941 */ /* 0x000fea0003800000 */
.L_x_322:
[----:B------:R-:W-:-:S03]  /*10ed0*/  UMOV UR4, 0xffffffff ;  /* 0xffffffff00047882 */ /* 0x000fc60000000000 */
[----:B------:R-:W-:Y:S05]  /*10ee0*/  BRA.DIV UR4, `(.L_x_324) ;  /* 0x0000002a04087947 */ /* 0x000fea000b800000 */
[----:B0-----:R-:W0:Y:S02]  /*10ef0*/  S2R R0, SR_TID.X ;  /* 0x0000000000007919 */ /* 0x001e240000002100 */
[----:B0-----:R-:W-:-:S04]  /*10f00*/  SHF.R.U32.HI R0, RZ, 0x5, R0 ;  /* 0x00000005ff007819 */ /* 0x001fc80000011600 */
[----:B------:R-:W-:-:S05]  /*10f10*/  LOP3.LUT R0, R0, 0x3, RZ, 0xc0, !PT ;  /* 0x0000000300007812 */ /* 0x000fca00078ec0ff */
[----:B------:R0:W1:Y:S02]  /*10f20*/  SHFL.IDX PT, R14, R0, RZ, 0x1f ;  /* 0x00001fff000e7589 */ /* 0x00006400000e0000 */
.L_x_411:
[----:B-1----:R-:W-:Y:S01]  /*10f30*/  ISETP.NE.AND P0, PT, R14, RZ, PT ;  /* 0x000000ff0e00720c */ /* 0x002fe20003f05270 */
[----:B------:R-:W-:-:S12]  /*10f40*/  BSSY B0, `(.L_x_325) ;  /* 0x000002c000007945 */ /* 0x000fd80003800000 */
[----:B------:R-:W-:Y:S05]  /*10f50*/  @P0 BRA `(.L_x_326) ;  /* 0x0000000000a80947 */ /* 0x000fea0003800000 */
[----:B------:R-:W-:-:S03]  /*10f60*/  UMOV UR4, 0xffffffff ;  /* 0xffffffff00047882 */ /* 0x000fc60000000000 */
[----:B------:R-:W-:Y:S05]  /*10f70*/  BRA.DIV UR4, `(.L_x_327) ;  /* 0x0000002a04187947 */ /* 0x000fea000b800000 */
[----:B------:R-:W-:-:S13]  /*10f80*/  ELECT P6, URZ, PT ;  /* 0x00000000003f782f */ /* 0x000fda00038c0000 */
.L_x_414:
[----:B------:R-:W-:Y:S05]  /*10f90*/  @!P6 BRA `(.L_x_326) ;  /* 0x000000000098e947 */ /* 0x000fea0003800000 */
[----:B------:R-:W-:-:S06]  /*10fa0*/  ULOP3.LUT UR4, UR36, 0x2, URZ, 0xfc, !UPT ;  /* 0x0000000224047892 */ /* 0x000fcc000f8efc3f */
[----:B0-----:R-:W-:-:S05]  /*10fb0*/  IMAD.U32 R0, RZ, RZ, UR4 ;  /* 0x00000004ff007e24 */ /* 0x001fca000f8e00ff */
[----:B------:R-:W-:-:S13]  /*10fc0*/  ISETP.NE.AND P0, PT, R0, 0x3, PT ;  /* 0x000000030000780c */ /* 0x000fda0003f05270 */
[----:B------:R-:W-:Y:S05]  /*10fd0*/  @!P0 BRA `(.L_x_328) ;  /* 0x0000000000048947 */ /* 0x000fea0003800000 */
[----:B------:R-:W-:Y:S01]  /*10fe0*/  BPT.TRAP 0x1 ;  /* 0x000000040000795c */ /* 0x000fe20000300000 */
.L_x_328:
[C---:B------:R-:W-:Y:S01]  /*10ff0*/  IMAD R3, R28.reuse, 0x8, R5 ;  /* 0x000000081c037824 */ /* 0x040fe200078e0205 */
[----:B------:R-:W-:Y:S01]  /*11000*/  SHF.L.U32 R2, R33, 0x1f, RZ ;  /* 0x0000001f21027819 */ /* 0x000fe200000006ff */
[----:B------:R-:W-:-:S03]  /*11010*/  VIADD R28, R28, 0x1 ;  /* 0x000000011c1c7836 */ /* 0x000fc60000000000 */
[----:B------:R-:W0:Y:S02]  /*11020*/  SYNCS.PHASECHK.TRANS64.TRYWAIT P1, [R3+URZ+0x29840], R2 ;  /* 0x02984002030075a7 */ /* 0x000e24000802017f */
[----:B------:R-:W-:-:S04]  /*11030*/  ISETP.NE.AND P2, PT, R28, 0x2, PT ;  /* 0x000000021c00780c */ /* 0x000fc80003f45270 */
[----:B------:R-:W-:Y:S01]  /*11040*/  SEL R0, RZ, 0x1, P2 ;  /* 0x00000001ff007807 */ /* 0x000fe20001000000 */
[----:B0-----:R-:W-:Y:S08]  /*11050*/  @!P1 BRA `(.L_x_329) ;  /* 0x0000002800009947 */ /* 0x001ff00003800000 */
.L_x_415:
[----:B------:R-:W-:Y:S02]  /*11060*/  SEL R28, R28, RZ, P2 ;  /* 0x000000ff1c1c7207 */ /* 0x000fe40001000000 */
[----:B------:R-:W-:Y:S01]  /*11070*/  LOP3.LUT R0, R33, R0, RZ, 0x3c, !PT ;  /* 0x0000000021007212 */ /* 0x000fe200078e3cff */
[----:B------:R-:W-:Y:S06]  /*11080*/  @!P0 BRA `(.L_x_330) ;  /* 0x0000000000048947 */ /* 0x000fec0003800000 */
[----:B------:R-:W-:Y:S01]  /*11090*/  BPT.TRAP 0x1 ;  /* 0x000000040000795c */ /* 0x000fe20000300000 */
.L_x_330:
[----:B------:R-:W-:Y:S01]  /*110a0*/  IMAD R5, R28, 0x8, R5 ;  /* 0x000000081c057824 */ /* 0x000fe200078e0205 */
[----:B------:R-:W-:-:S04]  /*110b0*/  SHF.L.U32 R0, R0, 0x1f, RZ ;  /* 0x0000001f00007819 */ /* 0x000fc800000006ff */
[----:B------:R-:W1:Y:S02]  /*110c0*/  SYNCS.PHASECHK.TRANS64.TRYWAIT P1, [R5+URZ+0x29840], R0 ;  /* 0x02984000050075a7 */ /* 0x000e64000802017f */
[----:B-1----:R-:W-:Y:S05]  /*110d0*/  @!P1 BRA `(.L_x_331) ;  /* 0x0000002400f49947 */ /* 0x002fea0003800000 */
.L_x_416:
[----:B------:R-:W-:Y:S05]  /*110e0*/  @!P0 BRA `(.L_x_332) ;  /* 0x0000000000048947 */ /* 0x000fea0003800000 */
[----:B------:R-:W-:Y:S01]  /*110f0*/  BPT.TRAP 0x1 ;  /* 0x000000040000795c */ /* 0x000fe20000300000 */
.L_x_332:
[----:B------:R-:W3:Y:S02]  /*11100*/  SYNCS.PHASECHK.TRANS64.TRYWAIT P1, [R3+URZ+0x29860], R2 ;  /* 0x02986002030075a7 */ /* 0x000ee4000802017f */
[----:B---3--:R-:W-:Y:S05]  /*11110*/  @!P1 BRA `(.L_x_333) ;  /* 0x0000002400f89947 */ /* 0x008fea0003800000 */
.L_x_417:
[----:B------:R-:W-:Y:S05]  /*11120*/  @!P0 BRA `(.L_x_334) ;  /* 0x0000000000048947 */ /* 0x000fea0003800000 */
[----:B------:R-:W-:Y:S01]  /*11130*/  BPT.TRAP 0x1 ;  /* 0x000000040000795c */ /* 0x000fe20000300000 */
.L_x_334:
[----:B------:R-:W4:Y:S02]  /*11140*/  SYNCS.PHASECHK.TRANS64.TRYWAIT P1, [R5+URZ+0x29860], R0 ;  /* 0x02986000050075a7 */ /* 0x000f24000802017f */
[----:B----4-:R-:W-:Y:S05]  /*11150*/  @!P1 BRA `(.L_x_335) ;  /* 0x0000002400fc9947 */ /* 0x010fea0003800000 */
.L_x_418:
[----:B------:R-:W-:Y:S05]  /*11160*/  @!P0 BRA `(.L_x_336) ;  /* 0x0000000000048947 */ /* 0x000fea0003800000 */
[----:B------:R-:W-:Y:S01]  /*11170*/  BPT.TRAP 0x1 ;  /* 0x000000040000795c */ /* 0x000fe20000300000 */
.L_x_336:
[----:B------:R-:W5:Y:S02]  /*11180*/  SYNCS.PHASECHK.TRANS64.TRYWAIT P1, [R3+URZ+0x29880], R2 ;  /* 0x02988002030075a7 */ /* 0x000f64000802017f */
[----:B-----5:R-:W-:Y:S05]  /*11190*/  @!P1 BRA `(.L_x_337) ;  /* 0x0000002800009947 */ /* 0x020fea0003800000 */
.L_x_419:
[----:B------:R-:W-:Y:S05]  /*111a0*/  @!P0 BRA `(.L_x_338) ;  /* 0x0000000000048947 */ /* 0x000fea0003800000 */
[----:B------:R-:W-:Y:S01]  /*111b0*/  BPT.TRAP 0x1 ;  /* 0x000000040000795c */ /* 0x000fe20000300000 */
.L_x_338:
[----:B------:R0:W0:Y:S02]  /*111c0*/  SYNCS.PHASECHK.TRANS64.TRYWAIT P0, [R5+URZ+0x29880], R0 ;  /* 0x02988000050075a7 */ /* 0x000024000800017f */
[----:B0-----:R-:W-:Y:S05]  /*111d0*/  @!P0 NANOSLEEP.SYNCS 0x989680 ;  /* 0x009896800000895d */ /* 0x001fea0003900000 */
[----:B------:R-:W0:Y:S02]  /*111e0*/  @!P0 SYNCS.PHASECHK.TRANS64 P0, [R5+URZ+0x29880], R0 ;  /* 0x02988000050085a7 */ /* 0x000e24000800007f */
[----:B0-----:R-:W-:Y:S05]  /*111f0*/  @!P0 BRA `(.L_x_338) ;  /* 0xfffffffc00f08947 */ /* 0x001fea000383ffff */
.L_x_326:
[----:B------:R-:W-:Y:S05]  /*11200*/  BSYNC B0 ;  /* 0x0000000000007941 */ /* 0x000fea0003800000 */
.L_x_325:
[----:B------:R-:W-:Y:S05]  /*11210*/  EXIT ;  /* 0x000000000000794d */ /* 0x000fea0003800000 */
.L_x_193:
[----:B0-----:R-:W-:-:S04]  /*11220*/  IMAD.U32 R3, RZ, RZ, UR48 ;  /* 0x00000030ff037e24 */ /* 0x001fc8000f8e00ff */
[----:B------:R0:W1:Y:S03]  /*11230*/  SYNCS.PHASECHK.TRANS64.TRYWAIT P1, [R3+URZ+0x29800], R0 ;  /* 0x02980000030075a7 */ /* 0x000066000802017f */
[----:B-1----:R-:W-:Y:S05]  /*11240*/  @!P1 NANOSLEEP.SYNCS 0x989680 ;  /* 0x009896800000995d */ /* 0x002fea0003900000 */
[----:B------:R-:W1:Y:S02]  /*11250*/  @!P1 SYNCS.PHASECHK.TRANS64 P1, [R3+URZ+0x29800], R0 ;  /* 0x02980000030095a7 */ /* 0x000e64000802007f */
[----:B-1----:R-:W-:Y:S05]  /*11260*/  @!P1 BRA `(.L_x_193) ;  /* 0xfffffffc00ec9947 */ /* 0x002fea000383ffff */
[----:B------:R-:W-:Y:S05]  /*11270*/  BRA `(.L_x_339) ;  /* 0xffffff0400887947 */ /* 0x000fea000383ffff */
.L_x_197:
[----:B-1----:R1:W2:Y:S02]  /*11280*/  SYNCS.PHASECHK.TRANS64.TRYWAIT P1, [R4+URZ+0x29830], R3 ;  /* 0x02983003040075a7 */ /* 0x0022a4000802017f */
[----:B--2---:R-:W-:Y:S05]  /*11290*/  @!P1 NANOSLEEP.SYNCS 0x989680 ;  /* 0x009896800000995d */ /* 0x004fea0003900000 */
[----:B------:R-:W2:Y:S02]  /*112a0*/  @!P1 SYNCS.PHASECHK.TRANS64 P1, [R4+URZ+0x29830], R3 ;  /* 0x02983003040095a7 */ /* 0x000ea4000802007f */
[----:B--2---:R-:W-:Y:S05]  /*112b0*/  @!P1 BRA `(.L_x_197) ;  /* 0xfffffffc00f09947 */ /* 0x004fea000383ffff */
[----:B------:R-:W-:Y:S05]  /*112c0*/  BRA `(.L_x_196) ;  /* 0xffffff0400a87947 */ /* 0x000fea000383ffff */
.L_x_203:
[----:B-1----:R-:W-:-:S04]  /*112d0*/  IMAD.U32 R3, RZ, RZ, UR6 ;  /* 0x00000006ff037e24 */ /* 0x002fc8000f8e00ff */
[----:B------:R1:W2:Y:S03]  /*112e0*/  SYNCS.PHASECHK.TRANS64.TRYWAIT P1, [R3+URZ+0x29830], R0 ;  /* 0x02983000030075a7 */ /* 0x0002a6000802017f */
[----:B--2---:R-:W-:Y:S05]  /*112f0*/  @!P1 NANOSLEEP.SYNCS 0x989680 ;  /* 0x009896800000995d */ /* 0x004fea0003900000 */
[----:B------:R-:W2:Y:S02]  /*11300*/  @!P1 SYNCS.PHASECHK.TRANS64 P1, [R3+URZ+0x29830], R0 ;  /* 0x02983000030095a7 */ /* 0x000ea4000802007f */
[----:B--2---:R-:W-:Y:S05]  /*11310*/  @!P1 BRA `(.L_x_203) ;  /* 0xfffffffc00ec9947 */ /* 0x004fea000383ffff */
[----:B------:R-:W-:Y:S05]  /*11320*/  BRA `(.L_x_200) ;  /* 0xffffff3800b47947 */ /* 0x000fea000383ffff */
.L_x_207:
[----:B-1----:R-:W-:-:S04]  /*11330*/  IMAD.U32 R3, RZ, RZ, UR6 ;  /* 0x00000006ff037e24 */ /* 0x002fc8000f8e00ff */
[----:B------:R1:W2:Y:S03]  /*11340*/  SYNCS.PHASECHK.TRANS64.TRYWAIT P1, [R3+URZ+0x29850], R0 ;  /* 0x02985000030075a7 */ /* 0x0002a6000802017f */
[----:B--2---:R-:W-:Y:S05]  /*11350*/  @!P1 NANOSLEEP.SYNCS 0x989680 ;  /* 0x009896800000995d */ /* 0x004fea0003900000 */
[----:B------:R-:W2:Y:S02]  /*11360*/  @!P1 SYNCS.PHASECHK.TRANS64 P1, [R3+URZ+0x29850], R0 ;  /* 0x02985000030095a7 */ /* 0x000ea4000802007f */
[----:B--2---:R-:W-:Y:S05]  /*11370*/  @!P1 BRA `(.L_x_207) ;  /* 0xfffffffc00ec9947 */ /* 0x004fea000383ffff */
[----:B------:R-:W-:Y:S05]  /*11380*/  BRA `(.L_x_204) ;  /* 0xffffff4400c07947 */ /* 0x000fea000383ffff */
.L_x_214:
[----:B-1----:R-:W-:-:S04]  /*11390*/  IMAD.U32 R7, RZ, RZ, UR9 ;  /* 0x00000009ff077e24 */ /* 0x002fc8000f8e00ff */
[----:B------:R1:W2:Y:S03]  /*113a0*/  SYNCS.PHASECHK.TRANS64.TRYWAIT P1, [R7+URZ+0x29850], R6 ;  /* 0x02985006070075a7 */ /* 0x0002a6000802017f */
[----:B--2---:R-:W-:Y:S05]  /*113b0*/  @!P1 NANOSLEEP.SYNCS 0x989680 ;  /* 0x009896800000995d */ /* 0x004fea0003900000 */
[----:B------:R-:W2:Y:S02]  /*113c0*/  @!P1 SYNCS.PHASECHK.TRANS64 P1, [R7+URZ+0x29850], R6 ;  /* 0x02985006070095a7 */ /* 0x000ea4000802007f */
[----:B--2---:R-:W-:Y:S05]  /*113d0*/  @!P1 BRA `(.L_x_214) ;  /* 0xfffffffc00ec9947 */ /* 0x004fea000383ffff */
[----:B------:R-:W-:Y:S05]  /*113e0*/  BRA `(.L_x_213) ;  /* 0xffffff6400a87947 */ /* 0x000fea000383ffff */
.L_x_259:
[----:B------:R-:W0:Y:S01]  /*113f0*/  S2R R20, SR_TID.X ;  /* 0x0000000000147919 */ /* 0x000e220000002100 */
[----:B------:R-:W-:Y:S02]  /*11400*/  IMAD.MOV.U32 R12, RZ, RZ, RZ ;  /* 0x000000ffff0c7224 */ /* 0x000fe400078e00ff */
[----:B------:R-:W-:Y:S02]  /*11410*/  IMAD.MOV.U32 R11, RZ, RZ, 0x1f ;  /* 0x0000001fff0b7424 */ /* 0x000fe400078e00ff */
[----:B------:R-:W-:Y:S01]  /*11420*/  IMAD.MOV.U32 R15, RZ, RZ, -0x1 ;  /* 0xffffffffff0f7424 */ /* 0x000fe200078e00ff */
[----:B0-----:R-:W-:-:S04]  /*11430*/  SHF.R.U32.HI R20, RZ, 0x5, R20 ;  /* 0x00000005ff147819 */ /* 0x001fc80000011614 */
[----:B------:R-:W-:-:S05]  /*11440*/  LOP3.LUT R20, R20, 0x3, RZ, 0xc0, !PT ;  /* 0x0000000314147812 */ /* 0x000fca00078ec0ff */
[----:B------:R-:W-:-:S07]  /*11450*/  IMAD.MOV.U32 R13, RZ, RZ, R20 ;  /* 0x000000ffff0d7224 */ /* 0x000fce00078e0014 */
[----:B-----5:R-:W-:Y:S05]  /*11460*/  WARPSYNC.COLLECTIVE R15, `(.L_x_340) ;  /* 0x000000000f087348 */ /* 0x020fea0003c00000 */
[----:B------:R0:W1:Y:S02]  /*11470*/  SHFL.IDX P6, R14, R13, R12, R11 ;  /* 0x0000000c0d0e7389 */ /* 0x00006400000c000b */
[----:B01---5:R-:W-:Y:S01]  /*11480*/  ENDCOLLECTIVE ;  /* 0x000000000000791b */ /* 0x023fe20003800000 */
.L_x_340:
[----:B------:R-:W-:Y:S05]  /*11490*/  BRA `(.L_x_341) ;  /* 0xffffffb000d47947 */ /* 0x000fea000383ffff */
.L_x_262:
[----:B0-----:R0:W1:Y:S02]  /*114a0*/  SYNCS.PHASECHK.TRANS64.TRYWAIT P0, [R0+URZ+0x29880], R31 ;  /* 0x0298801f000075a7 */ /* 0x001064000800017f */
[----:B-1----:R-:W-:Y:S05]  /*114b0*/  @!P0 NANOSLEEP.SYNCS 0x989680 ;  /* 0x009896800000895d */ /* 0x002fea0003900000 */
[----:B------:R-:W1:Y:S02]  /*114c0*/  @!P0 SYNCS.PHASECHK.TRANS64 P0, [R0+URZ+0x29880], R31 ;  /* 0x0298801f000085a7 */ /* 0x000e64000800007f */
[----:B-1----:R-:W-:Y:S05]  /*114d0*/  @!P0 BRA `(.L_x_262) ;  /* 0xfffffffc00f08947 */ /* 0x002fea000383ffff */
[----:B------:R-:W-:Y:S05]  /*114e0*/  BRA `(.L_x_342) ;  /* 0xffffffb400f07947 */ /* 0x000fea000383ffff */
.L_x_263:
        /* <DEDUP_REMOVED lines=8> */
.L_x_344:
[----:B------:R-:W-:Y:S05]  /*11570*/  BSYNC B0 ;  /* 0x0000000000007941 */ /* 0x000fea0003800000 */
.L_x_343:
[----:B------:R-:W-:Y:S01]  /*11580*/  IMAD.MOV.U32 R13, RZ, RZ, R9 ;  /* 0x000000ffff0d7224 */ /* 0x000fe200078e0009 */
[C---:B------:R-:W-:Y:S01]  /*11590*/  LOP3.LUT P2, RZ, R23.reuse, 0x2, RZ, 0xc0, !PT ;  /* 0x0000000217ff7812 */ /* 0x040fe2000784c0ff */
[----:B------:R-:W-:Y:S01]  /*115a0*/  IMAD.MOV.U32 R12, RZ, RZ, RZ ;  /* 0x000000ffff0c7224 */ /* 0x000fe200078e00ff */
[----:B------:R-:W-:Y:S01]  /*115b0*/  IADD3 R19, R22, R19, R35 ;  /* 0x0000001316137210 */ /* 0x000fe20007ffe023 */
[----:B------:R-:W-:Y:S01]  /*115c0*/  IMAD.MOV.U32 R11, RZ, RZ, 0x1c1f ;  /* 0x00001c1fff0b7424 */ /* 0x000fe200078e00ff */
[----:B------:R-:W-:Y:S01]  /*115d0*/  LOP3.LUT R23, R23, 0xfffffeff, RZ, 0xc0, !PT ;  /* 0xfffffeff17177812 */ /* 0x000fe200078ec0ff */
[----:B------:R-:W-:Y:S01]  /*115e0*/  IMAD.MOV.U32 R15, RZ, RZ, -0x1 ;  /* 0xffffffffff0f7424 */ /* 0x000fe200078e00ff */
[C---:B------:R-:W-:Y:S01]  /*115f0*/  ISETP.GE.AND P4, PT, R20.reuse, 0x21, PT ;  /* 0x000000211400780c */ /* 0x040fe20003f86270 */
[----:B------:R-:W-:Y:S01]  /*11600*/  IMAD.MOV.U32 R3, RZ, RZ, R14 ;  /* 0x000000ffff037224 */ /* 0x000fe200078e000e */
[----:B------:R-:W-:Y:S01]  /*11610*/  ISETP.GE.AND P3, PT, R20, 0x41, PT ;  /* 0x000000411400780c */ /* 0x000fe20003f66270 */
[----:B------:R-:W-:-:S12]  /*11620*/  IMAD.IADD R10, R36, 0x1, R19 ;  /* 0x00000001240a7824 */ /* 0x000fd800078e0213 */
[----:B------:R-:W-:Y:S05]  /*11630*/  WARPSYNC.COLLECTIVE R15, `(.L_x_345) ;  /* 0x000000000f087348 */ /* 0x000fea0003c00000 */
[----:B------:R0:W1:Y:S02]  /*11640*/  SHFL.IDX P6, R14, R13, R12, R11 ;  /* 0x0000000c0d0e7389 */ /* 0x00006400000c000b */
[----:B01----:R-:W-:Y:S01]  /*11650*/  ENDCOLLECTIVE ;  /* 0x000000000000791b */ /* 0x003fe20003800000 */
.L_x_345:
[----:B------:R-:W-:Y:S02]  /*11660*/  IMAD.MOV.U32 R13, RZ, RZ, R8 ;  /* 0x000000ffff0d7224 */ /* 0x000fe400078e0008 */
[----:B------:R-:W-:Y:S02]  /*11670*/  IMAD.MOV.U32 R12, RZ, RZ, 0x1 ;  /* 0x00000001ff0c7424 */ /* 0x000fe400078e00ff */
[----:B------:R-:W-:-:S07]  /*11680*/  IMAD.MOV.U32 R2, RZ, RZ, R14 ;  /* 0x000000ffff027224 */ /* 0x000fce00078e000e */
[----:B------:R-:W-:Y:S05]  /*11690*/  WARPSYNC.COLLECTIVE R15, `(.L_x_346) ;  /* 0x000000000f087348 */ /* 0x000fea0003c00000 */
[----:B------:R0:W1:Y:S02]  /*116a0*/  SHFL.IDX P6, R14, R13, R12, R11 ;  /* 0x0000000c0d0e7389 */ /* 0x00006400000c000b */
[----:B01----:R-:W-:Y:S01]  /*116b0*/  ENDCOLLECTIVE ;  /* 0x000000000000791b */ /* 0x003fe20003800000 */
.L_x_346:
[----:B------:R-:W-:-:S05]  /*116c0*/  IADD3 R2, P0, R37, R2, RZ ;  /* 0x0000000225027210 */ /* 0x000fca0007f1e0ff */
[----:B------:R-:W-:Y:S01]  /*116d0*/  IMAD.X R3, RZ, RZ, R3, P0 ;  /* 0x000000ffff037224 */ /* 0x000fe200000e0603 */
[----:B------:R-:W-:Y:S01]  /*116e0*/  ISETP.LT.OR P0, PT, R20, 0x1, P2 ;  /* 0x000000011400780c */ /* 0x000fe20001701670 */
[----:B------:R-:W-:-:S12]  /*116f0*/  IMAD.MOV.U32 R13, RZ, RZ, R9 ;  /* 0x000000ffff0d7224 */ /* 0x000fd800078e0009 */
[----:B------:R-:W-:Y:S01]  /*11700*/  @!PT LDS RZ, [RZ] ;  /* 0x00000000fffff984 */ /* 0x000fe20000000800 */
[----:B------:R-:W-:Y:S01]  /*11710*/  @!PT LDS RZ, [RZ] ;  /* 0x00000000fffff984 */ /* 0x000fe20000000800 */
[----:B------:R-:W-:Y:S01]  /*11720*/  @!PT LDS RZ, [RZ] ;  /* 0x00000000fffff984 */ /* 0x000fe20000000800 */
[----:B------:R-:W-:Y:S01]  /*11730*/  LDGSTS.E.BYPASS.LTC128B.128 [R19+0xa400], desc[UR50][R2.64], !P0 ;  /* 0x0a40000002137fae */ /* 0x000fe2000c101d72 */
[----:B------:R-:W-:-:S13]  /*11740*/  ISETP.LT.OR P0, PT, R20, 0x1, P1 ;  /* 0x000000011400780c */ /* 0x000fda0000f01670 */
[----:B------:R0:W-:Y:S02]  /*11750*/  LDGSTS.E.BYPASS.LTC128B.128 [R10+0xa400], desc[UR50][R2.64+0x40], !P0 ;  /* 0x0a400040020a7fae */ /* 0x0001e4000c101d72 */
[----:B0-----:R-:W-:-:S07]  /*11760*/  IMAD.MOV.U32 R3, RZ, RZ, R14 ;  /* 0x000000ffff037224 */ /* 0x001fce00078e000e */
[----:B------:R-:W-:Y:S05]  /*11770*/  WARPSYNC.COLLECTIVE R15, `(.L_x_347) ;  /* 0x000000000f087348 */ /* 0x000fea0003c00000 */
[----:B------:R0:W1:Y:S02]  /*11780*/  SHFL.IDX P6, R14, R13, R12, R11 ;  /* 0x0000000c0d0e7389 */ /* 0x00006400000c000b */
[----:B01----:R-:W-:Y:S01]  /*11790*/  ENDCOLLECTIVE ;  /* 0x000000000000791b */ /* 0x003fe20003800000 */
.L_x_347:
[----:B------:R-:W-:Y:S02]  /*117a0*/  IMAD.MOV.U32 R13, RZ, RZ, R8 ;  /* 0x000000ffff0d7224 */ /* 0x000fe400078e0008 */
[----:B------:R-:W-:Y:S02]  /*117b0*/  IMAD.MOV.U32 R12, RZ, RZ, 0x2 ;  /* 0x00000002ff0c7424 */ /* 0x000fe400078e00ff */
[----:B------:R-:W-:-:S07]  /*117c0*/  IMAD.MOV.U32 R2, RZ, RZ, R14 ;  /* 0x000000ffff027224 */ /* 0x000fce00078e000e */
[----:B------:R-:W-:Y:S05]  /*117d0*/  WARPSYNC.COLLECTIVE R15, `(.L_x_348) ;  /* 0x000000000f087348 */ /* 0x000fea0003c00000 */
[----:B------:R0:W1:Y:S02]  /*117e0*/  SHFL.IDX P6, R14, R13, R12, R11 ;  /* 0x0000000c0d0e7389 */ /* 0x00006400000c000b */
[----:B01----:R-:W-:Y:S01]  /*117f0*/  ENDCOLLECTIVE ;  /* 0x000000000000791b */ /* 0x003fe20003800000 */
.L_x_348:
        /* <DEDUP_REMOVED lines=14> */
.L_x_349:
[----:B------:R-:W-:Y:S02]  /*118e0*/  IMAD.MOV.U32 R13, RZ, RZ, R8 ;  /* 0x000000ffff0d7224 */ /* 0x000fe400078e0008 */
[----:B------:R-:W-:Y:S02]  /*118f0*/  IMAD.MOV.U32 R12, RZ, RZ, 0x3 ;  /* 0x00000003ff0c7424 */ /* 0x000fe400078e00ff */
[----:B------:R-:W-:-:S07]  /*11900*/  IMAD.MOV.U32 R2, RZ, RZ, R14 ;  /* 0x000000ffff027224 */ /* 0x000fce00078e000e */
[----:B------:R-:W-:Y:S05]  /*11910*/  WARPSYNC.COLLECTIVE R15, `(.L_x_350) ;  /* 0x000000000f087348 */ /* 0x000fea0003c00000 */
[----:B------:R0:W1:Y:S02]  /*11920*/  SHFL.IDX P6, R14, R13, R12, R11 ;  /* 0x0000000c0d0e7389 */ /* 0x00006400000c000b */
[----:B01----:R-:W-:Y:S01]  /*11930*/  ENDCOLLECTIVE ;  /* 0x000000000000791b */ /* 0x003fe20003800000 */
.L_x_350:
[----:B------:R-:W-:-:S05]  /*11940*/  IADD3 R2, P0, R37, R2, RZ ;  /* 0x0000000225027210 */ /* 0x000fca0007f1e0ff */
[----:B------:R-:W-:Y:S01]  /*11950*/  IMAD.X R3, RZ, RZ, R3, P0 ;  /* 0x000000ffff037224 */ /* 0x000fe200000e0603 */
[----:B------:R-:W-:Y:S01]  /*11960*/  ISETP.LT.OR P0, PT, R20, 0x41, P2 ;  /* 0x000000411400780c */ /* 0x000fe20001701670 */
[----:B------:R-:W-:-:S12]  /*11970*/  IMAD.MOV.U32 R13, RZ, RZ, R9 ;  /* 0x000000ffff0d7224 */ /* 0x000fd800078e0009 */
[----:B------:R-:W-:Y:S01]  /*11980*/  @!PT LDS RZ, [RZ] ;  /* 0x00000000fffff984 */ /* 0x000fe20000000800 */
[----:B------:R-:W-:Y:S01]  /*11990*/  @!PT LDS RZ, [RZ] ;  /* 0x00000000fffff984 */ /* 0x000fe20000000800 */
[----:B------:R-:W-:Y:S01]  /*119a0*/  @!PT LDS RZ, [RZ] ;  /* 0x00000000fffff984 */ /* 0x000fe20000000800 */
[----:B------:R0:W-:Y:S01]  /*119b0*/  LDGSTS.E.BYPASS.LTC128B.128 [R19+0xc400], desc[UR50][R2.64], !P0 ;  /* 0x0c40000002137fae */ /* 0x0001e2000c101d72 */
[----:B------:R-:W-:Y:S01]  /*119c0*/  ISETP.LT.OR P0, PT, R20, 0x41, P1 ;  /* 0x000000411400780c */ /* 0x000fe20000f01670 */
[----:B------:R-:W-:-:S12]  /*119d0*/  IMAD.MOV.U32 R8, RZ, RZ, R14 ;  /* 0x000000ffff087224 */ /* 0x000fd800078e000e */
[----:B0-----:R-:W-:Y:S05]  /*119e0*/  WARPSYNC.COLLECTIVE R15, `(.L_x_351) ;  /* 0x000000000f087348 */ /* 0x001fea0003c00000 */
[----:B------:R1:W2:Y:S02]  /*119f0*/  SHFL.IDX P6, R14, R13, R12, R11 ;  /* 0x0000000c0d0e7389 */ /* 0x0002a400000c000b */
[----:B012---:R-:W-:Y:S01]  /*11a00*/  ENDCOLLECTIVE ;  /* 0x000000000000791b */ /* 0x007fe20003800000 */
.L_x_351:
[----:B------:R-:W-:Y:S01]  /*11a10*/  @!PT LDS RZ, [RZ] ;  /* 0x00000000fffff984 */ /* 0x000fe20000000800 */
[----:B------:R-:W-:Y:S01]  /*11a20*/  @!PT LDS RZ, [RZ] ;  /* 0x00000000fffff984 */ /* 0x000fe20000000800 */
[----:B------:R-:W-:Y:S01]  /*11a30*/  @!PT LDS RZ, [RZ] ;  /* 0x00000000fffff984 */ /* 0x000fe20000000800 */
[----:B------:R0:W-:Y:S01]  /*11a40*/  LDGSTS.E.BYPASS.LTC128B.128 [R10+0xc400], desc[UR50][R2.64+0x40], !P0 ;  /* 0x0c400040020a7fae */ /* 0x0001e2000c101d72 */
[----:B------:R-:W-:Y:S02]  /*11a50*/  IMAD.MOV.U32 R13, RZ, RZ, R21 ;  /* 0x000000ffff0d7224 */ /* 0x000fe400078e0015 */
[----:B------:R-:W-:Y:S02]  /*11a60*/  IMAD.MOV.U32 R12, RZ, RZ, RZ ;  /* 0x000000ffff0c7224 */ /* 0x000fe400078e00ff */
[----:B0-----:R-:W-:-:S07]  /*11a70*/  IMAD.MOV.U32 R2, RZ, RZ, R14 ;  /* 0x000000ffff027224 */ /* 0x001fce00078e000e */
[----:B------:R-:W-:Y:S05]  /*11a80*/  WARPSYNC.COLLECTIVE R15, `(.L_x_352) ;  /* 0x000000000f087348 */ /* 0x000fea0003c00000 */
[----:B------:R0:W1:Y:S02]  /*11a90*/  SHFL.IDX P6, R14, R13, R12, R11 ;  /* 0x0000000c0d0e7389 */ /* 0x00006400000c000b */
[----:B01----:R-:W-:Y:S01]  /*11aa0*/  ENDCOLLECTIVE ;  /* 0x000000000000791b */ /* 0x003fe20003800000 */
.L_x_352:
[----:B------:R-:W-:-:S05]  /*11ab0*/  IADD3 R2, P0, R37, R2, RZ ;  /* 0x0000000225027210 */ /* 0x000fca0007f1e0ff */
[----:B------:R-:W-:Y:S01]  /*11ac0*/  IMAD.X R3, RZ, RZ, R8, P0 ;  /* 0x000000ffff037224 */ /* 0x000fe200000e0608 */
[C---:B------:R-:W-:Y:S02]  /*11ad0*/  ISETP.LT.OR P0, PT, R20.reuse, 0x61, P2 ;  /* 0x000000611400780c */ /* 0x040fe40001701670 */
[----:B------:R-:W-:Y:S01]  /*11ae0*/  ISETP.GE.AND P2, PT, R20, 0x61, PT ;  /* 0x000000611400780c */ /* 0x000fe20003f46270 */
[----:B------:R-:W-:-:S10]  /*11af0*/  IMAD.MOV.U32 R13, RZ, RZ, R24 ;  /* 0x000000ffff0d7224 */ /* 0x000fd400078e0018 */
        /* <DEDUP_REMOVED lines=9> */
.L_x_353:
[----:B------:R-:W-:Y:S01]  /*11b90*/  @!PT LDS RZ, [RZ] ;  /* 0x00000000fffff984 */ /* 0x000fe20000000800 */
[----:B------:R-:W-:Y:S01]  /*11ba0*/  @!PT LDS RZ, [RZ] ;  /* 0x00000000fffff984 */ /* 0x000fe20000000800 */
[----:B------:R-:W-:Y:S01]  /*11bb0*/  @!PT LDS RZ, [RZ] ;  /* 0x00000000fffff984 */ /* 0x000fe20000000800 */
[----:B------:R0:W-:Y:S01]  /*11bc0*/  LDGSTS.E.BYPASS.LTC128B.128 [R10+0xd400], desc[UR50][R2.64+0x40], !P0 ;  /* 0x0d400040020a7fae */ /* 0x0001e2000c101d72 */
[----:B------:R-:W-:Y:S01]  /*11bd0*/  ISETP.GE.AND P0, PT, R20, 0x81, PT ;  /* 0x000000811400780c */ /* 0x000fe20003f06270 */
[----:B0-----:R-:W-:-:S12]  /*11be0*/  IMAD.MOV.U32 R2, RZ, RZ, R14 ;  /* 0x000000ffff027224 */ /* 0x001fd800078e000e */
[----:B------:R-:W-:Y:S01]  /*11bf0*/  @P0 LOP3.LUT R23, R23, 0x100, RZ, 0xfc, !PT ;  /* 0x0000010017170812 */ /* 0x000fe200078efcff */
[----:B------:R-:W-:Y:S06]  /*11c00*/  BRA `(.L_x_354) ;  /* 0xffffffb400887947 */ /* 0x000fec000383ffff */
.L_x_268:
[----:B---3--:R3:W4:Y:S02]  /*11c10*/  SYNCS.PHASECHK.TRANS64.TRYWAIT P0, [R0+URZ+0x29840], R31 ;  /* 0x0298401f000075a7 */ /* 0x008724000800017f */
[----:B----4-:R-:W-:Y:S05]  /*11c20*/  @!P0 NANOSLEEP.SYNCS 0x989680 ;  /* 0x009896800000895d */ /* 0x010fea0003900000 */
[----:B------:R-:W4:Y:S02]  /*11c30*/  @!P0 SYNCS.PHASECHK.TRANS64 P0, [R0+URZ+0x29840], R31 ;  /* 0x0298401f000085a7 */ /* 0x000f24000800007f */
[----:B----4-:R-:W-:Y:S05]  /*11c40*/  @!P0 BRA `(.L_x_268) ;  /* 0xfffffffc00f08947 */ /* 0x010fea000383ffff */
[----:B------:R-:W-:Y:S05]  /*11c50*/  BRA `(.L_x_355) ;  /* 0xffffffb400e87947 */ /* 0x000fea000383ffff */
.L_x_269:
        /* <DEDUP_REMOVED lines=8> */
.L_x_357:
[----:B------:R-:W-:Y:S05]  /*11ce0*/  BSYNC B0 ;  /* 0x0000000000007941 */ /* 0x000fea0003800000 */
.L_x_356:
[----:B------:R-:W-:Y:S01]  /*11cf0*/  IMAD.MOV.U32 R13, RZ, RZ, R5 ;  /* 0x000000ffff0d7224 */ /* 0x000fe200078e0005 */
[----:B------:R-:W-:Y:S01]  /*11d00*/  LOP3.LUT P1, RZ, R23, 0x4, RZ, 0xc0, !PT ;  /* 0x0000000417ff7812 */ /* 0x000fe2000782c0ff */
[----:B------:R-:W-:Y:S02]  /*11d10*/  IMAD.MOV.U32 R12, RZ, RZ, RZ ;  /* 0x000000ffff0c7224 */ /* 0x000fe400078e00ff */
[----:B------:R-:W-:Y:S02]  /*11d20*/  IMAD.MOV.U32 R11, RZ, RZ, 0x1c1f ;  /* 0x00001c1fff0b7424 */ /* 0x000fe400078e00ff */
[----:B------:R-:W-:Y:S02]  /*11d30*/  IMAD.MOV.U32 R15, RZ, RZ, -0x1 ;  /* 0xffffffffff0f7424 */ /* 0x000fe400078e00ff */
[----:B------:R-:W-:Y:S02]  /*11d40*/  IMAD.MOV.U32 R2, RZ, RZ, R14 ;  /* 0x000000ffff027224 */ /* 0x000fe400078e000e */
[----:B------:R-:W-:-:S07]  /*11d50*/  @P5 IMAD.IADD R9, R22, 0x1, R4 ;  /* 0x0000000116095824 */ /* 0x000fce00078e0204 */
[----:B------:R-:W-:Y:S05]  /*11d60*/  WARPSYNC.COLLECTIVE R15, `(.L_x_358) ;  /* 0x000000000f087348 */ /* 0x000fea0003c00000 */
[----:B------:R0:W1:Y:S02]  /*11d70*/  SHFL.IDX P6, R14, R13, R12, R11 ;  /* 0x0000000c0d0e7389 */ /* 0x00006400000c000b */
[----:B01----:R-:W-:Y:S01]  /*11d80*/  ENDCOLLECTIVE ;  /* 0x000000000000791b */ /* 0x003fe20003800000 */
.L_x_358:
[----:B------:R-:W-:Y:S02]  /*11d90*/  @P4 IMAD.IADD R19, R22, 0x1, R4 ;  /* 0x0000000116134824 */ /* 0x000fe400078e0204 */
[----:B------:R-:W-:Y:S02]  /*11da0*/  IMAD.MOV.U32 R13, RZ, RZ, R6 ;  /* 0x000000ffff0d7224 */ /* 0x000fe400078e0006 */
[----:B------:R-:W-:Y:S02]  /*11db0*/  IMAD.MOV.U32 R12, RZ, RZ, 0x1 ;  /* 0x00000001ff0c7424 */ /* 0x000fe400078e00ff */
[----:B------:R-:W-:Y:S01]  /*11dc0*/  IMAD.MOV.U32 R3, RZ, RZ, R14 ;  /* 0x000000ffff037224 */ /* 0x000fe200078e000e */
[----:B------:R-:W-:-:S04]  /*11dd0*/  LOP3.LUT P6, RZ, R23, 0x8, RZ, 0xc0, !PT ;  /* 0x0000000817ff7812 */ /* 0x000fc800078cc0ff */
[----:B------:R-:W-:-:S05]  /*11de0*/  @P5 IADD3 R3, P0, R37, R3, RZ ;  /* 0x0000000325035210 */ /* 0x000fca0007f1e0ff */
[----:B------:R-:W-:Y:S01]  /*11df0*/  @P5 IMAD.X R2, RZ, RZ, R2, P0 ;  /* 0x000000ffff025224 */ /* 0x000fe200000e0602 */
[----:B------:R-:W-:-:S04]  /*11e00*/  LOP3.LUT P0, RZ, R23, 0x10, RZ, 0xc0, !PT ;  /* 0x0000001017ff7812 */ /* 0x000fc8000780c0ff */
[----:B------:R-:W-:-:S04]  /*11e10*/  @P5 LOP3.LUT R3, R3, R2, RZ, 0x3c, !PT ;  /* 0x0000000203035212 */ /* 0x000fc800078e3cff */
[----:B------:R-:W-:-:S04]  /*11e20*/  @P5 LOP3.LUT R2, R3, R2, RZ, 0x3c, !PT ;  /* 0x0000000203025212 */ /* 0x000fc800078e3cff */
[----:B------:R-:W-:-:S05]  /*11e30*/  @P5 LOP3.LUT R3, R3, R2, RZ, 0x3c, !PT ;  /* 0x0000000203035212 */ /* 0x000fca00078e3cff */
[----:B------:R-:W-:Y:S01]  /*11e40*/  @!PT LDS RZ, [RZ] ;  /* 0x00000000fffff984 */ /* 0x000fe20000000800 */
[----:B------:R-:W-:Y:S01]  /*11e50*/  @!PT LDS RZ, [RZ] ;  /* 0x00000000fffff984 */ /* 0x000fe20000000800 */
[----:B------:R-:W-:Y:S01]  /*11e60*/  @!PT LDS RZ, [RZ] ;  /* 0x00000000fffff984 */ /* 0x000fe20000000800 */
[----:B------:R0:W-:Y:S04]  /*11e70*/  @P5 LDGSTS.E.BYPASS.LTC128B.128 [R9+0x1a400], desc[UR50][R2.64], !P0 ;  /* 0x1a40000002095fae */ /* 0x0001e8000c101d72 */
[----:B------:R0:W-:Y:S02]  /*11e80*/  @P5 LDGSTS.E.BYPASS.LTC128B.128 [R9+0x1cc00], desc[UR50][R2.64+0x40], !P6 ;  /* 0x1cc0004002095fae */ /* 0x0001e4000f101d72 */
[----:B0-----:R-:W-:Y:S05]  /*11e90*/  WARPSYNC.COLLECTIVE R15, `(.L_x_359) ;  /* 0x000000000f087348 */ /* 0x001fea0003c00000 */
[----:B------:R1:W2:Y:S02]  /*11ea0*/  SHFL.IDX P6, R14, R13, R12, R11 ;  /* 0x0000000c0d0e7389 */ /* 0x0002a400000c000b */
[----:B012---:R-:W-:Y:S01]  /*11eb0*/  ENDCOLLECTIVE ;  /* 0x000000000000791b */ /* 0x007fe20003800000 */
.L_x_359:
[----:B------:R-:W-:Y:S01]  /*11ec0*/  @!PT LDS RZ, [RZ] ;  /* 0x00000000fffff984 */ /* 0x000fe20000000800 */
[----:B------:R-:W-:Y:S01]  /*11ed0*/  @!PT LDS RZ, [RZ] ;  /* 0x00000000fffff984 */ /* 0x000fe20000000800 */
[----:B------:R-:W-:Y:S01]  /*11ee0*/  @!PT LDS RZ, [RZ] ;  /* 0x00000000fffff984 */ /* 0x000fe20000000800 */
[----:B------:R0:W-:Y:S01]  /*11ef0*/  @P5 LDGSTS.E.BYPASS.LTC128B.128 [R9+0x1f400], desc[UR50][R2.64+0x80], !P1 ;  /* 0x1f40008002095fae */ /* 0x0001e2000c901d72 */
[----:B------:R-:W-:Y:S01]  /*11f00*/  LOP3.LUT P5, RZ, R23, 0x8, RZ, 0xc0, !PT ;  /* 0x0000000817ff7812 */ /* 0x000fe200078ac0ff */
[----:B------:R-:W-:Y:S02]  /*11f10*/  IMAD.MOV.U32 R13, RZ, RZ, R5 ;  /* 0x000000ffff0d7224 */ /* 0x000fe400078e0005 */
[----:B0-----:R-:W-:Y:S02]  /*11f20*/  @P3 IMAD.IADD R9, R22, 0x1, R4 ;  /* 0x0000000116093824 */ /* 0x001fe400078e0204 */
[----:B------:R-:W-:-:S08]  /*11f30*/  IMAD.MOV.U32 R2, RZ, RZ, R14 ;  /* 0x000000ffff027224 */ /* 0x000fd000078e000e */
[----:B------:R-:W-:Y:S05]  /*11f40*/  WARPSYNC.COLLECTIVE R15, `(.L_x_360) ;  /* 0x000000000f087348 */ /* 0x000fea0003c00000 */
[----:B------:R0:W1:Y:S02]  /*11f50*/  SHFL.IDX P6, R14, R13, R12, R11 ;  /* 0x0000000c0d0e7389 */ /* 0x00006400000c000b */
[----:B01----:R-:W-:Y:S01]  /*11f60*/  ENDCOLLECTIVE ;  /* 0x000000000000791b */ /* 0x003fe20003800000 */
.L_x_360:
[----:B------:R-:W-:Y:S02]  /*11f70*/  IMAD.MOV.U32 R13, RZ, RZ, R6 ;  /* 0x000000ffff0d7224 */ /* 0x000fe400078e0006 */
[----:B------:R-:W-:Y:S02]  /*11f80*/  IMAD.MOV.U32 R12, RZ, RZ, 0x2 ;  /* 0x00000002ff0c7424 */ /* 0x000fe400078e00ff */
[----:B------:R-:W-:Y:S01]  /*11f90*/  IMAD.MOV.U32 R3, RZ, RZ, R14 ;  /* 0x000000ffff037224 */ /* 0x000fe200078e000e */
[----:B------:R-:W-:-:S04]  /*11fa0*/  LOP3.LUT P6, RZ, R23, 0x10, RZ, 0xc0, !PT ;  /* 0x0000001017ff7812 */ /* 0x000fc800078cc0ff */
[----:B------:R-:W-:-:S05]  /*11fb0*/  @P4 IADD3 R3, P0, R37, R3, RZ ;  /* 0x0000000325034210 */ /* 0x000fca0007f1e0ff */
[----:B------:R-:W-:-:S05]  /*11fc0*/  @P4 IMAD.X R2, RZ, RZ, R2, P0 ;  /* 0x000000ffff024224 */ /* 0x000fca00000e0602 */
[----:B------:R-:W-:-:S04]  /*11fd0*/  @P4 LOP3.LUT R3, R3, R2, RZ, 0x3c, !PT ;  /* 0x0000000203034212 */ /* 0x000fc800078e3cff */
[----:B------:R-:W-:-:S04]  /*11fe0*/  @P4 LOP3.LUT R2, R3, R2, RZ, 0x3c, !PT ;  /* 0x0000000203024212 */ /* 0x000fc800078e3cff */
[----:B------:R-:W-:-:S05]  /*11ff0*/  @P4 LOP3.LUT R3, R3, R2, RZ, 0x3c, !PT ;  /* 0x0000000203034212 */ /* 0x000fca00078e3cff */
[----:B------:R-:W-:Y:S01]  /*12000*/  @!PT LDS RZ, [RZ] ;  /* 0x00000000fffff984 */ /* 0x000fe20000000800 */
[----:B------:R-:W-:Y:S01]  /*12010*/  @!PT LDS RZ, [RZ] ;  /* 0x00000000fffff984 */ /* 0x000fe20000000800 */
[----:B------:R-:W-:Y:S01]  /*12020*/  @!PT LDS RZ, [RZ] ;  /* 0x00000000fffff984 */ /* 0x000fe20000000800 */
[----:B------:R0:W-:Y:S02]  /*12030*/  @P4 LDGSTS.E.BYPASS.LTC128B.128 [R19+0x1ac00], desc[UR50][R2.64], !P6 ;  /* 0x1ac0000002134fae */ /* 0x0001e4000f101d72 */
[----:B0-----:R-:W-:Y:S05]  /*12040*/  WARPSYNC.COLLECTIVE R15, `(.L_x_361) ;  /* 0x000000000f087348 */ /* 0x001fea0003c00000 */
[----:B------:R1:W2:Y:S02]  /*12050*/  SHFL.IDX P6, R14, R13, R12, R11 ;  /* 0x0000000c0d0e7389 */ /* 0x0002a400000c000b */
[----:B012---:R-:W-:Y:S01]  /*12060*/  ENDCOLLECTIVE ;  /* 0x000000000000791b */ /* 0x007fe20003800000 */
.L_x_361:
[----:B------:R-:W-:Y:S01]  /*12070*/  @!PT LDS RZ, [RZ] ;  /* 0x00000000fffff984 */ /* 0x000fe20000000800 */
[----:B------:R-:W-:Y:S01]  /*12080*/  @!PT LDS RZ, [RZ] ;  /* 0x00000000fffff984 */ /* 0x000fe20000000800 */
[----:B------:R-:W-:Y:S01]  /*12090*/  @!PT LDS RZ, [RZ] ;  /* 0x00000000fffff984 */ /* 0x000fe20000000800 */
[----:B------:R-:W-:Y:S04]  /*120a0*/  @P4 LDGSTS.E.BYPASS.LTC128B.128 [R19+0x1d400], desc[UR50][R2.64+0x40], !P5 ;  /* 0x1d40004002134fae */ /* 0x000fe8000e901d72 */
        /* <DEDUP_REMOVED lines=8> */
.L_x_362:
[----:B------:R-:W-:Y:S02]  /*12130*/  IMAD.MOV.U32 R13, RZ, RZ, R6 ;  /* 0x000000ffff0d7224 */ /* 0x000fe400078e0006 */
[----:B------:R-:W-:Y:S02]  /*12140*/  IMAD.MOV.U32 R12, RZ, RZ, 0x3 ;  /* 0x00000003ff0c7424 */ /* 0x000fe400078e00ff */
[----:B------:R-:W-:-:S07]  /*12150*/  IMAD.MOV.U32 R3, RZ, RZ, R14 ;  /* 0x000000ffff037224 */ /* 0x000fce00078e000e */
[----:B------:R-:W-:Y:S05]  /*12160*/  WARPSYNC.COLLECTIVE R15, `(.L_x_363) ;  /* 0x000000000f087348 */ /* 0x000fea0003c00000 */
[----:B------:R0:W1:Y:S02]  /*12170*/  SHFL.IDX P6, R14, R13, R12, R11 ;  /* 0x0000000c0d0e7389 */ /* 0x00006400000c000b */
[----:B01----:R-:W-:Y:S01]  /*12180*/  ENDCOLLECTIVE ;  /* 0x000000000000791b */ /* 0x003fe20003800000 */
.L_x_363:
[----:B------:R-:W-:-:S05]  /*12190*/  @P3 IADD3 R3, P0, R37, R3, RZ ;  /* 0x0000000325033210 */ /* 0x000fca0007f1e0ff */
[----:B------:R-:W-:-:S05]  /*121a0*/  @P3 IMAD.X R2, RZ, RZ, R2, P0 ;  /* 0x000000ffff023224 */ /* 0x000fca00000e0602 */
[----:B------:R-:W-:Y:S01]  /*121b0*/  @P3 LOP3.LUT R3, R3, R2, RZ, 0x3c, !PT ;  /* 0x0000000203033212 */ /* 0x000fe200078e3cff */
[----:B------:R-:W-:-:S03]  /*121c0*/  IMAD.MOV.U32 R13, RZ, RZ, R5 ;  /* 0x000000ffff0d7224 */ /* 0x000fc600078e0005 */
[----:B------:R-:W-:-:S04]  /*121d0*/  @P3 LOP3.LUT R2, R3, R2, RZ, 0x3c, !PT ;  /* 0x0000000203023212 */ /* 0x000fc800078e3cff */
[----:B------:R-:W-:Y:S01]  /*121e0*/  @P3 LOP3.LUT R3, R3, R2, RZ, 0x3c, !PT ;  /* 0x0000000203033212 */ /* 0x000fe200078e3cff */
[----:B------:R-:W-:-:S07]  /*121f0*/  IMAD.MOV.U32 R6, RZ, RZ, R14 ;  /* 0x000000ffff067224 */ /* 0x000fce00078e000e */
[----:B------:R-:W-:Y:S05]  /*12200*/  WARPSYNC.COLLECTIVE R15, `(.L_x_364) ;  /* 0x000000000f087348 */ /* 0x000fea0003c00000 */
[----:B------:R0:W1:Y:S02]  /*12210*/  SHFL.IDX P6, R14, R13, R12, R11 ;  /* 0x0000000c0d0e7389 */ /* 0x00006400000c000b */
[----:B01----:R-:W-:Y:S01]  /*12220*/  ENDCOLLECTIVE ;  /* 0x000000000000791b */ /* 0x003fe20003800000 */
.L_x_364:
[----:B------:R-:W-:Y:S01]  /*12230*/  @!PT LDS RZ, [RZ] ;  /* 0x00000000fffff984 */ /* 0x000fe20000000800 */
[----:B------:R-:W-:Y:S01]  /*12240*/  @!PT LDS RZ, [RZ] ;  /* 0x00000000fffff984 */ /* 0x000fe20000000800 */
[----:B------:R-:W-:Y:S01]  /*12250*/  @!PT LDS RZ, [RZ] ;  /* 0x00000000fffff984 */ /* 0x000fe20000000800 */
[----:B------:R-:W-:Y:S04]  /*12260*/  @P3 LDGSTS.E.BYPASS.LTC128B.128 [R9+0x1b400], desc[UR50][R2.64], !P4 ;  /* 0x1b40000002093fae */ /* 0x000fe8000e101d72 */
[----:B------:R-:W-:Y:S04]  /*12270*/  @P3 LDGSTS.E.BYPASS.LTC128B.128 [R9+0x1dc00], desc[UR50][R2.64+0x40], !P5 ;  /* 0x1dc0004002093fae */ /* 0x000fe8000e901d72 */
[----:B------:R0:W-:Y:S01]  /*12280*/  @P3 LDGSTS.E.BYPASS.LTC128B.128 [R9+0x20400], desc[UR50][R2.64+0x80], !P1 ;  /* 0x2040008002093fae */ /* 0x0001e2000c901d72 */
[----:B------:R-:W-:Y:S02]  /*12290*/  IMAD.MOV.U32 R13, RZ, RZ, R7 ;  /* 0x000000ffff0d7224 */ /* 0x000fe400078e0007 */
[----:B------:R-:W-:-:S02]  /*122a0*/  IMAD.MOV.U32 R12, RZ, RZ, RZ ;  /* 0x000000ffff0c7224 */ /* 0x000fc400078e00ff */
[----:B0-----:R-:W-:-:S07]  /*122b0*/  IMAD.MOV.U32 R2, RZ, RZ, R14 ;  /* 0x000000ffff027224 */ /* 0x001fce00078e000e */
[----:B------:R-:W-:Y:S05]  /*122c0*/  WARPSYNC.COLLECTIVE R15, `(.L_x_365) ;  /* 0x000000000f087348 */ /* 0x000fea0003c00000 */
[----:B------:R0:W1:Y:S02]  /*122d0*/  SHFL.IDX P6, R14, R13, R12, R11 ;  /* 0x0000000c0d0e7389 */ /* 0x00006400000c000b */
[----:B01----:R-:W-:Y:S01]  /*122e0*/  ENDCOLLECTIVE ;  /* 0x000000000000791b */ /* 0x003fe20003800000 */
.L_x_365:
[----:B------:R-:W-:-:S05]  /*122f0*/  @P2 IADD3 R2, P0, R37, R2, RZ ;  /* 0x0000000225022210 */ /* 0x000fca0007f1e0ff */
[----:B------:R-:W-:-:S05]  /*12300*/  @P2 IMAD.X R3, RZ, RZ, R6, P0 ;  /* 0x000000ffff032224 */ /* 0x000fca00000e0606 */
        /* <DEDUP_REMOVED lines=11> */
.L_x_366:
[----:B------:R-:W-:Y:S05]  /*123c0*/  BRA `(.L_x_367) ;  /* 0xffffffb400507947 */ /* 0x000fea000383ffff */
.L_x_276:
[----:B------:R-:W-:Y:S02]  /*123d0*/  IMAD.MOV.U32 R13, RZ, RZ, R4 ;  /* 0x000000ffff0d7224 */ /* 0x000fe400078e0004 */
[----:B------:R-:W-:Y:S02]  /*123e0*/  IMAD.MOV.U32 R12, RZ, RZ, RZ ;  /* 0x000000ffff0c7224 */ /* 0x000fe400078e00ff */
[----:B------:R-:W-:Y:S02]  /*123f0*/  IMAD.MOV.U32 R11, RZ, RZ, 0x1c1f ;  /* 0x00001c1fff0b7424 */ /* 0x000fe400078e00ff */
[----:B------:R-:W-:Y:S02]  /*12400*/  IMAD.MOV.U32 R15, RZ, RZ, -0x1 ;  /* 0xffffffffff0f7424 */ /* 0x000fe400078e00ff */
[----:B------:R-:W-:Y:S02]  /*12410*/  IMAD R5, R5, UR41, RZ ;  /* 0x0000002905057c24 */ /* 0x000fe4000f8e02ff */
[----:B------:R-:W-:-:S07]  /*12420*/  IMAD.IADD R6, R10, 0x1, R6 ;  /* 0x000000010a067824 */ /* 0x000fce00078e0206 */
[----:B-1---5:R-:W-:Y:S05]  /*12430*/  WARPSYNC.COLLECTIVE R15, `(.L_x_368) ;  /* 0x000000000f087348 */ /* 0x022fea0003c00000 */
[----:B------:R0:W2:Y:S02]  /*12440*/  SHFL.IDX P6, R14, R13, R12, R11 ;  /* 0x0000000c0d0e7389 */ /* 0x0000a400000c000b */
[----:B012--5:R-:W-:Y:S01]  /*12450*/  ENDCOLLECTIVE ;  /* 0x000000000000791b */ /* 0x027fe20003800000 */
.L_x_368:
[C---:B------:R-:W-:Y:S01]  /*12460*/  VIADD R8, R6.reuse, 0x20 ;  /* 0x0000002006087836 */ /* 0x040fe20000000000 */
[----:B------:R-:W-:Y:S01]  /*12470*/  ISETP.GE.AND P0, PT, R6, R5, PT ;  /* 0x000000050600720c */ /* 0x000fe20003f06270 */
[----:B------:R-:W-:Y:S02]  /*12480*/  IMAD.MOV.U32 R13, RZ, RZ, R0 ;  /* 0x000000ffff0d7224 */ /* 0x000fe400078e0000 */
[----:B------:R-:W-:-:S10]  /*12490*/  IMAD.MOV.U32 R2, RZ, RZ, R14 ;  /* 0x000000ffff027224 */ /* 0x000fd400078e000e */
[----:B------:R-:W-:Y:S05]  /*124a0*/  WARPSYNC.COLLECTIVE R15, `(.L_x_369) ;  /* 0x000000000f087348 */ /* 0x000fea0003c00000 */
[----:B------:R0:W1:Y:S02]  /*124b0*/  SHFL.IDX P6, R14, R13, R12, R11 ;  /* 0x0000000c0d0e7389 */ /* 0x00006400000c000b */
[----:B01----:R-:W-:Y:S01]  /*124c0*/  ENDCOLLECTIVE ;  /* 0x000000000000791b */ /* 0x003fe20003800000 */
.L_x_369:
[----:B------:R-:W-:Y:S02]  /*124d0*/  IMAD.MOV.U32 R13, RZ, RZ, R4 ;  /* 0x000000ffff0d7224 */ /* 0x000fe400078e0004 */
[----:B------:R-:W-:Y:S02]  /*124e0*/  IMAD.MOV.U32 R12, RZ, RZ, 0x1 ;  /* 0x00000001ff0c7424 */ /* 0x000fe400078e00ff */
[----:B------:R-:W-:-:S07]  /*124f0*/  IMAD.MOV.U32 R3, RZ, RZ, R14 ;  /* 0x000000ffff037224 */ /* 0x000fce00078e000e */
[----:B------:R-:W-:Y:S05]  /*12500*/  WARPSYNC.COLLECTIVE R15, `(.L_x_370) ;  /* 0x000000000f087348 */ /* 0x000fea0003c00000 */
[----:B------:R0:W1:Y:S02]  /*12510*/  SHFL.IDX P6, R14, R13, R12, R11 ;  /* 0x0000000c0d0e7389 */ /* 0x00006400000c000b */
[----:B01----:R-:W-:Y:S01]  /*12520*/  ENDCOLLECTIVE ;  /* 0x000000000000791b */ /* 0x003fe20003800000 */
.L_x_370:
[----:B------:R-:W-:-:S05]  /*12530*/  @!P0 IADD3 R7, P4, R37, R3, RZ ;  /* 0x0000000325078210 */ /* 0x000fca0007f9e0ff */
[----:B------:R-:W-:Y:S02]  /*12540*/  @!P0 IMAD.X R3, RZ, RZ, R2, P4 ;  /* 0x000000ffff038224 */ /* 0x000fe400020e0602 */
[----:B------:R-:W-:Y:S02]  /*12550*/  @!P0 IMAD.MOV.U32 R2, RZ, RZ, R7 ;  /* 0x000000ffff028224 */ /* 0x000fe400078e0007 */
[----:B------:R-:W-:-:S03]  /*12560*/  IMAD.MOV.U32 R13, RZ, RZ, R0 ;  /* 0x000000ffff0d7224 */ /* 0x000fc600078e0000 */
[----:B------:R-:W-:Y:S01]  /*12570*/  @!PT LDS RZ, [RZ] ;  /* 0x00000000fffff984 */ /* 0x000fe20000000800 */
[----:B------:R-:W-:Y:S01]  /*12580*/  @!PT LDS RZ, [RZ] ;  /* 0x00000000fffff984 */ /* 0x000fe20000000800 */
[----:B------:R-:W-:Y:S01]  /*12590*/  @!PT LDS RZ, [RZ] ;  /* 0x00000000fffff984 */ /* 0x000fe20000000800 */
[----:B------:R-:W-:Y:S04]  /*125a0*/  @!P0 LDGSTS.E.BYPASS.LTC128B.128 [R9+0x14400], desc[UR50][R2.64], !P3 ;  /* 0x1440000002098fae */ /* 0x000fe8000d901d72 */
[----:B------:R-:W-:Y:S04]  /*125b0*/  @!P0 LDGSTS.E.BYPASS.LTC128B.128 [R9+0x16400], desc[UR50][R2.64+0x40], !P2 ;  /* 0x1640004002098fae */ /* 0x000fe8000d101d72 */
[----:B------:R0:W-:Y:S01]  /*125c0*/  @!P0 LDGSTS.E.BYPASS.LTC128B.128 [R9+0x18400], desc[UR50][R2.64+0x80], !P1 ;  /* 0x1840008002098fae */ /* 0x0001e2000c901d72 */
[----:B------:R-:W-:Y:S01]  /*125d0*/  ISETP.GE.AND P0, PT, R8, R5, PT ;  /* 0x000000050800720c */ /* 0x000fe20003f06270 */
[----:B------:R-:W-:-:S02]  /*125e0*/  VIADD R8, R6, 0x40 ;  /* 0x0000004006087836 */ /* 0x000fc40000000000 */
[----:B0-----:R-:W-:-:S10]  /*125f0*/  IMAD.MOV.U32 R2, RZ, RZ, R14 ;  /* 0x000000ffff027224 */ /* 0x001fd400078e000e */
[----:B------:R-:W-:Y:S05]  /*12600*/  WARPSYNC.COLLECTIVE R15, `(.L_x_371) ;  /* 0x000000000f087348 */ /* 0x000fea0003c00000 */
[----:B------:R0:W1:Y:S02]  /*12610*/  SHFL.IDX P6, R14, R13, R12, R11 ;  /* 0x0000000c0d0e7389 */ /* 0x00006400000c000b */
[----:B01----:R-:W-:Y:S01]  /*12620*/  ENDCOLLECTIVE ;  /* 0x000000000000791b */ /* 0x003fe20003800000 */
.L_x_371:
        /* <DEDUP_REMOVED lines=8> */
.L_x_372:
[----:B------:R-:W-:-:S05]  /*126b0*/  @!P0 IMAD.MOV.U32 R3, RZ, RZ, R7 ;  /* 0x000000ffff038224 */ /* 0x000fca00078e0007 */
[----:B------:R-:W-:Y:S01]  /*126c0*/  @!PT LDS RZ, [RZ] ;  /* 0x00000000fffff984 */ /* 0x000fe20000000800 */
[----:B------:R-:W-:Y:S01]  /*126d0*/  @!PT LDS RZ, [RZ] ;  /* 0x00000000fffff984 */ /* 0x000fe20000000800 */
[----:B------:R-:W-:Y:S01]  /*126e0*/  @!PT LDS RZ, [RZ] ;  /* 0x00000000fffff984 */ /* 0x000fe20000000800 */
[----:B------:R-:W-:Y:S04]  /*126f0*/  @!P0 LDGSTS.E.BYPASS.LTC128B.128 [R9+0x14c00], desc[UR50][R2.64], !P3 ;  /* 0x14c0000002098fae */ /* 0x000fe8000d901d72 */
[----:B------:R-:W-:Y:S01]  /*12700*/  @!P0 LDGSTS.E.BYPASS.LTC128B.128 [R9+0x16c00], desc[UR50][R2.64+0x40], !P2 ;  /* 0x16c0004002098fae */ /* 0x000fe2000d101d72 */
[----:B------:R-:W-:-:S03]  /*12710*/  IMAD.MOV.U32 R13, RZ, RZ, R0 ;  /* 0x000000ffff0d7224 */ /* 0x000fc600078e0000 */
[----:B------:R0:W-:Y:S01]  /*12720*/  @!P0 LDGSTS.E.BYPASS.LTC128B.128 [R9+0x18c00], desc[UR50][R2.64+0x80], !P1 ;  /* 0x18c0008002098fae */ /* 0x0001e2000c901d72 */
[----:B------:R-:W-:Y:S01]  /*12730*/  ISETP.GE.AND P0, PT, R8, R5, PT ;  /* 0x000000050800720c */ /* 0x000fe20003f06270 */
[----:B0-----:R-:W-:-:S12]  /*12740*/  IMAD.MOV.U32 R2, RZ, RZ, R14 ;  /* 0x000000ffff027224 */ /* 0x001fd800078e000e */
[----:B------:R-:W-:Y:S05]  /*12750*/  WARPSYNC.COLLECTIVE R15, `(.L_x_373) ;  /* 0x000000000f087348 */ /* 0x000fea0003c00000 */
[----:B------:R0:W1:Y:S02]  /*12760*/  SHFL.IDX P6, R14, R13, R12, R11 ;  /* 0x0000000c0d0e7389 */ /* 0x00006400000c000b */
[----:B01----:R-:W-:Y:S01]  /*12770*/  ENDCOLLECTIVE ;  /* 0x000000000000791b */ /* 0x003fe20003800000 */
.L_x_373:
        /* <DEDUP_REMOVED lines=8> */
.L_x_374:
[----:B------:R-:W-:-:S05]  /*12800*/  @!P0 IMAD.MOV.U32 R3, RZ, RZ, R7 ;  /* 0x000000ffff038224 */ /* 0x000fca00078e0007 */
[----:B------:R-:W-:Y:S01]  /*12810*/  @!PT LDS RZ, [RZ] ;  /* 0x00000000fffff984 */ /* 0x000fe20000000800 */
[----:B------:R-:W-:Y:S01]  /*12820*/  @!PT LDS RZ, [RZ] ;  /* 0x00000000fffff984 */ /* 0x000fe20000000800 */
[----:B------:R-:W-:Y:S01]  /*12830*/  @!PT LDS RZ, [RZ] ;  /* 0x00000000fffff984 */ /* 0x000fe20000000800 */
[----:B------:R0:W-:Y:S04]  /*12840*/  @!P0 LDGSTS.E.BYPASS.LTC128B.128 [R9+0x15400], desc[UR50][R2.64], !P3 ;  /* 0x1540000002098fae */ /* 0x0001e8000d901d72 */
[----:B------:R0:W-:Y:S01]  /*12850*/  @!P0 LDGSTS.E.BYPASS.LTC128B.128 [R9+0x17400], desc[UR50][R2.64+0x40], !P2 ;  /* 0x1740004002098fae */ /* 0x0001e2000d101d72 */
[----:B------:R-:W-:-:S03]  /*12860*/  IMAD.MOV.U32 R13, RZ, RZ, R0 ;  /* 0x000000ffff0d7224 */ /* 0x000fc600078e0000 */
[----:B------:R0:W-:Y:S01]  /*12870*/  @!P0 LDGSTS.E.BYPASS.LTC128B.128 [R9+0x19400], desc[UR50][R2.64+0x80], !P1 ;  /* 0x1940008002098fae */ /* 0x0001e2000c901d72 */
[----:B------:R-:W-:-:S07]  /*12880*/  IMAD.MOV.U32 R4, RZ, RZ, R14 ;  /* 0x000000ffff047224 */ /* 0x000fce00078e000e */
[----:B0-----:R-:W-:Y:S05]  /*12890*/  WARPSYNC.COLLECTIVE R15, `(.L_x_375) ;  /* 0x000000000f087348 */ /* 0x001fea0003c00000 */
[----:B------:R1:W2:Y:S02]  /*128a0*/  SHFL.IDX P6, R14, R13, R12, R11 ;  /* 0x0000000c0d0e7389 */ /* 0x0002a400000c000b */
[----:B012---:R-:W-:Y:S01]  /*128b0*/  ENDCOLLECTIVE ;  /* 0x000000000000791b */ /* 0x007fe20003800000 */
.L_x_375:
[----:B------:R-:W-:Y:S05]  /*128c0*/  BRA `(.L_x_376) ;  /* 0xffffffb800847947 */ /* 0x000fea000383ffff */
.L_x_281:
[----:B0-----:R0:W2:Y:S02]  /*128d0*/  SYNCS.PHASECHK.TRANS64.TRYWAIT P0, [R22+URZ+0x29820], R3 ;  /* 0x02982003160075a7 */ /* 0x0010a4000800017f */
[----:B--2---:R-:W-:Y:S05]  /*128e0*/  @!P0 NANOSLEEP.SYNCS 0x989680 ;  /* 0x009896800000895d */ /* 0x004fea0003900000 */
[----:B------:R-:W2:Y:S02]  /*128f0*/  @!P0 SYNCS.PHASECHK.TRANS64 P0, [R22+URZ+0x29820], R3 ;  /* 0x02982003160085a7 */ /* 0x000ea4000800007f */
[----:B--2---:R-:W-:Y:S05]  /*12900*/  @!P0 BRA `(.L_x_281) ;  /* 0xfffffffc00f08947 */ /* 0x004fea000383ffff */
[----:B------:R-:W-:Y:S05]  /*12910*/  BRA `(.L_x_377) ;  /* 0xffffffb800f47947 */ /* 0x000fea000383ffff */
.L_x_285:
[----:B0-----:R0:W1:Y:S02]  /*12920*/  SYNCS.PHASECHK.TRANS64.TRYWAIT P0, [R0+URZ+0x29880], R30 ;  /* 0x0298801e000075a7 */ /* 0x001064000800017f */
[----:B-1----:R-:W-:Y:S05]  /*12930*/  @!P0 NANOSLEEP.SYNCS 0x989680 ;  /* 0x009896800000895d */ /* 0x002fea0003900000 */
[----:B------:R-:W1:Y:S02]  /*12940*/  @!P0 SYNCS.PHASECHK.TRANS64 P0, [R0+URZ+0x29880], R30 ;  /* 0x0298801e000085a7 */ /* 0x000e64000800007f */
[----:B-1----:R-:W-:Y:S05]  /*12950*/  @!P0 BRA `(.L_x_285) ;  /* 0xfffffffc00f08947 */ /* 0x002fea000383ffff */
[----:B------:R-:W-:Y:S05]  /*12960*/  BRA `(.L_x_378) ;  /* 0xffffffc000287947 */ /* 0x000fea000383ffff */
.L_x_286:
        /* <DEDUP_REMOVED lines=8> */
.L_x_380:
[----:B------:R-:W-:Y:S05]  /*129f0*/  BSYNC B0 ;  /* 0x0000000000007941 */ /* 0x000fea0003800000 */
.L_x_379:
[----:B------:R-:W-:Y:S01]  /*12a00*/  IMAD.MOV.U32 R13, RZ, RZ, R8 ;  /* 0x000000ffff0d7224 */ /* 0x000fe200078e0008 */
[----:B------:R-:W-:Y:S01]  /*12a10*/  IADD3 R10, R22, R10, R35 ;  /* 0x0000000a160a7210 */ /* 0x000fe20007ffe023 */
        /* <DEDUP_REMOVED lines=8> */
.L_x_381:
[----:B------:R-:W-:Y:S02]  /*12aa0*/  IMAD.MOV.U32 R13, RZ, RZ, R9 ;  /* 0x000000ffff0d7224 */ /* 0x000fe400078e0009 */
[----:B------:R-:W-:Y:S02]  /*12ab0*/  IMAD.MOV.U32 R12, RZ, RZ, 0x1 ;  /* 0x00000001ff0c7424 */ /* 0x000fe400078e00ff */
[----:B------:R-:W-:-:S07]  /*12ac0*/  IMAD.MOV.U32 R2, RZ, RZ, R14 ;  /* 0x000000ffff027224 */ /* 0x000fce00078e000e */
[----:B------:R-:W-:Y:S05]  /*12ad0*/  WARPSYNC.COLLECTIVE R15, `(.L_x_382) ;  /* 0x000000000f087348 */ /* 0x000fea0003c00000 */
[----:B------:R0:W1:Y:S02]  /*12ae0*/  SHFL.IDX P6, R14, R13, R12, R11 ;  /* 0x0000000c0d0e7389 */ /* 0x00006400000c000b */
[----:B01----:R-:W-:Y:S01]  /*12af0*/  ENDCOLLECTIVE ;  /* 0x000000000000791b */ /* 0x003fe20003800000 */
.L_x_382:
        /* <DEDUP_REMOVED lines=12> */
.L_x_383:
[----:B------:R-:W-:Y:S02]  /*12bc0*/  IMAD.MOV.U32 R13, RZ, RZ, R9 ;  /* 0x000000ffff0d7224 */ /* 0x000fe400078e0009 */
[----:B------:R-:W-:Y:S02]  /*12bd0*/  IMAD.MOV.U32 R12, RZ, RZ, 0x2 ;  /* 0x00000002ff0c7424 */ /* 0x000fe400078e00ff */
[----:B------:R-:W-:-:S07]  /*12be0*/  IMAD.MOV.U32 R2, RZ, RZ, R14 ;  /* 0x000000ffff027224 */ /* 0x000fce00078e000e */
[----:B------:R-:W-:Y:S05]  /*12bf0*/  WARPSYNC.COLLECTIVE R15, `(.L_x_384) ;  /* 0x000000000f087348 */ /* 0x000fea0003c00000 */
[----:B------:R0:W1:Y:S02]  /*12c00*/  SHFL.IDX P6, R14, R13, R12, R11 ;  /* 0x0000000c0d0e7389 */ /* 0x00006400000c000b */
[----:B01----:R-:W-:Y:S01]  /*12c10*/  ENDCOLLECTIVE ;  /* 0x000000000000791b */ /* 0x003fe20003800000 */
.L_x_384:
        /* <DEDUP_REMOVED lines=12> */
.L_x_385:
[----:B------:R-:W-:Y:S02]  /*12ce0*/  IMAD.MOV.U32 R13, RZ, RZ, R9 ;  /* 0x000000ffff0d7224 */ /* 0x000fe400078e0009 */
[----:B------:R-:W-:Y:S02]  /*12cf0*/  IMAD.MOV.U32 R12, RZ, RZ, 0x3 ;  /* 0x00000003ff0c7424 */ /* 0x000fe400078e00ff */
[----:B------:R-:W-:-:S07]  /*12d00*/  IMAD.MOV.U32 R2, RZ, RZ, R14 ;  /* 0x000000ffff027224 */ /* 0x000fce00078e000e */
[----:B------:R-:W-:Y:S05]  /*12d10*/  WARPSYNC.COLLECTIVE R15, `(.L_x_386) ;  /* 0x000000000f087348 */ /* 0x000fea0003c00000 */
[----:B------:R0:W1:Y:S02]  /*12d20*/  SHFL.IDX P6, R14, R13, R12, R11 ;  /* 0x0000000c0d0e7389 */ /* 0x00006400000c000b */
[----:B01----:R-:W-:Y:S01]  /*12d30*/  ENDCOLLECTIVE ;  /* 0x000000000000791b */ /* 0x003fe20003800000 */
.L_x_386:
        /* <DEDUP_REMOVED lines=12> */
.L_x_387:
[----:B------:R-:W-:Y:S02]  /*12e00*/  IMAD.MOV.U32 R13, RZ, RZ, R21 ;  /* 0x000000ffff0d7224 */ /* 0x000fe400078e0015 */
[----:B------:R-:W-:Y:S02]  /*12e10*/  IMAD.MOV.U32 R12, RZ, RZ, RZ ;  /* 0x000000ffff0c7224 */ /* 0x000fe400078e00ff */
[----:B------:R-:W-:-:S07]  /*12e20*/  IMAD.MOV.U32 R2, RZ, RZ, R14 ;  /* 0x000000ffff027224 */ /* 0x000fce00078e000e */
[----:B------:R-:W-:Y:S05]  /*12e30*/  WARPSYNC.COLLECTIVE R15, `(.L_x_388) ;  /* 0x000000000f087348 */ /* 0x000fea0003c00000 */
[----:B------:R0:W1:Y:S02]  /*12e40*/  SHFL.IDX P6, R14, R13, R12, R11 ;  /* 0x0000000c0d0e7389 */ /* 0x00006400000c000b */
[----:B01----:R-:W-:Y:S01]  /*12e50*/  ENDCOLLECTIVE ;  /* 0x000000000000791b */ /* 0x003fe20003800000 */
.L_x_388:
        /* <DEDUP_REMOVED lines=12> */
.L_x_389:
[----:B------:R-:W-:Y:S01]  /*12f20*/  IMAD.MOV.U32 R2, RZ, RZ, R14 ;  /* 0x000000ffff027224 */ /* 0x000fe200078e000e */
[----:B------:R-:W-:Y:S06]  /*12f30*/  BRA `(.L_x_390) ;  /* 0xffffffbc00c47947 */ /* 0x000fec000383ffff */
.L_x_291:
[----:B---3--:R3:W4:Y:S02]  /*12f40*/  SYNCS.PHASECHK.TRANS64.TRYWAIT P0, [R0+URZ+0x29840], R30 ;  /* 0x0298401e000075a7 */ /* 0x008724000800017f */
[----:B----4-:R-:W-:Y:S05]  /*12f50*/  @!P0 NANOSLEEP.SYNCS 0x989680 ;  /* 0x009896800000895d */ /* 0x010fea0003900000 */
[----:B------:R-:W4:Y:S02]  /*12f60*/  @!P0 SYNCS.PHASECHK.TRANS64 P0, [R0+URZ+0x29840], R30 ;  /* 0x0298401e000085a7 */ /* 0x000f24000800007f */
[----:B----4-:R-:W-:Y:S05]  /*12f70*/  @!P0 BRA `(.L_x_291) ;  /* 0xfffffffc00f08947 */ /* 0x010fea000383ffff */
[----:B------:R-:W-:Y:S05]  /*12f80*/  BRA `(.L_x_391) ;  /* 0xffffffc000187947 */ /* 0x000fea000383ffff */
.L_x_292:
        /* <DEDUP_REMOVED lines=8> */
.L_x_393:
[----:B------:R-:W-:Y:S05]  /*13010*/  BSYNC B0 ;  /* 0x0000000000007941 */ /* 0x000fea0003800000 */
.L_x_392:
[----:B------:R-:W-:Y:S02]  /*13020*/  IMAD.MOV.U32 R13, RZ, RZ, R4 ;  /* 0x000000ffff0d7224 */ /* 0x000fe400078e0004 */
        /* <DEDUP_REMOVED lines=8> */
.L_x_394:
[----:B------:R-:W-:Y:S02]  /*130b0*/  IMAD.MOV.U32 R13, RZ, RZ, R5 ;  /* 0x000000ffff0d7224 */ /* 0x000fe400078e0005 */
[----:B------:R-:W-:Y:S02]  /*130c0*/  IMAD.MOV.U32 R12, RZ, RZ, 0x1 ;  /* 0x00000001ff0c7424 */ /* 0x000fe400078e00ff */
[----:B------:R-:W-:-:S07]  /*130d0*/  IMAD.MOV.U32 R2, RZ, RZ, R14 ;  /* 0x000000ffff027224 */ /* 0x000fce00078e000e */
[----:B------:R-:W-:Y:S05]  /*130e0*/  WARPSYNC.COLLECTIVE R15, `(.L_x_395) ;  /* 0x000000000f087348 */ /* 0x000fea0003c00000 */
[----:B------:R0:W1:Y:S02]  /*130f0*/  SHFL.IDX P6, R14, R13, R12, R11 ;  /* 0x0000000c0d0e7389 */ /* 0x00006400000c000b */
[----:B01----:R-:W-:Y:S01]  /*13100*/  ENDCOLLECTIVE ;  /* 0x000000000000791b */ /* 0x003fe20003800000 */
.L_x_395:
[----:B------:R-:W-:-:S05]  /*13110*/  IADD3 R2, P0, R37, R2, RZ ;  /* 0x0000000225027210 */ /* 0x000fca0007f1e0ff */
[----:B------:R-:W-:-:S05]  /*13120*/  IMAD.X R3, RZ, RZ, R3, P0 ;  /* 0x000000ffff037224 */ /* 0x000fca00000e0603 */
[----:B------:R-:W-:Y:S01]  /*13130*/  @!PT LDS RZ, [RZ] ;  /* 0x00000000fffff984 */ /* 0x000fe20000000800 */
[----:B------:R-:W-:Y:S01]  /*13140*/  @!PT LDS RZ, [RZ] ;  /* 0x00000000fffff984 */ /* 0x000fe20000000800 */
[----:B------:R-:W-:Y:S01]  /*13150*/  @!PT LDS RZ, [RZ] ;  /* 0x00000000fffff984 */ /* 0x000fe20000000800 */
[----:B------:R-:W-:Y:S01]  /*13160*/  LDGSTS.E.BYPASS.LTC128B.128 [R7+0x1a400], desc[UR50][R2.64], !P4 ;  /* 0x1a40000002077fae */ /* 0x000fe2000e101d72 */
[----:B------:R-:W-:-:S03]  /*13170*/  IMAD.MOV.U32 R13, RZ, RZ, R4 ;  /* 0x000000ffff0d7224 */ /* 0x000fc600078e0004 */
[----:B------:R-:W-:Y:S04]  /*13180*/  LDGSTS.E.BYPASS.LTC128B.128 [R7+0x1cc00], desc[UR50][R2.64+0x40], !P3 ;  /* 0x1cc0004002077fae */ /* 0x000fe8000d901d72 */
[----:B------:R0:W-:Y:S02]  /*13190*/  LDGSTS.E.BYPASS.LTC128B.128 [R7+0x1f400], desc[UR50][R2.64+0x80], !P1 ;  /* 0x1f40008002077fae */ /* 0x0001e4000c901d72 */
[----:B0-----:R-:W-:-:S07]  /*131a0*/  IMAD.MOV.U32 R3, RZ, RZ, R14 ;  /* 0x000000ffff037224 */ /* 0x001fce00078e000e */
[----:B------:R-:W-:Y:S05]  /*131b0*/  WARPSYNC.COLLECTIVE R15, `(.L_x_396) ;  /* 0x000000000f087348 */ /* 0x000fea0003c00000 */
[----:B------:R0:W1:Y:S02]  /*131c0*/  SHFL.IDX P6, R14, R13, R12, R11 ;  /* 0x0000000c0d0e7389 */ /* 0x00006400000c000b */
[----:B01----:R-:W-:Y:S01]  /*131d0*/  ENDCOLLECTIVE ;  /* 0x000000000000791b */ /* 0x003fe20003800000 */
.L_x_396:
[----:B------:R-:W-:Y:S02]  /*131e0*/  IMAD.MOV.U32 R13, RZ, RZ, R5 ;  /* 0x000000ffff0d7224 */ /* 0x000fe400078e0005 */
[----:B------:R-:W-:Y:S02]  /*131f0*/  IMAD.MOV.U32 R12, RZ, RZ, 0x2 ;  /* 0x00000002ff0c7424 */ /* 0x000fe400078e00ff */
[----:B------:R-:W-:-:S07]  /*13200*/  IMAD.MOV.U32 R2, RZ, RZ, R14 ;  /* 0x000000ffff027224 */ /* 0x000fce00078e000e */
[----:B------:R-:W-:Y:S05]  /*13210*/  WARPSYNC.COLLECTIVE R15, `(.L_x_397) ;  /* 0x000000000f087348 */ /* 0x000fea0003c00000 */
[----:B------:R0:W1:Y:S02]  /*13220*/  SHFL.IDX P6, R14, R13, R12, R11 ;  /* 0x0000000c0d0e7389 */ /* 0x00006400000c000b */
[----:B01----:R-:W-:Y:S01]  /*13230*/  ENDCOLLECTIVE ;  /* 0x000000000000791b */ /* 0x003fe20003800000 */
.L_x_397:
        /* <DEDUP_REMOVED lines=13> */
.L_x_398:
[----:B------:R-:W-:Y:S02]  /*13310*/  IMAD.MOV.U32 R13, RZ, RZ, R5 ;  /* 0x000000ffff0d7224 */ /* 0x000fe400078e0005 */
[----:B------:R-:W-:Y:S02]  /*13320*/  IMAD.MOV.U32 R12, RZ, RZ, 0x3 ;  /* 0x00000003ff0c7424 */ /* 0x000fe400078e00ff */
[----:B------:R-:W-:-:S07]  /*13330*/  IMAD.MOV.U32 R2, RZ, RZ, R14 ;  /* 0x000000ffff027224 */ /* 0x000fce00078e000e */
[----:B------:R-:W-:Y:S05]  /*13340*/  WARPSYNC.COLLECTIVE R15, `(.L_x_399) ;  /* 0x000000000f087348 */ /* 0x000fea0003c00000 */
[----:B------:R0:W1:Y:S02]  /*13350*/  SHFL.IDX P6, R14, R13, R12, R11 ;  /* 0x0000000c0d0e7389 */ /* 0x00006400000c000b */
[----:B01----:R-:W-:Y:S01]  /*13360*/  ENDCOLLECTIVE ;  /* 0x000000000000791b */ /* 0x003fe20003800000 */
.L_x_399:
        /* <DEDUP_REMOVED lines=13> */
.L_x_400:
[----:B------:R-:W-:Y:S02]  /*13440*/  IMAD.MOV.U32 R13, RZ, RZ, R8 ;  /* 0x000000ffff0d7224 */ /* 0x000fe400078e0008 */
[----:B------:R-:W-:Y:S02]  /*13450*/  IMAD.MOV.U32 R12, RZ, RZ, RZ ;  /* 0x000000ffff0c7224 */ /* 0x000fe400078e00ff */
[----:B------:R-:W-:-:S07]  /*13460*/  IMAD.MOV.U32 R2, RZ, RZ, R14 ;  /* 0x000000ffff027224 */ /* 0x000fce00078e000e */
[----:B------:R-:W-:Y:S05]  /*13470*/  WARPSYNC.COLLECTIVE R15, `(.L_x_401) ;  /* 0x000000000f087348 */ /* 0x000fea0003c00000 */
[----:B------:R0:W1:Y:S02]  /*13480*/  SHFL.IDX P6, R14, R13, R12, R11 ;  /* 0x0000000c0d0e7389 */ /* 0x00006400000c000b */
[----:B01----:R-:W-:Y:S01]  /*13490*/  ENDCOLLECTIVE ;  /* 0x000000000000791b */ /* 0x003fe20003800000 */
.L_x_401:
        /* <DEDUP_REMOVED lines=13> */
.L_x_402:
[----:B------:R-:W-:Y:S05]  /*13570*/  BRA `(.L_x_403) ;  /* 0xffffffbc00ac7947 */ /* 0x000fea000383ffff */
.L_x_297:
[----:B0-----:R0:W2:Y:S02]  /*13580*/  SYNCS.PHASECHK.TRANS64.TRYWAIT P1, [R3+URZ+0x29870], R0 ;  /* 0x02987000030075a7 */ /* 0x0010a4000802017f */
[----:B--2---:R-:W-:Y:S05]  /*13590*/  @!P1 NANOSLEEP.SYNCS 0x989680 ;  /* 0x009896800000995d */ /* 0x004fea0003900000 */
[----:B------:R-:W2:Y:S02]  /*135a0*/  @!P1 SYNCS.PHASECHK.TRANS64 P1, [R3+URZ+0x29870], R0 ;  /* 0x02987000030095a7 */ /* 0x000ea4000802007f */
[----:B--2---:R-:W-:Y:S05]  /*135b0*/  @!P1 BRA `(.L_x_297) ;  /* 0xfffffffc00f09947 */ /* 0x004fea000383ffff */
[----:B------:R-:W-:Y:S05]  /*135c0*/  BRA `(.L_x_404) ;  /* 0xffffffc000187947 */ /* 0x000fea000383ffff */
.L_x_299:
[----:B0-----:R0:W2:Y:S02]  /*135d0*/  SYNCS.PHASECHK.TRANS64.TRYWAIT P1, [R3+URZ+0x29860], R0 ;  /* 0x02986000030075a7 */ /* 0x0010a4000802017f */
[----:B--2---:R-:W-:Y:S05]  /*135e0*/  @!P1 NANOSLEEP.SYNCS 0x989680 ;  /* 0x009896800000995d */ /* 0x004fea0003900000 */
[----:B------:R-:W2:Y:S02]  /*135f0*/  @!P1 SYNCS.PHASECHK.TRANS64 P1, [R3+URZ+0x29860], R0 ;  /* 0x02986000030095a7 */ /* 0x000ea4000802007f */
[----:B--2---:R-:W-:Y:S05]  /*13600*/  @!P1 BRA `(.L_x_299) ;  /* 0xfffffffc00f09947 */ /* 0x004fea000383ffff */
[----:B------:R-:W-:Y:S05]  /*13610*/  BRA `(.L_x_405) ;  /* 0xffffffc000287947 */ /* 0x000fea000383ffff */
.L_x_307:
[----:B0-----:R0:W4:Y:S02]  /*13620*/  SYNCS.PHASECHK.TRANS64.TRYWAIT P1, [R17+URZ+0x29870], R0 ;  /* 0x02987000110075a7 */ /* 0x001124000802017f */
[----:B----4-:R-:W-:Y:S05]  /*13630*/  @!P1 NANOSLEEP.SYNCS 0x989680 ;  /* 0x009896800000995d */ /* 0x010fea0003900000 */
[----:B------:R-:W4:Y:S02]  /*13640*/  @!P1 SYNCS.PHASECHK.TRANS64 P1, [R17+URZ+0x29870], R0 ;  /* 0x02987000110095a7 */ /* 0x000f24000802007f */
[----:B----4-:R-:W-:Y:S05]  /*13650*/  @!P1 BRA `(.L_x_307) ;  /* 0xfffffffc00f09947 */ /* 0x010fea000383ffff */
[----:B------:R-:W-:Y:S05]  /*13660*/  BRA `(.L_x_406) ;  /* 0xffffffc400ec7947 */ /* 0x000fea000383ffff */
.L_x_309:
[----:B0-----:R0:W4:Y:S02]  /*13670*/  SYNCS.PHASECHK.TRANS64.TRYWAIT P1, [R17+URZ+0x29860], R0 ;  /* 0x02986000110075a7 */ /* 0x001124000802017f */
[----:B----4-:R-:W-:Y:S05]  /*13680*/  @!P1 NANOSLEEP.SYNCS 0x989680 ;  /* 0x009896800000995d */ /* 0x010fea0003900000 */
[----:B------:R-:W4:Y:S02]  /*13690*/  @!P1 SYNCS.PHASECHK.TRANS64 P1, [R17+URZ+0x29860], R0 ;  /* 0x02986000110095a7 */ /* 0x000f24000802007f */
[----:B----4-:R-:W-:Y:S05]  /*136a0*/  @!P1 BRA `(.L_x_309) ;  /* 0xfffffffc00f09947 */ /* 0x010fea000383ffff */
[----:B------:R-:W-:Y:S05]  /*136b0*/  BRA `(.L_x_407) ;  /* 0xffffffc400f87947 */ /* 0x000fea000383ffff */
.L_x_323:
[----:B0-----:R0:W1:Y:S02]  /*136c0*/  SYNCS.PHASECHK.TRANS64.TRYWAIT P0, [R5+URZ+0x29820], R0 ;  /* 0x02982000050075a7 */ /* 0x001064000800017f */
[----:B-1----:R-:W-:Y:S05]  /*136d0*/  @!P0 NANOSLEEP.SYNCS 0x989680 ;  /* 0x009896800000895d */ /* 0x002fea0003900000 */
[----:B------:R-:W1:Y:S02]  /*136e0*/  @!P0 SYNCS.PHASECHK.TRANS64 P0, [R5+URZ+0x29820], R0 ;  /* 0x02982000050085a7 */ /* 0x000e64000800007f */
[----:B-1----:R-:W-:Y:S05]  /*136f0*/  @!P0 BRA `(.L_x_323) ;  /* 0xfffffffc00f08947 */ /* 0x002fea000383ffff */
[----:B------:R-:W-:Y:S05]  /*13700*/  BRA `(.L_x_408) ;  /* 0xffffffd400ec7947 */ /* 0x000fea000383ffff */
.L_x_324:
[----:B------:R-:W1:Y:S01]  /*13710*/  S2R R2, SR_TID.X ;  /* 0x0000000000027919 */ /* 0x000e620000002100 */
[----:B------:R-:W-:Y:S01]  /*13720*/  BSSY B0, `(.L_x_409) ;  /* 0x000000a000007945 */ /* 0x000fe20003800000 */
[----:B------:R-:W-:Y:S02]  /*13730*/  IMAD.MOV.U32 R12, RZ, RZ, RZ ;  /* 0x000000ffff0c7224 */ /* 0x000fe400078e00ff */
[----:B------:R-:W-:Y:S02]  /*13740*/  IMAD.MOV.U32 R11, RZ, RZ, 0x1f ;  /* 0x0000001fff0b7424 */ /* 0x000fe400078e00ff */
[----:B------:R-:W-:Y:S01]  /*13750*/  IMAD.MOV.U32 R15, RZ, RZ, -0x1 ;  /* 0xffffffffff0f7424 */ /* 0x000fe200078e00ff */
[----:B-1----:R-:W-:-:S04]  /*13760*/  SHF.R.U32.HI R2, RZ, 0x5, R2 ;  /* 0x00000005ff027819 */ /* 0x002fc80000011602 */
[----:B------:R-:W-:-:S05]  /*13770*/  LOP3.LUT R2, R2, 0x3, RZ, 0xc0, !PT ;  /* 0x0000000302027812 */ /* 0x000fca00078ec0ff */
[----:B--2---:R-:W-:-:S07]  /*13780*/  IMAD.MOV.U32 R13, RZ, RZ, R2 ;  /* 0x000000ffff0d7224 */ /* 0x004fce00078e0002 */
[----:B0-----:R-:W-:Y:S05]  /*13790*/  WARPSYNC.COLLECTIVE R15, `(.L_x_410) ;  /* 0x000000000f087348 */ /* 0x001fea0003c00000 */
[----:B------:R1:W2:Y:S02]  /*137a0*/  SHFL.IDX P6, R14, R13, R12, R11 ;  /* 0x0000000c0d0e7389 */ /* 0x0002a400000c000b */
[----:B012---:R-:W-:Y:S01]  /*137b0*/  ENDCOLLECTIVE ;  /* 0x000000000000791b */ /* 0x007fe20003800000 */
.L_x_410:
[----:B------:R-:W-:Y:S05]  /*137c0*/  BSYNC B0 ;  /* 0x0000000000007941 */ /* 0x000fea0003800000 */
.L_x_409:
[----:B------:R-:W-:Y:S05]  /*137d0*/  BRA `(.L_x_411) ;  /* 0xffffffd400d47947 */ /* 0x000fea000383ffff */
.L_x_327:
[----:B------:R-:W-:Y:S01]  /*137e0*/  BSSY B1, `(.L_x_412) ;  /* 0x0000006000017945 */ /* 0x000fe20003800000 */
[----:B------:R-:W-:-:S07]  /*137f0*/  IMAD.MOV.U32 R15, RZ, RZ, -0x1 ;  /* 0xffffffffff0f7424 */ /* 0x000fce00078e00ff */
[----:B0-2---:R-:W-:Y:S05]  /*13800*/  WARPSYNC.COLLECTIVE R15, `(.L_x_413) ;  /* 0x000000000f0c7348 */ /* 0x005fea0003c00000 */
[----:B------:R-:W-:Y:S02]  /*13810*/  ELECT P6, UR62, PT ;  /* 0x00000000003e782f */ /* 0x000fe400038c0000 */
[----:B------:R-:W-:Y:S01]  /*13820*/  MOV R14, UR62 ;  /* 0x0000003e000e7c02 */ /* 0x000fe20008000f00 */
[----:B0-2---:R-:W-:Y:S10]  /*13830*/  ENDCOLLECTIVE ;  /* 0x000000000000791b */ /* 0x005ff40003800000 */
.L_x_413:
[----:B------:R-:W-:Y:S05]  /*13840*/  BSYNC B1 ;  /* 0x0000000000017941 */ /* 0x000fea0003800000 */
.L_x_412:
[----:B------:R-:W-:Y:S05]  /*13850*/  BRA `(.L_x_414) ;  /* 0xffffffd400cc7947 */ /* 0x000fea000383ffff */
.L_x_329:
[----:B0-----:R0:W1:Y:S02]  /*13860*/  SYNCS.PHASECHK.TRANS64.TRYWAIT P1, [R3+URZ+0x29840], R2 ;  /* 0x02984002030075a7 */ /* 0x001064000802017f */
[----:B-1----:R-:W-:Y:S05]  /*13870*/  @!P1 NANOSLEEP.SYNCS 0x989680 ;  /* 0x009896800000995d */ /* 0x002fea0003900000 */
[----:B------:R-:W1:Y:S02]  /*13880*/  @!P1 SYNCS.PHASECHK.TRANS64 P1, [R3+URZ+0x29840], R2 ;  /* 0x02984002030095a7 */ /* 0x000e64000802007f */
[----:B-1----:R-:W-:Y:S05]  /*13890*/  @!P1 BRA `(.L_x_329) ;  /* 0xfffffffc00f09947 */ /* 0x002fea000383ffff */
[----:B------:R-:W-:Y:S05]  /*138a0*/  BRA `(.L_x_415) ;  /* 0xffffffd400ec7947 */ /* 0x000fea000383ffff */
.L_x_331:
[----:B-1----:R1:W3:Y:S02]  /*138b0*/  SYNCS.PHASECHK.TRANS64.TRYWAIT P1, [R5+URZ+0x29840], R0 ;  /* 0x02984000050075a7 */ /* 0x0022e4000802017f */
[----:B---3--:R-:W-:Y:S05]  /*138c0*/  @!P1 NANOSLEEP.SYNCS 0x989680 ;  /* 0x009896800000995d */ /* 0x008fea0003900000 */
[----:B------:R-:W3:Y:S02]  /*138d0*/  @!P1 SYNCS.PHASECHK.TRANS64 P1, [R5+URZ+0x29840], R0 ;  /* 0x02984000050095a7 */ /* 0x000ee4000802007f */
[----:B---3--:R-:W-:Y:S05]  /*138e0*/  @!P1 BRA `(.L_x_331) ;  /* 0xfffffffc00f09947 */ /* 0x008fea000383ffff */
[----:B------:R-:W-:Y:S05]  /*138f0*/  BRA `(.L_x_416) ;  /* 0xffffffd400f87947 */ /* 0x000fea000383ffff */
.L_x_333:
[----:B---3--:R3:W4:Y:S02]  /*13900*/  SYNCS.PHASECHK.TRANS64.TRYWAIT P1, [R3+URZ+0x29860], R2 ;  /* 0x02986002030075a7 */ /* 0x008724000802017f */
[----:B----4-:R-:W-:Y:S05]  /*13910*/  @!P1 NANOSLEEP.SYNCS 0x989680 ;  /* 0x009896800000995d */ /* 0x010fea0003900000 */
[----:B------:R-:W4:Y:S02]  /*13920*/  @!P1 SYNCS.PHASECHK.TRANS64 P1, [R3+URZ+0x29860], R2 ;  /* 0x02986002030095a7 */ /* 0x000f24000802007f */
[----:B----4-:R-:W-:Y:S05]  /*13930*/  @!P1 BRA `(.L_x_333) ;  /* 0xfffffffc00f09947 */ /* 0x010fea000383ffff */
[----:B------:R-:W-:Y:S05]  /*13940*/  BRA `(.L_x_417) ;  /* 0xffffffd400f47947 */ /* 0x000fea000383ffff */
.L_x_335:
[----:B----4-:R4:W0:Y:S02]  /*13950*/  SYNCS.PHASECHK.TRANS64.TRYWAIT P1, [R5+URZ+0x29860], R0 ;  /* 0x02986000050075a7 */ /* 0x010824000802017f */
[----:B0-----:R-:W-:Y:S05]  /*13960*/  @!P1 NANOSLEEP.SYNCS 0x989680 ;  /* 0x009896800000995d */ /* 0x001fea0003900000 */
[----:B------:R-:W0:Y:S02]  /*13970*/  @!P1 SYNCS.PHASECHK.TRANS64 P1, [R5+URZ+0x29860], R0 ;  /* 0x02986000050095a7 */ /* 0x000e24000802007f */
[----:B0-----:R-:W-:Y:S05]  /*13980*/  @!P1 BRA `(.L_x_335) ;  /* 0xfffffffc00f09947 */ /* 0x001fea000383ffff */
[----:B------:R-:W-:Y:S05]  /*13990*/  BRA `(.L_x_418) ;  /* 0xffffffd400f07947 */ /* 0x000fea000383ffff */
.L_x_337:
[----:B------:R0:W0:Y:S02]  /*139a0*/  SYNCS.PHASECHK.TRANS64.TRYWAIT P1, [R3+URZ+0x29880], R2 ;  /* 0x02988002030075a7 */ /* 0x000024000802017f */
[----:B0-----:R-:W-:Y:S05]  /*139b0*/  @!P1 NANOSLEEP.SYNCS 0x989680 ;  /* 0x009896800000995d */ /* 0x001fea0003900000 */
[----:B------:R-:W0:Y:S02]  /*139c0*/  @!P1 SYNCS.PHASECHK.TRANS64 P1, [R3+URZ+0x29880], R2 ;  /* 0x02988002030095a7 */ /* 0x000e24000802007f */
[----:B0-----:R-:W-:Y:S05]  /*139d0*/  @!P1 BRA `(.L_x_337) ;  /* 0xfffffffc00f09947 */ /* 0x001fea000383ffff */
[----:B------:R-:W-:Y:S05]  /*139e0*/  BRA `(.L_x_419) ;  /* 0xffffffd400ec7947 */ /* 0x000fea000383ffff */
.L_x_420:
        /* <DEDUP_REMOVED lines=9> */
.L_x_3191:


//--------------------- .text._ZN7cutlass13device_kernelIN5flash11enable_sm90INS1_16FlashAttnFwdSm90INS1_25CollectiveMainloopFwdSm90ILi2EN4cute5tupleIJNS5_1CILi1EEES8_S8_EEENS6_IJNS7_ILi128EEENS7_ILi160EEENS7_ILi192EEEEEELi128ENS_12float_e4m3_tEfNS_4arch4Sm90ELb0ELb0ELb0ELb1ELb1ELb1ELb0ELb1ELb1ELb1ELb0ELb0EEENS1_21CollectiveEpilogueFwdINS6_IJSA_SA_SB_EEES9_NS_10bfloat16_tESG_Li256ELb1ELb1ELb0ELb1EEENS1_36VarlenDynamicPersistentTileSchedulerILi128ELi160ELi256ELi128ELb0ELb1ELb1ELb0ELb1ELb1EEEEEEEEEvNT_6ParamsE --------------------------
	.section	.text._ZN7cutlass13device_kernelIN5flash11enable_sm90INS1_16FlashAttnFwdSm90INS1_25CollectiveMainloopFwdSm90ILi2EN4cute5tupleIJNS5_1CILi1EEES8_S8_EEENS6_IJNS7_ILi128EEENS7_ILi160EEENS7_ILi192EEEEEELi128ENS_12float_e4m3_tEfNS_4arch4Sm90ELb0ELb0ELb0ELb1ELb1ELb1ELb0ELb1ELb1ELb1ELb0ELb0EEENS1_21CollectiveEpilogueFwdINS6_IJSA_SA_SB_EEES9_NS_10bfloat16_tESG_Li256ELb1ELb1ELb0ELb1EEENS1_36VarlenDynamicPersistentTileSchedulerILi128ELi160ELi256ELi128ELb0ELb1ELb1ELb0ELb1ELb1EEEEEEEEEvNT_6ParamsE,"ax",@progbits
	.align	128
.text._ZN7cutlass13device_kernelIN5flash11enable_sm90INS1_16FlashAttnFwdSm90INS1_25CollectiveMainloopFwdSm90ILi2EN4cute5tupleIJNS5_1CILi1EEES8_S8_EEENS6_IJNS7_ILi128EEENS7_ILi160EEENS7_ILi192EEEEEELi128ENS_12float_e4m3_tEfNS_4arch4Sm90ELb0ELb0ELb0ELb1ELb1ELb1ELb0ELb1ELb1ELb1ELb0ELb0EEENS1_21CollectiveEpilogueFwdINS6_IJSA_SA_SB_EEES9_NS_10bfloat16_tESG_Li256ELb1ELb1ELb0ELb1EEENS1_36VarlenDynamicPersistentTileSchedulerILi128ELi160ELi256ELi128ELb0ELb1ELb1ELb0ELb1ELb1EEEEEEEEEvNT_6ParamsE:
        .type           _ZN7cutlass13device_kernelIN5flash11enable_sm90INS1_16FlashAttnFwdSm90INS1_25CollectiveMainloopFwdSm90ILi2EN4cute5tupleIJNS5_1CILi1EEES8_S8_EEENS6_IJNS7_ILi128EEENS7_ILi160EEENS7_ILi192EEEEEELi128ENS_12float_e4m3_tEfNS_4arch4Sm90ELb0ELb0ELb0ELb1ELb1ELb1ELb0ELb1ELb1ELb1ELb0ELb0EEENS1_21CollectiveEpilogueFwdINS6_IJSA_SA_SB_EEES9_NS_10bfloat16_tESG_Li256ELb1ELb1ELb0ELb1EEENS1_36VarlenDynamicPersistentTileSchedulerILi128ELi160ELi256ELi128ELb0ELb1ELb1ELb0ELb1ELb1EEEEEEEEEvNT_6ParamsE,@function
        .size           _ZN7cutlass13device_kernelIN5flash11enable_sm90INS1_16FlashAttnFwdSm90INS1_25CollectiveMainloopFwdSm90ILi2EN4cute5tupleIJNS5_1CILi1EEES8_S8_EEENS6_IJNS7_ILi128EEENS7_ILi160EEENS7_ILi192EEEEEELi128ENS_12float_e4m3_tEfNS_4arch4Sm90ELb0ELb0ELb0ELb1ELb1ELb1ELb0ELb1ELb1ELb1ELb0ELb0EEENS1_21CollectiveEpilogueFwdINS6_IJSA_SA_SB_EEES9_NS_10bfloat16_tESG_Li256ELb1ELb1ELb0ELb1EEENS1_36VarlenDynamicPersistentTileSchedulerILi128ELi160ELi256ELi128ELb0ELb1ELb1ELb0ELb1ELb1EEEEEEEEEvNT_6ParamsE,(.L_x_3192 - _ZN7cutlass13device_kernelIN5flash11enable_sm90INS1_16FlashAttnFwdSm90INS1_25CollectiveMainloopFwdSm90ILi2EN4cute5tupleIJNS5_1CILi1EEES8_S8_EEENS6_IJNS7_ILi128EEENS7_ILi160EEENS7_ILi192EEEEEELi128ENS_12float_e4m3_tEfNS_4arch4Sm90ELb0ELb0ELb0ELb1ELb1ELb1ELb0ELb1ELb1ELb1ELb0ELb0EEENS1_21CollectiveEpilogueFwdINS6_IJSA_SA_SB_EEES9_NS_10bfloat16_tESG_Li256ELb1ELb1ELb0ELb1EEENS1_36VarlenDynamicPersistentTileSchedulerILi128ELi160ELi256ELi128ELb0ELb1ELb1ELb0ELb1ELb1EEEEEEEEEvNT_6ParamsE)
        .other          _ZN7cutlass13device_kernelIN5flash11enable_sm90INS1_16FlashAttnFwdSm90INS1_25CollectiveMainloopFwdSm90ILi2EN4cute5tupleIJNS5_1CILi1EEES8_S8_EEENS6_IJNS7_ILi128EEENS7_ILi160EEENS7_ILi192EEEEEELi128ENS_12float_e4m3_tEfNS_4arch4Sm90ELb0ELb0ELb0ELb1ELb1ELb1ELb0ELb1ELb1ELb1ELb0ELb0EEENS1_21CollectiveEpilogueFwdINS6_IJSA_SA_SB_EEES9_NS_10bfloat16_tESG_Li256ELb1ELb1ELb0ELb1EEENS1_36VarlenDynamicPersistentTileSchedulerILi128ELi160ELi256ELi128ELb0ELb1ELb1ELb0ELb1ELb1EEEEEEEEEvNT_6ParamsE,@"STO_CUDA_ENTRY STV_DEFAULT"
_ZN7cutlass13device_kernelIN5flash11enable_sm90INS1_16FlashAttnFwdSm90INS1_25CollectiveMainloopFwdSm90ILi2EN4cute5tupleIJNS5_1CILi1EEES8_S8_EEENS6_IJNS7_ILi128EEENS7_ILi160EEENS7_ILi192EEEEEELi128ENS_12float_e4m3_tEfNS_4arch4Sm90ELb0ELb0ELb0ELb1ELb1ELb1ELb0ELb1ELb1ELb1ELb0ELb0EEENS1_21CollectiveEpilogueFwdINS6_IJSA_SA_SB_EEES9_NS_10bfloat16_tESG_Li256ELb1ELb1ELb0ELb1EEENS1_36VarlenDynamicPersistentTileSchedulerILi128ELi160ELi256ELi128ELb0ELb1ELb1ELb0ELb1ELb1EEEEEEEEEvNT_6ParamsE:
[----:B------:R-:W0:Y:S02]  /*0000*/  LDC R1, c[0x0][0x28] ;  /* 0x00000a00ff017b82 */ /* 0x000e240000000800 */
[----:B0-----:R-:W-:Y:S01]  /*0010*/  VIADD R1, R1, 0xffffffb0 ;  /* 0xffffffb001017836 */ /* 0x001fe20000000000 */
[----:B------:R-:W0:Y:S01]  /*0020*/  S2R R3, SR_TID.X ;  /* 0x0000000000037919 */ /* 0x000e220000002100 */
[----:B------:R-:W-:Y:S01]  /*0030*/  ELECT P0, URZ, PT ;  /* 0x00000000003f782f */ /* 0x000fe20003800000 */
[----:B------:R-:W-:Y:S01]  /*0040*/  BSSY B0, `(.L_x_421) ;  /* 0x000000e000007945 */ /* 0x000fe20003800000 */
[--C-:B0-----:R-:W-:Y:S02]  /*0050*/  SHF.R.U32.HI R0, RZ, 0x5, R3.reuse ;  /* 0x00000005ff007819 */ /* 0x101fe40000011603 */
[----:B------:R-:W-:-:S03]  /*0060*/  SHF.R.U32.HI R3, RZ, 0x7, R3 ;  /* 0x00000007ff037819 */ /* 0x000fc60000011603 */
[----:B------:R-:W0:Y:S02]  /*0070*/  SHFL.IDX PT, R2, R0, RZ, 0x1f ;  /* 0x00001fff00027589 */ /* 0x000e2400000e0000 */
[----:B0-----:R-:W-:-:S13]  /*0080*/  ISETP.EQ.AND P0, PT, R2, RZ, P0 ;  /* 0x000000ff0200720c */ /* 0x001fda0000702270 */
[----:B------:R-:W-:Y:S05]  /*0090*/  @!P0 BRA `(.L_x_422) ;  /* 0x0000000000208947 */ /* 0x000fea0003800000 */
[----:B------:R-:W-:Y:S02]  /*00a0*/  ULDC.64 UR4, c[0x0][0x198] ;  /* 0x0000660000047ab9 */ /* 0x000fe40000000a00 */
[----:B------:R-:W-:Y:S02]  /*00b0*/  UIADD3 UR6, UP0, UR4, 0x570, URZ ;  /* 0x0000057004067890 */ /* 0x000fe4000ff1e03f */
[----:B------:R-:W-:Y:S02]  /*00c0*/  UIADD3 UR4, UP1, UR4, 0x670, URZ ;  /* 0x0000067004047890 */ /* 0x000fe4000ff3e03f */
[----:B------:R-:W-:Y:S02]  /*00d0*/  UIADD3.X UR7, URZ, UR5, URZ, UP0, !UPT ;  /* 0x000000053f077290 */ /* 0x000fe400087fe43f */
[----:B------:R-:W-:-:S07]  /*00e0*/  UIADD3.X UR5, URZ, UR5, URZ, UP1, !UPT ;  /* 0x000000053f057290 */ /* 0x000fce0008ffe43f */
[----:B------:R0:W-:Y:S02]  /*00f0*/  UTMACCTL.PF [UR6] ;  /* 0x00000000060079b9 */ /* 0x0001e40008040000 */
[----:B------:R0:W-:Y:S02]  /*0100*/  UTMACCTL.PF [UR4] ;  /* 0x00000000040079b9 */ /* 0x0001e40008040000 */
[----:B0-----:R-:W-:Y:S01]  /*0110*/  NOP ;  /* 0x0000000000007918 */ /* 0x001fe20000000000 */
.L_x_422:
[----:B------:R-:W-:Y:S05]  /*0120*/  BSYNC B0 ;  /* 0x0000000000007941 */ /* 0x000fea0003800000 */
.L_x_421:
[----:B------:R-:W-:Y:S01]  /*0130*/  VOTEU.ANY UP0, P0 ;  /* 0x00000000003f7886 */ /* 0x000fe20000000100 */
[----:B------:R-:W0:Y:S01]  /*0140*/  SHFL.IDX PT, R3, R3, RZ, 0x1f ;  /* 0x00001fff03037589 */ /* 0x000e2200000e0000 */
[----:B------:R-:W-:Y:S01]  /*0150*/  UMOV UR4, 0x80 ;  /* 0x0000008000047882 */ /* 0x000fe20000000000 */
[----:B------:R-:W-:Y:S01]  /*0160*/  UMOV UR7, 0x100 ;  /* 0x0000010000077882 */ /* 0x000fe20000000000 */
[----:B------:R-:W-:Y:S01]  /*0170*/  VOTEU.ANY UP1, P0 ;  /* 0x00000000003f7886 */ /* 0x000fe20000020100 */
[----:B------:R-:W1:Y:S01]  /*0180*/  @UP0 S2UR UR8, SR_CgaCtaId ;  /* 0x00000000000809c3 */ /* 0x000e620000008800 */
[----:B------:R-:W2:Y:S01]  /*0190*/  SHFL.IDX PT, R2, R0, RZ, 0x1f ;  /* 0x00001fff00027589 */ /* 0x000ea200000e0000 */
[----:B------:R-:W-:Y:S01]  /*01a0*/  @UP0 UMOV UR6, 0x400 ;  /* 0x0000040000060882 */ /* 0x000fe20000000000 */
[----:B------:R-:W-:-:S04]  /*01b0*/  @UP0 UIADD3 UR4, -UR4, 0x100000, URZ ;  /* 0x0010000004040890 */ /* 0x000fc8000fffe13f */
[----:B------:R-:W-:Y:S02]  /*01c0*/  @UP0 USHF.L.U32 UR5, UR4, 0xb, URZ ;  /* 0x0000000b04050899 */ /* 0x000fe4000800063f */
[----:B------:R-:W-:Y:S01]  /*01d0*/  @UP0 USHF.L.U32 UR4, UR4, 0x1, URZ ;  /* 0x0000000104040899 */ /* 0x000fe2000800063f */
[----:B------:R-:W-:Y:S01]  /*01e0*/  VOTEU.ANY UP2, P0 ;  /* 0x00000000003f7886 */ /* 0x000fe20000040100 */
[----:B0-----:R-:W-:Y:S01]  /*01f0*/  R2UR UR9, R3 ;  /* 0x00000000030972ca */ /* 0x001fe200000e0000 */
[----:B-1----:R-:W-:Y:S01]  /*0200*/  @UP0 ULEA UR8, UR8, UR6, 0x18 ;  /* 0x0000000608080291 */ /* 0x002fe2000f8ec03f */
[----:B--2---:R-:W-:Y:S01]  /*0210*/  ISETP.NE.AND P1, PT, R2, RZ, PT ;  /* 0x000000ff0200720c */ /* 0x004fe20003f25270 */
[----:B------:R-:W-:-:S04]  /*0220*/  @UP0 UIADD3 UR6, -UR7, 0x100000, URZ ;  /* 0x0010000007060890 */ /* 0x000fc8000fffe13f */
[----:B------:R-:W-:Y:S02]  /*0230*/  @UP0 USHF.L.U32 UR7, UR6, 0xb, URZ ;  /* 0x0000000b06070899 */ /* 0x000fe4000800063f */
[----:B------:R-:W-:-:S04]  /*0240*/  @UP0 USHF.L.U32 UR6, UR6, 0x1, URZ ;  /* 0x0000000106060899 */ /* 0x000fc8000800063f */
[----:B------:R-:W-:Y:S01]  /*0250*/  UISETP.NE.AND UP0, UPT, UR9, URZ, UPT ;  /* 0x0000003f0900728c */ /* 0x000fe2000bf05270 */
[----:B------:R-:W0:Y:S02]  /*0260*/  FENCE.VIEW.ASYNC.S ;  /* 0x00000000000073c6 */ /* 0x000e240000000000 */
[----:B0-----:R0:W1:Y:S05]  /*0270*/  @UP1 SYNCS.EXCH.64 URZ, [UR8+0x29800], UR4 ;  /* 0x02980004083f15b2 */ /* 0x00106a0008000100 */
[----:B------:R0:W2:Y:S01]  /*0280*/  @UP2 SYNCS.EXCH.64 URZ, [UR8+0x29820], UR6 ;  /* 0x02982006083f25b2 */ /* 0x0000a20008000100 */
[----:B------:R-:W-:Y:S05]  /*0290*/  @P1 BRA `(.L_x_423) ;  /* 0x0000000000481947 */ /* 0x000fea0003800000 */
[----:B0-----:R-:W0:Y:S01]  /*02a0*/  S2UR UR5, SR_CgaCtaId ;  /* 0x00000000000579c3 */ /* 0x001e220000008800 */
        /* <DEDUP_REMOVED lines=12> */
[----:B0-----:R3:W4:Y:S08]  /*0370*/  SYNCS.EXCH.64 URZ, [UR8+0x29830], UR4 ;  /* 0x02983004083f75b2 */ /* 0x0017300008000100 */
[----:B------:R3:W0:Y:S01]  /*0380*/  SYNCS.EXCH.64 URZ, [UR8+0x29840], UR6 ;  /* 0x02984006083f75b2 */ /* 0x0006220008000100 */
[----:B------:R3:W0:Y:S01]  /*0390*/  SYNCS.EXCH.64 URZ, [UR8+0x29838], UR4 ;  /* 0x02983804083f75b2 */ /* 0x0006220008000100 */
[----:B------:R3:W0:Y:S02]  /*03a0*/  SYNCS.EXCH.64 URZ, [UR8+0x29848], UR6 ;  /* 0x02984806083f75b2 */ /* 0x0006240008000100 */
[----:B---3--:R-:W-:Y:S01]  /*03b0*/  NOP ;  /* 0x0000000000007918 */ /* 0x008fe20000000000 */
.L_x_423:
[----:B------:R-:W3:Y:S01]  /*03c0*/  SHFL.IDX PT, R2, R0, RZ, 0x1f ;  /* 0x00001fff00027589 */ /* 0x000ee200000e0000 */
[----:B------:R-:W-:Y:S01]  /*03d0*/  NOP ;  /* 0x0000000000007918 */ /* 0x000fe20000000000 */
[----:B---3--:R-:W-:-:S13]  /*03e0*/  ISETP.NE.AND P0, PT, R2, RZ, PT ;  /* 0x000000ff0200720c */ /* 0x008fda0003f05270 */
        /* <DEDUP_REMOVED lines=14> */
[----:B0-----:R3:W0:Y:S08]  /*04d0*/  SYNCS.EXCH.64 URZ, [UR8+0x29850], UR4 ;  /* 0x02985004083f75b2 */ /* 0x0016300008000100 */
[----:B------:R3:W0:Y:S01]  /*04e0*/  SYNCS.EXCH.64 URZ, [UR8+0x29860], UR6 ;  /* 0x02986006083f75b2 */ /* 0x0006220008000100 */
[----:B------:R3:W0:Y:S01]  /*04f0*/  SYNCS.EXCH.64 URZ, [UR8+0x29858], UR4 ;  /* 0x02985804083f75b2 */ /* 0x0006220008000100 */
[----:B------:R3:W0:Y:S02]  /*0500*/  SYNCS.EXCH.64 URZ, [UR8+0x29868], UR6 ;  /* 0x02986806083f75b2 */ /* 0x0006240008000100 */
[----:B---3--:R-:W-:Y:S01]  /*0510*/  NOP ;  /* 0x0000000000007918 */ /* 0x008fe20000000000 */
.L_x_424:
[----:B------:R-:W3:Y:S01]  /*0520*/  SHFL.IDX PT, R2, R0, RZ, 0x1f ;  /* 0x00001fff00027589 */ /* 0x000ee200000e0000 */
[----:B------:R-:W-:Y:S01]  /*0530*/  NOP ;  /* 0x0000000000007918 */ /* 0x000fe20000000000 */
[----:B---3--:R-:W-:-:S13]  /*0540*/  ISETP.NE.AND P0, PT, R2, RZ, PT ;  /* 0x000000ff0200720c */ /* 0x008fda0003f05270 */
[----:B------:R-:W-:Y:S05]  /*0550*/  @P0 BRA `(.L_x_425) ;  /* 0x0000000000380947 */ /* 0x000fea0003800000 */
[----:B0-----:R-:W0:Y:S01]  /*0560*/  S2UR UR5, SR_CgaCtaId ;  /* 0x00000000000579c3 */ /* 0x001e220000008800 */
[----:B------:R-:W-:Y:S01]  /*0570*/  UMOV UR4, 0x400 ;  /* 0x0000040000047882 */ /* 0x000fe20000000000 */
[----:B------:R-:W-:Y:S01]  /*0580*/  UMOV UR7, 0x80 ;  /* 0x0000008000077882 */ /* 0x000fe20000000000 */
[----:B------:R-:W-:Y:S01]  /*0590*/  ELECT P0, URZ, PT ;  /* 0x00000000003f782f */ /* 0x000fe20003800000 */
[----:B0-----:R-:W-:Y:S02]  /*05a0*/  ULEA UR6, UR5, UR4, 0x18 ;  /* 0x0000000405067291 */ /* 0x001fe4000f8ec03f */
[----:B------:R-:W-:-:S04]  /*05b0*/  UIADD3 UR4, -UR7, 0x100000, URZ ;  /* 0x0010000007047890 */ /* 0x000fc8000fffe13f */
[----:B------:R-:W-:Y:S02]  /*05c0*/  USHF.L.U32 UR5, UR4, 0xb, URZ ;  /* 0x0000000b04057899 */ /* 0x000fe4000800063f */
[----:B------:R-:W-:Y:S01]  /*05d0*/  USHF.L.U32 UR4, UR4, 0x1, URZ ;  /* 0x0000000104047899 */ /* 0x000fe2000800063f */
[----:B------:R-:W0:Y:S11]  /*05e0*/  FENCE.VIEW.ASYNC.S ;  /* 0x00000000000073c6 */ /* 0x000e360000000000 */
[----:B0-----:R3:W0:Y:S01]  /*05f0*/  SYNCS.EXCH.64 URZ, [UR6+0x29870], UR4 ;  /* 0x02987004063f75b2 */ /* 0x0016220008000100 */
[----:B------:R3:W0:Y:S01]  /*0600*/  SYNCS.EXCH.64 URZ, [UR6+0x29880], UR4 ;  /* 0x02988004063f75b2 */ /* 0x0006220008000100 */
[----:B------:R3:W0:Y:S01]  /*0610*/  SYNCS.EXCH.64 URZ, [UR6+0x29878], UR4 ;  /* 0x02987804063f75b2 */ /* 0x0006220008000100 */
[----:B------:R3:W0:Y:S02]  /*0620*/  SYNCS.EXCH.64 URZ, [UR6+0x29888], UR4 ;  /* 0x02988804063f75b2 */ /* 0x0006240008000100 */
[----:B---3--:R-:W-:Y:S01]  /*0630*/  NOP ;  /* 0x0000000000007918 */ /* 0x008fe20000000000 */
.L_x_425:
        /* <DEDUP_REMOVED lines=22> */
.L_x_426:
[----:B------:R-:W3:Y:S01]  /*07a0*/  SHFL.IDX PT, R3, R0, RZ, 0x1f ;  /* 0x00001fff00037589 */ /* 0x000ee200000e0000 */
[----:B------:R-:W-:Y:S01]  /*07b0*/  NOP ;  /* 0x0000000000007918 */ /* 0x000fe20000000000 */
[----:B------:R-:W0:Y:S01]  /*07c0*/  S2R R2, SR_CgaCtaId ;  /* 0x0000000000027919 */ /* 0x000e220000008800 */
[----:B---3--:R-:W-:-:S13]  /*07d0*/  ISETP.NE.AND P0, PT, R3, RZ, PT ;  /* 0x000000ff0300720c */ /* 0x008fda0003f05270 */
[----:B0-----:R-:W-:Y:S05]  /*07e0*/  @P0 BRA `(.L_x_427) ;  /* 0x0000000000480947 */ /* 0x001fea0003800000 */
[----:B------:R-:W0:Y:S01]  /*07f0*/  S2UR UR5, SR_CgaCtaId ;  /* 0x00000000000579c3 */ /* 0x000e220000008800 */
        /* <DEDUP_REMOVED lines=12> */
[----:B0-----:R0:W3:Y:S08]  /*08c0*/  SYNCS.EXCH.64 URZ, [UR8+0x298b0], UR4 ;  /* 0x0298b004083f75b2 */ /* 0x0010f00008000100 */
[----:B------:R0:W0:Y:S01]  /*08d0*/  SYNCS.EXCH.64 URZ, [UR8+0x298c0], UR6 ;  /* 0x0298c006083f75b2 */ /* 0x0000220008000100 */
[----:B------:R0:W0:Y:S01]  /*08e0*/  SYNCS.EXCH.64 URZ, [UR8+0x298b8], UR4 ;  /* 0x0298b804083f75b2 */ /* 0x0000220008000100 */
[----:B------:R0:W0:Y:S01]  /*08f0*/  SYNCS.EXCH.64 URZ, [UR8+0x298c8], UR6 ;  /* 0x0298c806083f75b2 */ /* 0x0000220008000100 */
[----:B------:R-:W-:Y:S01]  /*0900*/  NOP ;  /* 0x0000000000007918 */ /* 0x000fe20000000000 */
.L_x_427:
[----:B------:R-:W-:Y:S01]  /*0910*/  PLOP3.LUT P0, PT, PT, PT, UP0, 0x80, 0x0 ;  /* 0x000000000000781c */ /* 0x000fe20003f0f008 */
[----:B------:R-:W-:Y:S01]  /*0920*/  UMOV UR36, 0x1 ;  /* 0x0000000100247882 */ /* 0x000fe20000000000 */
[----:B------:R-:W-:Y:S01]  /*0930*/  NOP ;  /* 0x0000000000007918 */ /* 0x000fe20000000000 */
[----:B------:R-:W-:Y:S01]  /*0940*/  USEL UR36, UR36, 0x2, !UP0 ;  /* 0x0000000224247887 */ /* 0x000fe2000c000000 */
[----:B------:R-:W-:Y:S01]  /*0950*/  BSSY B8, `(.L_x_428) ;  /* 0x000282b000087945 */ /* 0x000fe20003800000 */
[----:B------:R-:W-:Y:S01]  /*0960*/  ULDC.64 UR50, c[0x0][0x208] ;  /* 0x0000820000327ab9 */ /* 0x000fe20000000a00 */
[----:B01234-:R-:W-:Y:S07]  /*0970*/  BAR.SYNC.DEFER_BLOCKING 0x0 ;  /* 0x0000000000007b1d */ /* 0x01ffee0000010000 */
[----:B------:R-:W-:Y:S05]  /*0980*/  @!P0 BRA `(.L_x_429) ;  /* 0x00000208002c8947 */ /* 0x000fea0003800000 */
.L_x_430:
[----:B------:R-:W-:-:S08]  /*0990*/  NOP ;  /* 0x0000000000007918 */ /* 0x000fd00000000000 */
[----:B------:R-:W0:Y:S02]  /*09a0*/  USETMAXREG.TRY_ALLOC.CTAPOOL UP0, 0xe8 ;  /* 0x000000e8000079c8 */ /* 0x000e240008000600 */
[----:B0-----:R-:W-:-:S13]  /*09b0*/  PLOP3.LUT P0, PT, PT, PT, UP0, 0x80, 0x0 ;  /* 0x000000000000781c */ /* 0x001fda0003f0f008 */
[----:B------:R-:W-:Y:S05]  /*09c0*/  @!P0 BRA `(.L_x_430) ;  /* 0xfffffffc00f08947 */ /* 0x000fea000383ffff */
[----:B------:R-:W2:Y:S01]  /*09d0*/  LDL.LU R0, [R1] ;  /* 0x0000000001007983 */ /* 0x000ea20000300800 */
[----:B------:R-:W0:Y:S01]  /*09e0*/  S2R R2, SR_TID.X ;  /* 0x0000000000027919 */ /* 0x000e220000002100 */
[----:B------:R-:W1:Y:S01]  /*09f0*/  S2UR UR38, SR_CgaCtaId ;  /* 0x00000000002679c3 */ /* 0x000e620000008800 */
[----:B------:R-:W-:Y:S01]  /*0a00*/  UMOV UR4, 0x400 ;  /* 0x0000040000047882 */ /* 0x000fe20000000000 */
[----:B0-----:R-:W-:-:S06]  /*0a10*/  SHF.R.U32.HI R2, RZ, 0x7, R2 ;  /* 0x00000007ff027819 */ /* 0x001fcc0000011602 */
[----:B------:R-:W-:Y:S06]  /*0a20*/  BAR.ARV 0x8, 0x180 ;  /* 0x0206000000007b1d */ /* 0x000fec0000002000 */
[----:B------:R-:W-:-:S13]  /*0a30*/  ISETP.NE.AND P0, PT, R2, 0x1, PT ;  /* 0x000000010200780c */ /* 0x000fda0003f05270 */
[----:B------:R-:W-:Y:S08]  /*0a40*/  @!P0 BAR.ARV 0x9, 0x100 ;  /* 0x0244000000008b1d */ /* 0x000ff00000002000 */
[----:B------:R-:W-:Y:S01]  /*0a50*/  BAR.SYNC.DEFER_BLOCKING 0x5, 0x180 ;  /* 0x0146000000007b1d */ /* 0x000fe20000010000 */
[----:B-1----:R-:W-:-:S06]  /*0a60*/  ULEA UR4, UR38, UR4, 0x18 ;  /* 0x0000000426047291 */ /* 0x002fcc000f8ec03f */
[----:B------:R-:W-:Y:S01]  /*0a70*/  IMAD.U32 R18, RZ, RZ, UR4 ;  /* 0x00000004ff127e24 */ /* 0x000fe2000f8e00ff */
[----:B------:R-:W-:-:S04]  /*0a80*/  ULDC UR4, c[0x0][0xc3c] ;  /* 0x00030f0000047ab9 */ /* 0x000fc80000000800 */
[----:B------:R-:W0:Y:S01]  /*0a90*/  LDS.128 R168, [R18+0x298d0] ;  /* 0x0298d00012a87984 */ /* 0x000e220000000c00 */
[----:B------:R-:W-:Y:S06]  /*0aa0*/  BAR.ARV 0x4, 0x180 ;  /* 0x0106000000007b1d */ /* 0x000fec0000002000 */
[----:B--2---:R-:W-:-:S04]  /*0ab0*/  LOP3.LUT R0, R0, 0xffffffef, RZ, 0xc0, !PT ;  /* 0xffffffef00007812 */ /* 0x004fc800078ec0ff */
[----:B------:R-:W-:-:S05]  /*0ac0*/  @P0 LOP3.LUT R0, R0, 0x10, RZ, 0xfc, !PT ;  /* 0x0000001000000812 */ /* 0x000fca00078efcff */
[----:B------:R1:W-:Y:S01]  /*0ad0*/  STL [R1], R0 ;  /* 0x0000000001007387 */ /* 0x0003e20000100800 */
[----:B0-----:R-:W-:-:S13]  /*0ae0*/  ISETP.GE.AND P0, PT, R171, UR4, PT ;  /* 0x00000004ab007c0c */ /* 0x001fda000bf06270 */
[----:B-1----:R-:W-:Y:S05]  /*0af0*/  @P0 BRA `(.L_x_431) ;  /* 0x0000028000400947 */ /* 0x002fea0003800000 */
[----:B------:R-:W0:Y:S01]  /*0b00*/  S2R R0, SR_TID.X ;  /* 0x0000000000007919 */ /* 0x000e220000002100 */
[----:B------:R-:W-:Y:S01]  /*0b10*/  IMAD.MOV.U32 R19, RZ, RZ, -0x2 ;  /* 0xfffffffeff137424 */ /* 0x000fe200078e00ff */
[----:B------:R-:W-:Y:S01]  /*0b20*/  R2UR UR39, R18 ;  /* 0x00000000122772ca */ /* 0x000fe200000e0000 */
[----:B------:R-:W-:Y:S01]  /*0b30*/  IMAD.MOV.U32 R226, RZ, RZ, 0x20 ;  /* 0x00000020ffe27424 */ /* 0x000fe200078e00ff */
[----:B------:R-:W-:Y:S01]  /*0b40*/  ULOP3.LUT UR48, UR36, 0x1, URZ, 0xfc, !UPT ;  /* 0x0000000124307892 */ /* 0x000fe2000f8efc3f */
[----:B------:R-:W-:Y:S01]  /*0b50*/  IMAD.MOV.U32 R199, RZ, RZ, RZ ;  /* 0x000000ffffc77224 */ /* 0x000fe200078e00ff */
[----:B------:R-:W-:Y:S01]  /*0b60*/  UMOV UR37, URZ ;  /* 0x0000003f00257c82 */ /* 0x000fe20008000000 */
[----:B------:R-:W-:Y:S02]  /*0b70*/  IMAD.MOV.U32 R211, RZ, RZ, RZ ;  /* 0x000000ffffd37224 */ /* 0x000fe400078e00ff */
[----:B------:R-:W-:-:S06]  /*0b80*/  IMAD.MOV.U32 R205, RZ, RZ, RZ ;  /* 0x000000ffffcd7224 */ /* 0x000fcc00078e00ff */
[----:B------:R-:W-:Y:S01]  /*0b90*/  UIADD3 UR39, UR39, 0x14400, URZ ;  /* 0x0001440027277890 */ /* 0x000fe2000fffe03f */
[----:B0-----:R-:W-:-:S05]  /*0ba0*/  VIADD R21, R0, 0xffffff80 ;  /* 0xffffff8000157836 */ /* 0x001fca0000000000 */
[----:B------:R-:W-:Y:S02]  /*0bb0*/  SHF.R.S32.HI R0, RZ, 0x1f, R21 ;  /* 0x0000001fff007819 */ /* 0x000fe40000011415 */
[-C--:B------:R-:W-:Y:S02]  /*0bc0*/  LEA.HI R5, R21, R21.reuse, RZ, 0x1 ;  /* 0x0000001515057211 */ /* 0x080fe400078f08ff */
[CC--:B------:R-:W-:Y:S02]  /*0bd0*/  LEA.HI R2, R0.reuse, R21.reuse, RZ, 0x4 ;  /* 0x0000001500027211 */ /* 0x0c0fe400078f20ff */
[CC--:B------:R-:W-:Y:S02]  /*0be0*/  LEA.HI R3, R0.reuse, R21.reuse, RZ, 0x5 ;  /* 0x0000001500037211 */ /* 0x0c0fe400078f28ff */
[----:B------:R-:W-:Y:S02]  /*0bf0*/  SHF.R.S32.HI R217, RZ, 0x4, R2 ;  /* 0x00000004ffd97819 */ /* 0x000fe40000011402 */
[----:B------:R-:W-:Y:S01]  /*0c00*/  LEA.HI R6, R0, R21, RZ, 0x2 ;  /* 0x0000001500067211 */ /* 0x000fe200078f10ff */
[----:B------:R-:W-:Y:S01]  /*0c10*/  IMAD.SHL.U32 R4, R3, 0x20, RZ ;  /* 0x0000002003047824 */ /* 0x000fe200078e00ff */
[----:B------:R-:W-:-:S02]  /*0c20*/  LOP3.LUT R3, R2, 0x3fffff0, RZ, 0xc0, !PT ;  /* 0x03fffff002037812 */ /* 0x000fc400078ec0ff */
[----:B------:R-:W-:Y:S02]  /*0c30*/  LEA.HI R2, R2, R217, RZ, 0x1 ;  /* 0x000000d902027211 */ /* 0x000fe400078f08ff */
[----:B------:R-:W-:Y:S02]  /*0c40*/  LOP3.LUT R228, R5, 0xfffffffe, RZ, 0xc0, !PT ;  /* 0xfffffffe05e47812 */ /* 0x000fe400078ec0ff */
[----:B------:R-:W-:Y:S02]  /*0c50*/  LOP3.LUT R4, R4, 0xfffffc00, RZ, 0xc0, !PT ;  /* 0xfffffc0004047812 */ /* 0x000fe400078ec0ff */
[C---:B------:R-:W-:Y:S01]  /*0c60*/  IADD3 R3, R21.reuse, -R3, RZ ;  /* 0x8000000315037210 */ /* 0x040fe20007ffe0ff */
[----:B------:R-:W-:Y:S01]  /*0c70*/  IMAD.IADD R228, R21, 0x1, -R228 ;  /* 0x0000000115e47824 */ /* 0x000fe200078e0ae4 */
[----:B------:R-:W-:Y:S02]  /*0c80*/  LOP3.LUT R2, R2, 0x1ffffffe, RZ, 0xc0, !PT ;  /* 0x1ffffffe02027812 */ /* 0x000fe400078ec0ff */
[----:B------:R-:W-:Y:S01]  /*0c90*/  SHF.R.S32.HI R7, RZ, 0x2, R6 ;  /* 0x00000002ff077819 */ /* 0x000fe20000011406 */
[----:B------:R-:W-:Y:S01]  /*0ca0*/  IMAD R3, R3, 0x40, R4 ;  /* 0x0000004003037824 */ /* 0x000fe200078e0204 */
[----:B------:R-:W-:Y:S01]  /*0cb0*/  SHF.R.S32.HI R8, RZ, 0x1f, R6 ;  /* 0x0000001fff087819 */ /* 0x000fe20000011406 */
[----:B------:R-:W-:Y:S01]  /*0cc0*/  IMAD.IADD R2, R217, 0x1, -R2 ;  /* 0x00000001d9027824 */ /* 0x000fe200078e0a02 */
[----:B------:R-:W-:Y:S01]  /*0cd0*/  LOP3.LUT R6, R6, 0xfffffffc, RZ, 0xc0, !PT ;  /* 0xfffffffc06067812 */ /* 0x000fe200078ec0ff */
[----:B------:R-:W-:Y:S01]  /*0ce0*/  IMAD.SHL.U32 R22, R228, 0x8, RZ ;  /* 0x00000008e4167824 */ /* 0x000fe200078e00ff */
[----:B------:R-:W-:Y:S01]  /*0cf0*/  LEA.HI R8, R8, R7, RZ, 0x2 ;  /* 0x0000000708087211 */ /* 0x000fe200078f10ff */
[----:B------:R-:W-:Y:S01]  /*0d00*/  IMAD.SHL.U32 R16, R228, 0x10, RZ ;  /* 0x00000010e4107824 */ /* 0x000fe200078e00ff */
[----:B------:R-:W-:Y:S01]  /*0d10*/  LEA R2, R2, R3, 0x3 ;  /* 0x0000000302027211 */ /* 0x000fe200078e18ff */
[----:B------:R-:W-:Y:S01]  /*0d20*/  IMAD.IADD R6, R21, 0x1, -R6 ;  /* 0x0000000115067824 */ /* 0x000fe200078e0a06 */
[----:B------:R-:W-:Y:S01]  /*0d30*/  LOP3.LUT R8, R8, 0xfffffffc, RZ, 0xc0, !PT ;  /* 0xfffffffc08087812 */ /* 0x000fe200078ec0ff */
[C---:B------:R-:W-:Y:S01]  /*0d40*/  VIADD R202, R22.reuse, 0x40 ;  /* 0x0000004016ca7836 */ /* 0x040fe20000000000 */
[----:B------:R-:W-:Y:S01]  /*0d50*/  IADD3 R200, R22, 0x20, RZ ;  /* 0x0000002016c87810 */ /* 0x000fe20007ffe0ff */
[----:B------:R0:W-:Y:S01]  /*0d60*/  STL [R1+0x40], R2 ;  /* 0x0000400201007387 */ /* 0x0001e20000100800 */
[----:B------:R-:W-:Y:S01]  /*0d70*/  LEA.HI R4, R6, R6, RZ, 0x1 ;  /* 0x0000000606047211 */ /* 0x000fe200078f08ff */
[----:B------:R-:W-:Y:S01]  /*0d80*/  IMAD.IADD R8, R7, 0x1, -R8 ;  /* 0x0000000107087824 */ /* 0x000fe200078e0a08 */
[--C-:B------:R-:W-:Y:S01]  /*0d90*/  SHF.R.S32.HI R198, RZ, 0x1, R5.reuse ;  /* 0x00000001ffc67819 */ /* 0x100fe20000011405 */
[C---:B------:R-:W-:Y:S01]  /*0da0*/  IMAD.IADD R9, R22.reuse, 0x1, R200 ;  /* 0x0000000116097824 */ /* 0x040fe200078e02c8 */
[----:B------:R-:W-:Y:S01]  /*0db0*/  SHF.R.S32.HI R3, RZ, 0x1f, R5 ;  /* 0x0000001fff037819 */ /* 0x000fe20000011405 */
[----:B------:R-:W-:Y:S01]  /*0dc0*/  VIADD R201, R22, 0x10 ;  /* 0x0000001016c97836 */ /* 0x000fe20000000000 */
[----:B------:R-:W-:Y:S01]  /*0dd0*/  LOP3.LUT R7, R4, 0x1ffffffe, RZ, 0xc0, !PT ;  /* 0x1ffffffe04077812 */ /* 0x000fe200078ec0ff */
[----:B------:R-:W-:Y:S01]  /*0de0*/  IMAD.IADD R4, R22, 0x1, R202 ;  /* 0x0000000116047824 */ /* 0x000fe200078e02ca */
[----:B------:R-:W-:Y:S01]  /*0df0*/  LEA.HI R3, R3, R198, RZ, 0x3 ;  /* 0x000000c603037211 */ /* 0x000fe200078f18ff */
[----:B------:R-:W-:Y:S01]  /*0e00*/  VIADD R12, R198, 0x80 ;  /* 0x00000080c60c7836 */ /* 0x000fe20000000000 */
[----:B0-----:R-:W-:Y:S01]  /*0e10*/  LEA.HI R2, R0, R21, RZ, 0x7 ;  /* 0x0000001500027211 */ /* 0x001fe200078f38ff */
[----:B------:R-:W-:Y:S01]  /*0e20*/  IMAD.IADD R11, R6, 0x1, -R7 ;  /* 0x00000001060b7824 */ /* 0x000fe200078e0a07 */
[----:B------:R-:W-:Y:S01]  /*0e30*/  LOP3.LUT R3, R3, 0xfffffff8, RZ, 0xc0, !PT ;  /* 0xfffffff803037812 */ /* 0x000fe200078ec0ff */
[----:B------:R-:W-:Y:S01]  /*0e40*/  VIADD R204, R22, 0x50 ;  /* 0x0000005016cc7836 */ /* 0x000fe20000000000 */
[----:B------:R-:W-:Y:S01]  /*0e50*/  LOP3.LUT R229, R2, 0xffffff80, RZ, 0xc0, !PT ;  /* 0xffffff8002e57812 */ /* 0x000fe200078ec0ff */
[----:B------:R-:W-:Y:S01]  /*0e60*/  VIADD R172, R16, 0x60 ;  /* 0x0000006010ac7836 */ /* 0x000fe20000000000 */
[----:B------:R-:W-:Y:S01]  /*0e70*/  SHF.R.S32.HI R7, RZ, 0x1f, R4 ;  /* 0x0000001fff077819 */ /* 0x000fe20000011404 */
[----:B------:R-:W-:Y:S01]  /*0e80*/  IMAD.IADD R20, R198, 0x1, -R3 ;  /* 0x00000001c6147824 */ /* 0x000fe200078e0a03 */
[----:B------:R-:W-:Y:S01]  /*0e90*/  SHF.R.S32.HI R10, RZ, 0x1f, R9 ;  /* 0x0000001fff0a7819 */ /* 0x000fe20000011409 */
[----:B------:R-:W-:Y:S01]  /*0ea0*/  VIADD R175, R16, 0x80 ;  /* 0x0000008010af7836 */ /* 0x000fe20000000000 */
[----:B------:R-:W-:Y:S01]  /*0eb0*/  IADD3 R229, R21, -R229, RZ ;  /* 0x800000e515e57210 */ /* 0x000fe20007ffe0ff */
[----:B------:R-:W-:Y:S01]  /*0ec0*/  IMAD.SHL.U32 R3, R20, 0x80, RZ ;  /* 0x0000008014037824 */ /* 0x000fe200078e00ff */
[CC--:B------:R-:W-:Y:S01]  /*0ed0*/  LEA.HI R13, R7.reuse, R4.reuse, RZ, 0x4 ;  /* 0x00000004070d7211 */ /* 0x0c0fe200078f20ff */
[----:B------:R0:W-:Y:S01]  /*0ee0*/  STL [R1+0x34], R20 ;  /* 0x0000341401007387 */ /* 0x0001e20000100800 */
[----:B------:R-:W-:Y:S01]  /*0ef0*/  LEA.HI R17, R7, R4, RZ, 0x6 ;  /* 0x0000000407117211 */ /* 0x000fe200078f30ff */
[----:B------:R-:W-:Y:S01]  /*0f00*/  VIADD R196, R16, 0xa0 ;  /* 0x000000a010c47836 */ /* 0x000fe20000000000 */
[----:B------:R-:W-:-:S02]  /*0f10*/  LEA.HI R14, R12, R12, RZ, 0x1 ;  /* 0x0000000c0c0e7211 */ /* 0x000fc400078f08ff */
[CC--:B------:R-:W-:Y:S02]  /*0f20*/  LEA.HI R173, R10.reuse, R9.reuse, RZ, 0x4 ;  /* 0x000000090aad7211 */ /* 0x0c0fe400078f20ff */
[----:B------:R-:W-:Y:S02]  /*0f30*/  LEA.HI R15, R10, R9, RZ, 0x6 ;  /* 0x000000090a0f7211 */ /* 0x000fe400078f30ff */
[----:B------:R-:W-:Y:S02]  /*0f40*/  SHF.R.S32.HI R4, RZ, 0x1f, R12 ;  /* 0x0000001fff047819 */ /* 0x000fe4000001140c */
[----:B------:R-:W-:Y:S01]  /*0f50*/  SHF.R.S32.HI R10, RZ, 0x1f, R229 ;  /* 0x0000001fff0a7819 */ /* 0x000fe200000114e5 */
[----:B------:R-:W-:Y:S01]  /*0f60*/  IMAD.SHL.U32 R15, R15, 0x80, RZ ;  /* 0x000000800f0f7824 */ /* 0x000fe200078e00ff */
[----:B------:R-:W-:Y:S02]  /*0f70*/  LOP3.LUT R6, R14, 0x3fffffe, RZ, 0xc0, !PT ;  /* 0x03fffffe0e067812 */ /* 0x000fe400078ec0ff */
[----:B------:R-:W-:-:S02]  /*0f80*/  LEA.HI R7, R4, R12, RZ, 0x3 ;  /* 0x0000000c04077211 */ /* 0x000fc400078f18ff */
[----:B------:R-:W-:Y:S01]  /*0f90*/  LEA.HI R4, R10, R229, RZ, 0x2 ;  /* 0x000000e50a047211 */ /* 0x000fe200078f10ff */
[----:B------:R-:W-:Y:S01]  /*0fa0*/  IMAD.IADD R213, R12, 0x1, -R6 ;  /* 0x000000010cd57824 */ /* 0x000fe200078e0a06 */
[----:B------:R-:W-:Y:S02]  /*0fb0*/  LOP3.LUT R3, R3, 0x380, RZ, 0xc0, !PT ;  /* 0x0000038003037812 */ /* 0x000fe400078ec0ff */
[----:B------:R-:W-:Y:S02]  /*0fc0*/  LOP3.LUT R12, R4, 0x7ffffffc, RZ, 0xc0, !PT ;  /* 0x7ffffffc040c7812 */ /* 0x000fe400078ec0ff */
[----:B------:R-:W-:Y:S02]  /*0fd0*/  SHF.L.U32 R9, R7, 0x6, RZ ;  /* 0x0000000607097819 */ /* 0x000fe400000006ff */
[----:B------:R-:W-:Y:S01]  /*0fe0*/  SHF.R.S32.HI R7, RZ, 0x2, R4 ;  /* 0x00000002ff077819 */ /* 0x000fe20000011404 */
[----:B------:R-:W-:Y:S01]  /*0ff0*/  IMAD.IADD R12, R229, 0x1, -R12 ;  /* 0x00000001e50c7824 */ /* 0x000fe200078e0a0c */
[----:B------:R-:W-:-:S02]  /*1000*/  SHF.R.S32.HI R6, RZ, 0x1f, R4 ;  /* 0x0000001fff067819 */ /* 0x000fc40000011404 */
[----:B------:R-:W-:Y:S02]  /*1010*/  SHF.R.U32.HI R4, RZ, 0x3, R3 ;  /* 0x00000003ff047819 */ /* 0x000fe40000011603 */
[----:B------:R-:W-:Y:S02]  /*1020*/  LOP3.LUT R3, R3, 0x10, R16, 0xf8, !PT ;  /* 0x0000001003037812 */ /* 0x000fe400078ef810 */
[----:B0-----:R-:W-:Y:S02]  /*1030*/  LOP3.LUT R20, R9, 0xfffffe00, RZ, 0xc0, !PT ;  /* 0xfffffe0009147812 */ /* 0x001fe400078ec0ff */
[----:B------:R-:W-:Y:S02]  /*1040*/  LEA.HI R9, R6, R7, RZ, 0x3 ;  /* 0x0000000706097211 */ /* 0x000fe400078f18ff */
[----:B------:R-:W-:Y:S01]  /*1050*/  LOP3.LUT R6, R3, R4, RZ, 0x3c, !PT ;  /* 0x0000000403067212 */ /* 0x000fe200078e3cff */
[----:B------:R-:W-:Y:S01]  /*1060*/  IMAD R3, R12, R19, 0xa0 ;  /* 0x000000a00c037424 */ /* 0x000fe200078e0213 */
[----:B------:R-:W-:Y:S01]  /*1070*/  LOP3.LUT R4, R9, 0xfffffff8, RZ, 0xc0, !PT ;  /* 0xfffffff809047812 */ /* 0x000fe200078ec0ff */
[----:B------:R-:W-:Y:S01]  /*1080*/  IMAD R213, R213, 0x40, R20 ;  /* 0x00000040d5d57824 */ /* 0x000fe200078e0214 */
[----:B------:R-:W-:-:S02]  /*1090*/  LEA.HI R10, R10, R229, RZ, 0x5 ;  /* 0x000000e50a0a7211 */ /* 0x000fc400078f28ff */
[----:B------:R0:W-:Y:S01]  /*10a0*/  STL [R1+0x38], R3 ;  /* 0x0000380301007387 */ /* 0x0001e20000100800 */
[----:B------:R-:W-:Y:S01]  /*10b0*/  LEA.HI R0, R0, R21, RZ, 0x3 ;  /* 0x0000001500007211 */ /* 0x000fe200078f18ff */
[----:B------:R-:W-:Y:S01]  /*10c0*/  IMAD.IADD R7, R7, 0x1, -R4 ;  /* 0x0000000107077824 */ /* 0x000fe200078e0a04 */
[----:B------:R-:W-:Y:S02]  /*10d0*/  SHF.R.S32.HI R10, RZ, 0x5, R10 ;  /* 0x00000005ff0a7819 */ /* 0x000fe4000001140a */
[----:B------:R-:W-:Y:S02]  /*10e0*/  LEA.HI R5, R5, R198, RZ, 0x1 ;  /* 0x000000c605057211 */ /* 0x000fe400078f08ff */
[----:B------:R-:W-:Y:S01]  /*10f0*/  LOP3.LUT R220, R0, 0xfffffff8, RZ, 0xc0, !PT ;  /* 0xfffffff800dc7812 */ /* 0x000fe200078ec0ff */
[----:B------:R-:W-:Y:S01]  /*1100*/  IMAD R7, R10, 0x10, R7 ;  /* 0x000000100a077824 */ /* 0x000fe200078e0207 */
[----:B------:R-:W-:Y:S02]  /*1110*/  LOP3.LUT R5, R5, 0x3fffffe, RZ, 0xc0, !PT ;  /* 0x03fffffe05057812 */ /* 0x000fe400078ec0ff */
[----:B0-----:R-:W-:Y:S01]  /*1120*/  SHF.R.S32.HI R3, RZ, 0x7, R2 ;  /* 0x00000007ff037819 */ /* 0x001fe20000011402 */
[----:B------:R-:W-:Y:S01]  /*1130*/  IMAD.IADD R220, R21, 0x1, -R220 ;  /* 0x0000000115dc7824 */ /* 0x000fe200078e0adc */
[----:B------:R-:W-:Y:S01]  /*1140*/  SHF.R.S32.HI R227, RZ, 0x3, R0 ;  /* 0x00000003ffe37819 */ /* 0x000fe20000011400 */
[----:B------:R-:W-:Y:S01]  /*1150*/  IMAD.IADD R4, R198, 0x1, -R5 ;  /* 0x00000001c6047824 */ /* 0x000fe200078e0a05 */
[----:B------:R-:W-:-:S02]  /*1160*/  LEA.HI R2, R2, R3, RZ, 0x1 ;  /* 0x0000000302027211 */ /* 0x000fc400078f08ff */
[----:B------:R-:W-:Y:S01]  /*1170*/  SHF.R.S32.HI R0, RZ, 0x1f, R200 ;  /* 0x0000001fff007819 */ /* 0x000fe200000114c8 */
[C---:B------:R-:W-:Y:S01]  /*1180*/  IMAD R4, R217.reuse, 0x8, R4 ;  /* 0x00000008d9047824 */ /* 0x040fe200078e0204 */
[----:B------:R-:W-:Y:S01]  /*1190*/  LOP3.LUT R2, R2, 0x3fffffe, RZ, 0xc0, !PT ;  /* 0x03fffffe02027812 */ /* 0x000fe200078ec0ff */
[----:B------:R-:W-:Y:S01]  /*11a0*/  IMAD R217, R217, 0x400, R6 ;  /* 0x00000400d9d97824 */ /* 0x000fe200078e0206 */
[----:B------:R-:W-:Y:S01]  /*11b0*/  IADD3 R203, R22, 0x30, RZ ;  /* 0x0000003016cb7810 */ /* 0x000fe20007ffe0ff */
[----:B------:R-:W-:Y:S01]  /*11c0*/  IMAD.SHL.U32 R210, R4, 0x40, RZ ;  /* 0x0000004004d27824 */ /* 0x000fe200078e00ff */
[----:B------:R-:W-:Y:S01]  /*11d0*/  SHF.L.U32 R208, R8, 0x7, RZ ;  /* 0x0000000708d07819 */ /* 0x000fe200000006ff */
[----:B------:R-:W-:Y:S01]  /*11e0*/  IMAD.IADD R2, R3, 0x1, -R2 ;  /* 0x0000000103027824 */ /* 0x000fe200078e0a02 */
[----:B------:R-:W-:Y:S02]  /*11f0*/  SHF.R.S32.HI R3, RZ, 0x1f, R201 ;  /* 0x0000001fff037819 */ /* 0x000fe400000114c9 */
[----:B------:R-:W-:Y:S01]  /*1200*/  SHF.L.U32 R214, R220, 0x3, RZ ;  /* 0x00000003dcd67819 */ /* 0x000fe200000006ff */
[----:B------:R-:W-:Y:S01]  /*1210*/  IMAD R7, R2, 0x40, R7 ;  /* 0x0000004002077824 */ /* 0x000fe200078e0207 */
[----:B------:R-:W-:-:S02]  /*1220*/  LOP3.LUT R208, R208, 0x180, RZ, 0xc0, !PT ;  /* 0x00000180d0d07812 */ /* 0x000fc400078ec0ff */
[----:B------:R-:W-:Y:S01]  /*1230*/  SHF.R.S32.HI R2, RZ, 0x1f, R214 ;  /* 0x0000001fff027819 */ /* 0x000fe200000114d6 */
[----:B------:R-:W-:Y:S01]  /*1240*/  VIADD R219, R214, 0x40 ;  /* 0x00000040d6db7836 */ /* 0x000fe20000000000 */
[----:B------:R-:W-:Y:S01]  /*1250*/  STL [R1+0x30], R7 ;  /* 0x0000300701007387 */ /* 0x000fe20000100800 */
[----:B------:R-:W-:Y:S02]  /*1260*/  SHF.R.S32.HI R2, RZ, 0x1f, R204 ;  /* 0x0000001fff027819 */ /* 0x000fe400000114cc */
[----:B------:R-:W-:Y:S01]  /*1270*/  LOP3.LUT P0, RZ, R8, 0x2, RZ, 0xc0, !PT ;  /* 0x0000000208ff7812 */ /* 0x000fe2000780c0ff */
[----:B------:R0:W-:Y:S01]  /*1280*/  STL [R1+0x18], R3 ;  /* 0x0000180301007387 */ /* 0x0001e20000100800 */
[----:B------:R-:W-:Y:S02]  /*1290*/  LOP3.LUT R4, R208, 0x30, R173, 0xf8, !PT ;  /* 0x00000030d0047812 */ /* 0x000fe400078ef8ad */
[----:B------:R-:W-:Y:S01]  /*12a0*/  SHF.R.U32.HI R209, RZ, 0x3, R208 ;  /* 0x00000003ffd17819 */ /* 0x000fe200000116d0 */
[----:B------:R1:W-:Y:S01]  /*12b0*/  STL [R1+0x14], R0 ;  /* 0x0000140001007387 */ /* 0x0003e20000100800 */
[----:B------:R-:W-:-:S02]  /*12c0*/  SHF.L.U32 R17, R17, 0x7, RZ ;  /* 0x0000000711117819 */ /* 0x000fc400000006ff */
[----:B------:R-:W-:Y:S02]  /*12d0*/  LOP3.LUT R8, R208, 0x30, R13, 0xf8, !PT ;  /* 0x00000030d0087812 */ /* 0x000fe400078ef80d */
[----:B------:R-:W-:Y:S02]  /*12e0*/  LOP3.LUT R15, R15, 0xffffe000, RZ, 0xc0, !PT ;  /* 0xffffe0000f0f7812 */ /* 0x000fe400078ec0ff */
[----:B0-----:R-:W-:Y:S02]  /*12f0*/  SHF.R.S32.HI R3, RZ, 0x1f, R203 ;  /* 0x0000001fff037819 */ /* 0x001fe400000114cb */
[----:B------:R-:W-:Y:S02]  /*1300*/  LOP3.LUT R4, R4, R209, RZ, 0x3c, !PT ;  /* 0x000000d104047212 */ /* 0x000fe400078e3cff */
[----:B-1----:R-:W-:Y:S01]  /*1310*/  SHF.R.S32.HI R0, RZ, 0x1f, R202 ;  /* 0x0000001fff007819 */ /* 0x002fe200000114ca */
[----:B------:R0:W-:Y:S01]  /*1320*/  STL [R1+0x10], R3 ;  /* 0x0000100301007387 */ /* 0x0001e20000100800 */
[----:B------:R-:W-:-:S02]  /*1330*/  LOP3.LUT R17, R17, 0xffffe000, RZ, 0xc0, !PT ;  /* 0xffffe00011117812 */ /* 0x000fc400078ec0ff */
[----:B------:R-:W-:Y:S01]  /*1340*/  LOP3.LUT R8, R8, R209, RZ, 0x3c, !PT ;  /* 0x000000d108087212 */ /* 0x000fe200078e3cff */
[----:B------:R1:W-:Y:S01]  /*1350*/  STL [R1+0xc], R0 ;  /* 0x00000c0001007387 */ /* 0x0003e20000100800 */
[-C--:B------:R-:W-:Y:S02]  /*1360*/  IADD3 R15, R4, R210.reuse, R15 ;  /* 0x000000d2040f7210 */ /* 0x080fe40007ffe00f */
[----:B------:R-:W-:Y:S01]  /*1370*/  IADD3 R5, R8, R210, R17 ;  /* 0x000000d208057210 */ /* 0x000fe20007ffe011 */
[----:B------:R2:W-:Y:S01]  /*1380*/  STL [R1+0x8], R2 ;  /* 0x0000080201007387 */ /* 0x0005e20000100800 */
[----:B------:R-:W-:Y:S02]  /*1390*/  SHF.R.S32.HI R14, RZ, 0x1, R14 ;  /* 0x00000001ff0e7819 */ /* 0x000fe4000001140e */
[----:B0-----:R-:W-:Y:S02]  /*13a0*/  SHF.R.S32.HI R3, RZ, 0x1f, R219 ;  /* 0x0000001fff037819 */ /* 0x001fe400000114db */
[----:B------:R-:W-:Y:S01]  /*13b0*/  SEL R226, R226, 0xffffffe0, !P0 ;  /* 0xffffffe0e2e27807 */ /* 0x000fe20004000000 */
[----:B------:R-:W-:Y:S01]  /*13c0*/  IMAD.SHL.U32 R14, R14, 0x80, RZ ;  /* 0x000000800e0e7824 */ /* 0x000fe200078e00ff */
[----:B-1----:R-:W-:-:S02]  /*13d0*/  LOP3.LUT R0, R208, 0x10, R16, 0xf8, !PT ;  /* 0x00000010d0007812 */ /* 0x002fc400078ef810 */
[----:B------:R-:W-:Y:S02]  /*13e0*/  MOV R19, RZ ;  /* 0x000000ff00137202 */ /* 0x000fe40000000f00 */
[----:B--2---:R-:W-:Y:S02]  /*13f0*/  LOP3.LUT R2, R208, 0x30, R16, 0xf8, !PT ;  /* 0x00000030d0027812 */ /* 0x004fe400078ef810 */
[-C--:B------:R-:W-:Y:S01]  /*1400*/  LOP3.LUT R215, R0, R209.reuse, RZ, 0x3c, !PT ;  /* 0x000000d100d77212 */ /* 0x080fe200078e3cff */
[----:B------:R-:W-:Y:S01]  /*1410*/  IMAD.IADD R0, R18, 0x1, R5 ;  /* 0x0000000112007824 */ /* 0x000fe200078e0205 */
[----:B------:R-:W-:Y:S02]  /*1420*/  LOP3.LUT R3, R2, R209, RZ, 0x3c, !PT ;  /* 0x000000d102037212 */ /* 0x000fe400078e3cff */
[----:B------:R-:W-:Y:S01]  /*1430*/  IADD3 R2, R18, R15, RZ ;  /* 0x0000000f12027210 */ /* 0x000fe20007ffe0ff */
[----:B------:R-:W-:Y:S01]  /*1440*/  IMAD.IADD R215, R210, 0x1, R215 ;  /* 0x00000001d2d77824 */ /* 0x000fe200078e02d7 */
[----:B------:R-:W-:-:S02]  /*1450*/  IADD3 R3, R18, R210, R3 ;  /* 0x000000d212037210 */ /* 0x000fc40007ffe003 */
[----:B------:R-:W-:Y:S01]  /*1460*/  SHF.R.S32.HI R17, RZ, 0x1f, R16 ;  /* 0x0000001fff117819 */ /* 0x000fe20000011410 */
[----:B------:R-:W-:Y:S01]  /*1470*/  IMAD.IADD R216, R226, 0x1, R215 ;  /* 0x00000001e2d87824 */ /* 0x000fe200078e02d7 */
[----:B------:R-:W-:Y:S01]  /*1480*/  SHF.R.S32.HI R197, RZ, 0x1f, R172 ;  /* 0x0000001fffc57819 */ /* 0x000fe200000114ac */
[----:B------:R-:W-:Y:S01]  /*1490*/  STL [R1+0x24], R3 ;  /* 0x0000240301007387 */ /* 0x000fe20000100800 */
[----:B------:R-:W-:Y:S02]  /*14a0*/  SHF.R.S32.HI R207, RZ, 0x1f, R175 ;  /* 0x0000001fffcf7819 */ /* 0x000fe400000114af */
[----:B------:R-:W-:Y:S01]  /*14b0*/  SHF.R.S32.HI R206, RZ, 0x1f, R196 ;  /* 0x0000001fffce7819 */ /* 0x000fe200000114c4 */
[----:B------:R-:W-:Y:S01]  /*14c0*/  STL [R1+0x20], R2 ;  /* 0x0000200201007387 */ /* 0x000fe20000100800 */
[----:B------:R-:W-:Y:S02]  /*14d0*/  LOP3.LUT R212, R14, 0x180, RZ, 0xc0, !PT ;  /* 0x000001800ed47812 */ /* 0x000fe400078ec0ff */
[----:B------:R-:W-:Y:S01]  /*14e0*/  SHF.R.S32.HI R173, RZ, 0x4, R173 ;  /* 0x00000004ffad7819 */ /* 0x000fe200000114ad */
[----:B------:R0:W-:Y:S01]  /*14f0*/  STL [R1+0x1c], R0 ;  /* 0x00001c0001007387 */ /* 0x0001e20000100800 */
[----:B------:R-:W-:-:S02]  /*1500*/  SHF.R.S32.HI R174, RZ, 0x4, R13 ;  /* 0x00000004ffae7819 */ /* 0x000fc4000001140d */
[----:B------:R-:W-:Y:S01]  /*1510*/  IADD3 R226, R226, UR39, R215 ;  /* 0x00000027e2e27c10 */ /* 0x000fe2000fffe0d7 */
[----:B0-----:R-:W-:-:S05]  /*1520*/  IMAD R0, R11, 0x8, R7 ;  /* 0x000000080b007824 */ /* 0x001fca00078e0207 */
[----:B------:R0:W-:Y:S02]  /*1530*/  STL [R1+0x3c], R0 ;  /* 0x00003c0001007387 */ /* 0x0001e40000100800 */
.L_x_630:
[----:B0---4-:R-:W1:Y:S02]  /*1540*/  LDC.64 R2, c[0x0][0xc88] ;  /* 0x00032200ff027b82 */ /* 0x011e640000000a00 */
[----:B-1----:R-:W-:-:S05]  /*1550*/  IMAD.WIDE R2, R171, 0x4, R2 ;  /* 0x00000004ab027825 */ /* 0x002fca00078e0202 */
[----:B--2---:R1:W2:Y:S01]  /*1560*/  LDG.E R218, desc[UR50][R2.64] ;  /* 0x0000003202da7981 */ /* 0x0042a2000c1e1900 */
[----:B------:R-:W-:Y:S05]  /*1570*/  YIELD ;  /* 0x0000000000007946 */ /* 0x000fea0003800000 */
[----:B------:R-:W-:Y:S01]  /*1580*/  ULDC.64 UR4, c[0x0][0xa28] ;  /* 0x00028a0000047ab9 */ /* 0x000fe20000000a00 */
[----:B------:R-:W-:Y:S01]  /*1590*/  ULDC.64 UR8, c[0x0][0xa18] ;  /* 0x0002860000087ab9 */ /* 0x000fe20000000a00 */
[----:B------:R-:W-:Y:S01]  /*15a0*/  ISETP.NE.U32.AND P1, PT, RZ, UR4, PT ;  /* 0x00000004ff007c0c */ /* 0x000fe2000bf25070 */
[----:B------:R-:W-:Y:S01]  /*15b0*/  ULDC.64 UR6, c[0x0][0xa08] ;  /* 0x0002820000067ab9 */ /* 0x000fe20000000a00 */
[----:B-1----:R-:W-:Y:S01]  /*15c0*/  MOV R3, RZ ;  /* 0x000000ff00037202 */ /* 0x002fe20000000f00 */
[----:B------:R-:W-:Y:S01]  /*15d0*/  IMAD.MOV.U32 R27, RZ, RZ, RZ ;  /* 0x000000ffff1b7224 */ /* 0x000fe200078e00ff */
[----:B------:R-:W-:-:S02]  /*15e0*/  ISETP.NE.AND.EX P1, PT, RZ, UR5, PT, P1 ;  /* 0x00000005ff007c0c */ /* 0x000fc4000bf25310 */
[----:B------:R-:W-:-:S04]  /*15f0*/  ISETP.NE.U32.AND P0, PT, RZ, UR6, PT ;  /* 0x00000006ff007c0c */ /* 0x000fc8000bf05070 */
[----:B------:R-:W-:Y:S02]  /*1600*/  ISETP.NE.AND.EX P0, PT, RZ, UR7, PT, P0 ;  /* 0x00000007ff007c0c */ /* 0x000fe4000bf05300 */
[----:B--2---:R-:W-:Y:S01]  /*1610*/  SHF.R.S32.HI R224, RZ, 0x1f, R218 ;  /* 0x0000001fffe07819 */ /* 0x004fe200000114da */
[----:B------:R-:W-:-:S04]  /*1620*/  IMAD.SHL.U32 R222, R218, 0x4, RZ ;  /* 0x00000004dade7824 */ /* 0x000fc800078e00ff */
[C---:B---3--:R-:W-:Y:S02]  /*1630*/  @P1 LEA R4, P2, R218.reuse, UR4, 0x2 ;  /* 0x00000004da041c11 */ /* 0x048fe4000f8410ff */
[C-C-:B------:R-:W-:Y:S02]  /*1640*/  SHF.L.U64.HI R223, R218.reuse, 0x2, R224.reuse ;  /* 0x00000002dadf7819 */ /* 0x140fe400000102e0 */
[----:B------:R-:W-:Y:S02]  /*1650*/  @P1 LEA.HI.X R5, R218, UR5, R224, 0x2, P2 ;  /* 0x00000005da051c11 */ /* 0x000fe400090f14e0 */
[----:B------:R-:W-:Y:S01]  /*1660*/  ISETP.NE.U32.AND P2, PT, RZ, UR8, PT ;  /* 0x00000008ff007c0c */ /* 0x000fe2000bf45070 */
[----:B------:R-:W-:Y:S01]  /*1670*/  ULDC UR4, c[0x0][0x288] ;  /* 0x0000a20000047ab9 */ /* 0x000fe20000000800 */
[----:B------:R-:W-:Y:S01]  /*1680*/  IADD3 R8, P3, R222, UR6, RZ ;  /* 0x00000006de087c10 */ /* 0x000fe2000ff7e0ff */
[----:B------:R1:W5:Y:S01]  /*1690*/  @P1 LDG.E R3, desc[UR50][R4.64] ;  /* 0x0000003204031981 */ /* 0x000362000c1e1900 */
[----:B------:R-:W-:Y:S01]  /*16a0*/  ISETP.NE.AND.EX P2, PT, RZ, UR9, PT, P2 ;  /* 0x00000009ff007c0c */ /* 0x000fe2000bf45320 */
[----:B------:R-:W-:Y:S01]  /*16b0*/  IMAD.U32 R151, RZ, RZ, UR4 ;  /* 0x00000004ff977e24 */ /* 0x000fe2000f8e00ff */
[----:B------:R-:W-:Y:S01]  /*16c0*/  IADD3.X R9, R223, UR7, RZ, P3, !PT ;  /* 0x00000007df097c10 */ /* 0x000fe20009ffe4ff */
[----:B------:R-:W-:-:S04]  /*16d0*/  ULDC.64 UR4, c[0x0][0x418] ;  /* 0x0001060000047ab9 */ /* 0x000fc80000000a00 */
[----:B------:R1:W5:Y:S06]  /*16e0*/  @P0 LDG.E R27, desc[UR50][R8.64] ;  /* 0x00000032081b0981 */ /* 0x00036c000c1e1900 */
[----:B------:R-:W-:-:S04]  /*16f0*/  @P2 IADD3 R6, P1, R222, UR8, RZ ;  /* 0x00000008de062c10 */ /* 0x000fc8000ff3e0ff */
[----:B------:R-:W-:-:S05]  /*1700*/  @P2 IADD3.X R7, R223, UR9, RZ, P1, !PT ;  /* 0x00000009df072c10 */ /* 0x000fca0008ffe4ff */
[----:B------:R1:W5:Y:S01]  /*1710*/  @P2 LDG.E R151, desc[UR50][R6.64] ;  /* 0x0000003206972981 */ /* 0x000362000c1e1900 */
[----:B------:R-:W-:-:S03]  /*1720*/  UISETP.NE.U32.AND UP0, UPT, UR4, URZ, UPT ;  /* 0x0000003f0400728c */ /* 0x000fc6000bf05070 */
[----:B------:R-:W-:Y:S01]  /*1730*/  ULDC UR4, c[0x0][0x424] ;  /* 0x0001090000047ab9 */ /* 0x000fe20000000800 */
[----:B------:R-:W-:-:S03]  /*1740*/  UISETP.NE.AND.EX UP0, UPT, UR5, URZ, UPT, UP0 ;  /* 0x0000003f0500728c */ /* 0x000fc6000bf05300 */
[----:B------:R-:W-:Y:S01]  /*1750*/  ULDC UR5, c[0x0][0x2f0] ;  /* 0x0000bc0000057ab9 */ /* 0x000fe20000000800 */
[----:B------:R-:W-:-:S04]  /*1760*/  USEL UR4, UR4, 0x1, UP0 ;  /* 0x0000000104047887 */ /* 0x000fc80008000000 */
[----:B------:R-:W-:-:S03]  /*1770*/  UIMAD UR4, UR4, UR5, URZ ;  /* 0x00000005040472a4 */ /* 0x000fc6000f8e023f */
[----:B------:R-:W-:Y:S02]  /*1780*/  ULDC UR5, c[0x0][0x348] ;  /* 0x0000d20000057ab9 */ /* 0x000fe40000000800 */
[----:B------:R-:W-:Y:S01]  /*1790*/  IMAD.U32 R2, RZ, RZ, UR5 ;  /* 0x00000005ff027e24 */ /* 0x000fe2000f8e00ff */
[----:B------:R-:W-:Y:S01]  /*17a0*/  MOV R26, UR4 ;  /* 0x00000004001a7c02 */ /* 0x000fe20008000f00 */
[----:B------:R-:W-:Y:S01]  /*17b0*/  IMAD.MOV.U32 R24, RZ, RZ, R218 ;  /* 0x000000ffff187224 */ /* 0x000fe200078e00da */
[----:B-1----:R-:W-:Y:S06]  /*17c0*/  @P2 BRA `(.L_x_432) ;  /* 0x0000000000242947 */ /* 0x002fec0003800000 */
[----:B------:R-:W-:Y:S02]  /*17d0*/  ULDC.64 UR4, c[0x0][0xa00] ;  /* 0x0002800000047ab9 */ /* 0x000fe40000000a00 */
[----:B------:R-:W-:-:S04]  /*17e0*/  ISETP.NE.U32.AND P1, PT, RZ, UR4, PT ;  /* 0x00000004ff007c0c */ /* 0x000fc8000bf25070 */
[----:B------:R-:W-:-:S13]  /*17f0*/  ISETP.NE.AND.EX P1, PT, RZ, UR5, PT, P1 ;  /* 0x00000005ff007c0c */ /* 0x000fda000bf25310 */
[----:B------:R-:W-:Y:S05]  /*1800*/  @!P1 BRA `(.L_x_432) ;  /* 0x0000000000149947 */ /* 0x000fea0003800000 */
[----:B------:R-:W1:Y:S02]  /*1810*/  LDC.64 R4, c[0x0][0xa00] ;  /* 0x00028000ff047b82 */ /* 0x000e640000000a00 */
[----:B-1----:R-:W-:-:S05]  /*1820*/  IMAD.WIDE R4, R24, 0x4, R4 ;  /* 0x0000000418047825 */ /* 0x002fca00078e0204 */
[----:B-----5:R-:W2:Y:S04]  /*1830*/  LDG.E R151, desc[UR50][R4.64] ;  /* 0x0000003204977981 */ /* 0x020ea8000c1e1900 */
[----:B0-----:R-:W2:Y:S02]  /*1840*/  LDG.E R0, desc[UR50][R4.64+0x4] ;  /* 0x0000043204007981 */ /* 0x001ea4000c1e1900 */
[----:B--2---:R-:W-:-:S07]  /*1850*/  IMAD.IADD R151, R0, 0x1, -R151 ;  /* 0x0000000100977824 */ /* 0x004fce00078e0a97 */
.L_x_432:
[----:B------:R-:W-:Y:S01]  /*1860*/  ULDC.64 UR4, c[0x0][0xa20] ;  /* 0x0002880000047ab9 */ /* 0x000fe20000000a00 */
[----:B------:R-:W-:Y:S01]  /*1870*/  IMAD.MOV.U32 R225, RZ, RZ, R169 ;  /* 0x000000ffffe17224 */ /* 0x000fe200078e00a9 */
[----:B------:R-:W-:Y:S01]  /*1880*/  ISETP.NE.U32.AND P1, PT, RZ, UR4, PT ;  /* 0x00000004ff007c0c */ /* 0x000fe2000bf25070 */
[----:B------:R-:W-:-:S03]  /*1890*/  IMAD.MOV.U32 R221, RZ, RZ, R170 ;  /* 0x000000ffffdd7224 */ /* 0x000fc600078e00aa */
[----:B------:R-:W-:-:S13]  /*18a0*/  ISETP.NE.AND.EX P1, PT, RZ, UR5, PT, P1 ;  /* 0x00000005ff007c0c */ /* 0x000fda000bf25310 */
[----:B------:R-:W-:Y:S05]  /*18b0*/  @!P1 BRA `(.L_x_433) ;  /* 0x0000000000109947 */ /* 0x000fea0003800000 */
[----:B------:R-:W-:-:S04]  /*18c0*/  IADD3 R4, P0, R222, UR4, RZ ;  /* 0x00000004de047c10 */ /* 0x000fc8000ff1e0ff */
[----:B------:R-:W-:-:S05]  /*18d0*/  IADD3.X R5, R223, UR5, RZ, P0, !PT ;  /* 0x00000005df057c10 */ /* 0x000fca00087fe4ff */
[----:B------:R1:W5:Y:S01]  /*18e0*/  LDG.E R26, desc[UR50][R4.64] ;  /* 0x00000032041a7981 */ /* 0x000362000c1e1900 */
[----:B------:R-:W-:Y:S05]  /*18f0*/  BRA `(.L_x_434) ;  /* 0x0000000000107947 */ /* 0x000fea0003800000 */
.L_x_433:
[----:B------:R-:W-:Y:S05]  /*1900*/  @!P0 BRA `(.L_x_434) ;  /* 0x00000000000c8947 */ /* 0x000fea0003800000 */
[----:B------:R-:W2:Y:S04]  /*1910*/  LDG.E R5, desc[UR50][R8.64] ;  /* 0x0000003208057981 */ /* 0x000ea8000c1e1900 */
[----:B------:R-:W2:Y:S02]  /*1920*/  LDG.E R26, desc[UR50][R8.64+0x4] ;  /* 0x00000432081a7981 */ /* 0x000ea4000c1e1900 */
[----:B--2---:R-:W-:-:S07]  /*1930*/  IMAD.IADD R26, R26, 0x1, -R5 ;  /* 0x000000011a1a7824 */ /* 0x004fce00078e0a05 */
.L_x_434:
[----:B------:R-:W-:Y:S02]  /*1940*/  ULDC.64 UR4, c[0x0][0xa10] ;  /* 0x0002840000047ab9 */ /* 0x000fe40000000a00 */
[----:B------:R-:W-:-:S04]  /*1950*/  ISETP.NE.U32.AND P0, PT, RZ, UR4, PT ;  /* 0x00000004ff007c0c */ /* 0x000fc8000bf05070 */
[----:B------:R-:W-:Y:S01]  /*1960*/  ISETP.NE.AND.EX P0, PT, RZ, UR5, PT, P0 ;  /* 0x00000005ff007c0c */ /* 0x000fe2000bf05300 */
[----:B-----5:R-:W-:Y:S01]  /*1970*/  IMAD.IADD R11, R26, 0x1, -R3 ;  /* 0x000000011a0b7824 */ /* 0x020fe200078e0a03 */
[----:B------:R-:W-:-:S11]  /*1980*/  ULDC.64 UR4, c[0x0][0xa30] ;  /* 0x00028c0000047ab9 */ /* 0x000fd60000000a00 */
[----:B-1----:R-:W1:Y:S02]  /*1990*/  @P0 LDC.64 R4, c[0x0][0xa10] ;  /* 0x00028400ff040b82 */ /* 0x002e640000000a00 */
[----:B-1----:R-:W-:-:S05]  /*19a0*/  @P0 IMAD.WIDE R4, R24, 0x4, R4 ;  /* 0x0000000418040825 */ /* 0x002fca00078e0204 */
[----:B0-----:R-:W2:Y:S04]  /*19b0*/  @P0 LDG.E R0, desc[UR50][R4.64] ;  /* 0x0000003204000981 */ /* 0x001ea8000c1e1900 */
[----:B------:R-:W2:Y:S01]  /*19c0*/  @P0 LDG.E R9, desc[UR50][R4.64+0x4] ;  /* 0x0000043204090981 */ /* 0x000ea2000c1e1900 */
[----:B------:R-:W-:Y:S02]  /*19d0*/  IADD3 R122, -R11, RZ, RZ ;  /* 0x000000ff0b7a7210 */ /* 0x000fe40007ffe1ff */
[----:B------:R-:W-:Y:S02]  /*19e0*/  ISETP.NE.U32.AND P1, PT, RZ, UR4, PT ;  /* 0x00000004ff007c0c */ /* 0x000fe4000bf25070 */
[----:B------:R-:W-:Y:S02]  /*19f0*/  VIMNMX R122, RZ, R122, !PT ;  /* 0x0000007aff7a7248 */ /* 0x000fe40007fe0100 */
[----:B------:R-:W-:-:S02]  /*1a00*/  ISETP.NE.AND.EX P1, PT, RZ, UR5, PT, P1 ;  /* 0x00000005ff007c0c */ /* 0x000fc4000bf25310 */
[----:B------:R-:W-:-:S11]  /*1a10*/  MOV R136, R26 ;  /* 0x0000001a00887202 */ /* 0x000fd60000000f00 */
[----:B------:R-:W-:-:S04]  /*1a20*/  @P1 IADD3 R6, P2, R222, UR4, RZ ;  /* 0x00000004de061c10 */ /* 0x000fc8000ff5e0ff */
[----:B------:R-:W-:-:S05]  /*1a30*/  @P1 IADD3.X R7, R223, UR5, RZ, P2, !PT ;  /* 0x00000005df071c10 */ /* 0x000fca00097fe4ff */
[----:B------:R0:W5:Y:S01]  /*1a40*/  @P1 LDG.E R136, desc[UR50][R6.64] ;  /* 0x0000003206881981 */ /* 0x000162000c1e1900 */
[----:B--2---:R-:W-:-:S04]  /*1a50*/  @P0 IMAD.IADD R2, R9, 0x1, -R0 ;  /* 0x0000000109020824 */ /* 0x004fc800078e0a00 */
[----:B------:R-:W-:-:S04]  /*1a60*/  IMAD.IADD R152, R11, 0x1, R2 ;  /* 0x000000010b987824 */ /* 0x000fc800078e0202 */
[----:B------:R-:W-:-:S04]  /*1a70*/  VIADD R0, R152, 0x9f ;  /* 0x0000009f98007836 */ /* 0x000fc80000000000 */
[----:B------:R-:W-:-:S05]  /*1a80*/  IMAD.HI R0, R0, 0x66666667, RZ ;  /* 0x6666666700007827 */ /* 0x000fca00078e02ff */
[----:B------:R-:W-:-:S04]  /*1a90*/  SHF.R.U32.HI R3, RZ, 0x1f, R0 ;  /* 0x0000001fff037819 */ /* 0x000fc80000011600 */
[----:B------:R-:W-:-:S05]  /*1aa0*/  LEA.HI.SX32 R154, R0, R3, 0x1a ;  /* 0x00000003009a7211 */ /* 0x000fca00078fd2ff */
[----:B------:R-:W-:-:S05]  /*1ab0*/  IMAD R3, R154, 0xa0, -R11 ;  /* 0x000000a09a037824 */ /* 0x000fca00078e0a0b */
[----:B------:R-:W-:-:S04]  /*1ac0*/  VIMNMX R3, R3, R2, PT ;  /* 0x0000000203037248 */ /* 0x000fc80003fe0100 */
[----:B------:R-:W-:Y:S01]  /*1ad0*/  ISETP.GT.AND P0, PT, R3, R122, PT ;  /* 0x0000007a0300720c */ /* 0x000fe20003f04270 */
[----:B------:R-:W-:-:S05]  /*1ae0*/  IMAD.WIDE.U32 R122, R122, -0x33333333, RZ ;  /* 0xcccccccd7a7a7825 */ /* 0x000fca00078e00ff */
[----:B------:R-:W-:-:S05]  /*1af0*/  SHF.R.U32.HI R122, RZ, 0x7, R123 ;  /* 0x00000007ff7a7819 */ /* 0x000fca000001167b */
[----:B------:R-:W-:Y:S02]  /*1b00*/  IMAD.MOV.U32 R25, RZ, RZ, R122 ;  /* 0x000000ffff197224 */ /* 0x000fe400078e007a */
[----:B------:R-:W-:-:S04]  /*1b10*/  @P0 VIADD R0, R3, 0x9f ;  /* 0x0000009f03000836 */ /* 0x000fc80000000000 */
[----:B------:R-:W-:-:S05]  /*1b20*/  @P0 IMAD.HI R0, R0, 0x66666667, RZ ;  /* 0x6666666700000827 */ /* 0x000fca00078e02ff */
[----:B------:R-:W-:-:S04]  /*1b30*/  @P0 SHF.R.U32.HI R3, RZ, 0x1f, R0 ;  /* 0x0000001fff030819 */ /* 0x000fc80000011600 */
[----:B------:R-:W-:Y:S02]  /*1b40*/  @P0 LEA.HI.SX32 R25, R0, R3, 0x1a ;  /* 0x0000000300190211 */ /* 0x000fe400078fd2ff */
[----:B------:R-:W-:Y:S02]  /*1b50*/  PLOP3.LUT P0, PT, PT, PT, PT, 0x80, 0x0 ;  /* 0x000000000000781c */ /* 0x000fe40003f0f070 */
[----:B------:R-:W-:-:S13]  /*1b60*/  ISETP.GT.AND P1, PT, R25, R122, PT ;  /* 0x0000007a1900720c */ /* 0x000fda0003f24270 */
[----:B0-----:R-:W-:Y:S05]  /*1b70*/  @!P1 BRA `(.L_x_435) ;  /* 0x000000e400549947 */ /* 0x001fea0003800000 */
[----:B------:R-:W-:Y:S01]  /*1b80*/  VIADD R0, R18, 0x1a400 ;  /* 0x0001a40012007836 */ /* 0x000fe20000000000 */
[----:B------:R-:W-:Y:S04]  /*1b90*/  BSSY B6, `(.L_x_436) ;  /* 0x0000013000067945 */ /* 0x000fe80003800000 */
[----:B------:R-:W-:-:S13]  /*1ba0*/  LOP3.LUT P0, RZ, R0, 0x1bf, RZ, 0xc0, !PT ;  /* 0x000001bf00ff7812 */ /* 0x000fda000780c0ff */
[----:B------:R-:W-:Y:S05]  /*1bb0*/  @!P0 BRA `(.L_x_437) ;  /* 0x0000000000408947 */ /* 0x000fea0003800000 */
[----:B------:R-:W-:Y:S01]  /*1bc0*/  MOV R0, 0x0 ;  /* 0x0000000000007802 */ /* 0x000fe20000000f00 */
[----:B------:R-:W-:Y:S01]  /*1bd0*/  ULDC.64 UR4, c[0x4][0xc8] ;  /* 0x0100320000047ab9 */ /* 0x000fe20000000a00 */
[----:B------:R-:W-:Y:S01]  /*1be0*/  ULDC.64 UR6, c[0x4][0x30] ;  /* 0x01000c0000067ab9 */ /* 0x000fe20000000a00 */
[----:B------:R-:W-:Y:S01]  /*1bf0*/  IMAD.U32 R4, RZ, RZ, UR4 ;  /* 0x00000004ff047e24 */ /* 0x000fe2000f8e00ff */
[----:B------:R0:W1:Y:S01]  /*1c00*/  LDC.64 R14, c[0x4][R0] ;  /* 0x01000000000e7b82 */ /* 0x0000620000000a00 */
[----:B------:R-:W-:Y:S01]  /*1c10*/  MOV R5, UR5 ;  /* 0x0000000500057c02 */ /* 0x000fe20008000f00 */
[----:B------:R-:W-:Y:S01]  /*1c20*/  ULDC.64 UR4, c[0x4][0xd0] ;  /* 0x0100340000047ab9 */ /* 0x000fe20000000a00 */
[----:B------:R-:W-:Y:S01]  /*1c30*/  IMAD.U32 R10, RZ, RZ, UR6 ;  /* 0x00000006ff0a7e24 */ /* 0x000fe2000f8e00ff */
[----:B------:R-:W-:Y:S01]  /*1c40*/  MOV R8, 0x70 ;  /* 0x0000007000087802 */ /* 0x000fe20000000f00 */
[----:B------:R-:W-:Y:S02]  /*1c50*/  IMAD.U32 R6, RZ, RZ, UR4 ;  /* 0x00000004ff067e24 */ /* 0x000fe4000f8e00ff */
[----:B------:R-:W-:-:S02]  /*1c60*/  IMAD.U32 R7, RZ, RZ, UR5 ;  /* 0x00000005ff077e24 */ /* 0x000fc4000f8e00ff */
[----:B------:R-:W-:Y:S02]  /*1c70*/  IMAD.U32 R11, RZ, RZ, UR7 ;  /* 0x00000007ff0b7e24 */ /* 0x000fe4000f8e00ff */
[----:B------:R-:W-:Y:S02]  /*1c80*/  IMAD.MOV.U32 R12, RZ, RZ, 0x1 ;  /* 0x00000001ff0c7424 */ /* 0x000fe400078e00ff */
[----:B0-----:R-:W-:-:S07]  /*1c90*/  IMAD.MOV.U32 R13, RZ, RZ, RZ ;  /* 0x000000ffff0d7224 */ /* 0x001fce00078e00ff */
[----:B------:R-:W-:-:S07]  /*1ca0*/  LEPC R20, `(.L_x_437) ;  /* 0x000000001014794e */ /* 0x000fce0000000000 */
[----:B-1---5:R-:W-:Y:S05]  /*1cb0*/  CALL.ABS.NOINC R14 ;  /* 0x000000000e007343 */ /* 0x022fea0003c00000 */
.L_x_437:
[----:B------:R-:W-:Y:S05]  /*1cc0*/  BSYNC B6 ;  /* 0x0000000000067941 */ /* 0x000fea0003800000 */
.L_x_436:
        /* <DEDUP_REMOVED lines=20> */
.L_x_439:
[----:B------:R-:W-:Y:S05]  /*1e10*/  BSYNC B6 ;  /* 0x0000000000067941 */ /* 0x000fea0003800000 */
.L_x_438:
[----:B------:R-:W2:Y:S01]  /*1e20*/  LDL.LU R10, [R1] ;  /* 0x00000000010a7983 */ /* 0x000ea20000300800 */
[----:B------:R-:W-:Y:S01]  /*1e30*/  ULDC.64 UR4, c[0x0][0x9f8] ;  /* 0x00027e0000047ab9 */ /* 0x000fe20000000a00 */
[----:B------:R-:W0:Y:S01]  /*1e40*/  S2R R20, SR_TID.X ;  /* 0x0000000000147919 */ /* 0x000e220000002100 */
[----:B------:R-:W-:Y:S01]  /*1e50*/  ISETP.NE.U32.AND P0, PT, RZ, UR4, PT ;  /* 0x00000004ff007c0c */ /* 0x000fe2000bf05070 */
[C---:B------:R-:W-:Y:S01]  /*1e60*/  VIADD R0, R16.reuse, 0x20 ;  /* 0x0000002010007836 */ /* 0x040fe20000000000 */
[----:B------:R-:W1:Y:S01]  /*1e70*/  LDC.64 R100, c[0x0][0x3f8] ;  /* 0x0000fe00ff647b82 */ /* 0x000e620000000a00 */
[----:B------:R-:W3:Y:S01]  /*1e80*/  LDL R12, [R1+0x34] ;  /* 0x00003400010c7983 */ /* 0x000ee20000100800 */
[----:B------:R-:W-:Y:S01]  /*1e90*/  ISETP.NE.AND.EX P0, PT, RZ, UR5, PT, P0 ;  /* 0x00000005ff007c0c */ /* 0x000fe2000bf05300 */
[----:B------:R-:W-:-:S05]  /*1ea0*/  VIADD R3, R16, 0x40 ;  /* 0x0000004010037836 */ /* 0x000fca0000000000 */
[----:B------:R-:W4:Y:S07]  /*1eb0*/  LDC R121, c[0x0][0x3f4] ;  /* 0x0000fd00ff797b82 */ /* 0x000f2e0000000800 */
[----:B------:R-:W-:Y:S01]  /*1ec0*/  @P0 IADD3 R4, P1, R222, UR4, RZ ;  /* 0x00000004de040c10 */ /* 0x000fe2000ff3e0ff */
[----:B------:R-:W-:Y:S01]  /*1ed0*/  ULDC UR4, c[0x0][0x320] ;  /* 0x0000c80000047ab9 */ /* 0x000fe20000000800 */
[----:B------:R-:W4:Y:S02]  /*1ee0*/  LDC.64 R94, c[0x0][0x408] ;  /* 0x00010200ff5e7b82 */ /* 0x000f240000000a00 */
[----:B------:R-:W-:-:S05]  /*1ef0*/  @P0 IADD3.X R5, R223, UR5, RZ, P1, !PT ;  /* 0x00000005df050c10 */ /* 0x000fca0008ffe4ff */
[----:B------:R1:W3:Y:S01]  /*1f00*/  @P0 LDG.E R24, desc[UR50][R4.64] ;  /* 0x0000003204180981 */ /* 0x0002e2000c1e1900 */
[----:B0-----:R-:W-:-:S04]  /*1f10*/  SHF.R.U32.HI R20, RZ, 0x7, R20 ;  /* 0x00000007ff147819 */ /* 0x001fc80000011614 */
[----:B------:R-:W-:Y:S02]  /*1f20*/  ISETP.NE.AND P6, PT, R20, 0x1, PT ;  /* 0x000000011400780c */ /* 0x000fe40003fc5270 */
[----:B------:R-:W-:Y:S02]  /*1f30*/  ISETP.GE.AND P2, PT, R16, UR4, PT ;  /* 0x0000000410007c0c */ /* 0x000fe4000bf46270 */
[----:B------:R-:W-:Y:S02]  /*1f40*/  ISETP.GE.AND P3, PT, R0, UR4, PT ;  /* 0x0000000400007c0c */ /* 0x000fe4000bf66270 */
[----:B------:R-:W-:Y:S02]  /*1f50*/  ISETP.GE.AND P0, PT, R3, UR4, PT ;  /* 0x0000000403007c0c */ /* 0x000fe4000bf06270 */
[----:B------:R-:W-:-:S05]  /*1f60*/  ISETP.GE.AND P1, PT, R172, UR4, PT ;  /* 0x00000004ac007c0c */ /* 0x000fca000bf26270 */
[----:B------:R-:W-:Y:S05]  /*1f70*/  @!P6 WARPSYNC.ALL ;  /* 0x000000000000e948 */ /* 0x000fea0003800000 */
[----:B------:R-:W-:Y:S02]  /*1f80*/  ULDC UR4, c[0x0][0x2f4] ;  /* 0x0000bd0000047ab9 */ /* 0x000fe40000000800 */
[----:B------:R-:W-:Y:S02]  /*1f90*/  ISETP.GE.AND P5, PT, R0, UR4, PT ;  /* 0x0000000400007c0c */ /* 0x000fe4000bfa6270 */
[----:B------:R-:W-:Y:S02]  /*1fa0*/  ISETP.GE.AND P4, PT, R16, UR4, PT ;  /* 0x0000000410007c0c */ /* 0x000fe4000bf86270 */
[----:B-1----:R-:W-:-:S02]  /*1fb0*/  SEL R5, RZ, 0xffffffff, P5 ;  /* 0xffffffffff057807 */ /* 0x002fc40002800000 */
[----:B------:R-:W-:Y:S02]  /*1fc0*/  SEL R4, RZ, 0x1, P4 ;  /* 0x00000001ff047807 */ /* 0x000fe40002000000 */
[----:B------:R-:W-:-:S04]  /*1fd0*/  SHF.L.U32 R5, R5, 0x1, RZ ;  /* 0x0000000105057819 */ /* 0x000fc800000006ff */
[----:B------:R-:W-:Y:S02]  /*1fe0*/  LOP3.LUT R6, R5, 0x2, R4, 0xe2, !PT ;  /* 0x0000000205067812 */ /* 0x000fe400078ee204 */
[----:B------:R-:W-:Y:S02]  /*1ff0*/  SEL R5, RZ, 0xffffffff, P3 ;  /* 0xffffffffff057807 */ /* 0x000fe40001800000 */
[----:B------:R-:W-:Y:S02]  /*2000*/  ISETP.GE.AND P3, PT, R3, UR4, PT ;  /* 0x0000000403007c0c */ /* 0x000fe4000bf66270 */
[----:B------:R-:W-:Y:S02]  /*2010*/  ISETP.GE.AND P4, PT, R172, UR4, PT ;  /* 0x00000004ac007c0c */ /* 0x000fe4000bf86270 */
[----:B------:R-:W-:Y:S01]  /*2020*/  SHF.R.S32.HI R11, RZ, 0x1f, R198 ;  /* 0x0000001fff0b7819 */ /* 0x000fe200000114c6 */
[----:B------:R-:W-:Y:S01]  /*2030*/  IMAD.SHL.U32 R9, R5, 0x2, RZ ;  /* 0x0000000205097824 */ /* 0x000fe200078e00ff */
[----:B------:R-:W-:-:S02]  /*2040*/  SEL R5, RZ, 0x4, P3 ;  /* 0x00000004ff057807 */ /* 0x000fc40001800000 */
[----:B------:R-:W-:Y:S01]  /*2050*/  SEL R7, RZ, 0x8, P4 ;  /* 0x00000008ff077807 */ /* 0x000fe20002000000 */
[----:B------:R-:W-:Y:S01]  /*2060*/  IMAD R8, R11, R100, RZ ;  /* 0x000000640b087224 */ /* 0x000fe200078e02ff */
[----:B------:R-:W-:Y:S02]  /*2070*/  SEL R4, RZ, 0x1, P2 ;  /* 0x00000001ff047807 */ /* 0x000fe40001000000 */
[----:B----4-:R-:W-:Y:S02]  /*2080*/  ISETP.GE.AND P5, PT, R3, R121, PT ;  /* 0x000000790300720c */ /* 0x010fe40003fa6270 */
[----:B------:R-:W-:Y:S02]  /*2090*/  ISETP.GE.AND P2, PT, R175, UR4, PT ;  /* 0x00000004af007c0c */ /* 0x000fe4000bf46270 */
[----:B------:R-:W-:Y:S01]  /*20a0*/  LOP3.LUT R7, R7, R6, R5, 0xfe, !PT ;  /* 0x0000000607077212 */ /* 0x000fe200078efe05 */
[----:B------:R-:W-:Y:S01]  /*20b0*/  IMAD R13, R198, R101, R8 ;  /* 0x00000065c60d7224 */ /* 0x000fe200078e0208 */
[----:B------:R-:W-:-:S02]  /*20c0*/  LOP3.LUT R4, R9, 0x2, R4, 0xe2, !PT ;  /* 0x0000000209047812 */ /* 0x000fc400078ee204 */
[----:B------:R-:W-:Y:S02]  /*20d0*/  SEL R5, RZ, 0x4, P0 ;  /* 0x00000004ff057807 */ /* 0x000fe40000000000 */
[----:B------:R-:W-:Y:S02]  /*20e0*/  SEL R6, RZ, 0x8, P1 ;  /* 0x00000008ff067807 */ /* 0x000fe40000800000 */
[-C--:B------:R-:W-:Y:S02]  /*20f0*/  ISETP.GE.AND P0, PT, R16, R121.reuse, PT ;  /* 0x000000791000720c */ /* 0x080fe40003f06270 */
[----:B------:R-:W-:Y:S02]  /*2100*/  SEL R8, RZ, 0x10, P2 ;  /* 0x00000010ff087807 */ /* 0x000fe40001000000 */
[----:B------:R-:W-:Y:S02]  /*2110*/  ISETP.GE.AND P3, PT, R0, R121, PT ;  /* 0x000000790000720c */ /* 0x000fe40003f66270 */
[----:B------:R-:W-:-:S02]  /*2120*/  LOP3.LUT R9, R6, R4, R5, 0xfe, !PT ;  /* 0x0000000406097212 */ /* 0x000fc400078efe05 */
[----:B------:R-:W-:Y:S02]  /*2130*/  SEL R5, R121, RZ, P0 ;  /* 0x000000ff79057207 */ /* 0x000fe40000000000 */
[----:B------:R-:W-:Y:S02]  /*2140*/  LOP3.LUT R28, R7, R8, RZ, 0xfc, !PT ;  /* 0x00000008071c7212 */ /* 0x000fe400078efcff */
[----:B------:R-:W-:Y:S01]  /*2150*/  SEL R7, R121, RZ, P3 ;  /* 0x000000ff79077207 */ /* 0x000fe20001800000 */
[----:B------:R-:W-:Y:S01]  /*2160*/  IMAD.IADD R5, R16, 0x1, R5 ;  /* 0x0000000110057824 */ /* 0x000fe200078e0205 */
[--C-:B------:R-:W-:Y:S01]  /*2170*/  SHF.R.S32.HI R23, RZ, 0x1f, R22.reuse ;  /* 0x0000001fff177819 */ /* 0x100fe20000011416 */
[-C--:B------:R-:W-:Y:S01]  /*2180*/  IMAD R11, R11, R94.reuse, RZ ;  /* 0x0000005e0b0b7224 */ /* 0x080fe200078e02ff */
[----:B------:R-:W-:Y:S01]  /*2190*/  SEL R6, R121, RZ, P5 ;  /* 0x000000ff79067207 */ /* 0x000fe20002800000 */
[----:B------:R-:W-:Y:S01]  /*21a0*/  IMAD.IADD R7, R0, 0x1, R7 ;  /* 0x0000000100077824 */ /* 0x000fe200078e0207 */
[----:B------:R-:W-:Y:S01]  /*21b0*/  SHF.R.S32.HI R4, RZ, 0x1f, R5 ;  /* 0x0000001fff047819 */ /* 0x000fe20000011405 */
[----:B------:R-:W-:-:S04]  /*21c0*/  IMAD.WIDE.U32 R98, R198, R94, R22 ;  /* 0x0000005ec6627225 */ /* 0x000fc800078e0016 */
[C---:B------:R-:W-:Y:S02]  /*21d0*/  IMAD R11, R198.reuse, R95, R11 ;  /* 0x0000005fc60b7224 */ /* 0x040fe400078e020b */
[----:B------:R-:W-:Y:S01]  /*21e0*/  IMAD.WIDE.U32 R96, R198, R94, R16 ;  /* 0x0000005ec6607225 */ /* 0x000fe200078e0010 */
[C---:B------:R-:W-:Y:S02]  /*21f0*/  LEA.HI R21, R4.reuse, R5, RZ, 0x4 ;  /* 0x0000000504157211 */ /* 0x040fe400078f20ff */
[----:B------:R-:W-:Y:S01]  /*2200*/  IADD3 R99, R99, R11, RZ ;  /* 0x0000000b63637210 */ /* 0x000fe20007ffe0ff */
[----:B------:R-:W-:Y:S01]  /*2210*/  IMAD.IADD R97, R11, 0x1, R97 ;  /* 0x000000010b617824 */ /* 0x000fe200078e0261 */
[----:B------:R-:W-:Y:S01]  /*2220*/  LEA.HI R5, R4, R5, RZ, 0x6 ;  /* 0x0000000504057211 */ /* 0x000fe200078f30ff */
[----:B------:R-:W-:-:S03]  /*2230*/  IMAD.WIDE.U32 R104, R198, R100, R22 ;  /* 0x00000064c6687225 */ /* 0x000fc600078e0016 */
[----:B------:R-:W-:Y:S01]  /*2240*/  SHF.R.S32.HI R5, RZ, 0x6, R5 ;  /* 0x00000006ff057819 */ /* 0x000fe20000011405 */
[----:B------:R-:W-:Y:S01]  /*2250*/  IMAD.WIDE.U32 R102, R198, R100, R16 ;  /* 0x00000064c6667225 */ /* 0x000fe200078e0010 */
[----:B------:R-:W-:-:S03]  /*2260*/  SHF.R.U32.HI R4, RZ, 0x3, R212 ;  /* 0x00000003ff047819 */ /* 0x000fc600000116d4 */
[----:B------:R-:W-:Y:S02]  /*2270*/  IMAD.IADD R105, R105, 0x1, R13 ;  /* 0x0000000169697824 */ /* 0x000fe400078e020d */
[----:B------:R-:W-:Y:S01]  /*2280*/  IMAD.IADD R103, R13, 0x1, R103 ;  /* 0x000000010d677824 */ /* 0x000fe200078e0267 */
[----:B------:R-:W-:Y:S01]  /*2290*/  LOP3.LUT R13, R212, 0x30, R21, 0xf8, !PT ;  /* 0x00000030d40d7812 */ /* 0x000fe200078ef815 */
[C---:B------:R-:W-:Y:S02]  /*22a0*/  IMAD R135, R5.reuse, 0x2800, R210 ;  /* 0x0000280005877824 */ /* 0x040fe400078e02d2 */
[----:B------:R-:W-:Y:S02]  /*22b0*/  IMAD R133, R5, 0x2800, R213 ;  /* 0x0000280005857824 */ /* 0x000fe400078e02d5 */
[----:B------:R-:W-:Y:S02]  /*22c0*/  IMAD.IADD R126, R27, 0x1, R26 ;  /* 0x000000011b7e7824 */ /* 0x000fe400078e021a */
[----:B------:R-:W-:-:S02]  /*22d0*/  IMAD.MOV.U32 R123, RZ, RZ, 0x20 ;  /* 0x00000020ff7b7424 */ /* 0x000fc400078e00ff */
[----:B------:R-:W-:Y:S01]  /*22e0*/  IMAD.MOV.U32 R124, RZ, RZ, 0x40 ;  /* 0x00000040ff7c7424 */ /* 0x000fe200078e00ff */
[C---:B------:R-:W-:Y:S01]  /*22f0*/  SHF.L.U64.HI R109, R94.reuse, 0x7, R95 ;  /* 0x000000075e6d7819 */ /* 0x040fe2000001025f */
[----:B------:R-:W-:Y:S02]  /*2300*/  IMAD.SHL.U32 R110, R94, 0x80, RZ ;  /* 0x000000805e6e7824 */ /* 0x000fe400078e00ff */
[----:B-----5:R-:W-:Y:S01]  /*2310*/  IMAD.WIDE.U32 R98, R136, R94, R98 ;  /* 0x0000005e88627225 */ /* 0x020fe200078e0062 */
[----:B------:R-:W-:-:S03]  /*2320*/  SHF.L.U64.HI R107, R100, 0x7, R101 ;  /* 0x00000007646b7819 */ /* 0x000fc60000010265 */
[----:B------:R-:W-:Y:S01]  /*2330*/  IMAD.WIDE.U32 R96, R136, R94, R96 ;  /* 0x0000005e88607225 */ /* 0x000fe200078e0060 */
[----:B------:R-:W-:-:S03]  /*2340*/  SHF.R.S32.HI R117, RZ, 0x4, R21 ;  /* 0x00000004ff757819 */ /* 0x000fc60000011415 */
[----:B------:R-:W-:Y:S02]  /*2350*/  IMAD R127, R101, 0xa0, RZ ;  /* 0x000000a0657f7824 */ /* 0x000fe400078e02ff */
[----:B------:R-:W-:Y:S02]  /*2360*/  IMAD.SHL.U32 R108, R100, 0x80, RZ ;  /* 0x00000080646c7824 */ /* 0x000fe400078e00ff */
[----:B------:R-:W-:-:S04]  /*2370*/  IMAD.WIDE.U32 R104, R136, R100, R104 ;  /* 0x0000006488687225 */ /* 0x000fc800078e0068 */
[----:B------:R-:W-:Y:S01]  /*2380*/  IMAD.WIDE.U32 R102, R136, R100, R102 ;  /* 0x0000006488667225 */ /* 0x000fe200078e0066 */
[----:B------:R-:W-:-:S03]  /*2390*/  LEA R114, R228, R198, 0x7 ;  /* 0x000000c6e4727211 */ /* 0x000fc600078e38ff */
[----:B------:R-:W-:Y:S02]  /*23a0*/  VIADD R153, R20, 0x8 ;  /* 0x0000000814997836 */ /* 0x000fe40000000000 */
[----:B------:R-:W-:Y:S01]  /*23b0*/  IMAD.SHL.U32 R121, R121, 0x2, RZ ;  /* 0x0000000279797824 */ /* 0x000fe200078e00ff */
[----:B--2---:R-:W-:-:S04]  /*23c0*/  LOP3.LUT R10, R10, 0xfffffffe, RZ, 0xc0, !PT ;  /* 0xfffffffe0a0a7812 */ /* 0x004fc800078ec0ff */
[----:B------:R-:W-:-:S05]  /*23d0*/  @P5 LOP3.LUT R10, R10, 0x1, RZ, 0xfc, !PT ;  /* 0x000000010a0a5812 */ /* 0x000fca00078efcff */
[----:B------:R0:W-:Y:S02]  /*23e0*/  STL [R1], R10 ;  /* 0x0000000a01007387 */ /* 0x0001e40000100800 */
[----:B0-----:R-:W-:Y:S01]  /*23f0*/  IMAD.IADD R10, R3, 0x1, R6 ;  /* 0x00000001030a7824 */ /* 0x001fe200078e0206 */
[----:B------:R-:W-:-:S04]  /*2400*/  SHF.R.S32.HI R6, RZ, 0x1f, R7 ;  /* 0x0000001fff067819 */ /* 0x000fc80000011407 */
[CC--:B------:R-:W-:Y:S02]  /*2410*/  LEA.HI R11, R6.reuse, R7.reuse, RZ, 0x4 ;  /* 0x00000007060b7211 */ /* 0x0c0fe400078f20ff */
[----:B------:R-:W-:Y:S02]  /*2420*/  LEA.HI R6, R6, R7, RZ, 0x6 ;  /* 0x0000000706067211 */ /* 0x000fe400078f30ff */
[C---:B------:R-:W-:Y:S02]  /*2430*/  LOP3.LUT R8, R208.reuse, 0x30, R11, 0xf8, !PT ;  /* 0x00000030d0087812 */ /* 0x040fe400078ef80b */
[----:B------:R-:W-:Y:S02]  /*2440*/  SHF.R.S32.HI R7, RZ, 0x6, R6 ;  /* 0x00000006ff077819 */ /* 0x000fe40000011406 */
[----:B------:R-:W-:Y:S02]  /*2450*/  LOP3.LUT R6, R208, 0x30, R21, 0xf8, !PT ;  /* 0x00000030d0067812 */ /* 0x000fe400078ef815 */
[----:B------:R-:W-:Y:S01]  /*2460*/  SHF.R.S32.HI R15, RZ, 0x1f, R10 ;  /* 0x0000001fff0f7819 */ /* 0x000fe2000001140a */
[----:B------:R-:W-:Y:S01]  /*2470*/  IMAD R134, R7, 0x2800, R210 ;  /* 0x0000280007867824 */ /* 0x000fe200078e02d2 */
[----:B------:R-:W-:-:S02]  /*2480*/  LOP3.LUT R5, R8, R209, RZ, 0x3c, !PT ;  /* 0x000000d108057212 */ /* 0x000fc400078e3cff */
[----:B------:R-:W-:Y:S02]  /*2490*/  LOP3.LUT R6, R6, R209, RZ, 0x3c, !PT ;  /* 0x000000d106067212 */ /* 0x000fe400078e3cff */
[----:B------:R-:W-:Y:S01]  /*24a0*/  LEA.HI R27, R15, R10, RZ, 0x4 ;  /* 0x0000000a0f1b7211 */ /* 0x000fe200078f20ff */
[----:B------:R-:W-:Y:S01]  /*24b0*/  IMAD.IADD R134, R134, 0x1, R5 ;  /* 0x0000000186867824 */ /* 0x000fe200078e0205 */
[----:B------:R-:W-:Y:S02]  /*24c0*/  LOP3.LUT R8, R13, R4, RZ, 0x3c, !PT ;  /* 0x000000040d087212 */ /* 0x000fe400078e3cff */
[----:B------:R-:W-:Y:S02]  /*24d0*/  LEA.HI R10, R15, R10, RZ, 0x6 ;  /* 0x0000000a0f0a7211 */ /* 0x000fe400078f30ff */
[----:B------:R-:W-:Y:S02]  /*24e0*/  IADD3 R135, R135, R6, RZ ;  /* 0x0000000687877210 */ /* 0x000fe40007ffe0ff */
[----:B------:R-:W-:-:S02]  /*24f0*/  LOP3.LUT R5, R212, 0x30, R11, 0xf8, !PT ;  /* 0x00000030d4057812 */ /* 0x000fc400078ef80b */
[----:B------:R-:W-:Y:S02]  /*2500*/  SHF.R.S32.HI R15, RZ, 0x1f, R136 ;  /* 0x0000001fff0f7819 */ /* 0x000fe40000011488 */
[--C-:B------:R-:W-:Y:S02]  /*2510*/  LOP3.LUT R6, R208, 0x30, R27.reuse, 0xf8, !PT ;  /* 0x00000030d0067812 */ /* 0x100fe400078ef81b */
[----:B---3--:R-:W-:Y:S01]  /*2520*/  R2P PR, R12, 0x6 ;  /* 0x000000060c007804 */ /* 0x008fe20000000000 */
[----:B------:R-:W-:Y:S01]  /*2530*/  IMAD.IADD R133, R133, 0x1, R8 ;  /* 0x0000000185857824 */ /* 0x000fe200078e0208 */
[----:B------:R-:W-:Y:S02]  /*2540*/  SHF.R.S32.HI R10, RZ, 0x6, R10 ;  /* 0x00000006ff0a7819 */ /* 0x000fe4000001140a */
[----:B------:R-:W-:Y:S02]  /*2550*/  LOP3.LUT R8, R5, R4, RZ, 0x3c, !PT ;  /* 0x0000000405087212 */ /* 0x000fe400078e3cff */
[----:B------:R-:W-:-:S02]  /*2560*/  LOP3.LUT R13, R212, 0x30, R27, 0xf8, !PT ;  /* 0x00000030d40d7812 */ /* 0x000fc400078ef81b */
[----:B------:R-:W-:Y:S01]  /*2570*/  LOP3.LUT R5, R6, R209, RZ, 0x3c, !PT ;  /* 0x000000d106057212 */ /* 0x000fe200078e3cff */
[----:B------:R-:W-:Y:S01]  /*2580*/  IMAD R6, R15, R100, RZ ;  /* 0x000000640f067224 */ /* 0x000fe200078e02ff */
[----:B------:R-:W-:Y:S01]  /*2590*/  SEL R123, R123, 0xffffffe0, !P1 ;  /* 0xffffffe07b7b7807 */ /* 0x000fe20004800000 */
[----:B------:R-:W-:Y:S01]  /*25a0*/  IMAD R15, R15, R94, RZ ;  /* 0x0000005e0f0f7224 */ /* 0x000fe200078e02ff */
[----:B------:R-:W-:Y:S01]  /*25b0*/  ISETP.GE.AND P1, PT, R196, UR4, PT ;  /* 0x00000004c4007c0c */ /* 0x000fe2000bf26270 */
[--C-:B------:R-:W-:Y:S01]  /*25c0*/  IMAD R130, R10, 0x2800, R213.reuse ;  /* 0x000028000a827824 */ /* 0x100fe200078e02d5 */
[----:B------:R-:W-:Y:S01]  /*25d0*/  LOP3.LUT R13, R13, R4, RZ, 0x3c, !PT ;  /* 0x000000040d0d7212 */ /* 0x000fe200078e3cff */
[----:B------:R-:W-:Y:S01]  /*25e0*/  IMAD R131, R7, 0x2800, R213 ;  /* 0x0000280007837824 */ /* 0x000fe200078e02d5 */
[----:B------:R-:W-:Y:S01]  /*25f0*/  SHF.R.S32.HI R116, RZ, 0x4, R11 ;  /* 0x00000004ff747819 */ /* 0x000fe2000001140b */
[----:B------:R-:W-:Y:S01]  /*2600*/  IMAD R7, R95, 0xa0, RZ ;  /* 0x000000a05f077824 */ /* 0x000fe200078e02ff */
[----:B------:R-:W-:Y:S01]  /*2610*/  LOP3.LUT R26, R11, 0xfffffff0, RZ, 0xc0, !PT ;  /* 0xfffffff00b1a7812 */ /* 0x000fe200078ec0ff */
[----:B------:R-:W-:Y:S01]  /*2620*/  IMAD R15, R136, R95, R15 ;  /* 0x0000005f880f7224 */ /* 0x000fe200078e020f */
[----:B------:R-:W-:Y:S01]  /*2630*/  SEL R11, RZ, 0x20, P1 ;  /* 0x00000020ff0b7807 */ /* 0x000fe20000800000 */
[----:B------:R-:W-:Y:S01]  /*2640*/  IMAD.WIDE.U32 R94, R94, 0xa0, RZ ;  /* 0x000000a05e5e7825 */ /* 0x000fe200078e00ff */
[----:B------:R-:W-:-:S02]  /*2650*/  IADD3 R130, R130, R13, RZ ;  /* 0x0000000d82827210 */ /* 0x000fc40007ffe0ff */
[----:B------:R-:W-:Y:S01]  /*2660*/  SEL R124, R124, 0xffffffc0, !P2 ;  /* 0xffffffc07c7c7807 */ /* 0x000fe20005000000 */
[----:B------:R-:W-:Y:S01]  /*2670*/  IMAD R132, R10, 0x2800, R210 ;  /* 0x000028000a847824 */ /* 0x000fe200078e02d2 */
[----:B------:R-:W-:Y:S01]  /*2680*/  SHF.R.S32.HI R115, RZ, 0x4, R27 ;  /* 0x00000004ff737819 */ /* 0x000fe2000001141b */
[----:B------:R-:W-:Y:S01]  /*2690*/  IMAD R13, R136, R101, R6 ;  /* 0x00000065880d7224 */ /* 0x000fe200078e0206 */
[----:B------:R-:W-:Y:S01]  /*26a0*/  LOP3.LUT R21, R21, 0xfffffff0, RZ, 0xc0, !PT ;  /* 0xfffffff015157812 */ /* 0x000fe200078ec0ff */
[----:B------:R-:W-:Y:S01]  /*26b0*/  IMAD.WIDE.U32 R100, R100, 0xa0, RZ ;  /* 0x000000a064647825 */ /* 0x000fe200078e00ff */
[----:B------:R-:W-:Y:S02]  /*26c0*/  LOP3.LUT R27, R27, 0xfffffff0, RZ, 0xc0, !PT ;  /* 0xfffffff01b1b7812 */ /* 0x000fe400078ec0ff */
[----:B------:R-:W-:Y:S01]  /*26d0*/  LOP3.LUT R11, R28, R11, RZ, 0xfc, !PT ;  /* 0x0000000b1c0b7212 */ /* 0x000fe200078efcff */
[----:B------:R-:W-:Y:S01]  /*26e0*/  IMAD.IADD R131, R131, 0x1, R8 ;  /* 0x0000000183837824 */ /* 0x000fe200078e0208 */
[----:B------:R-:W-:Y:S01]  /*26f0*/  IADD3 R128, R95, R7, RZ ;  /* 0x000000075f807210 */ /* 0x000fe20007ffe0ff */
[----:B------:R-:W-:Y:S01]  /*2700*/  IMAD.IADD R132, R132, 0x1, R5 ;  /* 0x0000000184847824 */ /* 0x000fe200078e0205 */
[C---:B------:R-:W-:Y:S01]  /*2710*/  LOP3.LUT R6, R9.reuse, 0x1, RZ, 0xc0, !PT ;  /* 0x0000000109067812 */ /* 0x040fe200078ec0ff */
[----:B------:R-:W-:Y:S01]  /*2720*/  IMAD.IADD R129, R124, 0x1, R123 ;  /* 0x000000017c817824 */ /* 0x000fe200078e027b */
[----:B------:R-:W-:Y:S01]  /*2730*/  LOP3.LUT R7, R9, 0x2, RZ, 0xc0, !PT ;  /* 0x0000000209077812 */ /* 0x000fe200078ec0ff */
[----:B------:R-:W-:Y:S01]  /*2740*/  IMAD.IADD R127, R101, 0x1, R127 ;  /* 0x00000001657f7824 */ /* 0x000fe200078e027f */
[----:B------:R-:W-:Y:S01]  /*2750*/  LOP3.LUT R8, R9, 0x4, RZ, 0xc0, !PT ;  /* 0x0000000409087812 */ /* 0x000fe200078ec0ff */
[----:B------:R-:W-:Y:S01]  /*2760*/  IMAD.IADD R106, R105, 0x1, R13 ;  /* 0x00000001696a7824 */ /* 0x000fe200078e020d */
[----:B------:R-:W-:Y:S01]  /*2770*/  SHF.R.S32.HI R5, RZ, 0x1f, R170 ;  /* 0x0000001fff057819 */ /* 0x000fe200000114aa */
[----:B------:R-:W-:Y:S01]  /*2780*/  IMAD.IADD R10, R13, 0x1, R103 ;  /* 0x000000010d0a7824 */ /* 0x000fe200078e0267 */
[----:B------:R-:W-:Y:S01]  /*2790*/  LOP3.LUT R9, R9, 0x8, RZ, 0xc0, !PT ;  /* 0x0000000809097812 */ /* 0x000fe200078ec0ff */
[----:B------:R-:W-:Y:S01]  /*27a0*/  IMAD.IADD R93, R99, 0x1, R15 ;  /* 0x00000001635d7824 */ /* 0x000fe200078e020f */
[----:B------:R-:W-:Y:S01]  /*27b0*/  SHF.R.S32.HI R125, RZ, 0x1f, R24 ;  /* 0x0000001fff7d7819 */ /* 0x000fe20000011418 */
[----:B------:R-:W-:Y:S01]  /*27c0*/  IMAD.IADD R20, R15, 0x1, R97 ;  /* 0x000000010f147824 */ /* 0x000fe200078e0261 */
[----:B------:R-:W-:-:S02]  /*27d0*/  SHF.R.S32.HI R113, RZ, 0x1f, R21 ;  /* 0x0000001fff717819 */ /* 0x000fc40000011415 */
[----:B------:R-:W-:Y:S02]  /*27e0*/  SHF.R.S32.HI R112, RZ, 0x1f, R26 ;  /* 0x0000001fff707819 */ /* 0x000fe4000001141a */
[----:B------:R-:W-:Y:S02]  /*27f0*/  SHF.R.S32.HI R111, RZ, 0x1f, R27 ;  /* 0x0000001fff6f7819 */ /* 0x000fe4000001141b */
[----:B------:R-:W-:Y:S02]  /*2800*/  LOP3.LUT R28, R28, 0x1, RZ, 0xc0, !PT ;  /* 0x000000011c1c7812 */ /* 0x000fe400078ec0ff */
[C---:B------:R-:W-:Y:S02]  /*2810*/  LOP3.LUT R29, R11.reuse, 0x2, RZ, 0xc0, !PT ;  /* 0x000000020b1d7812 */ /* 0x040fe400078ec0ff */
[C---:B------:R-:W-:Y:S02]  /*2820*/  LOP3.LUT R30, R11.reuse, 0x4, RZ, 0xc0, !PT ;  /* 0x000000040b1e7812 */ /* 0x040fe400078ec0ff */
[----:B------:R-:W-:-:S02]  /*2830*/  LOP3.LUT R31, R11, 0x8, RZ, 0xc0, !PT ;  /* 0x000000080b1f7812 */ /* 0x000fc400078ec0ff */
[C---:B------:R-:W-:Y:S02]  /*2840*/  LOP3.LUT R32, R11.reuse, 0x10, RZ, 0xc0, !PT ;  /* 0x000000100b207812 */ /* 0x040fe400078ec0ff */
[----:B------:R-:W-:Y:S01]  /*2850*/  LOP3.LUT R33, R11, 0x20, RZ, 0xc0, !PT ;  /* 0x000000200b217812 */ /* 0x000fe200078ec0ff */
[----:B------:R-:W-:Y:S06]  /*2860*/  @!P6 BAR.SYNC.DEFER_BLOCKING 0x9, 0x100 ;  /* 0x024400000000eb1d */ /* 0x000fec0000010000 */
.L_x_545:
[----:B------:R-:W2:Y:S01]  /*2870*/  LDL.LU R38, [R1] ;  /* 0x0000000001267983 */ /* 0x000ea20000300800 */
[----:B------:R-:W0:Y:S01]  /*2880*/  LDC R36, c[0x0][0x430] ;  /* 0x00010c00ff247b82 */ /* 0x000e220000000800 */
[----:B------:R-:W-:-:S05]  /*2890*/  IADD3 R25, R25, -0x1, RZ ;  /* 0xffffffff19197810 */ /* 0x000fca0007ffe0ff */
[----:B------:R-:W-:Y:S02]  /*28a0*/  IMAD R11, R25, 0xa0, R114 ;  /* 0x000000a0190b7824 */ /* 0x000fe400078e0272 */
[----:B-1----:R-:W1:Y:S02]  /*28b0*/  LDC R118, c[0x0][0x3f4] ;  /* 0x0000fd00ff767b82 */ /* 0x002e640000000800 */
[----:B------:R-:W-:Y:S01]  /*28c0*/  IMAD.IADD R39, R126, 0x1, R11 ;  /* 0x000000017e277824 */ /* 0x000fe200078e020b */
[----:B------:R-:W-:-:S03]  /*28d0*/  ISETP.GE.AND P1, PT, R11, R2, PT ;  /* 0x000000020b00720c */ /* 0x000fc60003f26270 */
[----:B------:R-:W-:Y:S01]  /*28e0*/  IMAD.MOV.U32 R11, RZ, RZ, R39 ;  /* 0x000000ffff0b7224 */ /* 0x000fe200078e0027 */
[----:B------:R-:W-:Y:S02]  /*28f0*/  ISETP.GT.OR P1, PT, R114, 0x9f, P1 ;  /* 0x0000009f7200780c */ /* 0x000fe40000f24670 */
[----:B0-----:R-:W-:-:S11]  /*2900*/  ISETP.NE.AND P2, PT, R36, 0x1, PT ;  /* 0x000000012400780c */ /* 0x001fd60003f45270 */
[----:B------:R-:W0:Y:S08]  /*2910*/  @!P1 LDC.64 R14, c[0x0][0x428] ;  /* 0x00010a00ff0e9b82 */ /* 0x000e300000000a00 */
[----:B------:R-:W3:Y:S08]  /*2920*/  @!P1 LDC.64 R12, c[0x0][0x418] ;  /* 0x00010600ff0c9b82 */ /* 0x000ef00000000a00 */
[----:B------:R-:W4:Y:S08]  /*2930*/  @P2 LDC R34, c[0x0][0x434] ;  /* 0x00010d00ff222b82 */ /* 0x000f300000000800 */
[----:B------:R-:W1:Y:S01]  /*2940*/  @P2 LDC R35, c[0x0][0x438] ;  /* 0x00010e00ff232b82 */ /* 0x000e620000000800 */
[----:B----4-:R-:W-:-:S05]  /*2950*/  @P2 IMAD.HI.U32 R34, R39, R34, RZ ;  /* 0x0000002227222227 */ /* 0x010fca00078e00ff */
[----:B-1----:R-:W-:Y:S01]  /*2960*/  @P2 SHF.R.U32.HI R11, RZ, R35, R34 ;  /* 0x00000023ff0b2219 */ /* 0x002fe20000011622 */
[----:B0-----:R-:W-:-:S03]  /*2970*/  @!P1 IMAD R34, R125, R14, RZ ;  /* 0x0000000e7d229224 */ /* 0x001fc600078e02ff */
[--C-:B------:R-:W-:Y:S01]  /*2980*/  @!P1 SHF.R.S32.HI R35, RZ, 0x1f, R11.reuse ;  /* 0x0000001fff239819 */ /* 0x100fe2000001140b */
[----:B------:R-:W-:Y:S02]  /*2990*/  @!P1 IMAD R37, R24, R15, R34 ;  /* 0x0000000f18259224 */ /* 0x000fe400078e0222 */
[----:B------:R-:W-:-:S04]  /*29a0*/  @!P1 IMAD.MOV.U32 R34, RZ, RZ, R11 ;  /* 0x000000ffff229224 */ /* 0x000fc800078e000b */
[----:B------:R-:W-:Y:S01]  /*29b0*/  @!P1 IMAD.WIDE.U32 R14, R24, R14, R34 ;  /* 0x0000000e180e9225 */ /* 0x000fe200078e0022 */
[----:B------:R-:W-:-:S03]  /*29c0*/  MOV R34, RZ ;  /* 0x000000ff00227202 */ /* 0x000fc60000000f00 */
[----:B------:R-:W-:Y:S01]  /*29d0*/  @!P1 IMAD.IADD R15, R15, 0x1, R37 ;  /* 0x000000010f0f9824 */ /* 0x000fe200078e0225 */
[----:B---3--:R-:W-:-:S04]  /*29e0*/  @!P1 LEA R12, P2, R14, R12, 0x2 ;  /* 0x0000000c0e0c9211 */ /* 0x008fc800078410ff */
[----:B------:R-:W-:Y:S02]  /*29f0*/  @!P1 LEA.HI.X R13, R14, R13, R15, 0x2, P2 ;  /* 0x0000000d0e0d9211 */ /* 0x000fe400010f140f */
[----:B------:R-:W-:-:S03]  /*2a00*/  ISETP.GT.AND P2, PT, R25, R122, PT ;  /* 0x0000007a1900720c */ /* 0x000fc60003f44270 */
[----:B------:R0:W5:Y:S01]  /*2a10*/  @!P1 LDG.E R34, desc[UR50][R12.64] ;  /* 0x000000320c229981 */ /* 0x000162000c1e1900 */
[----:B------:R-:W-:Y:S01]  /*2a20*/  ISETP.GE.AND P1, PT, R118, 0x1, PT ;  /* 0x000000017600780c */ /* 0x000fe20003f26270 */
[----:B------:R-:W-:Y:S01]  /*2a30*/  IMAD.MOV R35, RZ, RZ, -R11 ;  /* 0x000000ffff237224 */ /* 0x000fe200078e0a0b */
[----:B------:R-:W-:Y:S05]  /*2a40*/  YIELD ;  /* 0x0000000000007946 */ /* 0x000fea0003800000 */
[C---:B------:R-:W-:Y:S01]  /*2a50*/  IMAD R37, R19.reuse, 0x7800, R215 ;  /* 0x0000780013257824 */ /* 0x040fe200078e02d7 */
[----:B------:R-:W-:Y:S01]  /*2a60*/  BSSY B0, `(.L_x_440) ;  /* 0x0000ceb000007945 */ /* 0x000fe20003800000 */
[----:B------:R-:W-:-:S02]  /*2a70*/  IMAD R11, R19, 0x7800, R216 ;  /* 0x00007800130b7824 */ /* 0x000fc400078e02d8 */
[----:B------:R-:W-:Y:S02]  /*2a80*/  IMAD R35, R36, R35, R39 ;  /* 0x0000002324237224 */ /* 0x000fe400078e0227 */
[C---:B------:R-:W-:Y:S02]  /*2a90*/  IMAD.IADD R37, R18.reuse, 0x1, R37 ;  /* 0x0000000112257824 */ /* 0x040fe400078e0225 */
[----:B------:R-:W-:Y:S01]  /*2aa0*/  IMAD.IADD R36, R18, 0x1, R11 ;  /* 0x0000000112247824 */ /* 0x000fe200078e020b */
[----:B--2---:R-:W-:-:S04]  /*2ab0*/  LOP3.LUT R38, R38, 0xfffffffd, RZ, 0xc0, !PT ;  /* 0xfffffffd26267812 */ /* 0x004fc800078ec0ff */
[----:B------:R-:W-:-:S05]  /*2ac0*/  @P2 LOP3.LUT R38, R38, 0x2, RZ, 0xfc, !PT ;  /* 0x0000000226262812 */ /* 0x000fca00078efcff */
[----:B------:R0:W-:Y:S01]  /*2ad0*/  STL [R1], R38 ;  /* 0x0000002601007387 */ /* 0x0001e20000100800 */
[----:B------:R-:W-:Y:S05]  /*2ae0*/  @!P1 BRA `(.L_x_441) ;  /* 0x000000c400c89947 */ /* 0x000fea0003800000 */
[----:B------:R-:W-:Y:S01]  /*2af0*/  SHF.R.S32.HI R88, RZ, 0x1f, R35 ;  /* 0x0000001fff587819 */ /* 0x000fe20000011423 */
[----:B------:R-:W-:Y:S01]  /*2b00*/  ULDC.64 UR4, c[0x0][0x300] ;  /* 0x0000c00000047ab9 */ /* 0x000fe20000000a00 */
[----:B-----5:R-:W-:Y:S01]  /*2b10*/  SHF.R.S32.HI R89, RZ, 0x1f, R34 ;  /* 0x0000001fff597819 */ /* 0x020fe20000011422 */
[C---:B0-----:R-:W-:Y:S01]  /*2b20*/  IMAD.WIDE.U32 R12, R35.reuse, UR4, RZ ;  /* 0x00000004230c7c25 */ /* 0x041fe2000f8e00ff */
[----:B------:R-:W-:Y:S02]  /*2b30*/  ULDC.U8 UR6, c[0x0][0x410] ;  /* 0x0001040000067ab9 */ /* 0x000fe40000000000 */
[----:B------:R-:W-:Y:S01]  /*2b40*/  ISETP.NE.AND P1, PT, RZ, UR6, PT ;  /* 0x00000006ff007c0c */ /* 0x000fe2000bf25270 */
[----:B------:R-:W-:Y:S02]  /*2b50*/  IMAD R14, R88, UR4, RZ ;  /* 0x00000004580e7c24 */ /* 0x000fe4000f8e02ff */
[-C--:B------:R-:W-:Y:S02]  /*2b60*/  IMAD R38, R128, R25.reuse, RZ ;  /* 0x0000001980267224 */ /* 0x080fe400078e02ff */
[----:B------:R-:W-:Y:S01]  /*2b70*/  IMAD R11, R35, UR5, R14 ;  /* 0x00000005230b7c24 */ /* 0x000fe2000f8e020e */
[----:B------:R-:W-:Y:S01]  /*2b80*/  ULDC.64 UR4, c[0x0][0x310] ;  /* 0x0000c40000047ab9 */ /* 0x000fe20000000a00 */
[----:B------:R-:W-:-:S02]  /*2b90*/  IMAD R14, R127, R25, RZ ;  /* 0x000000197f0e7224 */ /* 0x000fc400078e02ff */
[----:B------:R-:W-:Y:S02]  /*2ba0*/  IMAD R15, R89, UR4, RZ ;  /* 0x00000004590f7c24 */ /* 0x000fe4000f8e02ff */
[----:B------:R-:W-:Y:S01]  /*2bb0*/  IMAD.IADD R13, R13, 0x1, R11 ;  /* 0x000000010d0d7824 */ /* 0x000fe200078e020b */
[----:B------:R-:W-:Y:S01]  /*2bc0*/  SHF.R.S32.HI R11, RZ, 0x1f, R25 ;  /* 0x0000001fff0b7819 */ /* 0x000fe20000011419 */
[C---:B------:R-:W-:Y:S02]  /*2bd0*/  IMAD R15, R34.reuse, UR5, R15 ;  /* 0x00000005220f7c24 */ /* 0x040fe4000f8e020f */
[----:B------:R-:W-:Y:S01]  /*2be0*/  IMAD.WIDE.U32 R12, R34, UR4, R12 ;  /* 0x00000004220c7c25 */ /* 0x000fe2000f8e000c */
[----:B------:R-:W-:-:S03]  /*2bf0*/  ULDC.64 UR4, c[0x0][0x308] ;  /* 0x0000c20000047ab9 */ /* 0x000fc60000000a00 */
[----:B------:R-:W-:Y:S01]  /*2c00*/  IMAD R43, R11, R94, R38 ;  /* 0x0000005e0b2b7224 */ /* 0x000fe200078e0226 */
[----:B------:R-:W-:Y:S01]  /*2c10*/  IADD3 R13, R13, R15, RZ ;  /* 0x0000000f0d0d7210 */ /* 0x000fe20007ffe0ff */
[----:B------:R-:W-:Y:S02]  /*2c20*/  IMAD R15, R5, UR4, RZ ;  /* 0x00000004050f7c24 */ /* 0x000fe4000f8e02ff */
[----:B------:R-:W-:Y:S02]  /*2c30*/  IMAD R41, R11, R100, R14 ;  /* 0x000000640b297224 */ /* 0x000fe400078e020e */
[----:B------:R-:W-:-:S04]  /*2c40*/  IMAD.WIDE.U32 R38, R170, UR4, R12 ;  /* 0x00000004aa267c25 */ /* 0x000fc8000f8e000c */
[----:B------:R-:W-:Y:S01]  /*2c50*/  IMAD R119, R170, UR5, R15 ;  /* 0x00000005aa777c24 */ /* 0x000fe2000f8e020f */
[----:B------:R-:W-:Y:S01]  /*2c60*/  ULDC.64 UR4, c[0x0][0x2e8] ;  /* 0x0000ba0000047ab9 */ /* 0x000fe20000000a00 */
[----:B------:R-:W-:Y:S01]  /*2c70*/  IMAD R90, R25, -0xa0, R2 ;  /* 0xffffff60195a7824 */ /* 0x000fe200078e0202 */
[----:B------:R-:W-:Y:S01]  /*2c80*/  IADD3 R120, P2, R38, UR4, RZ ;  /* 0x0000000426787c10 */ /* 0x000fe2000ff5e0ff */
[----:B------:R-:W-:-:S03]  /*2c90*/  IMAD.WIDE.U32 R14, R100, R25, RZ ;  /* 0x00000019640e7225 */ /* 0x000fc600078e00ff */
[----:B------:R-:W-:Y:S01]  /*2ca0*/  IADD3.X R119, R39, UR5, R119, P2, !PT ;  /* 0x0000000527777c10 */ /* 0x000fe200097fe477 */
[----:B------:R-:W-:Y:S01]  /*2cb0*/  IMAD.WIDE.U32 R12, R94, R25, RZ ;  /* 0x000000195e0c7225 */ /* 0x000fe200078e00ff */
[----:B------:R-:W-:-:S03]  /*2cc0*/  VIMNMX R90, R90, 0xa0, PT ;  /* 0x000000a05a5a7848 */ /* 0x000fc60003fe0100 */
[----:B------:R-:W-:Y:S02]  /*2cd0*/  IMAD.IADD R11, R15, 0x1, R41 ;  /* 0x000000010f0b7824 */ /* 0x000fe400078e0229 */
[----:B------:R-:W-:Y:S01]  /*2ce0*/  IMAD.IADD R86, R13, 0x1, R43 ;  /* 0x000000010d567824 */ /* 0x000fe200078e022b */
[----:B------:R-:W-:Y:S06]  /*2cf0*/  @!P1 BRA `(.L_x_442) ;  /* 0x0000006000449947 */ /* 0x000fec0003800000 */
[----:B------:R-:W-:Y:S01]  /*2d00*/  ISETP.GE.AND P2, PT, R198, R90, PT ;  /* 0x0000005ac600720c */ /* 0x000fe20003f46270 */
[----:B------:R-:W-:Y:S01]  /*2d10*/  BSSY B1, `(.L_x_443) ;  /* 0x0000033000017945 */ /* 0x000fe20003800000 */
        /* <DEDUP_REMOVED lines=13> */
[----:B------:R-:W-:Y:S06]  /*2df0*/  @P2 BRA `(.L_x_444) ;  /* 0x0000000000902947 */ /* 0x000fec0003800000 */
[----:B------:R-:W-:Y:S01]  /*2e00*/  ULDC.64 UR4, c[0x0][0x3e8] ;  /* 0x0000fa0000047ab9 */ /* 0x000fe20000000a00 */
[----:B------:R-:W-:Y:S02]  /*2e10*/  CS2R R82, SRZ ;  /* 0x0000000000527805 */ /* 0x000fe4000001ff00 */
[----:B------:R-:W-:Y:S02]  /*2e20*/  IADD3 R40, P1, P4, R104, UR4, R14 ;  /* 0x0000000468287c10 */ /* 0x000fe4000fc3e00e */
[----:B------:R-:W-:Y:S02]  /*2e30*/  CS2R R84, SRZ ;  /* 0x0000000000547805 */ /* 0x000fe4000001ff00 */
[----:B------:R-:W-:Y:S01]  /*2e40*/  IADD3.X R41, R106, UR5, R11, P1, P4 ;  /* 0x000000056a297c10 */ /* 0x000fe20008fe840b */
[----:B------:R-:W-:Y:S02]  /*2e50*/  ULDC.64 UR4, c[0x0][0x400] ;  /* 0x0001000000047ab9 */ /* 0x000fe40000000a00 */
[----:B------:R-:W-:-:S04]  /*2e60*/  IADD3 R42, P1, P4, R98, UR4, R12 ;  /* 0x00000004622a7c10 */ /* 0x000fc8000fc3e00c */
[----:B------:R-:W-:Y:S02]  /*2e70*/  IADD3.X R43, R93, UR5, R86, P1, P4 ;  /* 0x000000055d2b7c10 */ /* 0x000fe40008fe8456 */
[----:B------:R-:W-:Y:S02]  /*2e80*/  ISETP.GE.AND P1, PT, R22, R118, PT ;  /* 0x000000761600720c */ /* 0x000fe40003f26270 */
[----:B------:R-:W-:Y:S02]  /*2e90*/  CS2R R78, SRZ ;  /* 0x00000000004e7805 */ /* 0x000fe4000001ff00 */
[----:B------:R-:W-:-:S09]  /*2ea0*/  CS2R R80, SRZ ;  /* 0x0000000000507805 */ /* 0x000fd2000001ff00 */
[----:B------:R0:W5:Y:S04]  /*2eb0*/  @!P1 LDG.E.64 R82, desc[UR50][R40.64] ;  /* 0x0000003228529981 */ /* 0x000168000c1e1b00 */
[----:B------:R0:W5:Y:S01]  /*2ec0*/  @!P1 LDG.E.64 R84, desc[UR50][R42.64] ;  /* 0x000000322a549981 */ /* 0x000162000c1e1b00 */
        /* <DEDUP_REMOVED lines=20> */
[----:B------:R-:W-:-:S13]  /*3010*/  ISETP.GE.AND P1, PT, R204, R118, PT ;  /* 0x00000076cc00720c */ /* 0x000fda0003f26270 */
[----:B------:R0:W5:Y:S04]  /*3020*/  @!P1 LDG.E.64 R62, desc[UR50][R40.64+0x50] ;  /* 0x00005032283e9981 */ /* 0x000168000c1e1b00 */
[----:B------:R0:W5:Y:S02]  /*3030*/  @!P1 LDG.E.64 R64, desc[UR50][R42.64+0x50] ;  /* 0x000050322a409981 */ /* 0x000164000c1e1b00 */
.L_x_444:
[----:B------:R-:W-:Y:S05]  /*3040*/  BSYNC B1 ;  /* 0x0000000000017941 */ /* 0x000fea0003800000 */
.L_x_443:
[----:B0-----:R-:W-:Y:S01]  /*3050*/  VIADD R40, R198, 0x80 ;  /* 0x00000080c6287836 */ /* 0x001fe20000000000 */
[----:B------:R-:W-:Y:S01]  /*3060*/  BSSY B1, `(.L_x_445) ;  /* 0x0000038000017945 */ /* 0x000fe20003800000 */
[----:B------:R-:W-:Y:S02]  /*3070*/  CS2R R42, SRZ ;  /* 0x00000000002a7805 */ /* 0x000fe4000001ff00 */
[----:B------:R-:W-:Y:S02]  /*3080*/  CS2R R46, SRZ ;  /* 0x00000000002e7805 */ /* 0x000fe4000001ff00 */
[----:B------:R-:W-:Y:S02]  /*3090*/  CS2R R50, SRZ ;  /* 0x0000000000327805 */ /* 0x000fe4000001ff00 */
[----:B------:R-:W-:Y:S02]  /*30a0*/  ISETP.GE.AND P4, PT, R40, R90, PT ;  /* 0x0000005a2800720c */ /* 0x000fe40003f86270 */
[----:B------:R-:W-:-:S02]  /*30b0*/  CS2R R54, SRZ ;  /* 0x0000000000367805 */ /* 0x000fc4000001ff00 */
[----:B------:R-:W-:Y:S02]  /*30c0*/  CS2R R58, SRZ ;  /* 0x00000000003a7805 */ /* 0x000fe4000001ff00 */
[----:B------:R-:W-:Y:S02]  /*30d0*/  CS2R R40, SRZ ;  /* 0x0000000000287805 */ /* 0x000fe4000001ff00 */
[----:B------:R-:W-:Y:S02]  /*30e0*/  CS2R R44, SRZ ;  /* 0x00000000002c7805 */ /* 0x000fe4000001ff00 */
[----:B------:R-:W-:Y:S02]  /*30f0*/  CS2R R48, SRZ ;  /* 0x0000000000307805 */ /* 0x000fe4000001ff00 */
[----:B------:R-:W-:Y:S02]  /*3100*/  CS2R R52, SRZ ;  /* 0x0000000000347805 */ /* 0x000fe4000001ff00 */
[----:B------:R-:W-:Y:S01]  /*3110*/  CS2R R56, SRZ ;  /* 0x0000000000387805 */ /* 0x000fe2000001ff00 */
[----:B-----5:R-:W-:Y:S01]  /*3120*/  IMAD.MOV.U32 R145, RZ, RZ, R62 ;  /* 0x000000ffff917224 */ /* 0x020fe200078e003e */
[----:B------:R-:W-:-:S02]  /*3130*/  MOV R148, R66 ;  /* 0x0000004200947202 */ /* 0x000fc40000000f00 */
[----:B------:R-:W-:Y:S01]  /*3140*/  CS2R R60, SRZ ;  /* 0x00000000003c7805 */ /* 0x000fe2000001ff00 */
[----:B------:R-:W-:Y:S06]  /*3150*/  @P4 BRA `(.L_x_446) ;  /* 0x0000000000a04947 */ /* 0x000fec0003800000 */
[----:B------:R-:W-:Y:S01]  /*3160*/  IADD3 R13, P1, P5, R104, R14, R108 ;  /* 0x0000000e680d7210 */ /* 0x000fe20007d3e06c */
[----:B------:R-:W-:Y:S01]  /*3170*/  ULDC.64 UR4, c[0x0][0x3e8] ;  /* 0x0000fa0000047ab9 */ /* 0x000fe20000000a00 */
[----:B------:R-:W-:Y:S02]  /*3180*/  CS2R R58, SRZ ;  /* 0x00000000003a7805 */ /* 0x000fe4000001ff00 */
[----:B------:R-:W-:Y:S02]  /*3190*/  CS2R R60, SRZ ;  /* 0x00000000003c7805 */ /* 0x000fe4000001ff00 */
[----:B------:R-:W-:Y:S02]  /*31a0*/  IADD3.X R11, R106, R11, R107, P1, P5 ;  /* 0x0000000b6a0b7210 */ /* 0x000fe40000fea46b */
[----:B------:R-:W-:-:S04]  /*31b0*/  IADD3 R14, P1, P5, R98, R12, R110 ;  /* 0x0000000c620e7210 */ /* 0x000fc80007d3e06e */
[----:B------:R-:W-:Y:S02]  /*31c0*/  IADD3.X R86, R93, R86, R109, P1, P5 ;  /* 0x000000565d567210 */ /* 0x000fe40000fea46d */
[----:B------:R-:W-:-:S04]  /*31d0*/  IADD3 R12, P1, R13, UR4, RZ ;  /* 0x000000040d0c7c10 */ /* 0x000fc8000ff3e0ff */
[----:B------:R-:W-:Y:S01]  /*31e0*/  IADD3.X R13, R11, UR5, RZ, P1, !PT ;  /* 0x000000050b0d7c10 */ /* 0x000fe20008ffe4ff */
[----:B------:R-:W-:Y:S02]  /*31f0*/  ULDC.64 UR4, c[0x0][0x400] ;  /* 0x0001000000047ab9 */ /* 0x000fe40000000a00 */
[----:B------:R-:W-:-:S04]  /*3200*/  IADD3 R14, P1, R14, UR4, RZ ;  /* 0x000000040e0e7c10 */ /* 0x000fc8000ff3e0ff */
[----:B------:R-:W-:Y:S02]  /*3210*/  IADD3.X R15, R86, UR5, RZ, P1, !PT ;  /* 0x00000005560f7c10 */ /* 0x000fe40008ffe4ff */
        /* <DEDUP_REMOVED lines=28> */
.L_x_446:
[----:B------:R-:W-:Y:S05]  /*33e0*/  BSYNC B1 ;  /* 0x0000000000017941 */ /* 0x000fea0003800000 */
.L_x_445:
[----:B------:R-:W-:Y:S01]  /*33f0*/  UISETP.NE.AND UP0, UPT, UR48, 0x3, UPT ;  /* 0x000000033000788c */ /* 0x000fe2000bf05270 */
[----:B------:R-:W-:Y:S01]  /*3400*/  IMAD.MOV.U32 R156, RZ, RZ, R70 ;  /* 0x000000ffff9c7224 */ /* 0x000fe200078e0046 */
[----:B------:R-:W-:Y:S01]  /*3410*/  MOV R149, R64 ;  /* 0x0000004000957202 */ /* 0x000fe20000000f00 */
[----:B------:R-:W-:Y:S01]  /*3420*/  IMAD.MOV.U32 R158, RZ, RZ, R74 ;  /* 0x000000ffff9e7224 */ /* 0x000fe200078e004a */
[----:B------:R-:W-:Y:S01]  /*3430*/  MOV R163, R84 ;  /* 0x0000005400a37202 */ /* 0x000fe20000000f00 */
[----:B------:R-:W-:Y:S01]  /*3440*/  IMAD.MOV.U32 R161, RZ, RZ, R78 ;  /* 0x000000ffffa17224 */ /* 0x000fe200078e004e */
[----:B------:R-:W-:Y:S01]  /*3450*/  PLOP3.LUT P1, PT, PT, PT, UP0, 0x80, 0x0 ;  /* 0x000000000000781c */ /* 0x000fe20003f2f008 */
[----:B------:R-:W-:Y:S01]  /*3460*/  IMAD.MOV.U32 R162, RZ, RZ, R82 ;  /* 0x000000ffffa27224 */ /* 0x000fe200078e0052 */
[----:B-----5:R-:W-:Y:S01]  /*3470*/  MOV R143, R54 ;  /* 0x00000036008f7202 */ /* 0x020fe20000000f00 */
[----:B------:R-:W-:Y:S01]  /*3480*/  IMAD.MOV.U32 R155, RZ, RZ, R68 ;  /* 0x000000ffff9b7224 */ /* 0x000fe200078e0044 */
[----:B------:R-:W-:Y:S01]  /*3490*/  MOV R142, R52 ;  /* 0x00000034008e7202 */ /* 0x000fe20000000f00 */
[----:B------:R-:W-:-:S02]  /*34a0*/  IMAD.MOV.U32 R157, RZ, RZ, R72 ;  /* 0x000000ffff9d7224 */ /* 0x000fc400078e0048 */
[----:B------:R-:W-:Y:S02]  /*34b0*/  IMAD.MOV.U32 R159, RZ, RZ, R76 ;  /* 0x000000ffff9f7224 */ /* 0x000fe400078e004c */
[----:B------:R-:W-:Y:S02]  /*34c0*/  IMAD.MOV.U32 R160, RZ, RZ, R80 ;  /* 0x000000ffffa07224 */ /* 0x000fe400078e0050 */
[----:B------:R-:W-:Y:S02]  /*34d0*/  IMAD.MOV.U32 R86, RZ, RZ, R38 ;  /* 0x000000ffff567224 */ /* 0x000fe400078e0026 */
[----:B------:R-:W-:Y:S02]  /*34e0*/  IMAD.MOV.U32 R137, RZ, RZ, R42 ;  /* 0x000000ffff897224 */ /* 0x000fe400078e002a */
[----:B------:R-:W-:Y:S02]  /*34f0*/  IMAD.MOV.U32 R139, RZ, RZ, R46 ;  /* 0x000000ffff8b7224 */ /* 0x000fe400078e002e */
[----:B------:R-:W-:-:S02]  /*3500*/  IMAD.MOV.U32 R141, RZ, RZ, R50 ;  /* 0x000000ffff8d7224 */ /* 0x000fc400078e0032 */
[----:B------:R-:W-:Y:S02]  /*3510*/  IMAD.MOV.U32 R146, RZ, RZ, R58 ;  /* 0x000000ffff927224 */ /* 0x000fe400078e003a */
[----:B------:R-:W-:Y:S02]  /*3520*/  IMAD.MOV.U32 R87, RZ, RZ, R40 ;  /* 0x000000ffff577224 */ /* 0x000fe400078e0028 */
[----:B------:R-:W-:Y:S02]  /*3530*/  IMAD.MOV.U32 R138, RZ, RZ, R44 ;  /* 0x000000ffff8a7224 */ /* 0x000fe400078e002c */
[----:B------:R-:W-:Y:S02]  /*3540*/  IMAD.MOV.U32 R140, RZ, RZ, R48 ;  /* 0x000000ffff8c7224 */ /* 0x000fe400078e0030 */
[----:B------:R-:W-:Y:S02]  /*3550*/  IMAD.MOV.U32 R144, RZ, RZ, R56 ;  /* 0x000000ffff907224 */ /* 0x000fe400078e0038 */
[----:B------:R-:W-:Y:S01]  /*3560*/  IMAD.MOV.U32 R147, RZ, RZ, R60 ;  /* 0x000000ffff937224 */ /* 0x000fe200078e003c */
[----:B------:R-:W-:Y:S06]  /*3570*/  @!P1 BRA `(.L_x_447) ;  /* 0x0000000000049947 */ /* 0x000fec0003800000 */
[----:B------:R-:W-:Y:S01]  /*3580*/  BPT.TRAP 0x1 ;  /* 0x000000040000795c */ /* 0x000fe20000300000 */
.L_x_447:
[----:B------:R-:W-:Y:S01]  /*3590*/  IMAD R91, R19, 0x8, R18 ;  /* 0x00000008135b7824 */ /* 0x000fe200078e0212 */
[----:B------:R-:W-:Y:S01]  /*35a0*/  SHF.L.U32 R92, R199, 0x1f, RZ ;  /* 0x0000001fc75c7819 */ /* 0x000fe200000006ff */
[----:B------:R-:W-:Y:S03]  /*35b0*/  BSSY B1, `(.L_x_448) ;  /* 0x0000003000017945 */ /* 0x000fe60003800000 */
[----:B------:R-:W1:Y:S02]  /*35c0*/  SYNCS.PHASECHK.TRANS64.TRYWAIT P5, [R91+URZ+0x29890], R92 ;  /* 0x0298905c5b0075a7 */ /* 0x000e6400080a017f */
[----:B-1----:R-:W-:Y:S05]  /*35d0*/  @!P5 BRA `(.L_x_449) ;  /* 0x000002540090d947 */ /* 0x002fea0003800000 */
.L_x_771:
[----:B------:R-:W-:Y:S05]  /*35e0*/  BSYNC B1 ;  /* 0x0000000000017941 */ /* 0x000fea0003800000 */
.L_x_448:
[----:B------:R-:W-:-:S03]  /*35f0*/  UMOV UR4, 0xffffffff ;  /* 0xffffffff00047882 */ /* 0x000fc60000000000 */
[----:B------:R-:W-:Y:S05]  /*3600*/  BRA.DIV UR4, `(.L_x_450) ;  /* 0x0000025604987947 */ /* 0x000fea000b800000 */
[----:B------:R2:W3:Y:S04]  /*3610*/  SHFL.IDX PT, R150, R119, RZ, 0x1e1f ;  /* 0x001e1fff77967589 */ /* 0x0004e800000e0000 */
[----:B------:R2:W4:Y:S02]  /*3620*/  SHFL.IDX PT, R11, R120, RZ, 0x1e1f ;  /* 0x001e1fff780b7589 */ /* 0x00052400000e0000 */
.L_x_775:
[----:B------:R-:W-:Y:S04]  /*3630*/  BSSY B1, `(.L_x_451) ;  /* 0x00002c1000017945 */ /* 0x000fe80003800000 */
[----:B------:R-:W-:Y:S05]  /*3640*/  @P2 BRA `(.L_x_452) ;  /* 0x0000002800fc2947 */ /* 0x000fea0003800000 */
[----:B------:R-:W-:Y:S01]  /*3650*/  ISETP.NE.AND P2, PT, R28, RZ, PT ;  /* 0x000000ff1c00720c */ /* 0x000fe20003f45270 */
[----:B------:R-:W-:-:S12]  /*3660*/  BSSY B2, `(.L_x_453) ;  /* 0x0000072000027945 */ /* 0x000fd80003800000 */
[----:B------:R-:W-:Y:S05]  /*3670*/  @!P2 BRA `(.L_x_454) ;  /* 0x0000000400c0a947 */ /* 0x000fea0003800000 */
[----:B0-----:R0:W0:Y:S01]  /*3680*/  LDS.128 R12, [R37+0x1a400] ;  /* 0x01a40000250c7984 */ /* 0x0010220000000c00 */
[----:B------:R-:W-:Y:S01]  /*3690*/  ISETP.GE.AND P2, PT, R22, R118, PT ;  /* 0x000000761600720c */ /* 0x000fe20003f46270 */
[----:B------:R-:W-:-:S12]  /*36a0*/  BSSY B3, `(.L_x_455) ;  /* 0x000006a000037945 */ /* 0x000fd80003800000 */
[----:B------:R-:W-:Y:S05]  /*36b0*/  @P2 BRA `(.L_x_456) ;  /* 0x0000000400a02947 */ /* 0x000fea0003800000 */
[--C-:B------:R-:W-:Y:S02]  /*36c0*/  SHF.R.U32.HI R82, RZ, 0x8, R83.reuse ;  /* 0x00000008ff527819 */ /* 0x100fe40000011653 */
[----:B------:R-:W-:Y:S02]  /*36d0*/  SHF.R.U32.HI R84, RZ, 0x10, R83 ;  /* 0x00000010ff547819 */ /* 0x000fe40000011653 */
[----:B------:R-:W-:Y:S01]  /*36e0*/  LOP3.LUT R164, R83, 0xff0000ff, RZ, 0xc0, !PT ;  /* 0xff0000ff53a47812 */ /* 0x000fe200078ec0ff */
[----:B------:R-:W-:Y:S01]  /*36f0*/  IMAD.SHL.U32 R83, R82, 0x100, RZ ;  /* 0x0000010052537824 */ /* 0x000fe200078e00ff */
[--C-:B------:R-:W-:Y:S02]  /*3700*/  SHF.R.U32.HI R166, RZ, 0x8, R85.reuse ;  /* 0x00000008ffa67819 */ /* 0x100fe40000011655 */
[----:B------:R-:W-:Y:S02]  /*3710*/  SHF.R.U32.HI R82, RZ, 0x10, R85 ;  /* 0x00000010ff527819 */ /* 0x000fe40000011655 */
[----:B------:R-:W-:Y:S01]  /*3720*/  LOP3.LUT R164, R164, 0xff00, R83, 0xf8, !PT ;  /* 0x0000ff00a4a47812 */ /* 0x000fe200078ef853 */
[----:B------:R-:W-:Y:S01]  /*3730*/  IMAD.U32 R83, R84, 0x10000, RZ ;  /* 0x0001000054537824 */ /* 0x000fe200078e00ff */
[----:B------:R-:W-:-:S02]  /*3740*/  LOP3.LUT R85, R85, 0xff0000ff, RZ, 0xc0, !PT ;  /* 0xff0000ff55557812 */ /* 0x000fc400078ec0ff */
[----:B------:R-:W-:Y:S02]  /*3750*/  SHF.L.U32 R166, R166, 0x8, RZ ;  /* 0x00000008a6a67819 */ /* 0x000fe400000006ff */
[----:B------:R-:W-:Y:S02]  /*3760*/  LOP3.LUT R83, R164, 0xff0000, R83, 0xf8, !PT ;  /* 0x00ff0000a4537812 */ /* 0x000fe400078ef853 */
[----:B------:R-:W-:Y:S02]  /*3770*/  F2FP.F16.E4M3.UNPACK_B R84, R163.H1 ;  /* 0x000000a3ff54723e */ /* 0x000fe400030006ff */
[----:B0-----:R-:W-:Y:S02]  /*3780*/  F2FP.F16.E4M3.UNPACK_B R164, R13 ;  /* 0x0000000dffa4723e */ /* 0x001fe400020006ff */
[----:B------:R-:W-:Y:S01]  /*3790*/  LOP3.LUT R166, R85, 0xff00, R166, 0xf8, !PT ;  /* 0x0000ff0055a67812 */ /* 0x000fe200078ef8a6 */
[----:B------:R-:W-:Y:S01]  /*37a0*/  HADD2.F32 R168, -RZ, R84.H0_H0 ;  /* 0x20000054ffa87230 */ /* 0x000fe20000004100 */
[-C--:B------:R-:W-:Y:S01]  /*37b0*/  F2FP.F16.E4M3.UNPACK_B R165, R162.reuse.H1 ;  /* 0x000000a2ffa5723e */ /* 0x080fe200030006ff */
[--C-:B------:R-:W-:Y:S01]  /*37c0*/  HADD2.F32 R85, -RZ, R164.reuse.H1_H1 ;  /* 0x300000a4ff557230 */ /* 0x100fe20000004100 */
[----:B------:R-:W-:Y:S01]  /*37d0*/  F2FP.F16.E4M3.UNPACK_B R163, R163 ;  /* 0x000000a3ffa3723e */ /* 0x000fe200020006ff */
[----:B------:R-:W-:Y:S01]  /*37e0*/  HADD2.F32 R164, -RZ, R164.H0_H0 ;  /* 0x200000a4ffa47230 */ /* 0x000fe20000004100 */
[----:B------:R-:W-:Y:S01]  /*37f0*/  F2FP.F16.E4M3.UNPACK_B R162, R162 ;  /* 0x000000a2ffa2723e */ /* 0x000fe200020006ff */
[----:B------:R-:W-:-:S02]  /*3800*/  HADD2.F32 R167, -RZ, R165.H0_H0 ;  /* 0x200000a5ffa77230 */ /* 0x000fc40000004100 */
[-C--:B------:R-:W-:Y:S01]  /*3810*/  FMUL.FTZ R171, R85, R168.reuse ;  /* 0x000000a855ab7220 */ /* 0x080fe20000410000 */
[----:B------:R-:W-:Y:S02]  /*3820*/  HADD2.F32 R165, -RZ, R165.H1_H1 ;  /* 0x300000a5ffa57230 */ /* 0x000fe40000004100 */
[C---:B------:R-:W-:Y:S01]  /*3830*/  FMUL.FTZ R168, R164.reuse, R168 ;  /* 0x000000a8a4a87220 */ /* 0x040fe20000410000 */
[----:B------:R-:W-:-:S03]  /*3840*/  FFMA.FTZ R164, R164, R167, -R171 ;  /* 0x000000a7a4a47223 */ /* 0x000fc600000108ab */
[----:B------:R-:W-:Y:S01]  /*3850*/  FFMA.FTZ R85, R85, R167, R168 ;  /* 0x000000a755557223 */ /* 0x000fe200000100a8 */
[----:B------:R-:W-:Y:S01]  /*3860*/  F2FP.F16.E4M3.UNPACK_B R168, R13.H1 ;  /* 0x0000000dffa8723e */ /* 0x000fe200030006ff */
[----:B------:R-:W-:-:S04]  /*3870*/  HADD2.F32 R167, -RZ, R84.H1_H1 ;  /* 0x30000054ffa77230 */ /* 0x000fc80000004100 */
[--C-:B------:R-:W-:Y:S02]  /*3880*/  HADD2.F32 R13, -RZ, R168.reuse.H1_H1 ;  /* 0x300000a8ff0d7230 */ /* 0x100fe40000004100 */
[----:B------:R-:W-:-:S03]  /*3890*/  HADD2.F32 R84, -RZ, R168.H0_H0 ;  /* 0x200000a8ff547230 */ /* 0x000fc60000004100 */
[CC--:B------:R-:W-:Y:S02]  /*38a0*/  FMUL.FTZ R168, R13.reuse, R167.reuse ;  /* 0x000000a70da87220 */ /* 0x0c0fe40000410000 */
[C---:B------:R-:W-:Y:S02]  /*38b0*/  FMUL.FTZ R167, R84.reuse, R167 ;  /* 0x000000a754a77220 */ /* 0x040fe40000410000 */
[-C--:B------:R-:W-:Y:S02]  /*38c0*/  FFMA.FTZ R84, R84, R165.reuse, -R168 ;  /* 0x000000a554547223 */ /* 0x080fe400000108a8 */
[----:B------:R-:W-:Y:S01]  /*38d0*/  FFMA.FTZ R165, R13, R165, R167 ;  /* 0x000000a50da57223 */ /* 0x000fe200000100a7 */
[----:B------:R-:W-:Y:S02]  /*38e0*/  IMAD.U32 R13, R82, 0x10000, RZ ;  /* 0x00010000520d7824 */ /* 0x000fe400078e00ff */
[----:B------:R-:W-:Y:S01]  /*38f0*/  IMAD.MOV.U32 R82, RZ, RZ, R15 ;  /* 0x000000ffff527224 */ /* 0x000fe200078e000f */
[----:B------:R-:W-:-:S02]  /*3900*/  F2FP.F16.E4M3.UNPACK_B R15, R83.H1 ;  /* 0x00000053ff0f723e */ /* 0x000fc400030006ff */
[----:B------:R-:W-:Y:S02]  /*3910*/  LOP3.LUT R13, R166, 0xff0000, R13, 0xf8, !PT ;  /* 0x00ff0000a60d7812 */ /* 0x000fe400078ef80d */
[-C--:B------:R-:W-:Y:S01]  /*3920*/  F2FP.F16.E4M3.UNPACK_B R171, R82.reuse ;  /* 0x00000052ffab723e */ /* 0x080fe200020006ff */
[--C-:B------:R-:W-:Y:S01]  /*3930*/  HADD2.F32 R168, -RZ, R15.reuse.H0_H0 ;  /* 0x2000000fffa87230 */ /* 0x100fe20000004100 */
[-C--:B------:R-:W-:Y:S01]  /*3940*/  F2FP.F16.E4M3.UNPACK_B R166, R13.reuse.H1 ;  /* 0x0000000dffa6723e */ /* 0x080fe200030006ff */
[----:B------:R-:W-:Y:S01]  /*3950*/  HADD2.F32 R15, -RZ, R15.H1_H1 ;  /* 0x3000000fff0f7230 */ /* 0x000fe20000004100 */
[----:B------:R-:W-:Y:S01]  /*3960*/  F2FP.F16.E4M3.UNPACK_B R82, R82.H1 ;  /* 0x00000052ff52723e */ /* 0x000fe200030006ff */
[--C-:B------:R-:W-:Y:S01]  /*3970*/  HADD2.F32 R167, -RZ, R171.reuse.H1_H1 ;  /* 0x300000abffa77230 */ /* 0x100fe20000004100 */
[----:B------:R-:W-:Y:S01]  /*3980*/  F2FP.SATFINITE.E4M3.F32.PACK_AB_MERGE_C R84, R165, R84, RZ ;  /* 0x00000054a554723e */ /* 0x000fe200048070ff */
[--C-:B------:R-:W-:Y:S01]  /*3990*/  HADD2.F32 R176, -RZ, R166.reuse.H0_H0 ;  /* 0x200000a6ffb07230 */ /* 0x100fe20000004100 */
[----:B------:R-:W-:Y:S01]  /*39a0*/  F2FP.F16.E4M3.UNPACK_B R13, R13 ;  /* 0x0000000dff0d723e */ /* 0x000fe200020006ff */
[----:B------:R-:W-:Y:S01]  /*39b0*/  HADD2.F32 R171, -RZ, R171.H0_H0 ;  /* 0x200000abffab7230 */ /* 0x000fe20000004100 */
[----:B------:R-:W-:Y:S01]  /*39c0*/  F2FP.SATFINITE.E4M3.F32.PACK_AB_MERGE_C R85, R85, R164, R84 ;  /* 0x000000a45555723e */ /* 0x000fe20004807054 */
[----:B------:R-:W-:-:S02]  /*39d0*/  HADD2.F32 R166, -RZ, R166.H1_H1 ;  /* 0x300000a6ffa67230 */ /* 0x000fc40000004100 */
[----:B------:R-:W-:Y:S01]  /*39e0*/  FMUL.FTZ R177, R167, R176 ;  /* 0x000000b0a7b17220 */ /* 0x000fe20000410000 */
[----:B------:R-:W-:Y:S02]  /*39f0*/  F2FP.F16.E4M3.UNPACK_B R84, R14 ;  /* 0x0000000eff54723e */ /* 0x000fe400020006ff */
[----:B------:R-:W-:Y:S01]  /*3a00*/  F2FP.F16.E4M3.UNPACK_B R83, R83 ;  /* 0x00000053ff53723e */ /* 0x000fe200020006ff */
[C---:B------:R-:W-:Y:S01]  /*3a10*/  FFMA.FTZ R177, R171.reuse, R168, -R177 ;  /* 0x000000a8abb17223 */ /* 0x040fe200000108b1 */
[----:B------:R-:W-:Y:S01]  /*3a20*/  FMUL.FTZ R171, R171, R176 ;  /* 0x000000b0abab7220 */ /* 0x000fe20000410000 */
[----:B------:R-:W-:Y:S02]  /*3a30*/  F2FP.F16.E4M3.UNPACK_B R14, R14.H1 ;  /* 0x0000000eff0e723e */ /* 0x000fe400030006ff */
[----:B------:R-:W-:Y:S02]  /*3a40*/  HADD2.F32 R164, -RZ, R83.H0_H0 ;  /* 0x20000053ffa47230 */ /* 0x000fe40000004100 */
[----:B------:R-:W-:Y:S01]  /*3a50*/  FFMA.FTZ R171, R167, R168, R171 ;  /* 0x000000a8a7ab7223 */ /* 0x000fe200000100ab */
[----:B------:R-:W-:-:S02]  /*3a60*/  HADD2.F32 R167, -RZ, R82.H1_H1 ;  /* 0x30000052ffa77230 */ /* 0x000fc40000004100 */
[----:B------:R-:W-:Y:S02]  /*3a70*/  HADD2.F32 R82, -RZ, R82.H0_H0 ;  /* 0x20000052ff527230 */ /* 0x000fe40000004100 */
[----:B------:R-:W-:Y:S02]  /*3a80*/  HADD2.F32 R83, -RZ, R83.H1_H1 ;  /* 0x30000053ff537230 */ /* 0x000fe40000004100 */
[----:B------:R-:W-:-:S04]  /*3a90*/  FMUL.FTZ R168, R167, R166 ;  /* 0x000000a6a7a87220 */ /* 0x000fc80000410000 */
[CC--:B------:R-:W-:Y:S01]  /*3aa0*/  FFMA.FTZ R168, R82.reuse, R15.reuse, -R168 ;  /* 0x0000000f52a87223 */ /* 0x0c0fe200000108a8 */
[----:B------:R-:W-:Y:S01]  /*3ab0*/  FMUL.FTZ R82, R82, R166 ;  /* 0x000000a652527220 */ /* 0x000fe20000410000 */
[--C-:B------:R-:W-:Y:S02]  /*3ac0*/  HADD2.F32 R166, -RZ, R13.reuse.H0_H0 ;  /* 0x2000000dffa67230 */ /* 0x100fe40000004100 */
[----:B------:R-:W-:Y:S02]  /*3ad0*/  HADD2.F32 R13, -RZ, R13.H1_H1 ;  /* 0x3000000dff0d7230 */ /* 0x000fe40000004100 */
[----:B------:R-:W-:Y:S01]  /*3ae0*/  FFMA.FTZ R82, R167, R15, R82 ;  /* 0x0000000fa7527223 */ /* 0x000fe20000010052 */
[--C-:B------:R-:W-:Y:S02]  /*3af0*/  HADD2.F32 R15, -RZ, R84.reuse.H1_H1 ;  /* 0x30000054ff0f7230 */ /* 0x100fe40000004100 */
[----:B------:R-:W-:Y:S02]  /*3b00*/  HADD2.F32 R84, -RZ, R84.H0_H0 ;  /* 0x20000054ff547230 */ /* 0x000fe40000004100 */
[----:B------:R-:W-:-:S02]  /*3b10*/  HADD2.F32 R167, -RZ, R163.H1_H1 ;  /* 0x300000a3ffa77230 */ /* 0x000fc40000004100 */
[CC--:B------:R-:W-:Y:S01]  /*3b20*/  FMUL.FTZ R165, R15.reuse, R166.reuse ;  /* 0x000000a60fa57220 */ /* 0x0c0fe20000410000 */
[----:B------:R-:W-:Y:S02]  /*3b30*/  HADD2.F32 R163, -RZ, R163.H0_H0 ;  /* 0x200000a3ffa37230 */ /* 0x000fe40000004100 */
[----:B------:R-:W-:Y:S01]  /*3b40*/  FMUL.FTZ R166, R84, R166 ;  /* 0x000000a654a67220 */ /* 0x000fe20000410000 */
[----:B------:R-:W-:Y:S01]  /*3b50*/  F2FP.SATFINITE.E4M3.F32.PACK_AB_MERGE_C R82, R82, R168, RZ ;  /* 0x000000a85252723e */ /* 0x000fe200048070ff */
[-C--:B------:R-:W-:Y:S02]  /*3b60*/  FFMA.FTZ R165, R84, R164.reuse, -R165 ;  /* 0x000000a454a57223 */ /* 0x080fe400000108a5 */
[----:B------:R-:W-:Y:S01]  /*3b70*/  FFMA.FTZ R166, R15, R164, R166 ;  /* 0x000000a40fa67223 */ /* 0x000fe200000100a6 */
[--C-:B------:R-:W-:Y:S02]  /*3b80*/  HADD2.F32 R15, -RZ, R14.reuse.H1_H1 ;  /* 0x3000000eff0f7230 */ /* 0x100fe40000004100 */
[----:B------:R-:W-:-:S03]  /*3b90*/  HADD2.F32 R14, -RZ, R14.H0_H0 ;  /* 0x2000000eff0e7230 */ /* 0x000fc60000004100 */
[CC--:B------:R-:W-:Y:S02]  /*3ba0*/  FMUL.FTZ R84, R15.reuse, R13.reuse ;  /* 0x0000000d0f547220 */ /* 0x0c0fe40000410000 */
[C---:B------:R-:W-:Y:S02]  /*3bb0*/  FMUL.FTZ R164, R14.reuse, R13 ;  /* 0x0000000d0ea47220 */ /* 0x040fe40000410000 */
[-C--:B------:R-:W-:Y:S01]  /*3bc0*/  FFMA.FTZ R13, R14, R83.reuse, -R84 ;  /* 0x000000530e0d7223 */ /* 0x080fe20000010854 */
[----:B------:R-:W-:Y:S01]  /*3bd0*/  F2FP.F16.E4M3.UNPACK_B R84, R12.H1 ;  /* 0x0000000cff54723e */ /* 0x000fe200030006ff */
[----:B------:R-:W-:Y:S01]  /*3be0*/  FFMA.FTZ R14, R15, R83, R164 ;  /* 0x000000530f0e7223 */ /* 0x000fe200000100a4 */
[--C-:B------:R-:W-:Y:S02]  /*3bf0*/  HADD2.F32 R83, -RZ, R162.reuse.H1_H1 ;  /* 0x300000a2ff537230 */ /* 0x100fe40000004100 */
[----:B------:R-:W-:Y:S02]  /*3c00*/  HADD2.F32 R162, -RZ, R162.H0_H0 ;  /* 0x200000a2ffa27230 */ /* 0x000fe40000004100 */
[--C-:B------:R-:W-:Y:S01]  /*3c10*/  HADD2.F32 R15, -RZ, R84.reuse.H1_H1 ;  /* 0x30000054ff0f7230 */ /* 0x100fe20000004100 */
[----:B------:R-:W-:Y:S01]  /*3c20*/  F2FP.SATFINITE.E4M3.F32.PACK_AB_MERGE_C R13, R14, R13, RZ ;  /* 0x0000000d0e0d723e */ /* 0x000fe200048070ff */
[----:B------:R-:W-:-:S03]  /*3c30*/  HADD2.F32 R84, -RZ, R84.H0_H0 ;  /* 0x20000054ff547230 */ /* 0x000fc60000004100 */
[C---:B------:R-:W-:Y:S01]  /*3c40*/  FMUL.FTZ R164, R15.reuse, R167 ;  /* 0x000000a70fa47220 */ /* 0x040fe20000410000 */
[----:B------:R-:W-:Y:S01]  /*3c50*/  F2FP.SATFINITE.E4M3.F32.PACK_AB_MERGE_C R14, R166, R165, R13 ;  /* 0x000000a5a60e723e */ /* 0x000fe2000480700d */
[C---:B------:R-:W-:Y:S01]  /*3c60*/  FMUL.FTZ R167, R84.reuse, R167 ;  /* 0x000000a754a77220 */ /* 0x040fe20000410000 */
[----:B------:R-:W-:Y:S01]  /*3c70*/  MOV R13, R85 ;  /* 0x00000055000d7202 */ /* 0x000fe20000000f00 */
[-C--:B------:R-:W-:Y:S02]  /*3c80*/  FFMA.FTZ R164, R84, R83.reuse, -R164 ;  /* 0x0000005354a47223 */ /* 0x080fe400000108a4 */
[----:B------:R-:W-:Y:S01]  /*3c90*/  FFMA.FTZ R167, R15, R83, R167 ;  /* 0x000000530fa77223 */ /* 0x000fe200000100a7 */
[----:B------:R-:W-:-:S04]  /*3ca0*/  F2FP.F16.E4M3.UNPACK_B R15, R12 ;  /* 0x0000000cff0f723e */ /* 0x000fc800020006ff */
[----:B------:R-:W-:Y:S01]  /*3cb0*/  F2FP.SATFINITE.E4M3.F32.PACK_AB_MERGE_C R164, R167, R164, RZ ;  /* 0x000000a4a7a4723e */ /* 0x000fe200048070ff */
[--C-:B------:R-:W-:Y:S02]  /*3cc0*/  HADD2.F32 R12, -RZ, R15.reuse.H1_H1 ;  /* 0x3000000fff0c7230 */ /* 0x100fe40000004100 */
[----:B------:R-:W-:-:S03]  /*3cd0*/  HADD2.F32 R15, -RZ, R15.H0_H0 ;  /* 0x2000000fff0f7230 */ /* 0x000fc60000004100 */
[CC--:B------:R-:W-:Y:S02]  /*3ce0*/  FMUL.FTZ R83, R12.reuse, R163.reuse ;  /* 0x000000a30c537220 */ /* 0x0c0fe40000410000 */
[C---:B------:R-:W-:Y:S02]  /*3cf0*/  FMUL.FTZ R163, R15.reuse, R163 ;  /* 0x000000a30fa37220 */ /* 0x040fe40000410000 */
[-C--:B------:R-:W-:Y:S01]  /*3d00*/  FFMA.FTZ R83, R15, R162.reuse, -R83 ;  /* 0x000000a20f537223 */ /* 0x080fe20000010853 */
[----:B------:R-:W-:Y:S01]  /*3d10*/  F2FP.SATFINITE.E4M3.F32.PACK_AB_MERGE_C R15, R171, R177, R82 ;  /* 0x000000b1ab0f723e */ /* 0x000fe20004807052 */
[----:B------:R-:W-:-:S05]  /*3d20*/  FFMA.FTZ R12, R12, R162, R163 ;  /* 0x000000a20c0c7223 */ /* 0x000fca00000100a3 */
[----:B------:R-:W-:-:S07]  /*3d30*/  F2FP.SATFINITE.E4M3.F32.PACK_AB_MERGE_C R12, R12, R83, R164 ;  /* 0x000000530c0c723e */ /* 0x000fce00048070a4 */
.L_x_456:
[----:B------:R-:W-:Y:S05]  /*3d40*/  BSYNC B3 ;  /* 0x0000000000037941 */ /* 0x000fea0003800000 */
.L_x_455:
[----:B----4-:R-:W-:-:S05]  /*3d50*/  IADD3 R82, P2, R16, R11, RZ ;  /* 0x0000000b10527210 */ /* 0x010fca0007f5e0ff */
[----:B---3--:R-:W-:-:S05]  /*3d60*/  IMAD.X R83, R150, 0x1, R17, P2 ;  /* 0x0000000196537824 */ /* 0x008fca00010e0611 */
[----:B0-----:R0:W-:Y:S03]  /*3d70*/  ST.E.128 desc[UR50][R82.64], R12 ;  /* 0x0000000c52007985 */ /* 0x0011e6000c101d32 */
.L_x_454:
[----:B------:R-:W-:Y:S05]  /*3d80*/  BSYNC B2 ;  /* 0x0000000000027941 */ /* 0x000fea0003800000 */
.L_x_453:
[----:B------:R-:W-:Y:S01]  /*3d90*/  ISETP.NE.AND P2, PT, R29, RZ, PT ;  /* 0x000000ff1d00720c */ /* 0x000fe20003f45270 */
[----:B------:R-:W-:-:S12]  /*3da0*/  BSSY B2, `(.L_x_457) ;  /* 0x0000076000027945 */ /* 0x000fd80003800000 */
[----:B------:R-:W-:Y:S05]  /*3db0*/  @!P2 BRA `(.L_x_458) ;  /* 0x0000000400d0a947 */ /* 0x000fea0003800000 */
[----:B0-----:R0:W0:Y:S01]  /*3dc0*/  LDS.128 R12, [R36+0x1a400] ;  /* 0x01a40000240c7984 */ /* 0x0010220000000c00 */
[----:B------:R-:W-:Y:S01]  /*3dd0*/  ISETP.GE.AND P2, PT, R201, R118, PT ;  /* 0x00000076c900720c */ /* 0x000fe20003f46270 */
[----:B------:R-:W-:-:S12]  /*3de0*/  BSSY B3, `(.L_x_459) ;  /* 0x000006d000037945 */ /* 0x000fd80003800000 */
[----:B------:R-:W-:Y:S05]  /*3df0*/  @P2 BRA `(.L_x_460) ;  /* 0x0000000400ac2947 */ /* 0x000fea0003800000 */
[----:B0-----:R-:W-:Y:S01]  /*3e00*/  IMAD.MOV.U32 R80, RZ, RZ, R13 ;  /* 0x000000ffff507224 */ /* 0x001fe200078e000d */
[----:B------:R-:W-:Y:S02]  /*3e10*/  F2FP.F16.E4M3.UNPACK_B R82, R160.H1 ;  /* 0x000000a0ff52723e */ /* 0x000fe400030006ff */
[----:B------:R-:W-:Y:S02]  /*3e20*/  F2FP.F16.E4M3.UNPACK_B R13, R161.H1 ;  /* 0x000000a1ff0d723e */ /* 0x000fe400030006ff */
[----:B------:R-:W-:Y:S01]  /*3e30*/  F2FP.F16.E4M3.UNPACK_B R78, R80 ;  /* 0x00000050ff4e723e */ /* 0x000fe200020006ff */
[----:B------:R-:W-:Y:S01]  /*3e40*/  HADD2.F32 R83, -RZ, R82.H0_H0 ;  /* 0x20000052ff537230 */ /* 0x000fe20000004100 */
[----:B------:R-:W-:Y:S01]  /*3e50*/  F2FP.F16.E4M3.UNPACK_B R160, R160 ;  /* 0x000000a0ffa0723e */ /* 0x000fe200020006ff */
[----:B------:R-:W-:Y:S02]  /*3e60*/  HADD2.F32 R85, -RZ, R13.H0_H0 ;  /* 0x2000000dff557230 */ /* 0x000fe40000004100 */
[----:B------:R-:W-:-:S02]  /*3e70*/  HADD2.F32 R84, -RZ, R78.H1_H1 ;  /* 0x3000004eff547230 */ /* 0x000fc40000004100 */
[----:B------:R-:W-:Y:S02]  /*3e80*/  HADD2.F32 R78, -RZ, R78.H0_H0 ;  /* 0x2000004eff4e7230 */ /* 0x000fe40000004100 */
[----:B------:R-:W-:Y:S02]  /*3e90*/  HADD2.F32 R82, -RZ, R82.H1_H1 ;  /* 0x30000052ff527230 */ /* 0x000fe40000004100 */
[-C--:B------:R-:W-:Y:S01]  /*3ea0*/  FMUL.FTZ R163, R84, R83.reuse ;  /* 0x0000005354a37220 */ /* 0x080fe20000410000 */
[----:B------:R-:W-:Y:S02]  /*3eb0*/  HADD2.F32 R13, -RZ, R13.H1_H1 ;  /* 0x3000000dff0d7230 */ /* 0x000fe40000004100 */
[C---:B------:R-:W-:Y:S01]  /*3ec0*/  FMUL.FTZ R165, R78.reuse, R83 ;  /* 0x000000534ea57220 */ /* 0x040fe20000410000 */
[----:B------:R-:W-:Y:S02]  /*3ed0*/  HADD2.F32 R162, -RZ, R160.H1_H1 ;  /* 0x300000a0ffa27230 */ /* 0x000fe40000004100 */
[-C--:B------:R-:W-:Y:S01]  /*3ee0*/  FFMA.FTZ R83, R78, R85.reuse, -R163 ;  /* 0x000000554e537223 */ /* 0x080fe200000108a3 */
[----:B------:R-:W-:Y:S01]  /*3ef0*/  FFMA.FTZ R78, R84, R85, R165 ;  /* 0x00000055544e7223 */ /* 0x000fe200000100a5 */
[----:B------:R-:W-:Y:S01]  /*3f00*/  F2FP.F16.E4M3.UNPACK_B R84, R80.H1 ;  /* 0x00000050ff54723e */ /* 0x000fe200030006ff */
[----:B------:R-:W-:-:S04]  /*3f10*/  IMAD.MOV.U32 R80, RZ, RZ, R12 ;  /* 0x000000ffff507224 */ /* 0x000fc800078e000c */
[--C-:B------:R-:W-:Y:S01]  /*3f20*/  HADD2.F32 R85, -RZ, R84.reuse.H1_H1 ;  /* 0x30000054ff557230 */ /* 0x100fe20000004100 */
[-C--:B------:R-:W-:Y:S01]  /*3f30*/  F2FP.F16.E4M3.UNPACK_B R12, R80.reuse.H1 ;  /* 0x00000050ff0c723e */ /* 0x080fe200030006ff */
[----:B------:R-:W-:Y:S01]  /*3f40*/  HADD2.F32 R84, -RZ, R84.H0_H0 ;  /* 0x20000054ff547230 */ /* 0x000fe20000004100 */
[----:B------:R-:W-:Y:S02]  /*3f50*/  F2FP.F16.E4M3.UNPACK_B R80, R80 ;  /* 0x00000050ff50723e */ /* 0x000fe400020006ff */
[CC--:B------:R-:W-:Y:S02]  /*3f60*/  FMUL.FTZ R163, R85.reuse, R82.reuse ;  /* 0x0000005255a37220 */ /* 0x0c0fe40000410000 */
[C---:B------:R-:W-:Y:S02]  /*3f70*/  FMUL.FTZ R82, R84.reuse, R82 ;  /* 0x0000005254527220 */ /* 0x040fe40000410000 */
[-C--:B------:R-:W-:Y:S02]  /*3f80*/  FFMA.FTZ R84, R84, R13.reuse, -R163 ;  /* 0x0000000d54547223 */ /* 0x080fe400000108a3 */
[----:B------:R-:W-:Y:S01]  /*3f90*/  FFMA.FTZ R85, R85, R13, R82 ;  /* 0x0000000d55557223 */ /* 0x000fe20000010052 */
[----:B------:R-:W-:Y:S01]  /*3fa0*/  F2FP.F16.E4M3.UNPACK_B R82, R161 ;  /* 0x000000a1ff52723e */ /* 0x000fe200020006ff */
[----:B------:R-:W-:-:S02]  /*3fb0*/  HADD2.F32 R13, -RZ, R12.H1_H1 ;  /* 0x3000000cff0d7230 */ /* 0x000fc40000004100 */
[----:B------:R-:W-:Y:S01]  /*3fc0*/  HADD2.F32 R12, -RZ, R12.H0_H0 ;  /* 0x2000000cff0c7230 */ /* 0x000fe20000004100 */
[----:B------:R-:W-:Y:S01]  /*3fd0*/  F2FP.SATFINITE.E4M3.F32.PACK_AB_MERGE_C R84, R85, R84, RZ ;  /* 0x000000545554723e */ /* 0x000fe200048070ff */
[----:B------:R-:W-:Y:S02]  /*3fe0*/  HADD2.F32 R161, -RZ, R82.H1_H1 ;  /* 0x30000052ffa17230 */ /* 0x000fe40000004100 */
[-C--:B------:R-:W-:Y:S01]  /*3ff0*/  FMUL.FTZ R163, R13, R162.reuse ;  /* 0x000000a20da37220 */ /* 0x080fe20000410000 */
[----:B------:R-:W-:Y:S02]  /*4000*/  HADD2.F32 R85, -RZ, R160.H0_H0 ;  /* 0x200000a0ff557230 */ /* 0x000fe40000004100 */
[C---:B------:R-:W-:Y:S01]  /*4010*/  FMUL.FTZ R162, R12.reuse, R162 ;  /* 0x000000a20ca27220 */ /* 0x040fe20000410000 */
[--C-:B------:R-:W-:Y:S02]  /*4020*/  HADD2.F32 R160, -RZ, R80.reuse.H1_H1 ;  /* 0x30000050ffa07230 */ /* 0x100fe40000004100 */
[----:B------:R-:W-:Y:S01]  /*4030*/  FFMA.FTZ R12, R12, R161, -R163 ;  /* 0x000000a10c0c7223 */ /* 0x000fe200000108a3 */
[----:B------:R-:W-:-:S02]  /*4040*/  HADD2.F32 R80, -RZ, R80.H0_H0 ;  /* 0x20000050ff507230 */ /* 0x000fc40000004100 */
[----:B------:R-:W-:Y:S01]  /*4050*/  FFMA.FTZ R13, R13, R161, R162 ;  /* 0x000000a10d0d7223 */ /* 0x000fe200000100a2 */
[----:B------:R-:W-:Y:S02]  /*4060*/  HADD2.F32 R161, -RZ, R82.H0_H0 ;  /* 0x20000052ffa17230 */ /* 0x000fe40000004100 */
[----:B------:R-:W-:Y:S01]  /*4070*/  FMUL.FTZ R163, R160, R85 ;  /* 0x00000055a0a37220 */ /* 0x000fe20000410000 */
[----:B------:R-:W-:Y:S01]  /*4080*/  F2FP.SATFINITE.E4M3.F32.PACK_AB_MERGE_C R78, R78, R83, R84 ;  /* 0x000000534e4e723e */ /* 0x000fe20004807054 */
[C---:B------:R-:W-:Y:S01]  /*4090*/  FMUL.FTZ R165, R80.reuse, R85 ;  /* 0x0000005550a57220 */ /* 0x040fe20000410000 */
[----:B------:R-:W-:Y:S01]  /*40a0*/  SHF.R.U32.HI R84, RZ, 0x8, R81 ;  /* 0x00000008ff547819 */ /* 0x000fe20000011651 */
[-C--:B------:R-:W-:Y:S01]  /*40b0*/  FFMA.FTZ R85, R80, R161.reuse, -R163 ;  /* 0x000000a150557223 */ /* 0x080fe200000108a3 */
[----:B------:R-:W-:Y:S01]  /*40c0*/  LOP3.LUT R83, R81, 0xff0000ff, RZ, 0xc0, !PT ;  /* 0xff0000ff51537812 */ /* 0x000fe200078ec0ff */
[----:B------:R-:W-:Y:S01]  /*40d0*/  FFMA.FTZ R80, R160, R161, R165 ;  /* 0x000000a1a0507223 */ /* 0x000fe200000100a5 */
[----:B------:R-:W-:Y:S01]  /*40e0*/  SHF.R.U32.HI R81, RZ, 0x10, R81 ;  /* 0x00000010ff517819 */ /* 0x000fe20000011651 */
[----:B------:R-:W-:Y:S01]  /*40f0*/  IMAD.SHL.U32 R84, R84, 0x100, RZ ;  /* 0x0000010054547824 */ /* 0x000fe200078e00ff */
[----:B------:R-:W-:-:S02]  /*4100*/  SHF.R.U32.HI R161, RZ, 0x8, R79 ;  /* 0x00000008ffa17819 */ /* 0x000fc4000001164f */
[----:B------:R-:W-:Y:S01]  /*4110*/  LOP3.LUT R82, R79, 0xff0000ff, RZ, 0xc0, !PT ;  /* 0xff0000ff4f527812 */ /* 0x000fe200078ec0ff */
[----:B------:R-:W-:Y:S01]  /*4120*/  IMAD.U32 R81, R81, 0x10000, RZ ;  /* 0x0001000051517824 */ /* 0x000fe200078e00ff */
[----:B------:R-:W-:Y:S02]  /*4130*/  SHF.R.U32.HI R160, RZ, 0x10, R79 ;  /* 0x00000010ffa07819 */ /* 0x000fe4000001164f */
[----:B------:R-:W-:Y:S02]  /*4140*/  SHF.L.U32 R79, R161, 0x8, RZ ;  /* 0x00000008a14f7819 */ /* 0x000fe400000006ff */
[----:B------:R-:W-:Y:S02]  /*4150*/  LOP3.LUT R84, R83, 0xff00, R84, 0xf8, !PT ;  /* 0x0000ff0053547812 */ /* 0x000fe400078ef854 */
[----:B------:R-:W-:Y:S01]  /*4160*/  LOP3.LUT R79, R82, 0xff00, R79, 0xf8, !PT ;  /* 0x0000ff00524f7812 */ /* 0x000fe200078ef84f */
[----:B------:R-:W-:Y:S01]  /*4170*/  IMAD.U32 R82, R160, 0x10000, RZ ;  /* 0x00010000a0527824 */ /* 0x000fe200078e00ff */
[----:B------:R-:W-:-:S02]  /*4180*/  LOP3.LUT R84, R84, 0xff0000, R81, 0xf8, !PT ;  /* 0x00ff000054547812 */ /* 0x000fc400078ef851 */
[----:B------:R-:W-:Y:S02]  /*4190*/  MOV R81, R15 ;  /* 0x0000000f00517202 */ /* 0x000fe40000000f00 */
[----:B------:R-:W-:Y:S02]  /*41a0*/  LOP3.LUT R83, R79, 0xff0000, R82, 0xf8, !PT ;  /* 0x00ff00004f537812 */ /* 0x000fe400078ef852 */
[----:B------:R-:W-:Y:S02]  /*41b0*/  F2FP.F16.E4M3.UNPACK_B R15, R81 ;  /* 0x00000051ff0f723e */ /* 0x000fe400020006ff */
[----:B------:R-:W-:Y:S02]  /*41c0*/  F2FP.F16.E4M3.UNPACK_B R160, R84.H1 ;  /* 0x00000054ffa0723e */ /* 0x000fe400030006ff */
[-C--:B------:R-:W-:Y:S01]  /*41d0*/  F2FP.F16.E4M3.UNPACK_B R79, R83.reuse.H1 ;  /* 0x00000053ff4f723e */ /* 0x080fe200030006ff */
[--C-:B------:R-:W-:Y:S01]  /*41e0*/  HADD2.F32 R161, -RZ, R15.reuse.H1_H1 ;  /* 0x3000000fffa17230 */ /* 0x100fe20000004100 */
[----:B------:R-:W-:Y:S01]  /*41f0*/  F2FP.F16.E4M3.UNPACK_B R83, R83 ;  /* 0x00000053ff53723e */ /* 0x000fe200020006ff */
[----:B------:R-:W-:Y:S01]  /*4200*/  HADD2.F32 R82, -RZ, R160.H0_H0 ;  /* 0x200000a0ff527230 */ /* 0x000fe20000004100 */
[----:B------:R-:W-:Y:S01]  /*4210*/  F2FP.SATFINITE.E4M3.F32.PACK_AB_MERGE_C R12, R13, R12, RZ ;  /* 0x0000000c0d0c723e */ /* 0x000fe200048070ff */
[----:B------:R-:W-:-:S02]  /*4220*/  HADD2.F32 R15, -RZ, R15.H0_H0 ;  /* 0x2000000fff0f7230 */ /* 0x000fc40000004100 */
[--C-:B------:R-:W-:Y:S02]  /*4230*/  HADD2.F32 R162, -RZ, R79.reuse.H0_H0 ;  /* 0x2000004fffa27230 */ /* 0x100fe40000004100 */
[-C--:B------:R-:W-:Y:S01]  /*4240*/  FMUL.FTZ R164, R161, R82.reuse ;  /* 0x00000052a1a47220 */ /* 0x080fe20000410000 */
[----:B------:R-:W-:Y:S02]  /*4250*/  HADD2.F32 R79, -RZ, R79.H1_H1 ;  /* 0x3000004fff4f7230 */ /* 0x000fe40000004100 */
[C---:B------:R-:W-:Y:S01]  /*4260*/  FMUL.FTZ R166, R15.reuse, R82 ;  /* 0x000000520fa67220 */ /* 0x040fe20000410000 */
[----:B------:R-:W-:Y:S01]  /*4270*/  F2FP.SATFINITE.E4M3.F32.PACK_AB_MERGE_C R12, R80, R85, R12 ;  /* 0x00000055500c723e */ /* 0x000fe2000480700c */
[-C--:B------:R-:W-:Y:S01]  /*4280*/  FFMA.FTZ R82, R15, R162.reuse, -R164 ;  /* 0x000000a20f527223 */ /* 0x080fe200000108a4 */
[----:B------:R-:W-:Y:S02]  /*4290*/  IMAD.MOV.U32 R13, RZ, RZ, R78 ;  /* 0x000000ffff0d7224 */ /* 0x000fe400078e004e */
[----:B------:R-:W-:Y:S01]  /*42a0*/  FFMA.FTZ R15, R161, R162, R166 ;  /* 0x000000a2a10f7223 */ /* 0x000fe200000100a6 */
[----:B------:R-:W-:Y:S01]  /*42b0*/  F2FP.F16.E4M3.UNPACK_B R161, R81.H1 ;  /* 0x00000051ffa1723e */ /* 0x000fe200030006ff */
[----:B------:R-:W-:-:S02]  /*42c0*/  IMAD.MOV.U32 R81, RZ, RZ, R14 ;  /* 0x000000ffff517224 */ /* 0x000fc400078e000e */
[----:B------:R-:W-:Y:S02]  /*42d0*/  HADD2.F32 R14, -RZ, R160.H1_H1 ;  /* 0x300000a0ff0e7230 */ /* 0x000fe40000004100 */
[--C-:B------:R-:W-:Y:S02]  /*42e0*/  HADD2.F32 R160, -RZ, R161.reuse.H1_H1 ;  /* 0x300000a1ffa07230 */ /* 0x100fe40000004100 */
[----:B------:R-:W-:-:S03]  /*42f0*/  HADD2.F32 R161, -RZ, R161.H0_H0 ;  /* 0x200000a1ffa17230 */ /* 0x000fc60000004100 */
[CC--:B------:R-:W-:Y:S02]  /*4300*/  FMUL.FTZ R162, R160.reuse, R14.reuse ;  /* 0x0000000ea0a27220 */ /* 0x0c0fe40000410000 */
[C---:B------:R-:W-:Y:S02]  /*4310*/  FMUL.FTZ R163, R161.reuse, R14 ;  /* 0x0000000ea1a37220 */ /* 0x040fe40000410000 */
[-C--:B------:R-:W-:Y:S01]  /*4320*/  FFMA.FTZ R14, R161, R79.reuse, -R162 ;  /* 0x0000004fa10e7223 */ /* 0x080fe200000108a2 */
[--C-:B------:R-:W-:Y:S02]  /*4330*/  HADD2.F32 R162, -RZ, R83.reuse.H1_H1 ;  /* 0x30000053ffa27230 */ /* 0x100fe40000004100 */
[----:B------:R-:W-:Y:S01]  /*4340*/  FFMA.FTZ R79, R160, R79, R163 ;  /* 0x0000004fa04f7223 */ /* 0x000fe200000100a3 */
[----:B------:R-:W-:Y:S01]  /*4350*/  F2FP.F16.E4M3.UNPACK_B R160, R84 ;  /* 0x00000054ffa0723e */ /* 0x000fe200020006ff */
[----:B------:R-:W-:Y:S01]  /*4360*/  HADD2.F32 R83, -RZ, R83.H0_H0 ;  /* 0x20000053ff537230 */ /* 0x000fe20000004100 */
[----:B------:R-:W-:-:S02]  /*4370*/  F2FP.F16.E4M3.UNPACK_B R84, R81.H1 ;  /* 0x00000051ff54723e */ /* 0x000fc400030006ff */
[----:B------:R-:W-:Y:S01]  /*4380*/  F2FP.F16.E4M3.UNPACK_B R81, R81 ;  /* 0x00000051ff51723e */ /* 0x000fe200020006ff */
[----:B------:R-:W-:Y:S01]  /*4390*/  HADD2.F32 R163, -RZ, R160.H1_H1 ;  /* 0x300000a0ffa37230 */ /* 0x000fe20000004100 */
[----:B------:R-:W-:Y:S01]  /*43a0*/  F2FP.SATFINITE.E4M3.F32.PACK_AB_MERGE_C R79, R79, R14, RZ ;  /* 0x0000000e4f4f723e */ /* 0x000fe200048070ff */
[--C-:B------:R-:W-:Y:S02]  /*43b0*/  HADD2.F32 R161, -RZ, R84.reuse.H1_H1 ;  /* 0x30000054ffa17230 */ /* 0x100fe40000004100 */
[----:B------:R-:W-:Y:S01]  /*43c0*/  HADD2.F32 R84, -RZ, R84.H0_H0 ;  /* 0x20000054ff547230 */ /* 0x000fe20000004100 */
[----:B------:R-:W-:Y:S02]  /*43d0*/  F2FP.SATFINITE.E4M3.F32.PACK_AB_MERGE_C R15, R15, R82, R79 ;  /* 0x000000520f0f723e */ /* 0x000fe4000480704f */
[-C--:B------:R-:W-:Y:S02]  /*43e0*/  FMUL.FTZ R165, R161, R163.reuse ;  /* 0x000000a3a1a57220 */ /* 0x080fe40000410000 */
[----:B------:R-:W-:-:S02]  /*43f0*/  FMUL.FTZ R164, R84, R163 ;  /* 0x000000a354a47220 */ /* 0x000fc40000410000 */
[-C--:B------:R-:W-:Y:S02]  /*4400*/  FFMA.FTZ R84, R84, R162.reuse, -R165 ;  /* 0x000000a254547223 */ /* 0x080fe400000108a5 */
[----:B------:R-:W-:Y:S01]  /*4410*/  FFMA.FTZ R161, R161, R162, R164 ;  /* 0x000000a2a1a17223 */ /* 0x000fe200000100a4 */
[----:B------:R-:W-:Y:S02]  /*4420*/  HADD2.F32 R162, -RZ, R160.H0_H0 ;  /* 0x200000a0ffa27230 */ /* 0x000fe40000004100 */
[--C-:B------:R-:W-:Y:S02]  /*4430*/  HADD2.F32 R160, -RZ, R81.reuse.H1_H1 ;  /* 0x30000051ffa07230 */ /* 0x100fe40000004100 */
[----:B------:R-:W-:Y:S01]  /*4440*/  HADD2.F32 R81, -RZ, R81.H0_H0 ;  /* 0x20000051ff517230 */ /* 0x000fe20000004100 */
[----:B------:R-:W-:Y:S02]  /*4450*/  F2FP.SATFINITE.E4M3.F32.PACK_AB_MERGE_C R84, R161, R84, RZ ;  /* 0x00000054a154723e */ /* 0x000fe400048070ff */
[----:B------:R-:W-:-:S02]  /*4460*/  FMUL.FTZ R164, R160, R162 ;  /* 0x000000a2a0a47220 */ /* 0x000fc40000410000 */
[C---:B------:R-:W-:Y:S02]  /*4470*/  FMUL.FTZ R163, R81.reuse, R162 ;  /* 0x000000a251a37220 */ /* 0x040fe40000410000 */
[-C--:B------:R-:W-:Y:S02]  /*4480*/  FFMA.FTZ R164, R81, R83.reuse, -R164 ;  /* 0x0000005351a47223 */ /* 0x080fe400000108a4 */
[----:B------:R-:W-:-:S05]  /*4490*/  FFMA.FTZ R163, R160, R83, R163 ;  /* 0x00000053a0a37223 */ /* 0x000fca00000100a3 */
[----:B------:R-:W-:-:S07]  /*44a0*/  F2FP.SATFINITE.E4M3.F32.PACK_AB_MERGE_C R14, R163, R164, R84 ;  /* 0x000000a4a30e723e */ /* 0x000fce0004807054 */
.L_x_460:
[----:B------:R-:W-:Y:S05]  /*44b0*/  BSYNC B3 ;  /* 0x0000000000037941 */ /* 0x000fea0003800000 */
.L_x_459:
[----:B------:R-:W-:-:S05]  /*44c0*/  IMAD.SHL.U32 R79, R173, 0x10, RZ ;  /* 0x00000010ad4f7824 */ /* 0x000fca00078e00ff */
[----:B----4-:R-:W-:-:S04]  /*44d0*/  IADD3 R78, P2, R11, R79, RZ ;  /* 0x0000004f0b4e7210 */ /* 0x010fc80007f5e0ff */
[----:B---3--:R-:W-:-:S05]  /*44e0*/  LEA.HI.X.SX32 R79, R79, R150, 0x1, P2 ;  /* 0x000000964f4f7211 */ /* 0x008fca00010f0eff */
[----:B0-----:R0:W-:Y:S04]  /*44f0*/  ST.E.128 desc[UR50][R78.64], R12 ;  /* 0x0000000c4e007985 */ /* 0x0011e8000c101d32 */
.L_x_458:
[----:B------:R-:W-:Y:S05]  /*4500*/  BSYNC B2 ;  /* 0x0000000000027941 */ /* 0x000fea0003800000 */
.L_x_457:
[----:B------:R-:W-:Y:S01]  /*4510*/  ISETP.NE.AND P2, PT, R30, RZ, PT ;  /* 0x000000ff1e00720c */ /* 0x000fe20003f45270 */
[----:B------:R-:W-:-:S12]  /*4520*/  BSSY B2, `(.L_x_461) ;  /* 0x0000076000027945 */ /* 0x000fd80003800000 */
[----:B------:R-:W-:Y:S05]  /*4530*/  @!P2 BRA `(.L_x_462) ;  /* 0x0000000400d0a947 */ /* 0x000fea0003800000 */
[----:B0-----:R-:W-:Y:S01]  /*4540*/  SHF.L.U32 R12, R174, 0x4, RZ ;  /* 0x00000004ae0c7819 */ /* 0x001fe200000006ff */
[----:B------:R-:W-:Y:S03]  /*4550*/  BSSY B3, `(.L_x_463) ;  /* 0x0000071000037945 */ /* 0x000fe60003800000 */
[----:B----4-:R-:W-:-:S04]  /*4560*/  IADD3 R78, P2, R11, R12, RZ ;  /* 0x0000000c0b4e7210 */ /* 0x010fc80007f5e0ff */
[----:B---3--:R-:W-:Y:S02]  /*4570*/  LEA.HI.X.SX32 R79, R12, R150, 0x1, P2 ;  /* 0x000000960c4f7211 */ /* 0x008fe400010f0eff */
[----:B------:R0:W3:Y:S01]  /*4580*/  LDS.128 R12, [R37+0x1cc00] ;  /* 0x01cc0000250c7984 */ /* 0x0000e20000000c00 */
[----:B------:R-:W-:-:S13]  /*4590*/  ISETP.GE.AND P2, PT, R200, R118, PT ;  /* 0x00000076c800720c */ /* 0x000fda0003f46270 */
[----:B0-----:R-:W-:Y:S05]  /*45a0*/  @P2 BRA `(.L_x_464) ;  /* 0x0000000400ac2947 */ /* 0x001fea0003800000 */
[----:B---3--:R-:W-:Y:S01]  /*45b0*/  IMAD.MOV.U32 R76, RZ, RZ, R13 ;  /* 0x000000ffff4c7224 */ /* 0x008fe200078e000d */
[-C--:B------:R-:W-:Y:S02]  /*45c0*/  F2FP.F16.E4M3.UNPACK_B R82, R159.reuse.H1 ;  /* 0x0000009fff52723e */ /* 0x080fe400030006ff */
        /* <DEDUP_REMOVED lines=9> */
[----:B------:R-:W-:-:S03]  /*4660*/  FMUL.FTZ R161, R74, R81 ;  /* 0x000000514aa17220 */ /* 0x000fc60000410000 */
[-C--:B------:R-:W-:Y:S01]  /*4670*/  FFMA.FTZ R81, R74, R83.reuse, -R85 ;  /* 0x000000534a517223 */ /* 0x080fe20000010855 */
[----:B------:R-:W-:Y:S01]  /*4680*/  FFMA.FTZ R74, R80, R83, R161 ;  /* 0x00000053504a7223 */ /* 0x000fe200000100a1 */
[----:B------:R-:W-:Y:S01]  /*4690*/  F2FP.F16.E4M3.UNPACK_B R80, R76.H1 ;  /* 0x0000004cff50723e */ /* 0x000fe200030006ff */
[----:B------:R-:W-:Y:S02]  /*46a0*/  IMAD.MOV.U32 R76, RZ, RZ, R12 ;  /* 0x000000ffff4c7224 */ /* 0x000fe400078e000c */
[----:B------:R-:W-:Y:S01]  /*46b0*/  HADD2.F32 R83, -RZ, R82.H1_H1 ;  /* 0x30000052ff537230 */ /* 0x000fe20000004100 */
[----:B------:R-:W-:Y:S01]  /*46c0*/  F2FP.F16.E4M3.UNPACK_B R82, R158 ;  /* 0x0000009eff52723e */ /* 0x000fe200020006ff */
[--C-:B------:R-:W-:Y:S02]  /*46d0*/  HADD2.F32 R12, -RZ, R80.reuse.H1_H1 ;  /* 0x30000050ff0c7230 */ /* 0x100fe40000004100 */
[----:B------:R-:W-:-:S03]  /*46e0*/  HADD2.F32 R80, -RZ, R80.H0_H0 ;  /* 0x20000050ff507230 */ /* 0x000fc60000004100 */
[-C--:B------:R-:W-:Y:S02]  /*46f0*/  FMUL.FTZ R85, R12, R83.reuse ;  /* 0x000000530c557220 */ /* 0x080fe40000410000 */
[C---:B------:R-:W-:Y:S02]  /*4700*/  FMUL.FTZ R83, R80.reuse, R83 ;  /* 0x0000005350537220 */ /* 0x040fe40000410000 */
[-C--:B------:R-:W-:Y:S01]  /*4710*/  FFMA.FTZ R80, R80, R13.reuse, -R85 ;  /* 0x0000000d50507223 */ /* 0x080fe20000010855 */
[----:B------:R-:W-:Y:S02]  /*4720*/  HADD2.F32 R85, -RZ, R84.H1_H1 ;  /* 0x30000054ff557230 */ /* 0x000fe40000004100 */
[----:B------:R-:W-:Y:S01]  /*4730*/  FFMA.FTZ R161, R12, R13, R83 ;  /* 0x0000000d0ca17223 */ /* 0x000fe20000010053 */
[-C--:B------:R-:W-:Y:S01]  /*4740*/  F2FP.F16.E4M3.UNPACK_B R12, R76.reuse.H1 ;  /* 0x0000004cff0c723e */ /* 0x080fe200030006ff */
[----:B------:R-:W-:Y:S01]  /*4750*/  HADD2.F32 R83, -RZ, R82.H1_H1 ;  /* 0x30000052ff537230 */ /* 0x000fe20000004100 */
[----:B------:R-:W-:Y:S01]  /*4760*/  F2FP.F16.E4M3.UNPACK_B R76, R76 ;  /* 0x0000004cff4c723e */ /* 0x000fe200020006ff */
[----:B------:R-:W-:Y:S01]  /*4770*/  HADD2.F32 R84, -RZ, R84.H0_H0 ;  /* 0x20000054ff547230 */ /* 0x000fe20000004100 */
[----:B------:R-:W-:Y:S01]  /*4780*/  F2FP.SATFINITE.E4M3.F32.PACK_AB_MERGE_C R80, R161, R80, RZ ;  /* 0x00000050a150723e */ /* 0x000fe200048070ff */
[----:B------:R-:W-:-:S02]  /*4790*/  HADD2.F32 R13, -RZ, R12.H1_H1 ;  /* 0x3000000cff0d7230 */ /* 0x000fc40000004100 */
[----:B------:R-:W-:Y:S01]  /*47a0*/  HADD2.F32 R12, -RZ, R12.H0_H0 ;  /* 0x2000000cff0c7230 */ /* 0x000fe20000004100 */
[----:B------:R-:W-:Y:S01]  /*47b0*/  F2FP.SATFINITE.E4M3.F32.PACK_AB_MERGE_C R74, R74, R81, R80 ;  /* 0x000000514a4a723e */ /* 0x000fe20004807050 */
[----:B------:R-:W-:Y:S02]  /*47c0*/  HADD2.F32 R82, -RZ, R82.H0_H0 ;  /* 0x20000052ff527230 */ /* 0x000fe40000004100 */
[-C--:B------:R-:W-:Y:S01]  /*47d0*/  FMUL.FTZ R159, R13, R85.reuse ;  /* 0x000000550d9f7220 */ /* 0x080fe20000410000 */
[----:B------:R-:W-:Y:S01]  /*47e0*/  SHF.R.U32.HI R81, RZ, 0x8, R77 ;  /* 0x00000008ff517819 */ /* 0x000fe2000001164d */
[C---:B------:R-:W-:Y:S01]  /*47f0*/  FMUL.FTZ R158, R12.reuse, R85 ;  /* 0x000000550c9e7220 */ /* 0x040fe20000410000 */
[----:B------:R-:W-:Y:S01]  /*4800*/  LOP3.LUT R80, R75, 0xff0000ff, RZ, 0xc0, !PT ;  /* 0xff0000ff4b507812 */ /* 0x000fe200078ec0ff */
[-C--:B------:R-:W-:Y:S02]  /*4810*/  FFMA.FTZ R12, R12, R83.reuse, -R159 ;  /* 0x000000530c0c7223 */ /* 0x080fe4000001089f */
[----:B------:R-:W-:Y:S01]  /*4820*/  FFMA.FTZ R13, R13, R83, R158 ;  /* 0x000000530d0d7223 */ /* 0x000fe2000001009e */
[--C-:B------:R-:W-:Y:S01]  /*4830*/  HADD2.F32 R83, -RZ, R76.reuse.H1_H1 ;  /* 0x3000004cff537230 */ /* 0x100fe20000004100 */
[----:B------:R-:W-:Y:S01]  /*4840*/  SHF.R.U32.HI R158, RZ, 0x10, R75 ;  /* 0x00000010ff9e7819 */ /* 0x000fe2000001164b */
[----:B------:R-:W-:-:S02]  /*4850*/  HADD2.F32 R76, -RZ, R76.H0_H0 ;  /* 0x2000004cff4c7230 */ /* 0x000fc40000004100 */
[----:B------:R-:W-:Y:S01]  /*4860*/  F2FP.SATFINITE.E4M3.F32.PACK_AB_MERGE_C R12, R13, R12, RZ ;  /* 0x0000000c0d0c723e */ /* 0x000fe200048070ff */
[CC--:B------:R-:W-:Y:S01]  /*4870*/  FMUL.FTZ R85, R83.reuse, R84.reuse ;  /* 0x0000005453557220 */ /* 0x0c0fe20000410000 */
[----:B------:R-:W-:Y:S02]  /*4880*/  IMAD.MOV.U32 R13, RZ, RZ, R74 ;  /* 0x000000ffff0d7224 */ /* 0x000fe400078e004a */
[C---:B------:R-:W-:Y:S01]  /*4890*/  FMUL.FTZ R84, R76.reuse, R84 ;  /* 0x000000544c547220 */ /* 0x040fe20000410000 */
[-C--:B------:R-:W-:Y:S01]  /*48a0*/  FFMA.FTZ R76, R76, R82.reuse, -R85 ;  /* 0x000000524c4c7223 */ /* 0x080fe20000010855 */
[----:B------:R-:W-:Y:S02]  /*48b0*/  SHF.R.U32.HI R85, RZ, 0x8, R75 ;  /* 0x00000008ff557819 */ /* 0x000fe4000001164b */
[----:B------:R-:W-:Y:S01]  /*48c0*/  FFMA.FTZ R83, R83, R82, R84 ;  /* 0x0000005253537223 */ /* 0x000fe20000010054 */
[----:B------:R-:W-:Y:S02]  /*48d0*/  SHF.R.U32.HI R84, RZ, 0x10, R77 ;  /* 0x00000010ff547819 */ /* 0x000fe4000001164d */
[----:B------:R-:W-:Y:S01]  /*48e0*/  LOP3.LUT R82, R77, 0xff0000ff, RZ, 0xc0, !PT ;  /* 0xff0000ff4d527812 */ /* 0x000fe200078ec0ff */
[----:B------:R-:W-:Y:S01]  /*48f0*/  IMAD.SHL.U32 R75, R85, 0x100, RZ ;  /* 0x00000100554b7824 */ /* 0x000fe200078e00ff */
[----:B------:R-:W-:Y:S01]  /*4900*/  SHF.L.U32 R77, R81, 0x8, RZ ;  /* 0x00000008514d7819 */ /* 0x000fe200000006ff */
[----:B------:R-:W-:Y:S01]  /*4910*/  IMAD.U32 R81, R84, 0x10000, RZ ;  /* 0x0001000054517824 */ /* 0x000fe200078e00ff */
[----:B------:R-:W-:-:S02]  /*4920*/  F2FP.SATFINITE.E4M3.F32.PACK_AB_MERGE_C R12, R83, R76, R12 ;  /* 0x0000004c530c723e */ /* 0x000fc4000480700c */
[----:B------:R-:W-:Y:S01]  /*4930*/  LOP3.LUT R82, R82, 0xff00, R77, 0xf8, !PT ;  /* 0x0000ff0052527812 */ /* 0x000fe200078ef84d */
[----:B------:R-:W-:Y:S01]  /*4940*/  IMAD.MOV.U32 R77, RZ, RZ, R15 ;  /* 0x000000ffff4d7224 */ /* 0x000fe200078e000f */
[----:B------:R-:W-:Y:S01]  /*4950*/  LOP3.LUT R80, R80, 0xff00, R75, 0xf8, !PT ;  /* 0x0000ff0050507812 */ /* 0x000fe200078ef84b */
[----:B------:R-:W-:Y:S01]  /*4960*/  IMAD.U32 R75, R158, 0x10000, RZ ;  /* 0x000100009e4b7824 */ /* 0x000fe200078e00ff */
[----:B------:R-:W-:Y:S02]  /*4970*/  LOP3.LUT R81, R82, 0xff0000, R81, 0xf8, !PT ;  /* 0x00ff000052517812 */ /* 0x000fe400078ef851 */
[----:B------:R-:W-:Y:S02]  /*4980*/  F2FP.F16.E4M3.UNPACK_B R15, R77 ;  /* 0x0000004dff0f723e */ /* 0x000fe400020006ff */
[----:B------:R-:W-:Y:S02]  /*4990*/  LOP3.LUT R75, R80, 0xff0000, R75, 0xf8, !PT ;  /* 0x00ff0000504b7812 */ /* 0x000fe400078ef84b */
[----:B------:R-:W-:Y:S01]  /*49a0*/  F2FP.F16.E4M3.UNPACK_B R85, R81.H1 ;  /* 0x00000051ff55723e */ /* 0x000fe200030006ff */
[--C-:B------:R-:W-:Y:S01]  /*49b0*/  HADD2.F32 R80, -RZ, R15.reuse.H1_H1 ;  /* 0x3000000fff507230 */ /* 0x100fe20000004100 */
[----:B------:R-:W-:Y:S01]  /*49c0*/  F2FP.F16.E4M3.UNPACK_B R82, R75.H1 ;  /* 0x0000004bff52723e */ /* 0x000fe200030006ff */
[----:B------:R-:W-:-:S02]  /*49d0*/  HADD2.F32 R15, -RZ, R15.H0_H0 ;  /* 0x2000000fff0f7230 */ /* 0x000fc40000004100 */
[----:B------:R-:W-:Y:S02]  /*49e0*/  HADD2.F32 R158, -RZ, R85.H0_H0 ;  /* 0x20000055ff9e7230 */ /* 0x000fe40000004100 */
[--C-:B------:R-:W-:Y:S02]  /*49f0*/  HADD2.F32 R84, -RZ, R82.reuse.H0_H0 ;  /* 0x20000052ff547230 */ /* 0x100fe40000004100 */
[----:B------:R-:W-:Y:S02]  /*4a00*/  HADD2.F32 R82, -RZ, R82.H1_H1 ;  /* 0x30000052ff527230 */ /* 0x000fe40000004100 */
[-C--:B------:R-:W-:Y:S01]  /*4a10*/  FMUL.FTZ R160, R80, R158.reuse ;  /* 0x0000009e50a07220 */ /* 0x080fe20000410000 */
[----:B------:R-:W-:-:S03]  /*4a20*/  FMUL.FTZ R159, R15, R158 ;  /* 0x0000009e0f9f7220 */ /* 0x000fc60000410000 */
[-C--:B------:R-:W-:Y:S01]  /*4a30*/  FFMA.FTZ R15, R15, R84.reuse, -R160 ;  /* 0x000000540f0f7223 */ /* 0x080fe200000108a0 */
[----:B------:R-:W-:Y:S01]  /*4a40*/  FFMA.FTZ R80, R80, R84, R159 ;  /* 0x0000005450507223 */ /* 0x000fe2000001009f */
[----:B------:R-:W-:Y:S02]  /*4a50*/  F2FP.F16.E4M3.UNPACK_B R84, R77.H1 ;  /* 0x0000004dff54723e */ /* 0x000fe400030006ff */
[----:B------:R-:W-:Y:S01]  /*4a60*/  MOV R77, R14 ;  /* 0x0000000e004d7202 */ /* 0x000fe20000000f00 */
[----:B------:R-:W-:Y:S02]  /*4a70*/  HADD2.F32 R14, -RZ, R85.H1_H1 ;  /* 0x30000055ff0e7230 */ /* 0x000fe40000004100 */
[--C-:B------:R-:W-:Y:S02]  /*4a80*/  HADD2.F32 R85, -RZ, R84.reuse.H1_H1 ;  /* 0x30000054ff557230 */ /* 0x100fe40000004100 */
[----:B------:R-:W-:-:S03]  /*4a90*/  HADD2.F32 R84, -RZ, R84.H0_H0 ;  /* 0x20000054ff547230 */ /* 0x000fc60000004100 */
[CC--:B------:R-:W-:Y:S02]  /*4aa0*/  FMUL.FTZ R159, R85.reuse, R14.reuse ;  /* 0x0000000e559f7220 */ /* 0x0c0fe40000410000 */
[C---:B------:R-:W-:Y:S02]  /*4ab0*/  FMUL.FTZ R158, R84.reuse, R14 ;  /* 0x0000000e549e7220 */ /* 0x040fe40000410000 */
[-C--:B------:R-:W-:Y:S01]  /*4ac0*/  FFMA.FTZ R14, R84, R82.reuse, -R159 ;  /* 0x00000052540e7223 */ /* 0x080fe2000001089f */
[----:B------:R-:W-:Y:S01]  /*4ad0*/  F2FP.F16.E4M3.UNPACK_B R159, R81 ;  /* 0x00000051ff9f723e */ /* 0x000fe200020006ff */
[----:B------:R-:W-:Y:S01]  /*4ae0*/  FFMA.FTZ R85, R85, R82, R158 ;  /* 0x0000005255557223 */ /* 0x000fe2000001009e */
[----:B------:R-:W-:Y:S02]  /*4af0*/  F2FP.F16.E4M3.UNPACK_B R81, R77.H1 ;  /* 0x0000004dff51723e */ /* 0x000fe400030006ff */
[----:B------:R-:W-:Y:S01]  /*4b00*/  F2FP.F16.E4M3.UNPACK_B R84, R75 ;  /* 0x0000004bff54723e */ /* 0x000fe200020006ff */
[----:B------:R-:W-:Y:S01]  /*4b10*/  HADD2.F32 R75, -RZ, R159.H1_H1 ;  /* 0x3000009fff4b7230 */ /* 0x000fe20000004100 */
[----:B------:R-:W-:Y:S01]  /*4b20*/  F2FP.F16.E4M3.UNPACK_B R77, R77 ;  /* 0x0000004dff4d723e */ /* 0x000fe200020006ff */
[--C-:B------:R-:W-:Y:S01]  /*4b30*/  HADD2.F32 R82, -RZ, R81.reuse.H1_H1 ;  /* 0x30000051ff527230 */ /* 0x100fe20000004100 */
[----:B------:R-:W-:Y:S01]  /*4b40*/  F2FP.SATFINITE.E4M3.F32.PACK_AB_MERGE_C R85, R85, R14, RZ ;  /* 0x0000000e5555723e */ /* 0x000fe200048070ff */
[----:B------:R-:W-:-:S02]  /*4b50*/  HADD2.F32 R81, -RZ, R81.H0_H0 ;  /* 0x20000051ff517230 */ /* 0x000fc40000004100 */
[--C-:B------:R-:W-:Y:S02]  /*4b60*/  HADD2.F32 R158, -RZ, R84.reuse.H1_H1 ;  /* 0x30000054ff9e7230 */ /* 0x100fe40000004100 */
[-C--:B------:R-:W-:Y:S01]  /*4b70*/  FMUL.FTZ R160, R82, R75.reuse ;  /* 0x0000004b52a07220 */ /* 0x080fe20000410000 */
[----:B------:R-:W-:Y:S02]  /*4b80*/  HADD2.F32 R84, -RZ, R84.H0_H0 ;  /* 0x20000054ff547230 */ /* 0x000fe40000004100 */
[C---:B------:R-:W-:Y:S01]  /*4b90*/  FMUL.FTZ R161, R81.reuse, R75 ;  /* 0x0000004b51a17220 */ /* 0x040fe20000410000 */
[----:B------:R-:W-:Y:S01]  /*4ba0*/  F2FP.SATFINITE.E4M3.F32.PACK_AB_MERGE_C R15, R80, R15, R85 ;  /* 0x0000000f500f723e */ /* 0x000fe20004807055 */
[-C--:B------:R-:W-:Y:S01]  /*4bb0*/  FFMA.FTZ R75, R81, R158.reuse, -R160 ;  /* 0x0000009e514b7223 */ /* 0x080fe200000108a0 */
[----:B------:R-:W-:Y:S02]  /*4bc0*/  HADD2.F32 R81, -RZ, R77.H1_H1 ;  /* 0x3000004dff517230 */ /* 0x000fe40000004100 */
[----:B------:R-:W-:Y:S01]  /*4bd0*/  FFMA.FTZ R160, R82, R158, R161 ;  /* 0x0000009e52a07223 */ /* 0x000fe200000100a1 */
[----:B------:R-:W-:-:S02]  /*4be0*/  HADD2.F32 R82, -RZ, R159.H0_H0 ;  /* 0x2000009fff527230 */ /* 0x000fc40000004100 */
[----:B------:R-:W-:Y:S02]  /*4bf0*/  HADD2.F32 R77, -RZ, R77.H0_H0 ;  /* 0x2000004dff4d7230 */ /* 0x000fe40000004100 */
[----:B------:R-:W-:Y:S01]  /*4c00*/  F2FP.SATFINITE.E4M3.F32.PACK_AB_MERGE_C R75, R160, R75, RZ ;  /* 0x0000004ba04b723e */ /* 0x000fe200048070ff */
[-C--:B------:R-:W-:Y:S02]  /*4c10*/  FMUL.FTZ R158, R81, R82.reuse ;  /* 0x00000052519e7220 */ /* 0x080fe40000410000 */
[C---:B------:R-:W-:Y:S02]  /*4c20*/  FMUL.FTZ R82, R77.reuse, R82 ;  /* 0x000000524d527220 */ /* 0x040fe40000410000 */
[-C--:B------:R-:W-:Y:S02]  /*4c30*/  FFMA.FTZ R158, R77, R84.reuse, -R158 ;  /* 0x000000544d9e7223 */ /* 0x080fe4000001089e */
[----:B------:R-:W-:-:S05]  /*4c40*/  FFMA.FTZ R81, R81, R84, R82 ;  /* 0x0000005451517223 */ /* 0x000fca0000010052 */
[----:B------:R-:W-:-:S07]  /*4c50*/  F2FP.SATFINITE.E4M3.F32.PACK_AB_MERGE_C R14, R81, R158, R75 ;  /* 0x0000009e510e723e */ /* 0x000fce000480704b */
.L_x_464:
[----:B------:R-:W-:Y:S05]  /*4c60*/  BSYNC B3 ;  /* 0x0000000000037941 */ /* 0x000fea0003800000 */
.L_x_463:
[----:B---3--:R0:W-:Y:S02]  /*4c70*/  ST.E.128 desc[UR50][R78.64], R12 ;  /* 0x0000000c4e007985 */ /* 0x0081e4000c101d32 */
.L_x_462:
[----:B------:R-:W-:Y:S05]  /*4c80*/  BSYNC B2 ;  /* 0x0000000000027941 */ /* 0x000fea0003800000 */
.L_x_461:
[----:B------:R-:W-:Y:S01]  /*4c90*/  ISETP.NE.AND P2, PT, R31, RZ, PT ;  /* 0x000000ff1f00720c */ /* 0x000fe20003f45270 */
[----:B------:R-:W-:-:S12]  /*4ca0*/  BSSY B2, `(.L_x_465) ;  /* 0x0000074000027945 */ /* 0x000fd80003800000 */
[----:B------:R-:W-:Y:S05]  /*4cb0*/  @!P2 BRA `(.L_x_466) ;  /* 0x0000000400c8a947 */ /* 0x000fea0003800000 */
[----:B0-----:R0:W0:Y:S01]  /*4cc0*/  LDS.128 R12, [R36+0x1cc00] ;  /* 0x01cc0000240c7984 */ /* 0x0010220000000c00 */
[----:B----4-:R-:W-:Y:S01]  /*4cd0*/  IADD3 R74, P2, R172, R11, RZ ;  /* 0x0000000bac4a7210 */ /* 0x010fe20007f5e0ff */
[----:B------:R-:W-:Y:S04]  /*4ce0*/  BSSY B3, `(.L_x_467) ;  /* 0x000006e000037945 */ /* 0x000fe80003800000 */
[----:B---3--:R-:W-:Y:S01]  /*4cf0*/  IMAD.X R75, R150, 0x1, R197, P2 ;  /* 0x00000001964b7824 */ /* 0x008fe200010e06c5 */
[----:B------:R-:W-:-:S13]  /*4d00*/  ISETP.GE.AND P2, PT, R203, R118, PT ;  /* 0x00000076cb00720c */ /* 0x000fda0003f46270 */
[----:B------:R-:W-:Y:S05]  /*4d10*/  @P2 BRA `(.L_x_468) ;  /* 0x0000000400a82947 */ /* 0x000fea0003800000 */
[----:B0-----:R-:W-:Y:S01]  /*4d20*/  IMAD.MOV.U32 R70, RZ, RZ, R13 ;  /* 0x000000ffff467224 */ /* 0x001fe200078e000d */
[----:B------:R-:W-:Y:S02]  /*4d30*/  F2FP.F16.E4M3.UNPACK_B R79, R157.H1 ;  /* 0x0000009dff4f723e */ /* 0x000fe400030006ff */
[----:B------:R-:W-:Y:S02]  /*4d40*/  F2FP.F16.E4M3.UNPACK_B R78, R156.H1 ;  /* 0x0000009cff4e723e */ /* 0x000fe400030006ff */
[----:B------:R-:W-:Y:S01]  /*4d50*/  F2FP.F16.E4M3.UNPACK_B R13, R70 ;  /* 0x00000046ff0d723e */ /* 0x000fe200020006ff */
[----:B------:R-:W-:Y:S02]  /*4d60*/  HADD2.F32 R72, -RZ, R79.H0_H0 ;  /* 0x2000004fff487230 */ /* 0x000fe40000004100 */
[----:B------:R-:W-:Y:S02]  /*4d70*/  HADD2.F32 R77, -RZ, R78.H0_H0 ;  /* 0x2000004eff4d7230 */ /* 0x000fe40000004100 */
[----:B------:R-:W-:-:S02]  /*4d80*/  HADD2.F32 R76, -RZ, R13.H1_H1 ;  /* 0x3000000dff4c7230 */ /* 0x000fc40000004100 */
[----:B------:R-:W-:Y:S02]  /*4d90*/  HADD2.F32 R13, -RZ, R13.H0_H0 ;  /* 0x2000000dff0d7230 */ /* 0x000fe40000004100 */
[----:B------:R-:W-:Y:S02]  /*4da0*/  HADD2.F32 R79, -RZ, R79.H1_H1 ;  /* 0x3000004fff4f7230 */ /* 0x000fe40000004100 */
[CC--:B------:R-:W-:Y:S01]  /*4db0*/  FMUL.FTZ R80, R76.reuse, R72.reuse ;  /* 0x000000484c507220 */ /* 0x0c0fe20000410000 */
[----:B------:R-:W-:Y:S02]  /*4dc0*/  HADD2.F32 R78, -RZ, R78.H1_H1 ;  /* 0x3000004eff4e7230 */ /* 0x000fe40000004100 */
[C---:B------:R-:W-:Y:S01]  /*4dd0*/  FMUL.FTZ R81, R13.reuse, R72 ;  /* 0x000000480d517220 */ /* 0x040fe20000410000 */
[----:B------:R-:W-:Y:S01]  /*4de0*/  F2FP.F16.E4M3.UNPACK_B R72, R70.H1 ;  /* 0x00000046ff48723e */ /* 0x000fe200030006ff */
[-C--:B------:R-:W-:Y:S02]  /*4df0*/  FFMA.FTZ R13, R13, R77.reuse, -R80 ;  /* 0x0000004d0d0d7223 */ /* 0x080fe40000010850 */
[----:B------:R-:W-:Y:S01]  /*4e00*/  FFMA.FTZ R70, R76, R77, R81 ;  /* 0x0000004d4c467223 */ /* 0x000fe20000010051 */
[----:B------:R-:W-:Y:S01]  /*4e10*/  MOV R76, R12 ;  /* 0x0000000c004c7202 */ /* 0x000fe20000000f00 */
[----:B------:R-:W-:-:S02]  /*4e20*/  HADD2.F32 R77, -RZ, R72.H1_H1 ;  /* 0x30000048ff4d7230 */ /* 0x000fc40000004100 */
        /* <DEDUP_REMOVED lines=14> */
[CC--:B------:R-:W-:Y:S01]  /*4f10*/  FMUL.FTZ R83, R79.reuse, R82.reuse ;  /* 0x000000524f537220 */ /* 0x0c0fe20000410000 */
[----:B------:R-:W-:Y:S02]  /*4f20*/  HADD2.F32 R78, -RZ, R78.H0_H0 ;  /* 0x2000004eff4e7230 */ /* 0x000fe40000004100 */
[----:B------:R-:W-:Y:S01]  /*4f30*/  FMUL.FTZ R82, R72, R82 ;  /* 0x0000005248527220 */ /* 0x000fe20000410000 */
[----:B------:R-:W-:Y:S01]  /*4f40*/  F2FP.SATFINITE.E4M3.F32.PACK_AB_MERGE_C R13, R70, R13, R12 ;  /* 0x0000000d460d723e */ /* 0x000fe2000480700c */
[-C--:B------:R-:W-:Y:S02]  /*4f50*/  FFMA.FTZ R72, R72, R80.reuse, -R83 ;  /* 0x0000005048487223 */ /* 0x080fe40000010853 */
[----:B------:R-:W-:Y:S01]  /*4f60*/  FFMA.FTZ R79, R79, R80, R82 ;  /* 0x000000504f4f7223 */ /* 0x000fe20000010052 */
[----:B------:R-:W-:Y:S01]  /*4f70*/  HADD2.F32 R80, -RZ, R81.H0_H0 ;  /* 0x20000051ff507230 */ /* 0x000fe20000004100 */
[----:B------:R-:W-:Y:S01]  /*4f80*/  SHF.R.U32.HI R82, RZ, 0x10, R71 ;  /* 0x00000010ff527819 */ /* 0x000fe20000011647 */
[----:B------:R-:W-:-:S02]  /*4f90*/  HADD2.F32 R81, -RZ, R76.H1_H1 ;  /* 0x3000004cff517230 */ /* 0x000fc40000004100 */
[----:B------:R-:W-:Y:S01]  /*4fa0*/  HADD2.F32 R76, -RZ, R76.H0_H0 ;  /* 0x2000004cff4c7230 */ /* 0x000fe20000004100 */
[----:B------:R-:W-:Y:S02]  /*4fb0*/  F2FP.SATFINITE.E4M3.F32.PACK_AB_MERGE_C R72, R79, R72, RZ ;  /* 0x000000484f48723e */ /* 0x000fe400048070ff */
[CC--:B------:R-:W-:Y:S02]  /*4fc0*/  FMUL.FTZ R83, R81.reuse, R80.reuse ;  /* 0x0000005051537220 */ /* 0x0c0fe40000410000 */
[C---:B------:R-:W-:Y:S02]  /*4fd0*/  FMUL.FTZ R80, R76.reuse, R80 ;  /* 0x000000504c507220 */ /* 0x040fe40000410000 */
[-C--:B------:R-:W-:Y:S01]  /*4fe0*/  FFMA.FTZ R76, R76, R78.reuse, -R83 ;  /* 0x0000004e4c4c7223 */ /* 0x080fe20000010853 */
[----:B------:R-:W-:Y:S01]  /*4ff0*/  SHF.R.U32.HI R83, RZ, 0x8, R73 ;  /* 0x00000008ff537819 */ /* 0x000fe20000011649 */
[----:B------:R-:W-:Y:S01]  /*5000*/  FFMA.FTZ R81, R81, R78, R80 ;  /* 0x0000004e51517223 */ /* 0x000fe20000010050 */
[----:B------:R-:W-:-:S02]  /*5010*/  LOP3.LUT R78, R73, 0xff0000ff, RZ, 0xc0, !PT ;  /* 0xff0000ff494e7812 */ /* 0x000fc400078ec0ff */
[----:B------:R-:W-:Y:S01]  /*5020*/  SHF.R.U32.HI R80, RZ, 0x10, R73 ;  /* 0x00000010ff507819 */ /* 0x000fe20000011649 */
[----:B------:R-:W-:Y:S01]  /*5030*/  IMAD.SHL.U32 R83, R83, 0x100, RZ ;  /* 0x0000010053537824 */ /* 0x000fe200078e00ff */
[----:B------:R-:W-:Y:S02]  /*5040*/  LOP3.LUT R73, R71, 0xff0000ff, RZ, 0xc0, !PT ;  /* 0xff0000ff47497812 */ /* 0x000fe400078ec0ff */
[----:B------:R-:W-:Y:S01]  /*5050*/  F2FP.SATFINITE.E4M3.F32.PACK_AB_MERGE_C R12, R81, R76, R72 ;  /* 0x0000004c510c723e */ /* 0x000fe20004807048 */
[----:B------:R-:W-:Y:S01]  /*5060*/  IMAD.U32 R80, R80, 0x10000, RZ ;  /* 0x0001000050507824 */ /* 0x000fe200078e00ff */
[----:B------:R-:W-:Y:S02]  /*5070*/  LOP3.LUT R83, R78, 0xff00, R83, 0xf8, !PT ;  /* 0x0000ff004e537812 */ /* 0x000fe400078ef853 */
[----:B------:R-:W-:Y:S02]  /*5080*/  SHF.R.U32.HI R78, RZ, 0x8, R71 ;  /* 0x00000008ff4e7819 */ /* 0x000fe40000011647 */
[----:B------:R-:W-:-:S02]  /*5090*/  LOP3.LUT R71, R83, 0xff0000, R80, 0xf8, !PT ;  /* 0x00ff000053477812 */ /* 0x000fc400078ef850 */
[----:B------:R-:W-:Y:S01]  /*50a0*/  MOV R80, R15 ;  /* 0x0000000f00507202 */ /* 0x000fe20000000f00 */
[----:B------:R-:W-:Y:S01]  /*50b0*/  IMAD.SHL.U32 R78, R78, 0x100, RZ ;  /* 0x000001004e4e7824 */ /* 0x000fe200078e00ff */
[----:B------:R-:W-:Y:S02]  /*50c0*/  F2FP.F16.E4M3.UNPACK_B R83, R71.H1 ;  /* 0x00000047ff53723e */ /* 0x000fe400030006ff */
[----:B------:R-:W-:Y:S02]  /*50d0*/  F2FP.F16.E4M3.UNPACK_B R15, R80 ;  /* 0x00000050ff0f723e */ /* 0x000fe400020006ff */
[----:B------:R-:W-:Y:S01]  /*50e0*/  LOP3.LUT R73, R73, 0xff00, R78, 0xf8, !PT ;  /* 0x0000ff0049497812 */ /* 0x000fe200078ef84e */
[----:B------:R-:W-:Y:S02]  /*50f0*/  IMAD.U32 R78, R82, 0x10000, RZ ;  /* 0x00010000524e7824 */ /* 0x000fe400078e00ff */
[----:B------:R-:W-:-:S03]  /*5100*/  HADD2.F32 R85, -RZ, R83.H0_H0 ;  /* 0x20000053ff557230 */ /* 0x000fc60000004100 */
[----:B------:R-:W-:Y:S01]  /*5110*/  LOP3.LUT R73, R73, 0xff0000, R78, 0xf8, !PT ;  /* 0x00ff000049497812 */ /* 0x000fe200078ef84e */
[--C-:B------:R-:W-:Y:S02]  /*5120*/  HADD2.F32 R78, -RZ, R15.reuse.H1_H1 ;  /* 0x3000000fff4e7230 */ /* 0x100fe40000004100 */
[----:B------:R-:W-:Y:S01]  /*5130*/  HADD2.F32 R15, -RZ, R15.H0_H0 ;  /* 0x2000000fff0f7230 */ /* 0x000fe20000004100 */
[----:B------:R-:W-:Y:S02]  /*5140*/  F2FP.F16.E4M3.UNPACK_B R84, R73.H1 ;  /* 0x00000049ff54723e */ /* 0x000fe400030006ff */
[----:B------:R-:W-:Y:S01]  /*5150*/  FMUL.FTZ R156, R78, R85 ;  /* 0x000000554e9c7220 */ /* 0x000fe20000410000 */
[----:B------:R-:W-:Y:S01]  /*5160*/  F2FP.F16.E4M3.UNPACK_B R73, R73 ;  /* 0x00000049ff49723e */ /* 0x000fe200020006ff */
[----:B------:R-:W-:Y:S01]  /*5170*/  FMUL.FTZ R85, R15, R85 ;  /* 0x000000550f557220 */ /* 0x000fe20000410000 */
[--C-:B------:R-:W-:Y:S02]  /*5180*/  HADD2.F32 R82, -RZ, R84.reuse.H0_H0 ;  /* 0x20000054ff527230 */ /* 0x100fe40000004100 */
[----:B------:R-:W-:-:S03]  /*5190*/  HADD2.F32 R84, -RZ, R84.H1_H1 ;  /* 0x30000054ff547230 */ /* 0x000fc60000004100 */
[-C--:B------:R-:W-:Y:S01]  /*51a0*/  FFMA.FTZ R15, R15, R82.reuse, -R156 ;  /* 0x000000520f0f7223 */ /* 0x080fe2000001089c */
[----:B------:R-:W-:Y:S01]  /*51b0*/  FFMA.FTZ R78, R78, R82, R85 ;  /* 0x000000524e4e7223 */ /* 0x000fe20000010055 */
[----:B------:R-:W-:Y:S01]  /*51c0*/  F2FP.F16.E4M3.UNPACK_B R82, R80.H1 ;  /* 0x00000050ff52723e */ /* 0x000fe200030006ff */
[----:B------:R-:W-:Y:S02]  /*51d0*/  IMAD.MOV.U32 R80, RZ, RZ, R14 ;  /* 0x000000ffff507224 */ /* 0x000fe400078e000e */
[----:B------:R-:W-:Y:S02]  /*51e0*/  HADD2.F32 R14, -RZ, R83.H1_H1 ;  /* 0x30000053ff0e7230 */ /* 0x000fe40000004100 */
[--C-:B------:R-:W-:Y:S02]  /*51f0*/  HADD2.F32 R83, -RZ, R82.reuse.H1_H1 ;  /* 0x30000052ff537230 */ /* 0x100fe40000004100 */
[----:B------:R-:W-:-:S03]  /*5200*/  HADD2.F32 R82, -RZ, R82.H0_H0 ;  /* 0x20000052ff527230 */ /* 0x000fc60000004100 */
[CC--:B------:R-:W-:Y:S02]  /*5210*/  FMUL.FTZ R85, R83.reuse, R14.reuse ;  /* 0x0000000e53557220 */ /* 0x0c0fe40000410000 */
[C---:B------:R-:W-:Y:S02]  /*5220*/  FMUL.FTZ R156, R82.reuse, R14 ;  /* 0x0000000e529c7220 */ /* 0x040fe40000410000 */
[----:B------:R-:W-:Y:S01]  /*5230*/  FFMA.FTZ R14, R82, R84, -R85 ;  /* 0x00000054520e7223 */ /* 0x000fe20000010855 */
[----:B------:R-:W-:Y:S01]  /*5240*/  F2FP.F16.E4M3.UNPACK_B R82, R80.H1 ;  /* 0x00000050ff52723e */ /* 0x000fe200030006ff */
[----:B------:R-:W-:Y:S01]  /*5250*/  FFMA.FTZ R83, R83, R84, R156 ;  /* 0x0000005453537223 */ /* 0x000fe2000001009c */
[----:B------:R-:W-:Y:S01]  /*5260*/  F2FP.F16.E4M3.UNPACK_B R85, R71 ;  /* 0x00000047ff55723e */ /* 0x000fe200020006ff */
[----:B------:R-:W-:Y:S01]  /*5270*/  HADD2.F32 R84, -RZ, R73.H1_H1 ;  /* 0x30000049ff547230 */ /* 0x000fe20000004100 */
[----:B------:R-:W-:Y:S01]  /*5280*/  F2FP.F16.E4M3.UNPACK_B R80, R80 ;  /* 0x00000050ff50723e */ /* 0x000fe200020006ff */
[----:B------:R-:W-:Y:S01]  /*5290*/  HADD2.F32 R71, -RZ, R82.H1_H1 ;  /* 0x30000052ff477230 */ /* 0x000fe20000004100 */
[----:B------:R-:W-:Y:S01]  /*52a0*/  F2FP.SATFINITE.E4M3.F32.PACK_AB_MERGE_C R83, R83, R14, RZ ;  /* 0x0000000e5353723e */ /* 0x000fe200048070ff */
[----:B------:R-:W-:-:S02]  /*52b0*/  HADD2.F32 R156, -RZ, R85.H1_H1 ;  /* 0x30000055ff9c7230 */ /* 0x000fc40000004100 */
[----:B------:R-:W-:Y:S01]  /*52c0*/  HADD2.F32 R82, -RZ, R82.H0_H0 ;  /* 0x20000052ff527230 */ /* 0x000fe20000004100 */
[----:B------:R-:W-:Y:S01]  /*52d0*/  F2FP.SATFINITE.E4M3.F32.PACK_AB_MERGE_C R15, R78, R15, R83 ;  /* 0x0000000f4e0f723e */ /* 0x000fe20004807053 */
[----:B------:R-:W-:Y:S02]  /*52e0*/  HADD2.F32 R85, -RZ, R85.H0_H0 ;  /* 0x20000055ff557230 */ /* 0x000fe40000004100 */
[-C--:B------:R-:W-:Y:S01]  /*52f0*/  FMUL.FTZ R157, R71, R156.reuse ;  /* 0x0000009c479d7220 */ /* 0x080fe20000410000 */
[----:B------:R-:W-:Y:S02]  /*5300*/  HADD2.F32 R73, -RZ, R73.H0_H0 ;  /* 0x20000049ff497230 */ /* 0x000fe40000004100 */
[C---:B------:R-:W-:Y:S01]  /*5310*/  FMUL.FTZ R158, R82.reuse, R156 ;  /* 0x0000009c529e7220 */ /* 0x040fe20000410000 */
[----:B------:R-:W-:-:S03]  /*5320*/  FFMA.FTZ R156, R82, R84, -R157 ;  /* 0x00000054529c7223 */ /* 0x000fc6000001089d */
[----:B------:R-:W-:Y:S01]  /*5330*/  FFMA.FTZ R159, R71, R84, R158 ;  /* 0x00000054479f7223 */ /* 0x000fe2000001009e */
[--C-:B------:R-:W-:Y:S02]  /*5340*/  HADD2.F32 R71, -RZ, R80.reuse.H1_H1 ;  /* 0x30000050ff477230 */ /* 0x100fe40000004100 */
[----:B------:R-:W-:Y:S02]  /*5350*/  HADD2.F32 R80, -RZ, R80.H0_H0 ;  /* 0x20000050ff507230 */ /* 0x000fe40000004100 */
[----:B------:R-:W-:Y:S01]  /*5360*/  F2FP.SATFINITE.E4M3.F32.PACK_AB_MERGE_C R156, R159, R156, RZ ;  /* 0x0000009c9f9c723e */ /* 0x000fe200048070ff */
[-C--:B------:R-:W-:Y:S02]  /*5370*/  FMUL.FTZ R157, R71, R85.reuse ;  /* 0x00000055479d7220 */ /* 0x080fe40000410000 */
[C---:B------:R-:W-:Y:S02]  /*5380*/  FMUL.FTZ R82, R80.reuse, R85 ;  /* 0x0000005550527220 */ /* 0x040fe40000410000 */
[----:B------:R-:W-:-:S02]  /*5390*/  FFMA.FTZ R157, R80, R73, -R157 ;  /* 0x00000049509d7223 */ /* 0x000fc4000001089d */
[----:B------:R-:W-:-:S05]  /*53a0*/  FFMA.FTZ R82, R71, R73, R82 ;  /* 0x0000004947527223 */ /* 0x000fca0000010052 */
[----:B------:R-:W-:-:S07]  /*53b0*/  F2FP.SATFINITE.E4M3.F32.PACK_AB_MERGE_C R14, R82, R157, R156 ;  /* 0x0000009d520e723e */ /* 0x000fce000480709c */
.L_x_468:
[----:B------:R-:W-:Y:S05]  /*53c0*/  BSYNC B3 ;  /* 0x0000000000037941 */ /* 0x000fea0003800000 */
.L_x_467:
[----:B0-----:R0:W-:Y:S02]  /*53d0*/  ST.E.128 desc[UR50][R74.64], R12 ;  /* 0x0000000c4a007985 */ /* 0x0011e4000c101d32 */
.L_x_466:
[----:B------:R-:W-:Y:S05]  /*53e0*/  BSYNC B2 ;  /* 0x0000000000027941 */ /* 0x000fea0003800000 */
.L_x_465:
        /* <DEDUP_REMOVED lines=9> */
[----:B------:R-:W-:Y:S02]  /*5480*/  SHF.R.U32.HI R66, RZ, 0x8, R67 ;  /* 0x00000008ff427819 */ /* 0x000fe40000011643 */
[----:B------:R-:W-:Y:S02]  /*5490*/  SHF.R.U32.HI R68, RZ, 0x8, R69 ;  /* 0x00000008ff447819 */ /* 0x000fe40000011645 */
[----:B------:R-:W-:Y:S02]  /*54a0*/  SHF.R.U32.HI R75, RZ, 0x10, R67 ;  /* 0x00000010ff4b7819 */ /* 0x000fe40000011643 */
[----:B------:R-:W-:Y:S02]  /*54b0*/  LOP3.LUT R67, R67, 0xff0000ff, RZ, 0xc0, !PT ;  /* 0xff0000ff43437812 */ /* 0x000fe400078ec0ff */
[----:B------:R-:W-:Y:S02]  /*54c0*/  SHF.R.U32.HI R73, RZ, 0x10, R69 ;  /* 0x00000010ff497819 */ /* 0x000fe40000011645 */
[----:B------:R-:W-:Y:S01]  /*54d0*/  LOP3.LUT R72, R69, 0xff0000ff, RZ, 0xc0, !PT ;  /* 0xff0000ff45487812 */ /* 0x000fe200078ec0ff */
[----:B------:R-:W-:Y:S01]  /*54e0*/  IMAD.SHL.U32 R69, R68, 0x100, RZ ;  /* 0x0000010044457824 */ /* 0x000fe200078e00ff */
[----:B------:R-:W-:Y:S01]  /*54f0*/  SHF.L.U32 R66, R66, 0x8, RZ ;  /* 0x0000000842427819 */ /* 0x000fe200000006ff */
[----:B0-----:R-:W-:Y:S01]  /*5500*/  IMAD.MOV.U32 R68, RZ, RZ, R12 ;  /* 0x000000ffff447224 */ /* 0x001fe200078e000c */
[----:B------:R-:W-:-:S02]  /*5510*/  F2FP.F16.E4M3.UNPACK_B R12, R13 ;  /* 0x0000000dff0c723e */ /* 0x000fc400020006ff */
[----:B------:R-:W-:Y:S01]  /*5520*/  LOP3.LUT R67, R67, 0xff00, R66, 0xf8, !PT ;  /* 0x0000ff0043437812 */ /* 0x000fe200078ef842 */
[----:B------:R-:W-:Y:S01]  /*5530*/  IMAD.U32 R66, R75, 0x10000, RZ ;  /* 0x000100004b427824 */ /* 0x000fe200078e00ff */
[----:B------:R-:W-:Y:S02]  /*5540*/  LOP3.LUT R74, R72, 0xff00, R69, 0xf8, !PT ;  /* 0x0000ff00484a7812 */ /* 0x000fe400078ef845 */
[----:B------:R-:W-:Y:S02]  /*5550*/  SHF.L.U32 R69, R73, 0x10, RZ ;  /* 0x0000001049457819 */ /* 0x000fe400000006ff */
[----:B------:R-:W-:Y:S02]  /*5560*/  F2FP.F16.E4M3.UNPACK_B R72, R155.H1 ;  /* 0x0000009bff48723e */ /* 0x000fe400030006ff */
[----:B------:R-:W-:Y:S02]  /*5570*/  LOP3.LUT R66, R67, 0xff0000, R66, 0xf8, !PT ;  /* 0x00ff000043427812 */ /* 0x000fe400078ef842 */
[----:B------:R-:W-:Y:S01]  /*5580*/  LOP3.LUT R67, R74, 0xff0000, R69, 0xf8, !PT ;  /* 0x00ff00004a437812 */ /* 0x000fe200078ef845 */
[----:B------:R-:W-:Y:S01]  /*5590*/  HADD2.F32 R76, -RZ, R72.H0_H0 ;  /* 0x20000048ff4c7230 */ /* 0x000fe20000004100 */
[----:B------:R-:W-:Y:S01]  /*55a0*/  F2FP.F16.E4M3.UNPACK_B R74, R148.H1 ;  /* 0x00000094ff4a723e */ /* 0x000fe200030006ff */
[--C-:B------:R-:W-:Y:S01]  /*55b0*/  HADD2.F32 R69, -RZ, R12.reuse.H1_H1 ;  /* 0x3000000cff457230 */ /* 0x100fe20000004100 */
[----:B------:R-:W-:Y:S01]  /*55c0*/  F2FP.F16.E4M3.UNPACK_B R13, R13.H1 ;  /* 0x0000000dff0d723e */ /* 0x000fe200030006ff */
[----:B------:R-:W-:Y:S01]  /*55d0*/  HADD2.F32 R12, -RZ, R12.H0_H0 ;  /* 0x2000000cff0c7230 */ /* 0x000fe20000004100 */
[----:B------:R-:W-:Y:S01]  /*55e0*/  F2FP.F16.E4M3.UNPACK_B R155, R155 ;  /* 0x0000009bff9b723e */ /* 0x000fe200020006ff */
[----:B------:R-:W-:-:S02]  /*55f0*/  HADD2.F32 R77, -RZ, R72.H1_H1 ;  /* 0x30000048ff4d7230 */ /* 0x000fc40000004100 */
[CC--:B------:R-:W-:Y:S01]  /*5600*/  FMUL.FTZ R79, R69.reuse, R76.reuse ;  /* 0x0000004c454f7220 */ /* 0x0c0fe20000410000 */
[--C-:B------:R-:W-:Y:S02]  /*5610*/  HADD2.F32 R75, -RZ, R74.reuse.H0_H0 ;  /* 0x2000004aff4b7230 */ /* 0x100fe40000004100 */
[C---:B------:R-:W-:Y:S01]  /*5620*/  FMUL.FTZ R76, R12.reuse, R76 ;  /* 0x0000004c0c4c7220 */ /* 0x040fe20000410000 */
[--C-:B------:R-:W-:Y:S01]  /*5630*/  HADD2.F32 R73, -RZ, R13.reuse.H1_H1 ;  /* 0x3000000dff497230 */ /* 0x100fe20000004100 */
[----:B------:R-:W-:Y:S01]  /*5640*/  F2FP.F16.E4M3.UNPACK_B R148, R148 ;  /* 0x00000094ff94723e */ /* 0x000fe200020006ff */
[----:B------:R-:W-:Y:S02]  /*5650*/  HADD2.F32 R72, -RZ, R13.H0_H0 ;  /* 0x2000000dff487230 */ /* 0x000fe40000004100 */
[-C--:B------:R-:W-:Y:S01]  /*5660*/  FFMA.FTZ R12, R12, R75.reuse, -R79 ;  /* 0x0000004b0c0c7223 */ /* 0x080fe2000001084f */
[----:B------:R-:W-:Y:S02]  /*5670*/  HADD2.F32 R74, -RZ, R74.H1_H1 ;  /* 0x3000004aff4a7230 */ /* 0x000fe40000004100 */
[----:B------:R-:W-:Y:S01]  /*5680*/  FFMA.FTZ R13, R69, R75, R76 ;  /* 0x0000004b450d7223 */ /* 0x000fe2000001004c */
[CC--:B------:R-:W-:Y:S01]  /*5690*/  FMUL.FTZ R79, R73.reuse, R77.reuse ;  /* 0x0000004d494f7220 */ /* 0x0c0fe20000410000 */
[C---:B------:R-:W-:Y:S01]  /*56a0*/  FMUL.FTZ R78, R72.reuse, R77 ;  /* 0x0000004d484e7220 */ /* 0x040fe20000410000 */
[-C--:B------:R-:W-:Y:S01]  /*56b0*/  F2FP.F16.E4M3.UNPACK_B R69, R68.reuse.H1 ;  /* 0x00000044ff45723e */ /* 0x080fe200030006ff */
[----:B------:R-:W-:Y:S01]  /*56c0*/  HADD2.F32 R75, -RZ, R155.H1_H1 ;  /* 0x3000009bff4b7230 */ /* 0x000fe20000004100 */
[----:B------:R-:W-:Y:S01]  /*56d0*/  F2FP.F16.E4M3.UNPACK_B R68, R68 ;  /* 0x00000044ff44723e */ /* 0x000fe200020006ff */
[-C--:B------:R-:W-:Y:S01]  /*56e0*/  FFMA.FTZ R79, R72, R74.reuse, -R79 ;  /* 0x0000004a484f7223 */ /* 0x080fe2000001084f */
[----:B------:R-:W-:Y:S01]  /*56f0*/  FFMA.FTZ R80, R73, R74, R78 ;  /* 0x0000004a49507223 */ /* 0x000fe2000001004e */
[--C-:B------:R-:W-:Y:S01]  /*5700*/  HADD2.F32 R74, -RZ, R69.reuse.H1_H1 ;  /* 0x30000045ff4a7230 */ /* 0x100fe20000004100 */
[-C--:B------:R-:W-:Y:S01]  /*5710*/  F2FP.F16.E4M3.UNPACK_B R82, R67.reuse.H1 ;  /* 0x00000043ff52723e */ /* 0x080fe200030006ff */
[----:B------:R-:W-:Y:S01]  /*5720*/  HADD2.F32 R73, -RZ, R69.H0_H0 ;  /* 0x20000045ff497230 */ /* 0x000fe20000004100 */
[----:B------:R-:W-:Y:S01]  /*5730*/  F2FP.F16.E4M3.UNPACK_B R81, R67 ;  /* 0x00000043ff51723e */ /* 0x000fe200020006ff */
[----:B------:R-:W-:-:S02]  /*5740*/  HADD2.F32 R69, -RZ, R68.H0_H0 ;  /* 0x20000044ff457230 */ /* 0x000fc40000004100 */
[CC--:B------:R-:W-:Y:S01]  /*5750*/  FMUL.FTZ R78, R74.reuse, R75.reuse ;  /* 0x0000004b4a4e7220 */ /* 0x0c0fe20000410000 */
[----:B------:R-:W-:Y:S02]  /*5760*/  HADD2.F32 R72, -RZ, R68.H1_H1 ;  /* 0x30000044ff487230 */ /* 0x000fe40000004100 */
[C---:B------:R-:W-:Y:S01]  /*5770*/  FMUL.FTZ R75, R73.reuse, R75 ;  /* 0x0000004b494b7220 */ /* 0x040fe20000410000 */
[--C-:B------:R-:W-:Y:S01]  /*5780*/  HADD2.F32 R68, -RZ, R148.reuse.H1_H1 ;  /* 0x30000094ff447230 */ /* 0x100fe20000004100 */
[----:B------:R-:W-:Y:S01]  /*5790*/  F2FP.F16.E4M3.UNPACK_B R67, R66 ;  /* 0x00000042ff43723e */ /* 0x000fe200020006ff */
[----:B------:R-:W-:Y:S02]  /*57a0*/  HADD2.F32 R155, -RZ, R155.H0_H0 ;  /* 0x2000009bff9b7230 */ /* 0x000fe40000004100 */
[----:B------:R-:W-:Y:S02]  /*57b0*/  HADD2.F32 R148, -RZ, R148.H0_H0 ;  /* 0x20000094ff947230 */ /* 0x000fe40000004100 */
[-C--:B------:R-:W-:Y:S01]  /*57c0*/  FFMA.FTZ R73, R73, R68.reuse, -R78 ;  /* 0x0000004449497223 */ /* 0x080fe2000001084e */
[----:B------:R-:W-:Y:S01]  /*57d0*/  FFMA.FTZ R78, R74, R68, R75 ;  /* 0x000000444a4e7223 */ /* 0x000fe2000001004b */
[----:B------:R-:W-:Y:S01]  /*57e0*/  FMUL.FTZ R76, R72, R155 ;  /* 0x0000009b484c7220 */ /* 0x000fe20000410000 */
[----:B------:R-:W-:Y:S01]  /*57f0*/  F2FP.F16.E4M3.UNPACK_B R74, R15.H1 ;  /* 0x0000000fff4a723e */ /* 0x000fe200030006ff */
[C---:B------:R-:W-:Y:S01]  /*5800*/  FMUL.FTZ R155, R69.reuse, R155 ;  /* 0x0000009b459b7220 */ /* 0x040fe20000410000 */
[----:B------:R-:W-:Y:S01]  /*5810*/  F2FP.F16.E4M3.UNPACK_B R75, R14.H1 ;  /* 0x0000000eff4b723e */ /* 0x000fe200030006ff */
[-C--:B------:R-:W-:Y:S01]  /*5820*/  FFMA.FTZ R68, R69, R148.reuse, -R76 ;  /* 0x0000009445447223 */ /* 0x080fe2000001084c */
[----:B------:R-:W-:Y:S01]  /*5830*/  F2FP.SATFINITE.E4M3.F32.PACK_AB_MERGE_C R73, R78, R73, RZ ;  /* 0x000000494e49723e */ /* 0x000fe200048070ff */
[----:B------:R-:W-:Y:S01]  /*5840*/  FFMA.FTZ R69, R72, R148, R155 ;  /* 0x0000009448457223 */ /* 0x000fe2000001009b */
[--C-:B------:R-:W-:Y:S01]  /*5850*/  HADD2.F32 R77, -RZ, R74.reuse.H0_H0 ;  /* 0x2000004aff4d7230 */ /* 0x100fe20000004100 */
[----:B------:R-:W-:Y:S01]  /*5860*/  F2FP.SATFINITE.E4M3.F32.PACK_AB_MERGE_C R72, R80, R79, RZ ;  /* 0x0000004f5048723e */ /* 0x000fe200048070ff */
[----:B------:R-:W-:Y:S01]  /*5870*/  HADD2.F32 R78, -RZ, R74.H1_H1 ;  /* 0x3000004aff4e7230 */ /* 0x000fe20000004100 */
[----:B------:R-:W-:Y:S01]  /*5880*/  F2FP.F16.E4M3.UNPACK_B R74, R66.H1 ;  /* 0x00000042ff4a723e */ /* 0x000fe200030006ff */
[----:B------:R-:W-:Y:S01]  /*5890*/  HADD2.F32 R79, -RZ, R82.H1_H1 ;  /* 0x30000052ff4f7230 */ /* 0x000fe20000004100 */
[----:B------:R-:W-:Y:S01]  /*58a0*/  F2FP.F16.E4M3.UNPACK_B R14, R14 ;  /* 0x0000000eff0e723e */ /* 0x000fe200020006ff */
[----:B------:R-:W-:Y:S01]  /*58b0*/  HADD2.F32 R76, -RZ, R75.H1_H1 ;  /* 0x3000004bff4c7230 */ /* 0x000fe20000004100 */
[----:B------:R-:W-:Y:S01]  /*58c0*/  F2FP.SATFINITE.E4M3.F32.PACK_AB_MERGE_C R13, R13, R12, R72 ;  /* 0x0000000c0d0d723e */ /* 0x000fe20004807048 */
[----:B------:R-:W-:-:S02]  /*58d0*/  HADD2.F32 R80, -RZ, R74.H1_H1 ;  /* 0x3000004aff507230 */ /* 0x000fc40000004100 */
[-C--:B------:R-:W-:Y:S01]  /*58e0*/  FMUL.FTZ R66, R78, R79.reuse ;  /* 0x0000004f4e427220 */ /* 0x080fe20000410000 */
[----:B------:R-:W-:Y:S02]  /*58f0*/  HADD2.F32 R83, -RZ, R81.H1_H1 ;  /* 0x30000051ff537230 */ /* 0x000fe40000004100 */
[C---:B------:R-:W-:Y:S01]  /*5900*/  FMUL.FTZ R85, R77.reuse, R79 ;  /* 0x0000004f4d557220 */ /* 0x040fe20000410000 */
[----:B------:R-:W-:Y:S02]  /*5910*/  HADD2.F32 R75, -RZ, R75.H0_H0 ;  /* 0x2000004bff4b7230 */ /* 0x000fe40000004100 */
[----:B------:R-:W-:Y:S01]  /*5920*/  FFMA.FTZ R66, R77, R80, -R66 ;  /* 0x000000504d427223 */ /* 0x000fe20000010842 */
[----:B------:R-:W-:Y:S02]  /*5930*/  HADD2.F32 R79, -RZ, R67.H1_H1 ;  /* 0x30000043ff4f7230 */ /* 0x000fe40000004100 */
[----:B------:R-:W-:Y:S01]  /*5940*/  FMUL.FTZ R84, R76, R83 ;  /* 0x000000534c547220 */ /* 0x000fe20000410000 */
[----:B------:R-:W-:Y:S01]  /*5950*/  F2FP.F16.E4M3.UNPACK_B R77, R15 ;  /* 0x0000000fff4d723e */ /* 0x000fe200020006ff */
[----:B------:R-:W-:Y:S01]  /*5960*/  FMUL.FTZ R83, R75, R83 ;  /* 0x000000534b537220 */ /* 0x000fe20000410000 */
[----:B------:R-:W-:-:S02]  /*5970*/  HADD2.F32 R82, -RZ, R82.H0_H0 ;  /* 0x20000052ff527230 */ /* 0x000fc40000004100 */
[-C--:B------:R-:W-:Y:S01]  /*5980*/  FFMA.FTZ R84, R75, R79.reuse, -R84 ;  /* 0x0000004f4b547223 */ /* 0x080fe20000010854 */
[--C-:B------:R-:W-:Y:S02]  /*5990*/  HADD2.F32 R75, -RZ, R14.reuse.H0_H0 ;  /* 0x2000000eff4b7230 */ /* 0x100fe40000004100 */
[----:B------:R-:W-:Y:S01]  /*59a0*/  FFMA.FTZ R83, R76, R79, R83 ;  /* 0x0000004f4c537223 */ /* 0x000fe20000010053 */
[--C-:B------:R-:W-:Y:S02]  /*59b0*/  HADD2.F32 R76, -RZ, R77.reuse.H0_H0 ;  /* 0x2000004dff4c7230 */ /* 0x100fe40000004100 */
[----:B------:R-:W-:Y:S01]  /*59c0*/  FFMA.FTZ R15, R78, R80, R85 ;  /* 0x000000504e0f7223 */ /* 0x000fe20000010055 */
[----:B------:R-:W-:Y:S01]  /*59d0*/  HADD2.F32 R77, -RZ, R77.H1_H1 ;  /* 0x3000004dff4d7230 */ /* 0x000fe20000004100 */
[----:B------:R-:W-:Y:S01]  /*59e0*/  F2FP.SATFINITE.E4M3.F32.PACK_AB_MERGE_C R12, R69, R68, R73 ;  /* 0x00000044450c723e */ /* 0x000fe20004807049 */
[----:B------:R-:W-:Y:S01]  /*59f0*/  HADD2.F32 R14, -RZ, R14.H1_H1 ;  /* 0x3000000eff0e7230 */ /* 0x000fe20000004100 */
[----:B------:R-:W-:Y:S01]  /*5a00*/  F2FP.SATFINITE.E4M3.F32.PACK_AB_MERGE_C R83, R83, R84, RZ ;  /* 0x000000545353723e */ /* 0x000fe200048070ff */
[----:B------:R-:W-:-:S02]  /*5a10*/  HADD2.F32 R81, -RZ, R81.H0_H0 ;  /* 0x20000051ff517230 */ /* 0x000fc40000004100 */
[-C--:B------:R-:W-:Y:S01]  /*5a20*/  FMUL.FTZ R79, R77, R82.reuse ;  /* 0x000000524d4f7220 */ /* 0x080fe20000410000 */
[----:B------:R-:W-:Y:S02]  /*5a30*/  HADD2.F32 R74, -RZ, R74.H0_H0 ;  /* 0x2000004aff4a7230 */ /* 0x000fe40000004100 */
[----:B------:R-:W-:Y:S01]  /*5a40*/  FMUL.FTZ R82, R76, R82 ;  /* 0x000000524c527220 */ /* 0x000fe20000410000 */
[----:B------:R-:W-:Y:S02]  /*5a50*/  HADD2.F32 R67, -RZ, R67.H0_H0 ;  /* 0x20000043ff437230 */ /* 0x000fe40000004100 */
[-C--:B------:R-:W-:Y:S01]  /*5a60*/  FMUL.FTZ R78, R14, R81.reuse ;  /* 0x000000510e4e7220 */ /* 0x080fe20000410000 */
[----:B------:R-:W-:Y:S01]  /*5a70*/  FMUL.FTZ R81, R75, R81 ;  /* 0x000000514b517220 */ /* 0x000fe20000410000 */
[-C--:B------:R-:W-:Y:S01]  /*5a80*/  FFMA.FTZ R79, R76, R74.reuse, -R79 ;  /* 0x0000004a4c4f7223 */ /* 0x080fe2000001084f */
[----:B------:R-:W-:Y:S01]  /*5a90*/  FFMA.FTZ R82, R77, R74, R82 ;  /* 0x0000004a4d527223 */ /* 0x000fe20000010052 */
[-C--:B------:R-:W-:Y:S01]  /*5aa0*/  FFMA.FTZ R78, R75, R67.reuse, -R78 ;  /* 0x000000434b4e7223 */ /* 0x080fe2000001084e */
[----:B------:R-:W-:Y:S01]  /*5ab0*/  FFMA.FTZ R81, R14, R67, R81 ;  /* 0x000000430e517223 */ /* 0x000fe20000010051 */
[----:B------:R-:W-:-:S04]  /*5ac0*/  F2FP.SATFINITE.E4M3.F32.PACK_AB_MERGE_C R15, R15, R66, RZ ;  /* 0x000000420f0f723e */ /* 0x000fc800048070ff */
[----:B------:R-:W-:Y:S02]  /*5ad0*/  F2FP.SATFINITE.E4M3.F32.PACK_AB_MERGE_C R14, R81, R78, R83 ;  /* 0x0000004e510e723e */ /* 0x000fe40004807053 */
[----:B------:R-:W-:-:S07]  /*5ae0*/  F2FP.SATFINITE.E4M3.F32.PACK_AB_MERGE_C R15, R82, R79, R15 ;  /* 0x0000004f520f723e */ /* 0x000fce000480700f */
.L_x_472:
[----:B------:R-:W-:Y:S05]  /*5af0*/  BSYNC B3 ;  /* 0x0000000000037941 */ /* 0x000fea0003800000 */
.L_x_471:
[----:B0-----:R0:W-:Y:S02]  /*5b00*/  ST.E.128 desc[UR50][R70.64], R12 ;  /* 0x0000000c46007985 */ /* 0x0011e4000c101d32 */
.L_x_470:
[----:B------:R-:W-:Y:S05]  /*5b10*/  BSYNC B2 ;  /* 0x0000000000027941 */ /* 0x000fea0003800000 */
.L_x_469:
[----:B------:R-:W-:-:S13]  /*5b20*/  ISETP.NE.AND P2, PT, R33, RZ, PT ;  /* 0x000000ff2100720c */ /* 0x000fda0003f45270 */
        /* <DEDUP_REMOVED lines=8> */
[--C-:B------:R-:W-:Y:S02]  /*5bb0*/  SHF.R.U32.HI R11, RZ, 0x8, R63.reuse ;  /* 0x00000008ff0b7819 */ /* 0x100fe4000001163f */
[----:B------:R-:W-:Y:S01]  /*5bc0*/  SHF.R.U32.HI R70, RZ, 0x10, R63 ;  /* 0x00000010ff467819 */ /* 0x000fe2000001163f */
[----:B------:R-:W-:Y:S01]  /*5bd0*/  IMAD.SHL.U32 R69, R69, 0x100, RZ ;  /* 0x0000010045457824 */ /* 0x000fe200078e00ff */
[----:B------:R-:W-:Y:S02]  /*5be0*/  LOP3.LUT R64, R65, 0xff0000ff, RZ, 0xc0, !PT ;  /* 0xff0000ff41407812 */ /* 0x000fe400078ec0ff */
[----:B------:R-:W-:Y:S01]  /*5bf0*/  SHF.R.U32.HI R68, RZ, 0x10, R65 ;  /* 0x00000010ff447819 */ /* 0x000fe20000011641 */
[----:B------:R-:W-:Y:S01]  /*5c00*/  IMAD.SHL.U32 R65, R11, 0x100, RZ ;  /* 0x000001000b417824 */ /* 0x000fe200078e00ff */
[----:B------:R-:W-:Y:S01]  /*5c10*/  LOP3.LUT R62, R63, 0xff0000ff, RZ, 0xc0, !PT ;  /* 0xff0000ff3f3e7812 */ /* 0x000fe200078ec0ff */
[----:B0-----:R-:W-:Y:S01]  /*5c20*/  IMAD.MOV.U32 R63, RZ, RZ, R12 ;  /* 0x000000ffff3f7224 */ /* 0x001fe200078e000c */
[----:B------:R-:W-:Y:S01]  /*5c30*/  MOV R11, R13 ;  /* 0x0000000d000b7202 */ /* 0x000fe20000000f00 */
[----:B------:R-:W-:Y:S01]  /*5c40*/  IMAD.U32 R13, R70, 0x10000, RZ ;  /* 0x00010000460d7824 */ /* 0x000fe200078e00ff */
[----:B------:R-:W-:Y:S01]  /*5c50*/  LOP3.LUT R64, R64, 0xff00, R69, 0xf8, !PT ;  /* 0x0000ff0040407812 */ /* 0x000fe200078ef845 */
[----:B------:R-:W-:Y:S01]  /*5c60*/  IMAD.U32 R69, R68, 0x10000, RZ ;  /* 0x0001000044457824 */ /* 0x000fe200078e00ff */
[----:B------:R-:W-:-:S02]  /*5c70*/  LOP3.LUT R12, R62, 0xff00, R65, 0xf8, !PT ;  /* 0x0000ff003e0c7812 */ /* 0x000fc400078ef841 */
[----:B------:R-:W-:Y:S02]  /*5c80*/  F2FP.F16.E4M3.UNPACK_B R65, R149.H1 ;  /* 0x00000095ff41723e */ /* 0x000fe400030006ff */
[----:B------:R-:W-:Y:S02]  /*5c90*/  F2FP.F16.E4M3.UNPACK_B R62, R11 ;  /* 0x0000000bff3e723e */ /* 0x000fe400020006ff */
[----:B------:R-:W-:Y:S01]  /*5ca0*/  LOP3.LUT R12, R12, 0xff0000, R13, 0xf8, !PT ;  /* 0x00ff00000c0c7812 */ /* 0x000fe200078ef80d */
[--C-:B------:R-:W-:Y:S01]  /*5cb0*/  HADD2.F32 R73, -RZ, R65.reuse.H0_H0 ;  /* 0x20000041ff497230 */ /* 0x100fe20000004100 */
[----:B------:R-:W-:Y:S01]  /*5cc0*/  LOP3.LUT R13, R64, 0xff0000, R69, 0xf8, !PT ;  /* 0x00ff0000400d7812 */ /* 0x000fe200078ef845 */
[--C-:B------:R-:W-:Y:S01]  /*5cd0*/  HADD2.F32 R64, -RZ, R62.reuse.H1_H1 ;  /* 0x3000003eff407230 */ /* 0x100fe20000004100 */
[----:B------:R-:W-:Y:S01]  /*5ce0*/  F2FP.F16.E4M3.UNPACK_B R69, R145.H1 ;  /* 0x00000091ff45723e */ /* 0x000fe200030006ff */
[----:B------:R-:W-:Y:S01]  /*5cf0*/  HADD2.F32 R62, -RZ, R62.H0_H0 ;  /* 0x2000003eff3e7230 */ /* 0x000fe20000004100 */
[----:B------:R-:W-:Y:S01]  /*5d00*/  F2FP.F16.E4M3.UNPACK_B R11, R11.H1 ;  /* 0x0000000bff0b723e */ /* 0x000fe200030006ff */
[----:B------:R-:W-:-:S02]  /*5d10*/  HADD2.F32 R70, -RZ, R65.H1_H1 ;  /* 0x30000041ff467230 */ /* 0x000fc40000004100 */
[-C--:B------:R-:W-:Y:S01]  /*5d20*/  FMUL.FTZ R75, R64, R73.reuse ;  /* 0x00000049404b7220 */ /* 0x080fe20000410000 */
[----:B------:R-:W-:Y:S02]  /*5d30*/  HADD2.F32 R71, -RZ, R69.H0_H0 ;  /* 0x20000045ff477230 */ /* 0x000fe40000004100 */
        /* <DEDUP_REMOVED lines=14> */
[----:B------:R-:W-:Y:S01]  /*5e20*/  F2FP.F16.E4M3.UNPACK_B R145, R145 ;  /* 0x00000091ff91723e */ /* 0x000fe200020006ff */
[--C-:B------:R-:W-:Y:S01]  /*5e30*/  HADD2.F32 R68, -RZ, R64.reuse.H0_H0 ;  /* 0x20000040ff447230 */ /* 0x100fe20000004100 */
[----:B------:R-:W-:Y:S01]  /*5e40*/  F2FP.F16.E4M3.UNPACK_B R76, R13.H1 ;  /* 0x0000000dff4c723e */ /* 0x000fe200030006ff */
[----:B------:R-:W-:-:S02]  /*5e50*/  HADD2.F32 R69, -RZ, R64.H1_H1 ;  /* 0x30000040ff457230 */ /* 0x000fc40000004100 */
[----:B------:R-:W-:Y:S02]  /*5e60*/  HADD2.F32 R149, -RZ, R149.H0_H0 ;  /* 0x20000095ff957230 */ /* 0x000fe40000004100 */
[-C--:B------:R-:W-:Y:S01]  /*5e70*/  FMUL.FTZ R72, R68, R70.reuse ;  /* 0x0000004644487220 */ /* 0x080fe20000410000 */
[--C-:B------:R-:W-:Y:S02]  /*5e80*/  HADD2.F32 R65, -RZ, R63.reuse.H1_H1 ;  /* 0x3000003fff417230 */ /* 0x100fe40000004100 */
[----:B------:R-:W-:Y:S01]  /*5e90*/  FMUL.FTZ R73, R69, R70 ;  /* 0x0000004645497220 */ /* 0x000fe20000410000 */
[----:B------:R-:W-:Y:S02]  /*5ea0*/  HADD2.F32 R64, -RZ, R63.H0_H0 ;  /* 0x2000003fff407230 */ /* 0x000fe40000004100 */
[--C-:B------:R-:W-:Y:S02]  /*5eb0*/  HADD2.F32 R63, -RZ, R145.reuse.H1_H1 ;  /* 0x30000091ff3f7230 */ /* 0x100fe40000004100 */
[----:B------:R-:W-:Y:S01]  /*5ec0*/  FMUL.FTZ R71, R65, R149 ;  /* 0x0000009541477220 */ /* 0x000fe20000410000 */
[----:B------:R-:W-:-:S02]  /*5ed0*/  HADD2.F32 R145, -RZ, R145.H0_H0 ;  /* 0x20000091ff917230 */ /* 0x000fc40000004100 */
[----:B------:R-:W-:Y:S01]  /*5ee0*/  FMUL.FTZ R70, R64, R149 ;  /* 0x0000009540467220 */ /* 0x000fe20000410000 */
[--C-:B------:R-:W-:Y:S02]  /*5ef0*/  HADD2.F32 R77, -RZ, R76.reuse.H1_H1 ;  /* 0x3000004cff4d7230 */ /* 0x100fe40000004100 */
[-C--:B------:R-:W-:Y:S01]  /*5f00*/  FFMA.FTZ R68, R68, R63.reuse, -R73 ;  /* 0x0000003f44447223 */ /* 0x080fe20000010849 */
[----:B------:R-:W-:Y:S01]  /*5f10*/  FFMA.FTZ R69, R69, R63, R72 ;  /* 0x0000003f45457223 */ /* 0x000fe20000010048 */
[-C--:B------:R-:W-:Y:S01]  /*5f20*/  FFMA.FTZ R63, R64, R145.reuse, -R71 ;  /* 0x00000091403f7223 */ /* 0x080fe20000010847 */
[----:B------:R-:W-:Y:S01]  /*5f30*/  FFMA.FTZ R64, R65, R145, R70 ;  /* 0x0000009141407223 */ /* 0x000fe20000010046 */
[----:B------:R-:W-:Y:S01]  /*5f40*/  F2FP.F16.E4M3.UNPACK_B R70, R15.H1 ;  /* 0x0000000fff46723e */ /* 0x000fe200030006ff */
[----:B------:R-:W-:Y:S01]  /*5f50*/  HADD2.F32 R76, -RZ, R76.H0_H0 ;  /* 0x2000004cff4c7230 */ /* 0x000fe20000004100 */
[----:B------:R-:W-:Y:S02]  /*5f60*/  F2FP.SATFINITE.E4M3.F32.PACK_AB_MERGE_C R65, R75, R74, RZ ;  /* 0x0000004a4b41723e */ /* 0x000fe400048070ff */
[----:B------:R-:W-:Y:S01]  /*5f70*/  F2FP.SATFINITE.E4M3.F32.PACK_AB_MERGE_C R68, R69, R68, RZ ;  /* 0x000000444544723e */ /* 0x000fe200048070ff */
[--C-:B------:R-:W-:Y:S01]  /*5f80*/  HADD2.F32 R71, -RZ, R70.reuse.H0_H0 ;  /* 0x20000046ff477230 */ /* 0x100fe20000004100 */
[----:B------:R-:W-:Y:S01]  /*5f90*/  F2FP.F16.E4M3.UNPACK_B R73, R12.H1 ;  /* 0x0000000cff49723e */ /* 0x000fe200030006ff */
[----:B------:R-:W-:Y:S01]  /*5fa0*/  HADD2.F32 R70, -RZ, R70.H1_H1 ;  /* 0x30000046ff467230 */ /* 0x000fe20000004100 */
[----:B------:R-:W-:-:S02]  /*5fb0*/  F2FP.F16.E4M3.UNPACK_B R69, R14.H1 ;  /* 0x0000000eff45723e */ /* 0x000fc400030006ff */
[----:B------:R-:W-:Y:S01]  /*5fc0*/  F2FP.F16.E4M3.UNPACK_B R75, R13 ;  /* 0x0000000dff4b723e */ /* 0x000fe200020006ff */
[----:B------:R-:W-:Y:S01]  /*5fd0*/  HADD2.F32 R74, -RZ, R73.H1_H1 ;  /* 0x30000049ff4a7230 */ /* 0x000fe20000004100 */
[----:B------:R-:W-:Y:S01]  /*5fe0*/  F2FP.F16.E4M3.UNPACK_B R72, R12 ;  /* 0x0000000cff48723e */ /* 0x000fe200020006ff */
[----:B------:R-:W-:Y:S02]  /*5ff0*/  HADD2.F32 R13, -RZ, R69.H1_H1 ;  /* 0x30000045ff0d7230 */ /* 0x000fe40000004100 */
[-C--:B------:R-:W-:Y:S01]  /*6000*/  FMUL.FTZ R12, R70, R77.reuse ;  /* 0x0000004d460c7220 */ /* 0x080fe20000410000 */
[----:B------:R-:W-:Y:S02]  /*6010*/  HADD2.F32 R78, -RZ, R75.H1_H1 ;  /* 0x3000004bff4e7230 */ /* 0x000fe40000004100 */
[C---:B------:R-:W-:Y:S01]  /*6020*/  FMUL.FTZ R77, R71.reuse, R77 ;  /* 0x0000004d474d7220 */ /* 0x040fe20000410000 */
[----:B------:R-:W-:Y:S02]  /*6030*/  HADD2.F32 R69, -RZ, R69.H0_H0 ;  /* 0x20000045ff457230 */ /* 0x000fe40000004100 */
[----:B------:R-:W-:Y:S01]  /*6040*/  FFMA.FTZ R79, R71, R74, -R12 ;  /* 0x0000004a474f7223 */ /* 0x000fe2000001080c */
[----:B------:R-:W-:-:S02]  /*6050*/  HADD2.F32 R12, -RZ, R72.H1_H1 ;  /* 0x30000048ff0c7230 */ /* 0x000fc40000004100 */
[-C--:B------:R-:W-:Y:S01]  /*6060*/  FMUL.FTZ R80, R13, R78.reuse ;  /* 0x0000004e0d507220 */ /* 0x080fe20000410000 */
[----:B------:R-:W-:Y:S01]  /*6070*/  F2FP.F16.E4M3.UNPACK_B R15, R15 ;  /* 0x0000000fff0f723e */ /* 0x000fe200020006ff */
[C---:B------:R-:W-:Y:S01]  /*6080*/  FMUL.FTZ R78, R69.reuse, R78 ;  /* 0x0000004e454e7220 */ /* 0x040fe20000410000 */
[----:B------:R-:W-:Y:S01]  /*6090*/  F2FP.F16.E4M3.UNPACK_B R14, R14 ;  /* 0x0000000eff0e723e */ /* 0x000fe200020006ff */
[----:B------:R-:W-:Y:S01]  /*60a0*/  FFMA.FTZ R74, R70, R74, R77 ;  /* 0x0000004a464a7223 */ /* 0x000fe2000001004d */
[-C--:B------:R-:W-:Y:S01]  /*60b0*/  FFMA.FTZ R80, R69, R12.reuse, -R80 ;  /* 0x0000000c45507223 */ /* 0x080fe20000010850 */
[----:B------:R-:W-:Y:S01]  /*60c0*/  FFMA.FTZ R77, R13, R12, R78 ;  /* 0x0000000c0d4d7223 */ /* 0x000fe2000001004e */
[--C-:B------:R-:W-:Y:S02]  /*60d0*/  HADD2.F32 R13, -RZ, R15.reuse.H0_H0 ;  /* 0x2000000fff0d7230 */ /* 0x100fe40000004100 */
[--C-:B------:R-:W-:Y:S01]  /*60e0*/  HADD2.F32 R12, -RZ, R14.reuse.H0_H0 ;  /* 0x2000000eff0c7230 */ /* 0x100fe20000004100 */
[----:B------:R-:W-:Y:S01]  /*60f0*/  F2FP.SATFINITE.E4M3.F32.PACK_AB_MERGE_C R74, R74, R79, RZ ;  /* 0x0000004f4a4a723e */ /* 0x000fe200048070ff */
[----:B------:R-:W-:Y:S01]  /*6100*/  HADD2.F32 R15, -RZ, R15.H1_H1 ;  /* 0x3000000fff0f7230 */ /* 0x000fe20000004100 */
[----:B------:R-:W-:Y:S01]  /*6110*/  F2FP.SATFINITE.E4M3.F32.PACK_AB_MERGE_C R77, R77, R80, RZ ;  /* 0x000000504d4d723e */ /* 0x000fe200048070ff */
[----:B------:R-:W-:-:S02]  /*6120*/  HADD2.F32 R14, -RZ, R14.H1_H1 ;  /* 0x3000000eff0e7230 */ /* 0x000fc40000004100 */
[----:B------:R-:W-:Y:S02]  /*6130*/  HADD2.F32 R75, -RZ, R75.H0_H0 ;  /* 0x2000004bff4b7230 */ /* 0x000fe40000004100 */
[----:B------:R-:W-:Y:S02]  /*6140*/  HADD2.F32 R69, -RZ, R72.H0_H0 ;  /* 0x20000048ff457230 */ /* 0x000fe40000004100 */
[-C--:B------:R-:W-:Y:S01]  /*6150*/  FMUL.FTZ R72, R15, R76.reuse ;  /* 0x0000004c0f487220 */ /* 0x080fe20000410000 */
[----:B------:R-:W-:Y:S02]  /*6160*/  HADD2.F32 R70, -RZ, R73.H0_H0 ;  /* 0x20000049ff467230 */ /* 0x000fe40000004100 */
[-C--:B------:R-:W-:Y:S01]  /*6170*/  FMUL.FTZ R71, R14, R75.reuse ;  /* 0x0000004b0e477220 */ /* 0x080fe20000410000 */
[C---:B------:R-:W-:Y:S01]  /*6180*/  FMUL.FTZ R76, R13.reuse, R76 ;  /* 0x0000004c0d4c7220 */ /* 0x040fe20000410000 */
[----:B------:R-:W-:Y:S01]  /*6190*/  FMUL.FTZ R75, R12, R75 ;  /* 0x0000004b0c4b7220 */ /* 0x000fe20000410000 */
[----:B------:R-:W-:-:S02]  /*61a0*/  FFMA.FTZ R72, R13, R70, -R72 ;  /* 0x000000460d487223 */ /* 0x000fc40000010848 */
[----:B------:R-:W-:Y:S01]  /*61b0*/  FFMA.FTZ R15, R15, R70, R76 ;  /* 0x000000460f0f7223 */ /* 0x000fe2000001004c */
[-C--:B------:R-:W-:Y:S01]  /*61c0*/  FFMA.FTZ R71, R12, R69.reuse, -R71 ;  /* 0x000000450c477223 */ /* 0x080fe20000010847 */
[----:B------:R-:W-:Y:S01]  /*61d0*/  FFMA.FTZ R14, R14, R69, R75 ;  /* 0x000000450e0e7223 */ /* 0x000fe2000001004b */
[----:B------:R-:W-:Y:S02]  /*61e0*/  F2FP.SATFINITE.E4M3.F32.PACK_AB_MERGE_C R13, R62, R11, R65 ;  /* 0x0000000b3e0d723e */ /* 0x000fe40004807041 */
[----:B------:R-:W-:Y:S02]  /*61f0*/  F2FP.SATFINITE.E4M3.F32.PACK_AB_MERGE_C R12, R64, R63, R68 ;  /* 0x0000003f400c723e */ /* 0x000fe40004807044 */
[----:B------:R-:W-:Y:S02]  /*6200*/  F2FP.SATFINITE.E4M3.F32.PACK_AB_MERGE_C R14, R14, R71, R77 ;  /* 0x000000470e0e723e */ /* 0x000fe4000480704d */
[----:B------:R-:W-:-:S07]  /*6210*/  F2FP.SATFINITE.E4M3.F32.PACK_AB_MERGE_C R15, R15, R72, R74 ;  /* 0x000000480f0f723e */ /* 0x000fce000480704a */
.L_x_474:
[----:B------:R-:W-:Y:S05]  /*6220*/  BSYNC B2 ;  /* 0x0000000000027941 */ /* 0x000fea0003800000 */
.L_x_473:
[----:B0-----:R0:W-:Y:S02]  /*6230*/  ST.E.128 desc[UR50][R66.64], R12 ;  /* 0x0000000c42007985 */ /* 0x0011e4000c101d32 */
.L_x_452:
[----:B------:R-:W-:Y:S05]  /*6240*/  BSYNC B1 ;  /* 0x0000000000017941 */ /* 0x000fea0003800000 */
.L_x_451:
[----:B------:R-:W-:-:S03]  /*6250*/  UMOV UR4, 0xffffffff ;  /* 0xffffffff00047882 */ /* 0x000fc60000000000 */
[----:B------:R-:W-:Y:S05]  /*6260*/  BRA.DIV UR4, `(.L_x_475) ;  /* 0x0000022a04cc7947 */ /* 0x000fea000b800000 */
[----:B--2---:R-:W2:Y:S04]  /*6270*/  SHFL.IDX PT, R119, R119, 0x1, 0x1e1f ;  /* 0x003e1f0077777f89 */ /* 0x004ea800000e0000 */
[----:B------:R0:W0:Y:S02]  /*6280*/  SHFL.IDX PT, R65, R120, 0x1, 0x1e1f ;  /* 0x003e1f0078417f89 */ /* 0x00002400000e0000 */
.L_x_779:
[----:B------:R-:W-:Y:S05]  /*6290*/  @P4 BRA `(.L_x_476) ;  /* 0x00000094009c4947 */ /* 0x000fea0003800000 */
[----:B------:R-:W-:Y:S01]  /*62a0*/  ISETP.NE.AND P2, PT, R28, RZ, PT ;  /* 0x000000ff1c00720c */ /* 0x000fe20003f45270 */
[----:B------:R-:W-:-:S12]  /*62b0*/  BSSY B1, `(.L_x_477) ;  /* 0x0000072000017945 */ /* 0x000fd80003800000 */
[----:B------:R-:W-:Y:S05]  /*62c0*/  @!P2 BRA `(.L_x_478) ;  /* 0x0000000400c0a947 */ /* 0x000fea0003800000 */
[----:B0-----:R0:W0:Y:S01]  /*62d0*/  LDS.128 R12, [R37+0x1c400] ;  /* 0x01c40000250c7984 */ /* 0x0010220000000c00 */
[----:B------:R-:W-:Y:S01]  /*62e0*/  IADD3 R62, P2, R16, R65, RZ ;  /* 0x00000041103e7210 */ /* 0x000fe20007f5e0ff */
[----:B------:R-:W-:Y:S03]  /*62f0*/  BSSY B2, `(.L_x_479) ;  /* 0x000006c000027945 */ /* 0x000fe60003800000 */
[----:B--2---:R-:W-:Y:S02]  /*6300*/  IADD3.X R63, R119, R17, RZ, P2, !PT ;  /* 0x00000011773f7210 */ /* 0x004fe400017fe4ff */
[----:B------:R-:W-:-:S13]  /*6310*/  ISETP.GE.AND P2, PT, R22, R118, PT ;  /* 0x000000761600720c */ /* 0x000fda0003f46270 */
[----:B------:R-:W-:Y:S05]  /*6320*/  @P2 BRA `(.L_x_480) ;  /* 0x0000000400a02947 */ /* 0x000fea0003800000 */
[----:B----4-:R-:W-:Y:S02]  /*6330*/  SHF.R.U32.HI R11, RZ, 0x8, R59 ;  /* 0x00000008ff0b7819 */ /* 0x010fe4000001163b */
[--C-:B------:R-:W-:Y:S02]  /*6340*/  SHF.R.U32.HI R67, RZ, 0x8, R61.reuse ;  /* 0x00000008ff437819 */ /* 0x100fe4000001163d */
[----:B------:R-:W-:Y:S02]  /*6350*/  LOP3.LUT R60, R61, 0xff0000ff, RZ, 0xc0, !PT ;  /* 0xff0000ff3d3c7812 */ /* 0x000fe400078ec0ff */
[----:B------:R-:W-:Y:S01]  /*6360*/  SHF.R.U32.HI R64, RZ, 0x10, R61 ;  /* 0x00000010ff407819 */ /* 0x000fe2000001163d */
[----:B------:R-:W-:Y:S01]  /*6370*/  IMAD.SHL.U32 R61, R11, 0x100, RZ ;  /* 0x000001000b3d7824 */ /* 0x000fe200078e00ff */
[----:B------:R-:W-:Y:S01]  /*6380*/  LOP3.LUT R58, R59, 0xff0000ff, RZ, 0xc0, !PT ;  /* 0xff0000ff3b3a7812 */ /* 0x000fe200078ec0ff */
[----:B------:R-:W-:Y:S01]  /*6390*/  IMAD.SHL.U32 R67, R67, 0x100, RZ ;  /* 0x0000010043437824 */ /* 0x000fe200078e00ff */
[----:B------:R-:W-:Y:S01]  /*63a0*/  SHF.R.U32.HI R66, RZ, 0x10, R59 ;  /* 0x00000010ff427819 */ /* 0x000fe2000001163b */
[----:B0-----:R-:W-:Y:S01]  /*63b0*/  IMAD.MOV.U32 R11, RZ, RZ, R13 ;  /* 0x000000ffff0b7224 */ /* 0x001fe200078e000d */
[----:B------:R-:W-:-:S02]  /*63c0*/  LOP3.LUT R13, R58, 0xff00, R61, 0xf8, !PT ;  /* 0x0000ff003a0d7812 */ /* 0x000fc400078ef83d */
[----:B------:R-:W-:Y:S01]  /*63d0*/  LOP3.LUT R60, R60, 0xff00, R67, 0xf8, !PT ;  /* 0x0000ff003c3c7812 */ /* 0x000fe200078ef843 */
[----:B------:R-:W-:Y:S01]  /*63e0*/  IMAD.U32 R58, R66, 0x10000, RZ ;  /* 0x00010000423a7824 */ /* 0x000fe200078e00ff */
[----:B------:R-:W-:Y:S01]  /*63f0*/  MOV R59, R12 ;  /* 0x0000000c003b7202 */ /* 0x000fe20000000f00 */
[----:B------:R-:W-:Y:S01]  /*6400*/  IMAD.U32 R67, R64, 0x10000, RZ ;  /* 0x0001000040437824 */ /* 0x000fe200078e00ff */
[----:B------:R-:W-:Y:S02]  /*6410*/  F2FP.F16.E4M3.UNPACK_B R61, R147.H1 ;  /* 0x00000093ff3d723e */ /* 0x000fe400030006ff */
[-C--:B------:R-:W-:Y:S02]  /*6420*/  F2FP.F16.E4M3.UNPACK_B R12, R11.reuse ;  /* 0x0000000bff0c723e */ /* 0x080fe400020006ff */
        /* <DEDUP_REMOVED lines=26> */
[----:B------:R-:W-:Y:S01]  /*65d0*/  F2FP.F16.E4M3.UNPACK_B R72, R58 ;  /* 0x0000003aff48723e */ /* 0x000fe200020006ff */
        /* <DEDUP_REMOVED lines=18> */
[----:B------:R-:W-:Y:S01]  /*6700*/  F2FP.F16.E4M3.UNPACK_B R73, R58.H1 ;  /* 0x0000003aff49723e */ /* 0x000fe200030006ff */
[--C-:B------:R-:W-:Y:S01]  /*6710*/  HADD2.F32 R68, -RZ, R67.reuse.H0_H0 ;  /* 0x20000043ff447230 */ /* 0x100fe20000004100 */
[-C--:B------:R-:W-:Y:S01]  /*6720*/  F2FP.F16.E4M3.UNPACK_B R70, R13.reuse.H1 ;  /* 0x0000000dff46723e */ /* 0x080fe200030006ff */
[----:B------:R-:W-:Y:S01]  /*6730*/  HADD2.F32 R67, -RZ, R67.H1_H1 ;  /* 0x30000043ff437230 */ /* 0x000fe20000004100 */
[----:B------:R-:W-:Y:S01]  /*6740*/  F2FP.F16.E4M3.UNPACK_B R66, R14.H1 ;  /* 0x0000000eff42723e */ /* 0x000fe200030006ff */
[----:B------:R-:W-:Y:S01]  /*6750*/  HADD2.F32 R74, -RZ, R73.H1_H1 ;  /* 0x30000049ff4a7230 */ /* 0x000fe20000004100 */
[----:B------:R-:W-:Y:S01]  /*6760*/  F2FP.SATFINITE.E4M3.F32.PACK_AB_MERGE_C R64, R71, R64, RZ ;  /* 0x000000404740723e */ /* 0x000fe200048070ff */
[----:B------:R-:W-:Y:S01]  /*6770*/  HADD2.F32 R71, -RZ, R70.H1_H1 ;  /* 0x30000046ff477230 */ /* 0x000fe20000004100 */
[----:B------:R-:W-:Y:S01]  /*6780*/  F2FP.F16.E4M3.UNPACK_B R69, R13 ;  /* 0x0000000dff45723e */ /* 0x000fe200020006ff */
[----:B------:R-:W-:-:S02]  /*6790*/  HADD2.F32 R58, -RZ, R66.H1_H1 ;  /* 0x30000042ff3a7230 */ /* 0x000fc40000004100 */
[-C--:B------:R-:W-:Y:S01]  /*67a0*/  FMUL.FTZ R13, R67, R74.reuse ;  /* 0x0000004a430d7220 */ /* 0x080fe20000410000 */
[----:B------:R-:W-:Y:S01]  /*67b0*/  HADD2.F32 R66, -RZ, R66.H0_H0 ;  /* 0x20000042ff427230 */ /* 0x000fe20000004100 */
[----:B------:R-:W-:Y:S01]  /*67c0*/  F2FP.F16.E4M3.UNPACK_B R15, R15 ;  /* 0x0000000fff0f723e */ /* 0x000fe200020006ff */
[C---:B------:R-:W-:Y:S01]  /*67d0*/  FMUL.FTZ R74, R68.reuse, R74 ;  /* 0x0000004a444a7220 */ /* 0x040fe20000410000 */
[----:B------:R-:W-:Y:S01]  /*67e0*/  FFMA.FTZ R76, R68, R71, -R13 ;  /* 0x00000047444c7223 */ /* 0x000fe2000001080d */
[----:B------:R-:W-:Y:S02]  /*67f0*/  HADD2.F32 R13, -RZ, R69.H1_H1 ;  /* 0x30000045ff0d7230 */ /* 0x000fe40000004100 */
[-C--:B------:R-:W-:Y:S01]  /*6800*/  FMUL.FTZ R77, R58, R75.reuse ;  /* 0x0000004b3a4d7220 */ /* 0x080fe20000410000 */
[----:B------:R-:W-:Y:S01]  /*6810*/  FMUL.FTZ R75, R66, R75 ;  /* 0x0000004b424b7220 */ /* 0x000fe20000410000 */
[----:B------:R-:W-:Y:S01]  /*6820*/  F2FP.F16.E4M3.UNPACK_B R14, R14 ;  /* 0x0000000eff0e723e */ /* 0x000fe200020006ff */
[----:B------:R-:W-:-:S02]  /*6830*/  HADD2.F32 R73, -RZ, R73.H0_H0 ;  /* 0x20000049ff497230 */ /* 0x000fc40000004100 */
[-C--:B------:R-:W-:Y:S01]  /*6840*/  FFMA.FTZ R77, R66, R13.reuse, -R77 ;  /* 0x0000000d424d7223 */ /* 0x080fe2000001084d */
[----:B------:R-:W-:Y:S01]  /*6850*/  FFMA.FTZ R68, R58, R13, R75 ;  /* 0x0000000d3a447223 */ /* 0x000fe2000001004b */
[--C-:B------:R-:W-:Y:S02]  /*6860*/  HADD2.F32 R58, -RZ, R15.reuse.H0_H0 ;  /* 0x2000000fff3a7230 */ /* 0x100fe40000004100 */
[----:B------:R-:W-:Y:S01]  /*6870*/  FFMA.FTZ R79, R67, R71, R74 ;  /* 0x00000047434f7223 */ /* 0x000fe2000001004a */
[--C-:B------:R-:W-:Y:S02]  /*6880*/  HADD2.F32 R13, -RZ, R14.reuse.H0_H0 ;  /* 0x2000000eff0d7230 */ /* 0x100fe40000004100 */
[----:B------:R-:W-:Y:S02]  /*6890*/  HADD2.F32 R15, -RZ, R15.H1_H1 ;  /* 0x3000000fff0f7230 */ /* 0x000fe40000004100 */
[----:B------:R-:W-:Y:S01]  /*68a0*/  FMUL.FTZ R74, R58, R73 ;  /* 0x000000493a4a7220 */ /* 0x000fe20000410000 */
[----:B------:R-:W-:-:S02]  /*68b0*/  HADD2.F32 R14, -RZ, R14.H1_H1 ;  /* 0x3000000eff0e7230 */ /* 0x000fc40000004100 */
[-C--:B------:R-:W-:Y:S01]  /*68c0*/  FMUL.FTZ R67, R13, R72.reuse ;  /* 0x000000480d437220 */ /* 0x080fe20000410000 */
[----:B------:R-:W-:Y:S02]  /*68d0*/  HADD2.F32 R70, -RZ, R70.H0_H0 ;  /* 0x20000046ff467230 */ /* 0x000fe40000004100 */
[C---:B------:R-:W-:Y:S01]  /*68e0*/  FMUL.FTZ R71, R15.reuse, R73 ;  /* 0x000000490f477220 */ /* 0x040fe20000410000 */
[----:B------:R-:W-:Y:S02]  /*68f0*/  HADD2.F32 R69, -RZ, R69.H0_H0 ;  /* 0x20000045ff457230 */ /* 0x000fe40000004100 */
[----:B------:R-:W-:Y:S01]  /*6900*/  FMUL.FTZ R66, R14, R72 ;  /* 0x000000480e427220 */ /* 0x000fe20000410000 */
[----:B------:R-:W-:Y:S01]  /*6910*/  F2FP.SATFINITE.E4M3.F32.PACK_AB_MERGE_C R68, R68, R77, RZ ;  /* 0x0000004d4444723e */ /* 0x000fe200048070ff */
[-C--:B------:R-:W-:Y:S01]  /*6920*/  FFMA.FTZ R71, R58, R70.reuse, -R71 ;  /* 0x000000463a477223 */ /* 0x080fe20000010847 */
[----:B------:R-:W-:Y:S01]  /*6930*/  FFMA.FTZ R74, R15, R70, R74 ;  /* 0x000000460f4a7223 */ /* 0x000fe2000001004a */
[-C--:B------:R-:W-:Y:S01]  /*6940*/  FFMA.FTZ R66, R13, R69.reuse, -R66 ;  /* 0x000000450d427223 */ /* 0x080fe20000010842 */
[----:B------:R-:W-:Y:S01]  /*6950*/  FFMA.FTZ R67, R14, R69, R67 ;  /* 0x000000450e437223 */ /* 0x000fe20000010043 */
[----:B------:R-:W-:-:S02]  /*6960*/  F2FP.SATFINITE.E4M3.F32.PACK_AB_MERGE_C R76, R79, R76, RZ ;  /* 0x0000004c4f4c723e */ /* 0x000fc400048070ff */
[----:B------:R-:W-:Y:S02]  /*6970*/  F2FP.SATFINITE.E4M3.F32.PACK_AB_MERGE_C R13, R12, R11, R61 ;  /* 0x0000000b0c0d723e */ /* 0x000fe4000480703d */
[----:B------:R-:W-:Y:S02]  /*6980*/  F2FP.SATFINITE.E4M3.F32.PACK_AB_MERGE_C R12, R60, R59, R64 ;  /* 0x0000003b3c0c723e */ /* 0x000fe40004807040 */
[----:B------:R-:W-:Y:S02]  /*6990*/  F2FP.SATFINITE.E4M3.F32.PACK_AB_MERGE_C R14, R67, R66, R68 ;  /* 0x00000042430e723e */ /* 0x000fe40004807044 */
[----:B------:R-:W-:-:S07]  /*69a0*/  F2FP.SATFINITE.E4M3.F32.PACK_AB_MERGE_C R15, R74, R71, R76 ;  /* 0x000000474a0f723e */ /* 0x000fce000480704c */
.L_x_480:
[----:B------:R-:W-:Y:S05]  /*69b0*/  BSYNC B2 ;  /* 0x0000000000027941 */ /* 0x000fea0003800000 */
.L_x_479:
[----:B0-----:R0:W-:Y:S02]  /*69c0*/  ST.E.128 desc[UR50][R62.64], R12 ;  /* 0x0000000c3e007985 */ /* 0x0011e4000c101d32 */
.L_x_478:
[----:B------:R-:W-:Y:S05]  /*69d0*/  BSYNC B1 ;  /* 0x0000000000017941 */ /* 0x000fea0003800000 */
.L_x_477:
[----:B------:R-:W-:Y:S01]  /*69e0*/  ISETP.NE.AND P2, PT, R29, RZ, PT ;  /* 0x000000ff1d00720c */ /* 0x000fe20003f45270 */
[----:B------:R-:W-:-:S12]  /*69f0*/  BSSY B1, `(.L_x_481) ;  /* 0x0000073000017945 */ /* 0x000fd80003800000 */
[----:B------:R-:W-:Y:S05]  /*6a00*/  @!P2 BRA `(.L_x_482) ;  /* 0x0000000400c4a947 */ /* 0x000fea0003800000 */
[----:B0-----:R-:W-:Y:S01]  /*6a10*/  IMAD.SHL.U32 R12, R173, 0x10, RZ ;  /* 0x00000010ad0c7824 */ /* 0x001fe200078e00ff */
[----:B------:R-:W-:Y:S04]  /*6a20*/  BSSY B2, `(.L_x_483) ;  /* 0x000006e000027945 */ /* 0x000fe80003800000 */
[----:B------:R-:W-:-:S04]  /*6a30*/  IADD3 R58, P2, R12, R65, RZ ;  /* 0x000000410c3a7210 */ /* 0x000fc80007f5e0ff */
[----:B--2---:R-:W-:Y:S02]  /*6a40*/  LEA.HI.X.SX32 R59, R12, R119, 0x1, P2 ;  /* 0x000000770c3b7211 */ /* 0x004fe400010f0eff */
[----:B------:R0:W2:Y:S01]  /*6a50*/  LDS.128 R12, [R36+0x1c400] ;  /* 0x01c40000240c7984 */ /* 0x0000a20000000c00 */
[----:B------:R-:W-:-:S13]  /*6a60*/  ISETP.GE.AND P2, PT, R201, R118, PT ;  /* 0x00000076c900720c */ /* 0x000fda0003f46270 */
[----:B0-----:R-:W-:Y:S05]  /*6a70*/  @P2 BRA `(.L_x_484) ;  /* 0x0000000400a02947 */ /* 0x001fea0003800000 */
[----:B------:R-:W-:Y:S02]  /*6a80*/  SHF.R.U32.HI R56, RZ, 0x8, R57 ;  /* 0x00000008ff387819 */ /* 0x000fe40000011639 */
[--C-:B----4-:R-:W-:Y:S02]  /*6a90*/  SHF.R.U32.HI R11, RZ, 0x8, R55.reuse ;  /* 0x00000008ff0b7819 */ /* 0x110fe40000011637 */
[----:B------:R-:W-:Y:S01]  /*6aa0*/  SHF.R.U32.HI R62, RZ, 0x10, R55 ;  /* 0x00000010ff3e7819 */ /* 0x000fe20000011637 */
[----:B------:R-:W-:Y:S01]  /*6ab0*/  IMAD.SHL.U32 R56, R56, 0x100, RZ ;  /* 0x0000010038387824 */ /* 0x000fe200078e00ff */
[----:B------:R-:W-:Y:S01]  /*6ac0*/  LOP3.LUT R54, R55, 0xff0000ff, RZ, 0xc0, !PT ;  /* 0xff0000ff37367812 */ /* 0x000fe200078ec0ff */
[----:B--2---:R-:W-:Y:S01]  /*6ad0*/  IMAD.MOV.U32 R55, RZ, RZ, R12 ;  /* 0x000000ffff377224 */ /* 0x004fe200078e000c */
[----:B------:R-:W-:Y:S01]  /*6ae0*/  LOP3.LUT R61, R57, 0xff0000ff, RZ, 0xc0, !PT ;  /* 0xff0000ff393d7812 */ /* 0x000fe200078ec0ff */
[----:B------:R-:W-:Y:S01]  /*6af0*/  IMAD.U32 R12, R62, 0x10000, RZ ;  /* 0x000100003e0c7824 */ /* 0x000fe200078e00ff */
[----:B------:R-:W-:-:S02]  /*6b00*/  SHF.L.U32 R11, R11, 0x8, RZ ;  /* 0x000000080b0b7819 */ /* 0x000fc400000006ff */
[----:B------:R-:W-:Y:S02]  /*6b10*/  SHF.R.U32.HI R60, RZ, 0x10, R57 ;  /* 0x00000010ff3c7819 */ /* 0x000fe40000011639 */
[----:B------:R-:W-:Y:S02]  /*6b20*/  LOP3.LUT R57, R54, 0xff00, R11, 0xf8, !PT ;  /* 0x0000ff0036397812 */ /* 0x000fe400078ef80b */
[----:B------:R-:W-:Y:S02]  /*6b30*/  LOP3.LUT R61, R61, 0xff00, R56, 0xf8, !PT ;  /* 0x0000ff003d3d7812 */ /* 0x000fe400078ef838 */
[----:B------:R-:W-:Y:S02]  /*6b40*/  SHF.L.U32 R54, R60, 0x10, RZ ;  /* 0x000000103c367819 */ /* 0x000fe400000006ff */
[----:B------:R-:W-:Y:S02]  /*6b50*/  F2FP.F16.E4M3.UNPACK_B R56, R144.H1 ;  /* 0x00000090ff38723e */ /* 0x000fe400030006ff */
[----:B------:R-:W-:-:S02]  /*6b60*/  F2FP.F16.E4M3.UNPACK_B R11, R13 ;  /* 0x0000000dff0b723e */ /* 0x000fc400020006ff */
[----:B------:R-:W-:Y:S01]  /*6b70*/  LOP3.LUT R12, R57, 0xff0000, R12, 0xf8, !PT ;  /* 0x00ff0000390c7812 */ /* 0x000fe200078ef80c */
[--C-:B------:R-:W-:Y:S01]  /*6b80*/  HADD2.F32 R62, -RZ, R56.reuse.H1_H1 ;  /* 0x30000038ff3e7230 */ /* 0x100fe20000004100 */
[----:B------:R-:W-:Y:S01]  /*6b90*/  LOP3.LUT R63, R61, 0xff0000, R54, 0xf8, !PT ;  /* 0x00ff00003d3f7812 */ /* 0x000fe200078ef836 */
[----:B------:R-:W-:Y:S01]  /*6ba0*/  HADD2.F32 R61, -RZ, R56.H0_H0 ;  /* 0x20000038ff3d7230 */ /* 0x000fe20000004100 */
[----:B------:R-:W-:Y:S01]  /*6bb0*/  F2FP.F16.E4M3.UNPACK_B R57, R143.H1 ;  /* 0x0000008fff39723e */ /* 0x000fe200030006ff */
[--C-:B------:R-:W-:Y:S01]  /*6bc0*/  HADD2.F32 R54, -RZ, R11.reuse.H1_H1 ;  /* 0x3000000bff367230 */ /* 0x100fe20000004100 */
[----:B------:R-:W-:Y:S01]  /*6bd0*/  F2FP.F16.E4M3.UNPACK_B R13, R13.H1 ;  /* 0x0000000dff0d723e */ /* 0x000fe200030006ff */
[----:B------:R-:W-:Y:S01]  /*6be0*/  HADD2.F32 R11, -RZ, R11.H0_H0 ;  /* 0x2000000bff0b7230 */ /* 0x000fe20000004100 */
[----:B------:R-:W-:Y:S01]  /*6bf0*/  F2FP.F16.E4M3.UNPACK_B R144, R144 ;  /* 0x00000090ff90723e */ /* 0x000fe200020006ff */
[----:B------:R-:W-:Y:S02]  /*6c00*/  HADD2.F32 R60, -RZ, R57.H0_H0 ;  /* 0x20000039ff3c7230 */ /* 0x000fe40000004100 */
[----:B------:R-:W-:Y:S01]  /*6c10*/  FMUL.FTZ R64, R54, R61 ;  /* 0x0000003d36407220 */ /* 0x000fe20000410000 */
[----:B------:R-:W-:-:S02]  /*6c20*/  HADD2.F32 R56, -RZ, R13.H1_H1 ;  /* 0x3000000dff387230 */ /* 0x000fc40000004100 */
[C---:B------:R-:W-:Y:S01]  /*6c30*/  FMUL.FTZ R61, R11.reuse, R61 ;  /* 0x0000003d0b3d7220 */ /* 0x040fe20000410000 */
[----:B------:R-:W-:Y:S02]  /*6c40*/  HADD2.F32 R13, -RZ, R13.H0_H0 ;  /* 0x2000000dff0d7230 */ /* 0x000fe40000004100 */
[----:B------:R-:W-:Y:S01]  /*6c50*/  FFMA.FTZ R11, R11, R60, -R64 ;  /* 0x0000003c0b0b7223 */ /* 0x000fe20000010840 */
[----:B------:R-:W-:Y:S02]  /*6c60*/  HADD2.F32 R57, -RZ, R57.H1_H1 ;  /* 0x30000039ff397230 */ /* 0x000fe40000004100 */
[CC--:B------:R-:W-:Y:S01]  /*6c70*/  FMUL.FTZ R64, R56.reuse, R62.reuse ;  /* 0x0000003e38407220 */ /* 0x0c0fe20000410000 */
[----:B------:R-:W-:Y:S01]  /*6c80*/  F2FP.F16.E4M3.UNPACK_B R143, R143 ;  /* 0x0000008fff8f723e */ /* 0x000fe200020006ff */
[C---:B------:R-:W-:Y:S01]  /*6c90*/  FMUL.FTZ R67, R13.reuse, R62 ;  /* 0x0000003e0d437220 */ /* 0x040fe20000410000 */
[--C-:B------:R-:W-:Y:S02]  /*6ca0*/  HADD2.F32 R62, -RZ, R144.reuse.H1_H1 ;  /* 0x30000090ff3e7230 */ /* 0x100fe40000004100 */
[----:B------:R-:W-:Y:S01]  /*6cb0*/  FFMA.FTZ R66, R13, R57, -R64 ;  /* 0x000000390d427223 */ /* 0x000fe20000010840 */
[----:B------:R-:W-:Y:S01]  /*6cc0*/  F2FP.F16.E4M3.UNPACK_B R13, R55.H1 ;  /* 0x00000037ff0d723e */ /* 0x000fe200030006ff */
[----:B------:R-:W-:Y:S01]  /*6cd0*/  FFMA.FTZ R69, R56, R57, R67 ;  /* 0x0000003938457223 */ /* 0x000fe20000010043 */
[----:B------:R-:W-:Y:S01]  /*6ce0*/  F2FP.F16.E4M3.UNPACK_B R55, R55 ;  /* 0x00000037ff37723e */ /* 0x000fe200020006ff */
[----:B------:R-:W-:Y:S01]  /*6cf0*/  FFMA.FTZ R54, R54, R60, R61 ;  /* 0x0000003c36367223 */ /* 0x000fe2000001003d */
[----:B------:R-:W-:-:S02]  /*6d00*/  HADD2.F32 R144, -RZ, R144.H0_H0 ;  /* 0x20000090ff907230 */ /* 0x000fc40000004100 */
[--C-:B------:R-:W-:Y:S01]  /*6d10*/  HADD2.F32 R56, -RZ, R13.reuse.H0_H0 ;  /* 0x2000000dff387230 */ /* 0x100fe20000004100 */
[----:B------:R-:W-:Y:S01]  /*6d20*/  F2FP.SATFINITE.E4M3.F32.PACK_AB_MERGE_C R72, R69, R66, RZ ;  /* 0x000000424548723e */ /* 0x000fe200048070ff */
[----:B------:R-:W-:Y:S01]  /*6d30*/  HADD2.F32 R57, -RZ, R13.H1_H1 ;  /* 0x3000000dff397230 */ /* 0x000fe20000004100 */
[----:B------:R-:W-:Y:S01]  /*6d40*/  F2FP.F16.E4M3.UNPACK_B R66, R63.H1 ;  /* 0x0000003fff42723e */ /* 0x000fe200030006ff */
[--C-:B------:R-:W-:Y:S02]  /*6d50*/  HADD2.F32 R13, -RZ, R55.reuse.H0_H0 ;  /* 0x20000037ff0d7230 */ /* 0x100fe40000004100 */
[-C--:B------:R-:W-:Y:S01]  /*6d60*/  FMUL.FTZ R64, R56, R62.reuse ;  /* 0x0000003e38407220 */ /* 0x080fe20000410000 */
[----:B------:R-:W-:Y:S02]  /*6d70*/  HADD2.F32 R55, -RZ, R55.H1_H1 ;  /* 0x30000037ff377230 */ /* 0x000fe40000004100 */
[----:B------:R-:W-:Y:S01]  /*6d80*/  FMUL.FTZ R67, R57, R62 ;  /* 0x0000003e39437220 */ /* 0x000fe20000410000 */
[--C-:B------:R-:W-:Y:S01]  /*6d90*/  HADD2.F32 R61, -RZ, R143.reuse.H1_H1 ;  /* 0x3000008fff3d7230 */ /* 0x100fe20000004100 */
[----:B------:R-:W-:Y:S01]  /*6da0*/  F2FP.SATFINITE.E4M3.F32.PACK_AB_MERGE_C R11, R54, R11, R72 ;  /* 0x0000000b360b723e */ /* 0x000fe20004807048 */
[----:B------:R-:W-:-:S02]  /*6db0*/  HADD2.F32 R60, -RZ, R143.H0_H0 ;  /* 0x2000008fff3c7230 */ /* 0x000fc40000004100 */
[-C--:B------:R-:W-:Y:S01]  /*6dc0*/  FMUL.FTZ R62, R55, R144.reuse ;  /* 0x00000090373e7220 */ /* 0x080fe20000410000 */
[----:B------:R-:W-:Y:S01]  /*6dd0*/  FMUL.FTZ R144, R13, R144 ;  /* 0x000000900d907220 */ /* 0x000fe20000410000 */
[-C--:B------:R-:W-:Y:S01]  /*6de0*/  FFMA.FTZ R67, R56, R61.reuse, -R67 ;  /* 0x0000003d38437223 */ /* 0x080fe20000010843 */
[----:B------:R-:W-:Y:S01]  /*6df0*/  FFMA.FTZ R64, R57, R61, R64 ;  /* 0x0000003d39407223 */ /* 0x000fe20000010040 */
[----:B------:R-:W-:Y:S01]  /*6e00*/  F2FP.F16.E4M3.UNPACK_B R56, R15.H1 ;  /* 0x0000000fff38723e */ /* 0x000fe200030006ff */
[-C--:B------:R-:W-:Y:S01]  /*6e10*/  FFMA.FTZ R13, R13, R60.reuse, -R62 ;  /* 0x0000003c0d0d7223 */ /* 0x080fe2000001083e */
[----:B------:R-:W-:Y:S01]  /*6e20*/  FFMA.FTZ R144, R55, R60, R144 ;  /* 0x0000003c37907223 */ /* 0x000fe20000010090 */
[----:B------:R-:W-:Y:S01]  /*6e30*/  F2FP.F16.E4M3.UNPACK_B R62, R12.H1 ;  /* 0x0000000cff3e723e */ /* 0x000fe200030006ff */
[----:B------:R-:W-:Y:S01]  /*6e40*/  HADD2.F32 R68, -RZ, R66.H1_H1 ;  /* 0x30000042ff447230 */ /* 0x000fe20000004100 */
[----:B------:R-:W-:Y:S01]  /*6e50*/  F2FP.SATFINITE.E4M3.F32.PACK_AB_MERGE_C R70, R64, R67, RZ ;  /* 0x000000434046723e */ /* 0x000fe200048070ff */
[--C-:B------:R-:W-:Y:S01]  /*6e60*/  HADD2.F32 R60, -RZ, R56.reuse.H1_H1 ;  /* 0x30000038ff3c7230 */ /* 0x100fe20000004100 */
[----:B------:R-:W-:Y:S01]  /*6e70*/  F2FP.F16.E4M3.UNPACK_B R55, R14.H1 ;  /* 0x0000000eff37723e */ /* 0x000fe200030006ff */
[----:B------:R-:W-:Y:S01]  /*6e80*/  HADD2.F32 R57, -RZ, R56.H0_H0 ;  /* 0x20000038ff397230 */ /* 0x000fe20000004100 */
[----:B------:R-:W-:Y:S01]  /*6e90*/  F2FP.F16.E4M3.UNPACK_B R64, R63 ;  /* 0x0000003fff40723e */ /* 0x000fe200020006ff */
[----:B------:R-:W-:Y:S01]  /*6ea0*/  HADD2.F32 R63, -RZ, R62.H1_H1 ;  /* 0x3000003eff3f7230 */ /* 0x000fe20000004100 */
[----:B------:R-:W-:Y:S01]  /*6eb0*/  F2FP.F16.E4M3.UNPACK_B R61, R12 ;  /* 0x0000000cff3d723e */ /* 0x000fe200020006ff */
        /* <DEDUP_REMOVED lines=9> */
[C---:B------:R-:W-:Y:S01]  /*6f50*/  FMUL.FTZ R67, R55.reuse, R67 ;  /* 0x0000004337437220 */ /* 0x040fe20000410000 */
[----:B------:R-:W-:Y:S01]  /*6f60*/  F2FP.F16.E4M3.UNPACK_B R14, R14 ;  /* 0x0000000eff0e723e */ /* 0x000fe200020006ff */
[----:B------:R-:W-:Y:S01]  /*6f70*/  FFMA.FTZ R68, R55, R12, -R68 ;  /* 0x0000000c37447223 */ /* 0x000fe20000010844 */
[----:B------:R-:W-:-:S02]  /*6f80*/  HADD2.F32 R66, -RZ, R66.H0_H0 ;  /* 0x20000042ff427230 */ /* 0x000fc40000004100 */
[----:B------:R-:W-:Y:S01]  /*6f90*/  FFMA.FTZ R67, R56, R12, R67 ;  /* 0x0000000c38437223 */ /* 0x000fe20000010043 */
[--C-:B------:R-:W-:Y:S02]  /*6fa0*/  HADD2.F32 R55, -RZ, R15.reuse.H0_H0 ;  /* 0x2000000fff377230 */ /* 0x100fe40000004100 */
[----:B------:R-:W-:Y:S01]  /*6fb0*/  FFMA.FTZ R60, R60, R63, R71 ;  /* 0x0000003f3c3c7223 */ /* 0x000fe20000010047 */
[--C-:B------:R-:W-:Y:S02]  /*6fc0*/  HADD2.F32 R12, -RZ, R14.reuse.H0_H0 ;  /* 0x2000000eff0c7230 */ /* 0x100fe40000004100 */
[----:B------:R-:W-:Y:S01]  /*6fd0*/  HADD2.F32 R15, -RZ, R15.H1_H1 ;  /* 0x3000000fff0f7230 */ /* 0x000fe20000004100 */
[----:B------:R-:W-:Y:S01]  /*6fe0*/  F2FP.SATFINITE.E4M3.F32.PACK_AB_MERGE_C R67, R67, R68, RZ ;  /* 0x000000444343723e */ /* 0x000fe200048070ff */
[----:B------:R-:W-:Y:S01]  /*6ff0*/  HADD2.F32 R14, -RZ, R14.H1_H1 ;  /* 0x3000000eff0e7230 */ /* 0x000fe20000004100 */
[----:B------:R-:W-:Y:S01]  /*7000*/  F2FP.SATFINITE.E4M3.F32.PACK_AB_MERGE_C R60, R60, R69, RZ ;  /* 0x000000453c3c723e */ /* 0x000fe200048070ff */
[----:B------:R-:W-:-:S02]  /*7010*/  HADD2.F32 R57, -RZ, R64.H0_H0 ;  /* 0x20000040ff397230 */ /* 0x000fc40000004100 */
[-C--:B------:R-:W-:Y:S01]  /*7020*/  FMUL.FTZ R56, R15, R66.reuse ;  /* 0x000000420f387220 */ /* 0x080fe20000410000 */
[----:B------:R-:W-:Y:S02]  /*7030*/  HADD2.F32 R62, -RZ, R62.H0_H0 ;  /* 0x2000003eff3e7230 */ /* 0x000fe40000004100 */
[C---:B------:R-:W-:Y:S01]  /*7040*/  FMUL.FTZ R66, R55.reuse, R66 ;  /* 0x0000004237427220 */ /* 0x040fe20000410000 */
[----:B------:R-:W-:Y:S02]  /*7050*/  HADD2.F32 R61, -RZ, R61.H0_H0 ;  /* 0x2000003dff3d7230 */ /* 0x000fe40000004100 */
[-C--:B------:R-:W-:Y:S01]  /*7060*/  FMUL.FTZ R63, R14, R57.reuse ;  /* 0x000000390e3f7220 */ /* 0x080fe20000410000 */
[C---:B------:R-:W-:Y:S01]  /*7070*/  FMUL.FTZ R57, R12.reuse, R57 ;  /* 0x000000390c397220 */ /* 0x040fe20000410000 */
[-C--:B------:R-:W-:Y:S01]  /*7080*/  FFMA.FTZ R56, R55, R62.reuse, -R56 ;  /* 0x0000003e37387223 */ /* 0x080fe20000010838 */
[----:B------:R-:W-:Y:S01]  /*7090*/  FFMA.FTZ R15, R15, R62, R66 ;  /* 0x0000003e0f0f7223 */ /* 0x000fe20000010042 */
[-C--:B------:R-:W-:Y:S01]  /*70a0*/  FFMA.FTZ R63, R12, R61.reuse, -R63 ;  /* 0x0000003d0c3f7223 */ /* 0x080fe2000001083f */
[----:B------:R-:W-:Y:S01]  /*70b0*/  FFMA.FTZ R14, R14, R61, R57 ;  /* 0x0000003d0e0e7223 */ /* 0x000fe20000010039 */
[----:B------:R-:W-:Y:S01]  /*70c0*/  F2FP.SATFINITE.E4M3.F32.PACK_AB_MERGE_C R12, R144, R13, R70 ;  /* 0x0000000d900c723e */ /* 0x000fe20004807046 */
[----:B------:R-:W-:Y:S01]  /*70d0*/  IMAD.MOV.U32 R13, RZ, RZ, R11 ;  /* 0x000000ffff0d7224 */ /* 0x000fe200078e000b */
[----:B------:R-:W-:-:S02]  /*70e0*/  F2FP.SATFINITE.E4M3.F32.PACK_AB_MERGE_C R15, R15, R56, R60 ;  /* 0x000000380f0f723e */ /* 0x000fc4000480703c */
[----:B------:R-:W-:-:S07]  /*70f0*/  F2FP.SATFINITE.E4M3.F32.PACK_AB_MERGE_C R14, R14, R63, R67 ;  /* 0x0000003f0e0e723e */ /* 0x000fce0004807043 */
.L_x_484:
[----:B------:R-:W-:Y:S05]  /*7100*/  BSYNC B2 ;  /* 0x0000000000027941 */ /* 0x000fea0003800000 */
.L_x_483:
[----:B--2---:R0:W-:Y:S02]  /*7110*/  ST.E.128 desc[UR50][R58.64], R12 ;  /* 0x0000000c3a007985 */ /* 0x0041e4000c101d32 */
.L_x_482:
[----:B------:R-:W-:Y:S05]  /*7120*/  BSYNC B1 ;  /* 0x0000000000017941 */ /* 0x000fea0003800000 */
.L_x_481:
        /* <DEDUP_REMOVED lines=10> */
[----:B------:R-:W-:Y:S01]  /*71d0*/  SHF.R.U32.HI R52, RZ, 0x8, R51 ;  /* 0x00000008ff347819 */ /* 0x000fe20000011633 */
[----:B--2---:R-:W-:Y:S01]  /*71e0*/  IMAD.MOV.U32 R50, RZ, RZ, R12 ;  /* 0x000000ffff327224 */ /* 0x004fe200078e000c */
[----:B------:R-:W-:Y:S02]  /*71f0*/  SHF.R.U32.HI R56, RZ, 0x8, R53 ;  /* 0x00000008ff387819 */ /* 0x000fe40000011635 */
[----:B----4-:R-:W-:Y:S01]  /*7200*/  LOP3.LUT R11, R51, 0xff0000ff, RZ, 0xc0, !PT ;  /* 0xff0000ff330b7812 */ /* 0x010fe200078ec0ff */
[----:B------:R-:W-:Y:S01]  /*7210*/  IMAD.SHL.U32 R52, R52, 0x100, RZ ;  /* 0x0000010034347824 */ /* 0x000fe200078e00ff */
[----:B------:R-:W-:Y:S02]  /*7220*/  SHF.R.U32.HI R58, RZ, 0x10, R51 ;  /* 0x00000010ff3a7819 */ /* 0x000fe40000011633 */
[----:B------:R-:W-:Y:S02]  /*7230*/  LOP3.LUT R51, R53, 0xff0000ff, RZ, 0xc0, !PT ;  /* 0xff0000ff35337812 */ /* 0x000fe400078ec0ff */
[----:B------:R-:W-:-:S02]  /*7240*/  SHF.L.U32 R56, R56, 0x8, RZ ;  /* 0x0000000838387819 */ /* 0x000fc400000006ff */
[----:B------:R-:W-:Y:S02]  /*7250*/  SHF.R.U32.HI R57, RZ, 0x10, R53 ;  /* 0x00000010ff397819 */ /* 0x000fe40000011635 */
[----:B------:R-:W-:Y:S01]  /*7260*/  LOP3.LUT R12, R51, 0xff00, R56, 0xf8, !PT ;  /* 0x0000ff00330c7812 */ /* 0x000fe200078ef838 */
[----:B------:R-:W-:Y:S01]  /*7270*/  IMAD.U32 R51, R58, 0x10000, RZ ;  /* 0x000100003a337824 */ /* 0x000fe200078e00ff */
[----:B------:R-:W-:Y:S01]  /*7280*/  LOP3.LUT R52, R11, 0xff00, R52, 0xf8, !PT ;  /* 0x0000ff000b347812 */ /* 0x000fe200078ef834 */
[----:B------:R-:W-:Y:S01]  /*7290*/  IMAD.U32 R57, R57, 0x10000, RZ ;  /* 0x0001000039397824 */ /* 0x000fe200078e00ff */
[-C--:B------:R-:W-:Y:S02]  /*72a0*/  F2FP.F16.E4M3.UNPACK_B R53, R142.reuse.H1 ;  /* 0x0000008eff35723e */ /* 0x080fe400030006ff */
[----:B------:R-:W-:Y:S02]  /*72b0*/  F2FP.F16.E4M3.UNPACK_B R11, R13 ;  /* 0x0000000dff0b723e */ /* 0x000fe400020006ff */
        /* <DEDUP_REMOVED lines=9> */
[----:B------:R-:W-:-:S02]  /*7350*/  HADD2.F32 R53, -RZ, R52.H0_H0 ;  /* 0x20000034ff357230 */ /* 0x000fc40000004100 */
[CC--:B------:R-:W-:Y:S01]  /*7360*/  FMUL.FTZ R60, R12.reuse, R57.reuse ;  /* 0x000000390c3c7220 */ /* 0x0c0fe20000410000 */
[--C-:B------:R-:W-:Y:S02]  /*7370*/  HADD2.F32 R51, -RZ, R13.reuse.H1_H1 ;  /* 0x3000000dff337230 */ /* 0x100fe40000004100 */
[C---:B------:R-:W-:Y:S01]  /*7380*/  FMUL.FTZ R57, R11.reuse, R57 ;  /* 0x000000390b397220 */ /* 0x040fe20000410000 */
[----:B------:R-:W-:Y:S02]  /*7390*/  HADD2.F32 R13, -RZ, R13.H0_H0 ;  /* 0x2000000dff0d7230 */ /* 0x000fe40000004100 */
[-C--:B------:R-:W-:Y:S01]  /*73a0*/  FFMA.FTZ R11, R11, R53.reuse, -R60 ;  /* 0x000000350b0b7223 */ /* 0x080fe2000001083c */
[----:B------:R-:W-:Y:S02]  /*73b0*/  HADD2.F32 R52, -RZ, R52.H1_H1 ;  /* 0x30000034ff347230 */ /* 0x000fe40000004100 */
[-C--:B------:R-:W-:Y:S01]  /*73c0*/  FMUL.FTZ R60, R51, R58.reuse ;  /* 0x0000003a333c7220 */ /* 0x080fe20000410000 */
[----:B------:R-:W-:Y:S01]  /*73d0*/  FFMA.FTZ R12, R12, R53, R57 ;  /* 0x000000350c0c7223 */ /* 0x000fe20000010039 */
[C---:B------:R-:W-:Y:S01]  /*73e0*/  FMUL.FTZ R58, R13.reuse, R58 ;  /* 0x0000003a0d3a7220 */ /* 0x040fe20000410000 */
[----:B------:R-:W-:Y:S01]  /*73f0*/  F2FP.F16.E4M3.UNPACK_B R141, R141 ;  /* 0x0000008dff8d723e */ /* 0x000fe200020006ff */
[----:B------:R-:W-:Y:S01]  /*7400*/  FFMA.FTZ R63, R13, R52, -R60 ;  /* 0x000000340d3f7223 */ /* 0x000fe2000001083c */
[----:B------:R-:W-:Y:S01]  /*7410*/  F2FP.F16.E4M3.UNPACK_B R13, R50.H1 ;  /* 0x00000032ff0d723e */ /* 0x000fe200030006ff */
[----:B------:R-:W-:Y:S01]  /*7420*/  FFMA.FTZ R64, R51, R52, R58 ;  /* 0x0000003433407223 */ /* 0x000fe2000001003a */
[----:B------:R-:W-:Y:S01]  /*7430*/  F2FP.F16.E4M3.UNPACK_B R50, R50 ;  /* 0x00000032ff32723e */ /* 0x000fe200020006ff */
[----:B------:R-:W-:-:S02]  /*7440*/  HADD2.F32 R57, -RZ, R142.H1_H1 ;  /* 0x3000008eff397230 */ /* 0x000fc40000004100 */
[--C-:B------:R-:W-:Y:S01]  /*7450*/  HADD2.F32 R51, -RZ, R13.reuse.H0_H0 ;  /* 0x2000000dff337230 */ /* 0x100fe20000004100 */
[----:B------:R-:W-:Y:S01]  /*7460*/  F2FP.SATFINITE.E4M3.F32.PACK_AB_MERGE_C R68, R64, R63, RZ ;  /* 0x0000003f4044723e */ /* 0x000fe200048070ff */
[----:B------:R-:W-:Y:S02]  /*7470*/  HADD2.F32 R52, -RZ, R13.H1_H1 ;  /* 0x3000000dff347230 */ /* 0x000fe40000004100 */
[----:B------:R-:W-:Y:S02]  /*7480*/  HADD2.F32 R13, -RZ, R50.H0_H0 ;  /* 0x20000032ff0d7230 */ /* 0x000fe40000004100 */
[-C--:B------:R-:W-:Y:S01]  /*7490*/  FMUL.FTZ R61, R51, R57.reuse ;  /* 0x00000039333d7220 */ /* 0x080fe20000410000 */
[----:B------:R-:W-:Y:S02]  /*74a0*/  HADD2.F32 R142, -RZ, R142.H0_H0 ;  /* 0x2000008eff8e7230 */ /* 0x000fe40000004100 */
[----:B------:R-:W-:Y:S01]  /*74b0*/  FMUL.FTZ R60, R52, R57 ;  /* 0x00000039343c7220 */ /* 0x000fe20000410000 */
[----:B------:R-:W-:-:S02]  /*74c0*/  HADD2.F32 R50, -RZ, R50.H1_H1 ;  /* 0x30000032ff327230 */ /* 0x000fc40000004100 */
[--C-:B------:R-:W-:Y:S02]  /*74d0*/  HADD2.F32 R53, -RZ, R141.reuse.H1_H1 ;  /* 0x3000008dff357230 */ /* 0x100fe40000004100 */
[-C--:B------:R-:W-:Y:S01]  /*74e0*/  FMUL.FTZ R57, R13, R142.reuse ;  /* 0x0000008e0d397220 */ /* 0x080fe20000410000 */
[----:B------:R-:W-:Y:S02]  /*74f0*/  HADD2.F32 R141, -RZ, R141.H0_H0 ;  /* 0x2000008dff8d7230 */ /* 0x000fe40000004100 */
[----:B------:R-:W-:Y:S01]  /*7500*/  FMUL.FTZ R58, R50, R142 ;  /* 0x0000008e323a7220 */ /* 0x000fe20000410000 */
[-C--:B------:R-:W-:Y:S01]  /*7510*/  FFMA.FTZ R60, R51, R53.reuse, -R60 ;  /* 0x00000035333c7223 */ /* 0x080fe2000001083c */
[----:B------:R-:W-:Y:S02]  /*7520*/  FFMA.FTZ R61, R52, R53, R61 ;  /* 0x00000035343d7223 */ /* 0x000fe4000001003d */
[-C--:B------:R-:W-:Y:S01]  /*7530*/  FFMA.FTZ R62, R13, R141.reuse, -R58 ;  /* 0x0000008d0d3e7223 */ /* 0x080fe2000001083a */
[----:B------:R-:W-:Y:S01]  /*7540*/  FFMA.FTZ R141, R50, R141, R57 ;  /* 0x0000008d328d7223 */ /* 0x000fe20000010039 */
[----:B------:R-:W-:-:S02]  /*7550*/  F2FP.F16.E4M3.UNPACK_B R50, R15.H1 ;  /* 0x0000000fff32723e */ /* 0x000fc400030006ff */
[-C--:B------:R-:W-:Y:S02]  /*7560*/  F2FP.F16.E4M3.UNPACK_B R58, R59.reuse.H1 ;  /* 0x0000003bff3a723e */ /* 0x080fe400030006ff */
[----:B------:R-:W-:Y:S01]  /*7570*/  F2FP.SATFINITE.E4M3.F32.PACK_AB_MERGE_C R66, R61, R60, RZ ;  /* 0x0000003c3d42723e */ /* 0x000fe200048070ff */
[----:B------:R-:W-:Y:S01]  /*7580*/  HADD2.F32 R52, -RZ, R50.H1_H1 ;  /* 0x30000032ff347230 */ /* 0x000fe20000004100 */
[----:B------:R-:W-:Y:S01]  /*7590*/  F2FP.F16.E4M3.UNPACK_B R53, R56.H1 ;  /* 0x00000038ff35723e */ /* 0x000fe200030006ff */
[----:B------:R-:W-:Y:S01]  /*75a0*/  HADD2.F32 R61, -RZ, R58.H1_H1 ;  /* 0x3000003aff3d7230 */ /* 0x000fe20000004100 */
        /* <DEDUP_REMOVED lines=12> */
[-C--:B------:R-:W-:Y:S01]  /*7670*/  FMUL.FTZ R64, R50, R60.reuse ;  /* 0x0000003c32407220 */ /* 0x080fe20000410000 */
        /* <DEDUP_REMOVED lines=24> */
[----:B------:R-:W-:-:S02]  /*7800*/  F2FP.SATFINITE.E4M3.F32.PACK_AB_MERGE_C R13, R12, R11, R68 ;  /* 0x0000000b0c0d723e */ /* 0x000fc40004807044 */
[----:B------:R-:W-:Y:S02]  /*7810*/  F2FP.SATFINITE.E4M3.F32.PACK_AB_MERGE_C R12, R141, R62, R66 ;  /* 0x0000003e8d0c723e */ /* 0x000fe40004807042 */
[----:B------:R-:W-:Y:S02]  /*7820*/  F2FP.SATFINITE.E4M3.F32.PACK_AB_MERGE_C R14, R59, R52, R61 ;  /* 0x000000343b0e723e */ /* 0x000fe4000480703d */
[----:B------:R-:W-:-:S07]  /*7830*/  F2FP.SATFINITE.E4M3.F32.PACK_AB_MERGE_C R15, R58, R51, R60 ;  /* 0x000000333a0f723e */ /* 0x000fce000480703c */
.L_x_488:
[----:B------:R-:W-:Y:S05]  /*7840*/  BSYNC B2 ;  /* 0x0000000000027941 */ /* 0x000fea0003800000 */
.L_x_487:
[----:B--2---:R0:W-:Y:S02]  /*7850*/  ST.E.128 desc[UR50][R54.64], R12 ;  /* 0x0000000c36007985 */ /* 0x0041e4000c101d32 */
.L_x_486:
[----:B------:R-:W-:Y:S05]  /*7860*/  BSYNC B1 ;  /* 0x0000000000017941 */ /* 0x000fea0003800000 */
.L_x_485:
        /* <DEDUP_REMOVED lines=11> */
[----:B------:R-:W-:Y:S01]  /*7920*/  LOP3.LUT R48, R47, 0xff0000ff, RZ, 0xc0, !PT ;  /* 0xff0000ff2f307812 */ /* 0x000fe200078ec0ff */
[----:B------:R-:W-:Y:S01]  /*7930*/  IMAD.SHL.U32 R11, R11, 0x100, RZ ;  /* 0x000001000b0b7824 */ /* 0x000fe200078e00ff */
[----:B------:R-:W-:Y:S02]  /*7940*/  SHF.R.U32.HI R54, RZ, 0x10, R49 ;  /* 0x00000010ff367819 */ /* 0x000fe40000011631 */
[----:B------:R-:W-:Y:S01]  /*7950*/  LOP3.LUT R52, R49, 0xff0000ff, RZ, 0xc0, !PT ;  /* 0xff0000ff31347812 */ /* 0x000fe200078ec0ff */
[----:B------:R-:W-:Y:S01]  /*7960*/  IMAD.SHL.U32 R49, R46, 0x100, RZ ;  /* 0x000001002e317824 */ /* 0x000fe200078e00ff */
[----:B------:R-:W-:Y:S01]  /*7970*/  SHF.R.U32.HI R55, RZ, 0x10, R47 ;  /* 0x00000010ff377819 */ /* 0x000fe2000001162f */
[----:B0-----:R-:W-:Y:S01]  /*7980*/  IMAD.MOV.U32 R46, RZ, RZ, R12 ;  /* 0x000000ffff2e7224 */ /* 0x001fe200078e000c */
[----:B------:R-:W-:Y:S01]  /*7990*/  LOP3.LUT R47, R48, 0xff00, R11, 0xf8, !PT ;  /* 0x0000ff00302f7812 */ /* 0x000fe200078ef80b */
[----:B------:R-:W-:Y:S01]  /*79a0*/  IMAD.U32 R48, R54, 0x10000, RZ ;  /* 0x0001000036307824 */ /* 0x000fe200078e00ff */
[----:B------:R-:W-:-:S02]  /*79b0*/  LOP3.LUT R53, R52, 0xff00, R49, 0xf8, !PT ;  /* 0x0000ff0034357812 */ /* 0x000fc400078ef831 */
[----:B------:R-:W-:Y:S02]  /*79c0*/  SHF.L.U32 R12, R55, 0x10, RZ ;  /* 0x00000010370c7819 */ /* 0x000fe400000006ff */
[----:B------:R-:W-:Y:S02]  /*79d0*/  F2FP.F16.E4M3.UNPACK_B R49, R140.H1 ;  /* 0x0000008cff31723e */ /* 0x000fe400030006ff */
[----:B------:R-:W-:Y:S02]  /*79e0*/  F2FP.F16.E4M3.UNPACK_B R11, R13 ;  /* 0x0000000dff0b723e */ /* 0x000fe400020006ff */
[----:B------:R-:W-:Y:S01]  /*79f0*/  LOP3.LUT R55, R53, 0xff0000, R48, 0xf8, !PT ;  /* 0x00ff000035377812 */ /* 0x000fe200078ef830 */
[----:B------:R-:W-:Y:S01]  /*7a00*/  HADD2.F32 R53, -RZ, R49.H0_H0 ;  /* 0x20000031ff357230 */ /* 0x000fe20000004100 */
[----:B------:R-:W-:Y:S01]  /*7a10*/  LOP3.LUT R52, R47, 0xff0000, R12, 0xf8, !PT ;  /* 0x00ff00002f347812 */ /* 0x000fe200078ef80c */
[----:B------:R-:W-:Y:S01]  /*7a20*/  HADD2.F32 R12, -RZ, R11.H1_H1 ;  /* 0x3000000bff0c7230 */ /* 0x000fe20000004100 */
[----:B------:R-:W-:Y:S01]  /*7a30*/  F2FP.F16.E4M3.UNPACK_B R48, R139.H1 ;  /* 0x0000008bff30723e */ /* 0x000fe200030006ff */
[----:B------:R-:W-:Y:S01]  /*7a40*/  HADD2.F32 R54, -RZ, R49.H1_H1 ;  /* 0x30000031ff367230 */ /* 0x000fe20000004100 */
[----:B------:R-:W-:Y:S01]  /*7a50*/  F2FP.F16.E4M3.UNPACK_B R13, R13.H1 ;  /* 0x0000000dff0d723e */ /* 0x000fe200030006ff */
[----:B------:R-:W-:-:S02]  /*7a60*/  HADD2.F32 R11, -RZ, R11.H0_H0 ;  /* 0x2000000bff0b7230 */ /* 0x000fc40000004100 */
[CC--:B------:R-:W-:Y:S01]  /*7a70*/  FMUL.FTZ R56, R12.reuse, R53.reuse ;  /* 0x000000350c387220 */ /* 0x0c0fe20000410000 */
[--C-:B------:R-:W-:Y:S01]  /*7a80*/  HADD2.F32 R49, -RZ, R48.reuse.H0_H0 ;  /* 0x20000030ff317230 */ /* 0x100fe20000004100 */
[----:B------:R-:W-:Y:S01]  /*7a90*/  F2FP.F16.E4M3.UNPACK_B R140, R140 ;  /* 0x0000008cff8c723e */ /* 0x000fe200020006ff */
        /* <DEDUP_REMOVED lines=77> */
.L_x_492:
[----:B------:R-:W-:Y:S05]  /*7f70*/  BSYNC B2 ;  /* 0x0000000000027941 */ /* 0x000fea0003800000 */
.L_x_491:
[----:B0-----:R0:W-:Y:S02]  /*7f80*/  ST.E.128 desc[UR50][R50.64], R12 ;  /* 0x0000000c32007985 */ /* 0x0011e4000c101d32 */
.L_x_490:
[----:B------:R-:W-:Y:S05]  /*7f90*/  BSYNC B1 ;  /* 0x0000000000017941 */ /* 0x000fea0003800000 */
.L_x_489:
[----:B------:R-:W-:Y:S01]  /*7fa0*/  ISETP.NE.AND P2, PT, R32, RZ, PT ;  /* 0x000000ff2000720c */ /* 0x000fe20003f45270 */
[----:B------:R-:W-:-:S12]  /*7fb0*/  BSSY B1, `(.L_x_493) ;  /* 0x0000071000017945 */ /* 0x000fd80003800000 */
[----:B------:R-:W-:Y:S05]  /*7fc0*/  @!P2 BRA `(.L_x_494) ;  /* 0x0000000400bca947 */ /* 0x000fea0003800000 */
[----:B0-----:R0:W0:Y:S01]  /*7fd0*/  LDS.128 R12, [R37+0x21400] ;  /* 0x02140000250c7984 */ /* 0x0010220000000c00 */
[----:B------:R-:W-:Y:S01]  /*7fe0*/  IADD3 R46, P2, R175, R65, RZ ;  /* 0x00000041af2e7210 */ /* 0x000fe20007f5e0ff */
[----:B------:R-:W-:Y:S04]  /*7ff0*/  BSSY B2, `(.L_x_495) ;  /* 0x000006b000027945 */ /* 0x000fe80003800000 */
[----:B--2---:R-:W-:Y:S01]  /*8000*/  IMAD.X R47, R119, 0x1, R207, P2 ;  /* 0x00000001772f7824 */ /* 0x004fe200010e06cf */
[----:B------:R-:W-:-:S13]  /*8010*/  ISETP.GE.AND P2, PT, R202, R118, PT ;  /* 0x00000076ca00720c */ /* 0x000fda0003f46270 */
[----:B------:R-:W-:Y:S05]  /*8020*/  @P2 BRA `(.L_x_496) ;  /* 0x00000004009c2947 */ /* 0x000fea0003800000 */
[----:B------:R-:W-:Y:S01]  /*8030*/  SHF.R.U32.HI R42, RZ, 0x8, R43 ;  /* 0x00000008ff2a7819 */ /* 0x000fe2000001162b */
[----:B0-----:R-:W-:Y:S01]  /*8040*/  IMAD.MOV.U32 R37, RZ, RZ, R12 ;  /* 0x000000ffff257224 */ /* 0x001fe200078e000c */
        /* <DEDUP_REMOVED lines=23> */
[-C--:B------:R-:W-:Y:S01]  /*81c0*/  FMUL.FTZ R52, R12, R45.reuse ;  /* 0x0000002d0c347220 */ /* 0x080fe20000410000 */
[--C-:B------:R-:W-:Y:S02]  /*81d0*/  HADD2.F32 R42, -RZ, R13.reuse.H1_H1 ;  /* 0x3000000dff2a7230 */ /* 0x100fe40000004100 */
[C---:B------:R-:W-:Y:S01]  /*81e0*/  FMUL.FTZ R45, R11.reuse, R45 ;  /* 0x0000002d0b2d7220 */ /* 0x040fe20000410000 */
[----:B------:R-:W-:Y:S02]  /*81f0*/  HADD2.F32 R13, -RZ, R13.H0_H0 ;  /* 0x2000000dff0d7230 */ /* 0x000fe40000004100 */
[-C--:B------:R-:W-:Y:S01]  /*8200*/  FFMA.FTZ R11, R11, R44.reuse, -R52 ;  /* 0x0000002c0b0b7223 */ /* 0x080fe20000010834 */
[----:B------:R-:W-:Y:S02]  /*8210*/  HADD2.F32 R43, -RZ, R43.H1_H1 ;  /* 0x3000002bff2b7230 */ /* 0x000fe40000004100 */
[----:B------:R-:W-:Y:S01]  /*8220*/  FMUL.FTZ R52, R42, R49 ;  /* 0x000000312a347220 */ /* 0x000fe20000410000 */
[----:B------:R-:W-:Y:S01]  /*8230*/  F2FP.F16.E4M3.UNPACK_B R137, R137 ;  /* 0x00000089ff89723e */ /* 0x000fe200020006ff */
[C---:B------:R-:W-:Y:S01]  /*8240*/  FMUL.FTZ R49, R13.reuse, R49 ;  /* 0x000000310d317220 */ /* 0x040fe20000410000 */
[----:B------:R-:W-:Y:S01]  /*8250*/  FFMA.FTZ R12, R12, R44, R45 ;  /* 0x0000002c0c0c7223 */ /* 0x000fe2000001002d */
        /* <DEDUP_REMOVED lines=8> */
[--C-:B------:R-:W-:Y:S02]  /*82e0*/  HADD2.F32 R13, -RZ, R37.reuse.H0_H0 ;  /* 0x20000025ff0d7230 */ /* 0x100fe40000004100 */
[-C--:B------:R-:W-:Y:S01]  /*82f0*/  FMUL.FTZ R54, R42, R49.reuse ;  /* 0x000000312a367220 */ /* 0x080fe20000410000 */
[----:B------:R-:W-:Y:S02]  /*8300*/  HADD2.F32 R138, -RZ, R138.H0_H0 ;  /* 0x2000008aff8a7230 */ /* 0x000fe40000004100 */
[----:B------:R-:W-:Y:S01]  /*8310*/  FMUL.FTZ R51, R43, R49 ;  /* 0x000000312b337220 */ /* 0x000fe20000410000 */
[----:B------:R-:W-:Y:S01]  /*8320*/  HADD2.F32 R37, -RZ, R37.H1_H1 ;  /* 0x30000025ff257230 */ /* 0x000fe20000004100 */
[-C--:B------:R-:W-:Y:S01]  /*8330*/  F2FP.F16.E4M3.UNPACK_B R49, R50.reuse.H1 ;  /* 0x00000032ff31723e */ /* 0x080fe200030006ff */
[--C-:B------:R-:W-:Y:S01]  /*8340*/  HADD2.F32 R45, -RZ, R137.reuse.H1_H1 ;  /* 0x30000089ff2d7230 */ /* 0x100fe20000004100 */
[----:B------:R-:W-:Y:S01]  /*8350*/  F2FP.F16.E4M3.UNPACK_B R50, R50 ;  /* 0x00000032ff32723e */ /* 0x000fe200020006ff */
[----:B------:R-:W-:-:S02]  /*8360*/  HADD2.F32 R44, -RZ, R137.H0_H0 ;  /* 0x20000089ff2c7230 */ /* 0x000fc40000004100 */
[-C--:B------:R-:W-:Y:S01]  /*8370*/  FMUL.FTZ R52, R37, R138.reuse ;  /* 0x0000008a25347220 */ /* 0x080fe20000410000 */
[----:B------:R-:W-:Y:S01]  /*8380*/  FMUL.FTZ R138, R13, R138 ;  /* 0x0000008a0d8a7220 */ /* 0x000fe20000410000 */
[-C--:B------:R-:W-:Y:S01]  /*8390*/  FFMA.FTZ R51, R42, R45.reuse, -R51 ;  /* 0x0000002d2a337223 */ /* 0x080fe20000010833 */
[----:B------:R-:W-:Y:S01]  /*83a0*/  FFMA.FTZ R54, R43, R45, R54 ;  /* 0x0000002d2b367223 */ /* 0x000fe20000010036 */
[-C--:B------:R-:W-:Y:S01]  /*83b0*/  FFMA.FTZ R53, R13, R44.reuse, -R52 ;  /* 0x0000002c0d357223 */ /* 0x080fe20000010834 */
[----:B------:R-:W-:Y:S01]  /*83c0*/  FFMA.FTZ R138, R37, R44, R138 ;  /* 0x0000002c258a7223 */ /* 0x000fe2000001008a */
[----:B------:R-:W-:Y:S01]  /*83d0*/  F2FP.F16.E4M3.UNPACK_B R37, R15.H1 ;  /* 0x0000000fff25723e */ /* 0x000fe200030006ff */
[----:B------:R-:W-:Y:S01]  /*83e0*/  HADD2.F32 R52, -RZ, R50.H1_H1 ;  /* 0x30000032ff347230 */ /* 0x000fe20000004100 */
[----:B------:R-:W-:Y:S01]  /*83f0*/  F2FP.SATFINITE.E4M3.F32.PACK_AB_MERGE_C R57, R54, R51, RZ ;  /* 0x000000333639723e */ /* 0x000fe200048070ff */
[----:B------:R-:W-:Y:S01]  /*8400*/  HADD2.F32 R51, -RZ, R49.H1_H1 ;  /* 0x30000031ff337230 */ /* 0x000fe20000004100 */
[----:B------:R-:W-:Y:S01]  /*8410*/  F2FP.F16.E4M3.UNPACK_B R44, R48.H1 ;  /* 0x00000030ff2c723e */ /* 0x000fe200030006ff */
[--C-:B------:R-:W-:Y:S01]  /*8420*/  HADD2.F32 R43, -RZ, R37.reuse.H1_H1 ;  /* 0x30000025ff2b7230 */ /* 0x100fe20000004100 */
[----:B------:R-:W-:Y:S01]  /*8430*/  F2FP.F16.E4M3.UNPACK_B R13, R14.H1 ;  /* 0x0000000eff0d723e */ /* 0x000fe200030006ff */
[----:B------:R-:W-:Y:S01]  /*8440*/  HADD2.F32 R42, -RZ, R37.H0_H0 ;  /* 0x20000025ff2a7230 */ /* 0x000fe20000004100 */
[----:B------:R-:W-:Y:S01]  /*8450*/  F2FP.F16.E4M3.UNPACK_B R48, R48 ;  /* 0x00000030ff30723e */ /* 0x000fe200020006ff */
[----:B------:R-:W-:-:S02]  /*8460*/  HADD2.F32 R45, -RZ, R44.H1_H1 ;  /* 0x3000002cff2d7230 */ /* 0x000fc40000004100 */
[-C--:B------:R-:W-:Y:S01]  /*8470*/  FMUL.FTZ R55, R43, R51.reuse ;  /* 0x000000332b377220 */ /* 0x080fe20000410000 */
[--C-:B------:R-:W-:Y:S02]  /*8480*/  HADD2.F32 R37, -RZ, R13.reuse.H1_H1 ;  /* 0x3000000dff257230 */ /* 0x100fe40000004100 */
[C---:B------:R-:W-:Y:S01]  /*8490*/  FMUL.FTZ R56, R42.reuse, R51 ;  /* 0x000000332a387220 */ /* 0x040fe20000410000 */
[----:B------:R-:W-:Y:S02]  /*84a0*/  HADD2.F32 R13, -RZ, R13.H0_H0 ;  /* 0x2000000dff0d7230 */ /* 0x000fe40000004100 */
[----:B------:R-:W-:Y:S01]  /*84b0*/  FFMA.FTZ R55, R42, R45, -R55 ;  /* 0x0000002d2a377223 */ /* 0x000fe20000010837 */
[----:B------:R-:W-:Y:S02]  /*84c0*/  HADD2.F32 R42, -RZ, R48.H1_H1 ;  /* 0x30000030ff2a7230 */ /* 0x000fe40000004100 */
[-C--:B------:R-:W-:Y:S01]  /*84d0*/  FMUL.FTZ R54, R37, R52.reuse ;  /* 0x0000003425367220 */ /* 0x080fe20000410000 */
[----:B------:R-:W-:Y:S01]  /*84e0*/  F2FP.F16.E4M3.UNPACK_B R15, R15 ;  /* 0x0000000fff0f723e */ /* 0x000fe200020006ff */
[----:B------:R-:W-:Y:S01]  /*84f0*/  FMUL.FTZ R52, R13, R52 ;  /* 0x000000340d347220 */ /* 0x000fe20000410000 */
[----:B------:R-:W-:Y:S01]  /*8500*/  F2FP.F16.E4M3.UNPACK_B R14, R14 ;  /* 0x0000000eff0e723e */ /* 0x000fe200020006ff */
[----:B------:R-:W-:Y:S01]  /*8510*/  FFMA.FTZ R58, R43, R45, R56 ;  /* 0x0000002d2b3a7223 */ /* 0x000fe20000010038 */
[-C--:B------:R-:W-:Y:S01]  /*8520*/  FFMA.FTZ R54, R13, R42.reuse, -R54 ;  /* 0x0000002a0d367223 */ /* 0x080fe20000010836 */
[----:B------:R-:W-:Y:S01]  /*8530*/  FFMA.FTZ R45, R37, R42, R52 ;  /* 0x0000002a252d7223 */ /* 0x000fe20000010034 */
[----:B------:R-:W-:-:S02]  /*8540*/  HADD2.F32 R37, -RZ, R15.H0_H0 ;  /* 0x2000000fff257230 */ /* 0x000fc40000004100 */
[----:B------:R-:W-:Y:S01]  /*8550*/  HADD2.F32 R15, -RZ, R15.H1_H1 ;  /* 0x3000000fff0f7230 */ /* 0x000fe20000004100 */
[----:B------:R-:W-:Y:S01]  /*8560*/  F2FP.SATFINITE.E4M3.F32.PACK_AB_MERGE_C R55, R58, R55, RZ ;  /* 0x000000373a37723e */ /* 0x000fe200048070ff */
[----:B------:R-:W-:Y:S01]  /*8570*/  HADD2.F32 R42, -RZ, R49.H0_H0 ;  /* 0x20000031ff2a7230 */ /* 0x000fe20000004100 */
[----:B------:R-:W-:Y:S01]  /*8580*/  F2FP.SATFINITE.E4M3.F32.PACK_AB_MERGE_C R45, R45, R54, RZ ;  /* 0x000000362d2d723e */ /* 0x000fe200048070ff */
[--C-:B------:R-:W-:Y:S02]  /*8590*/  HADD2.F32 R13, -RZ, R14.reuse.H0_H0 ;  /* 0x2000000eff0d7230 */ /* 0x100fe40000004100 */
[----:B------:R-:W-:Y:S02]  /*85a0*/  HADD2.F32 R14, -RZ, R14.H1_H1 ;  /* 0x3000000eff0e7230 */ /* 0x000fe40000004100 */
[-C--:B------:R-:W-:Y:S01]  /*85b0*/  FMUL.FTZ R52, R15, R42.reuse ;  /* 0x0000002a0f347220 */ /* 0x080fe20000410000 */
[----:B------:R-:W-:Y:S02]  /*85c0*/  HADD2.F32 R50, -RZ, R50.H0_H0 ;  /* 0x20000032ff327230 */ /* 0x000fe40000004100 */
[----:B------:R-:W-:Y:S01]  /*85d0*/  FMUL.FTZ R56, R37, R42 ;  /* 0x0000002a25387220 */ /* 0x000fe20000410000 */
[----:B------:R-:W-:-:S02]  /*85e0*/  HADD2.F32 R44, -RZ, R44.H0_H0 ;  /* 0x2000002cff2c7230 */ /* 0x000fc40000004100 */
[----:B------:R-:W-:Y:S02]  /*85f0*/  HADD2.F32 R48, -RZ, R48.H0_H0 ;  /* 0x20000030ff307230 */ /* 0x000fe40000004100 */
[CC--:B------:R-:W-:Y:S01]  /*8600*/  FMUL.FTZ R42, R14.reuse, R50.reuse ;  /* 0x000000320e2a7220 */ /* 0x0c0fe20000410000 */
[----:B------:R-:W-:Y:S01]  /*8610*/  FMUL.FTZ R43, R13, R50 ;  /* 0x000000320d2b7220 */ /* 0x000fe20000410000 */
[-C--:B------:R-:W-:Y:S01]  /*8620*/  FFMA.FTZ R52, R37, R44.reuse, -R52 ;  /* 0x0000002c25347223 */ /* 0x080fe20000010834 */
[----:B------:R-:W-:Y:S01]  /*8630*/  FFMA.FTZ R15, R15, R44, R56 ;  /* 0x0000002c0f0f7223 */ /* 0x000fe20000010038 */
[-C--:B------:R-:W-:Y:S01]  /*8640*/  FFMA.FTZ R42, R13, R48.reuse, -R42 ;  /* 0x000000300d2a7223 */ /* 0x080fe2000001082a */
[----:B------:R-:W-:Y:S01]  /*8650*/  FFMA.FTZ R43, R14, R48, R43 ;  /* 0x000000300e2b7223 */ /* 0x000fe2000001002b */
[----:B------:R-:W-:Y:S02]  /*8660*/  F2FP.SATFINITE.E4M3.F32.PACK_AB_MERGE_C R13, R12, R11, R59 ;  /* 0x0000000b0c0d723e */ /* 0x000fe4000480703b */
[----:B------:R-:W-:-:S02]  /*8670*/  F2FP.SATFINITE.E4M3.F32.PACK_AB_MERGE_C R12, R138, R53, R57 ;  /* 0x000000358a0c723e */ /* 0x000fc40004807039 */
[----:B------:R-:W-:Y:S02]  /*8680*/  F2FP.SATFINITE.E4M3.F32.PACK_AB_MERGE_C R14, R43, R42, R45 ;  /* 0x0000002a2b0e723e */ /* 0x000fe4000480702d */
[----:B------:R-:W-:-:S07]  /*8690*/  F2FP.SATFINITE.E4M3.F32.PACK_AB_MERGE_C R15, R15, R52, R55 ;  /* 0x000000340f0f723e */ /* 0x000fce0004807037 */
.L_x_496:
[----:B------:R-:W-:Y:S05]  /*86a0*/  BSYNC B2 ;  /* 0x0000000000027941 */ /* 0x000fea0003800000 */
.L_x_495:
[----:B0-----:R0:W-:Y:S02]  /*86b0*/  ST.E.128 desc[UR50][R46.64], R12 ;  /* 0x0000000c2e007985 */ /* 0x0011e4000c101d32 */
.L_x_494:
[----:B------:R-:W-:Y:S05]  /*86c0*/  BSYNC B1 ;  /* 0x0000000000017941 */ /* 0x000fea0003800000 */
.L_x_493:
[----:B------:R-:W-:-:S13]  /*86d0*/  ISETP.NE.AND P2, PT, R33, RZ, PT ;  /* 0x000000ff2100720c */ /* 0x000fda0003f45270 */
[----:B------:R-:W-:Y:S05]  /*86e0*/  @!P2 BRA `(.L_x_476) ;  /* 0x000000700088a947 */ /* 0x000fea0003800000 */
[----:B0-----:R0:W0:Y:S01]  /*86f0*/  LDS.128 R12, [R36+0x21400] ;  /* 0x02140000240c7984 */ /* 0x0010220000000c00 */
[----:B------:R-:W-:Y:S01]  /*8700*/  IADD3 R42, P2, R196, R65, RZ ;  /* 0x00000041c42a7210 */ /* 0x000fe20007f5e0ff */
[----:B------:R-:W-:Y:S03]  /*8710*/  BSSY B1, `(.L_x_497) ;  /* 0x000006d000017945 */ /* 0x000fe60003800000 */
[----:B--2---:R-:W-:Y:S02]  /*8720*/  IADD3.X R43, R119, R206, RZ, P2, !PT ;  /* 0x000000ce772b7210 */ /* 0x004fe400017fe4ff */
[----:B------:R-:W-:-:S13]  /*8730*/  ISETP.GE.AND P2, PT, R204, R118, PT ;  /* 0x00000076cc00720c */ /* 0x000fda0003f46270 */
[----:B------:R-:W-:Y:S05]  /*8740*/  @P2 BRA `(.L_x_498) ;  /* 0x0000000400a42947 */ /* 0x000fea0003800000 */
[----:B----4-:R-:W-:Y:S01]  /*8750*/  SHF.R.U32.HI R11, RZ, 0x8, R39 ;  /* 0x00000008ff0b7819 */ /* 0x010fe20000011627 */
[----:B0-----:R-:W-:Y:S01]  /*8760*/  IMAD.MOV.U32 R36, RZ, RZ, R14 ;  /* 0x000000ffff247224 */ /* 0x001fe200078e000e */
[----:B------:R-:W-:Y:S01]  /*8770*/  SHF.R.U32.HI R40, RZ, 0x8, R41 ;  /* 0x00000008ff287819 */ /* 0x000fe20000011629 */
[----:B------:R-:W-:Y:S01]  /*8780*/  IMAD.MOV.U32 R37, RZ, RZ, R15 ;  /* 0x000000ffff257224 */ /* 0x000fe200078e000f */
[----:B------:R-:W-:Y:S01]  /*8790*/  SHF.R.U32.HI R45, RZ, 0x10, R39 ;  /* 0x00000010ff2d7819 */ /* 0x000fe20000011627 */
[----:B------:R-:W-:Y:S01]  /*87a0*/  IMAD.SHL.U32 R11, R11, 0x100, RZ ;  /* 0x000001000b0b7824 */ /* 0x000fe200078e00ff */
[----:B------:R-:W-:Y:S02]  /*87b0*/  LOP3.LUT R38, R39, 0xff0000ff, RZ, 0xc0, !PT ;  /* 0xff0000ff27267812 */ /* 0x000fe400078ec0ff */
[----:B------:R-:W-:Y:S02]  /*87c0*/  SHF.R.U32.HI R44, RZ, 0x10, R41 ;  /* 0x00000010ff2c7819 */ /* 0x000fe40000011629 */
[----:B------:R-:W-:-:S02]  /*87d0*/  LOP3.LUT R39, R41, 0xff0000ff, RZ, 0xc0, !PT ;  /* 0xff0000ff29277812 */ /* 0x000fc400078ec0ff */
[----:B------:R-:W-:Y:S02]  /*87e0*/  SHF.L.U32 R14, R40, 0x8, RZ ;  /* 0x00000008280e7819 */ /* 0x000fe400000006ff */
[----:B------:R-:W-:Y:S01]  /*87f0*/  LOP3.LUT R15, R38, 0xff00, R11, 0xf8, !PT ;  /* 0x0000ff00260f7812 */ /* 0x000fe200078ef80b */
[----:B------:R-:W-:Y:S01]  /*8800*/  IMAD.U32 R38, R44, 0x10000, RZ ;  /* 0x000100002c267824 */ /* 0x000fe200078e00ff */
[----:B------:R-:W-:Y:S01]  /*8810*/  LOP3.LUT R41, R39, 0xff00, R14, 0xf8, !PT ;  /* 0x0000ff0027297812 */ /* 0x000fe200078ef80e */
[----:B------:R-:W-:Y:S01]  /*8820*/  IMAD.U32 R14, R45, 0x10000, RZ ;  /* 0x000100002d0e7824 */ /* 0x000fe200078e00ff */
[----:B------:R-:W-:Y:S02]  /*8830*/  F2FP.F16.E4M3.UNPACK_B R39, R87.H1 ;  /* 0x00000057ff27723e */ /* 0x000fe400030006ff */
[-C--:B------:R-:W-:Y:S02]  /*8840*/  F2FP.F16.E4M3.UNPACK_B R11, R13.reuse ;  /* 0x0000000dff0b723e */ /* 0x080fe400020006ff */
        /* <DEDUP_REMOVED lines=8> */
[C---:B------:R-:W-:Y:S01]  /*88d0*/  FMUL.FTZ R46, R14.reuse, R41 ;  /* 0x000000290e2e7220 */ /* 0x040fe20000410000 */
[--C-:B------:R-:W-:Y:S01]  /*88e0*/  HADD2.F32 R39, -RZ, R38.reuse.H0_H0 ;  /* 0x20000026ff277230 */ /* 0x100fe20000004100 */
[----:B------:R-:W-:Y:S01]  /*88f0*/  F2FP.F16.E4M3.UNPACK_B R87, R87 ;  /* 0x00000057ff57723e */ /* 0x000fe200020006ff */
[--C-:B------:R-:W-:Y:S02]  /*8900*/  HADD2.F32 R15, -RZ, R13.reuse.H1_H1 ;  /* 0x3000000dff0f7230 */ /* 0x100fe40000004100 */
[C---:B------:R-:W-:Y:S01]  /*8910*/  FMUL.FTZ R41, R11.reuse, R41 ;  /* 0x000000290b297220 */ /* 0x040fe20000410000 */
[----:B------:R-:W-:Y:S02]  /*8920*/  HADD2.F32 R13, -RZ, R13.H0_H0 ;  /* 0x2000000dff0d7230 */ /* 0x000fe40000004100 */
[-C--:B------:R-:W-:Y:S01]  /*8930*/  FFMA.FTZ R47, R11, R39.reuse, -R46 ;  /* 0x000000270b2f7223 */ /* 0x080fe2000001082e */
[----:B------:R-:W-:Y:S02]  /*8940*/  HADD2.F32 R38, -RZ, R38.H1_H1 ;  /* 0x30000026ff267230 */ /* 0x000fe40000004100 */
[----:B------:R-:W-:Y:S01]  /*8950*/  FMUL.FTZ R46, R15, R44 ;  /* 0x0000002c0f2e7220 */ /* 0x000fe20000410000 */
[----:B------:R-:W-:Y:S01]  /*8960*/  F2FP.F16.E4M3.UNPACK_B R11, R12.H1 ;  /* 0x0000000cff0b723e */ /* 0x000fe200030006ff */
[C---:B------:R-:W-:Y:S01]  /*8970*/  FMUL.FTZ R44, R13.reuse, R44 ;  /* 0x0000002c0d2c7220 */ /* 0x040fe20000410000 */
[----:B------:R-:W-:Y:S01]  /*8980*/  FFMA.FTZ R48, R14, R39, R41 ;  /* 0x000000270e307223 */ /* 0x000fe20000010029 */
[----:B------:R-:W-:Y:S01]  /*8990*/  F2FP.F16.E4M3.UNPACK_B R12, R12 ;  /* 0x0000000cff0c723e */ /* 0x000fe200020006ff */
[-C--:B------:R-:W-:Y:S01]  /*89a0*/  FFMA.FTZ R41, R13, R38.reuse, -R46 ;  /* 0x000000260d297223 */ /* 0x080fe2000001082e */
        /* <DEDUP_REMOVED lines=11> */
[----:B------:R-:W-:Y:S01]  /*8a60*/  F2FP.SATFINITE.E4M3.F32.PACK_AB_MERGE_C R47, R48, R47, R52 ;  /* 0x0000002f302f723e */ /* 0x000fe20004807034 */
[----:B------:R-:W-:-:S02]  /*8a70*/  HADD2.F32 R15, -RZ, R86.H1_H1 ;  /* 0x30000056ff0f7230 */ /* 0x000fc40000004100 */
[----:B------:R-:W-:Y:S02]  /*8a80*/  HADD2.F32 R86, -RZ, R86.H0_H0 ;  /* 0x20000056ff567230 */ /* 0x000fe40000004100 */
[-C--:B------:R-:W-:Y:S01]  /*8a90*/  FMUL.FTZ R38, R12, R87.reuse ;  /* 0x000000570c267220 */ /* 0x080fe20000410000 */
[----:B------:R-:W-:Y:S01]  /*8aa0*/  FMUL.FTZ R87, R11, R87 ;  /* 0x000000570b577220 */ /* 0x000fe20000410000 */
[-C--:B------:R-:W-:Y:S01]  /*8ab0*/  FFMA.FTZ R44, R13, R15.reuse, -R44 ;  /* 0x0000000f0d2c7223 */ /* 0x080fe2000001082c */
[----:B------:R-:W-:Y:S01]  /*8ac0*/  FFMA.FTZ R39, R14, R15, R39 ;  /* 0x0000000f0e277223 */ /* 0x000fe20000010027 */
[-C--:B------:R-:W-:Y:S01]  /*8ad0*/  FFMA.FTZ R46, R11, R86.reuse, -R38 ;  /* 0x000000560b2e7223 */ /* 0x080fe20000010826 */
[----:B------:R-:W-:Y:S01]  /*8ae0*/  FFMA.FTZ R87, R12, R86, R87 ;  /* 0x000000560c577223 */ /* 0x000fe20000010057 */
[----:B------:R-:W-:Y:S02]  /*8af0*/  F2FP.F16.E4M3.UNPACK_B R12, R37.H1 ;  /* 0x00000025ff0c723e */ /* 0x000fe400030006ff */
[----:B------:R-:W-:-:S02]  /*8b00*/  F2FP.SATFINITE.E4M3.F32.PACK_AB_MERGE_C R51, R39, R44, RZ ;  /* 0x0000002c2733723e */ /* 0x000fc400048070ff */
[-C--:B------:R-:W-:Y:S01]  /*8b10*/  F2FP.F16.E4M3.UNPACK_B R39, R45.reuse.H1 ;  /* 0x0000002dff27723e */ /* 0x080fe200030006ff */
[--C-:B------:R-:W-:Y:S01]  /*8b20*/  HADD2.F32 R14, -RZ, R12.reuse.H1_H1 ;  /* 0x3000000cff0e7230 */ /* 0x100fe20000004100 */
[----:B------:R-:W-:Y:S01]  /*8b30*/  F2FP.F16.E4M3.UNPACK_B R15, R40.H1 ;  /* 0x00000028ff0f723e */ /* 0x000fe200030006ff */
[----:B------:R-:W-:Y:S01]  /*8b40*/  HADD2.F32 R13, -RZ, R12.H0_H0 ;  /* 0x2000000cff0d7230 */ /* 0x000fe20000004100 */
[----:B------:R-:W-:Y:S01]  /*8b50*/  F2FP.F16.E4M3.UNPACK_B R11, R36.H1 ;  /* 0x00000024ff0b723e */ /* 0x000fe200030006ff */
[----:B------:R-:W-:Y:S01]  /*8b60*/  HADD2.F32 R44, -RZ, R39.H1_H1 ;  /* 0x30000027ff2c7230 */ /* 0x000fe20000004100 */
[----:B------:R-:W-:Y:S01]  /*8b70*/  F2FP.F16.E4M3.UNPACK_B R45, R45 ;  /* 0x0000002dff2d723e */ /* 0x000fe200020006ff */
[----:B------:R-:W-:Y:S01]  /*8b80*/  HADD2.F32 R38, -RZ, R15.H1_H1 ;  /* 0x3000000fff267230 */ /* 0x000fe20000004100 */
[----:B------:R-:W-:Y:S01]  /*8b90*/  F2FP.F16.E4M3.UNPACK_B R40, R40 ;  /* 0x00000028ff28723e */ /* 0x000fe200020006ff */
[----:B------:R-:W-:Y:S02]  /*8ba0*/  HADD2.F32 R12, -RZ, R11.H1_H1 ;  /* 0x3000000bff0c7230 */ /* 0x000fe40000004100 */
[----:B------:R-:W-:Y:S01]  /*8bb0*/  FMUL.FTZ R50, R14, R44 ;  /* 0x0000002c0e327220 */ /* 0x000fe20000410000 */
[----:B------:R-:W-:-:S02]  /*8bc0*/  HADD2.F32 R41, -RZ, R45.H1_H1 ;  /* 0x3000002dff297230 */ /* 0x000fc40000004100 */
        /* <DEDUP_REMOVED lines=14> */
[----:B------:R-:W-:Y:S02]  /*8cb0*/  HADD2.F32 R37, -RZ, R37.H1_H1 ;  /* 0x30000025ff257230 */ /* 0x000fe40000004100 */
[----:B------:R-:W-:Y:S01]  /*8cc0*/  FMUL.FTZ R38, R12, R39 ;  /* 0x000000270c267220 */ /* 0x000fe20000410000 */
[----:B------:R-:W-:Y:S01]  /*8cd0*/  HADD2.F32 R36, -RZ, R36.H1_H1 ;  /* 0x30000024ff247230 */ /* 0x000fe20000004100 */
[----:B------:R-:W-:Y:S01]  /*8ce0*/  F2FP.SATFINITE.E4M3.F32.PACK_AB_MERGE_C R49, R49, R50, RZ ;  /* 0x000000323131723e */ /* 0x000fe200048070ff */
[----:B------:R-:W-:-:S02]  /*8cf0*/  HADD2.F32 R45, -RZ, R45.H0_H0 ;  /* 0x2000002dff2d7230 */ /* 0x000fc40000004100 */
[----:B------:R-:W-:Y:S01]  /*8d00*/  FMUL.FTZ R13, R37, R39 ;  /* 0x00000027250d7220 */ /* 0x000fe20000410000 */
[----:B------:R-:W-:Y:S01]  /*8d10*/  HADD2.F32 R15, -RZ, R15.H0_H0 ;  /* 0x2000000fff0f7230 */ /* 0x000fe20000004100 */
[----:B------:R-:W-:Y:S01]  /*8d20*/  F2FP.SATFINITE.E4M3.F32.PACK_AB_MERGE_C R41, R41, R44, RZ ;  /* 0x0000002c2929723e */ /* 0x000fe200048070ff */
        /* <DEDUP_REMOVED lines=8> */
[----:B------:R-:W-:Y:S01]  /*8db0*/  F2FP.SATFINITE.E4M3.F32.PACK_AB_MERGE_C R15, R38, R13, R49 ;  /* 0x0000000d260f723e */ /* 0x000fe20004807031 */
[----:B------:R-:W-:Y:S01]  /*8dc0*/  IMAD.MOV.U32 R13, RZ, RZ, R47 ;  /* 0x000000ffff0d7224 */ /* 0x000fe200078e002f */
[----:B------:R-:W-:-:S07]  /*8dd0*/  F2FP.SATFINITE.E4M3.F32.PACK_AB_MERGE_C R14, R45, R14, R41 ;  /* 0x0000000e2d0e723e */ /* 0x000fce0004807029 */
.L_x_498:
[----:B------:R-:W-:Y:S05]  /*8de0*/  BSYNC B1 ;  /* 0x0000000000017941 */ /* 0x000fea0003800000 */
.L_x_497:
[----:B0-----:R0:W-:Y:S01]  /*8df0*/  ST.E.128 desc[UR50][R42.64], R12 ;  /* 0x0000000c2a007985 */ /* 0x0011e2000c101d32 */
[----:B------:R-:W-:Y:S05]  /*8e00*/  BRA `(.L_x_476) ;  /* 0x0000006800c07947 */ /* 0x000fea0003800000 */
.L_x_442:
        /* <DEDUP_REMOVED lines=20> */
[----:B------:R-:W-:Y:S02]  /*8f50*/  CS2R R36, SRZ ;  /* 0x0000000000247805 */ /* 0x000fe4000001ff00 */
[----:B------:R-:W-:Y:S02]  /*8f60*/  CS2R R38, SRZ ;  /* 0x0000000000267805 */ /* 0x000fe4000001ff00 */
[----:B------:R-:W-:Y:S01]  /*8f70*/  IADD3.X R63, R10, UR5, R11, P1, P4 ;  /* 0x000000050a3f7c10 */ /* 0x000fe20008fe840b */
[----:B------:R-:W-:-:S02]  /*8f80*/  ULDC.64 UR4, c[0x0][0x400] ;  /* 0x0001000000047ab9 */ /* 0x000fc40000000a00 */
[----:B------:R-:W-:-:S04]  /*8f90*/  IADD3 R64, P1, P4, R96, UR4, R12 ;  /* 0x0000000460407c10 */ /* 0x000fc8000fc3e00c */
[----:B------:R-:W-:Y:S02]  /*8fa0*/  IADD3.X R65, R20, UR5, R86, P1, P4 ;  /* 0x0000000514417c10 */ /* 0x000fe40008fe8456 */
[----:B------:R-:W-:Y:S02]  /*8fb0*/  ISETP.GE.AND P1, PT, R16, R118, PT ;  /* 0x000000761000720c */ /* 0x000fe40003f26270 */
[----:B------:R-:W-:Y:S02]  /*8fc0*/  CS2R R52, SRZ ;  /* 0x0000000000347805 */ /* 0x000fe4000001ff00 */
[----:B------:R-:W-:Y:S02]  /*8fd0*/  CS2R R54, SRZ ;  /* 0x0000000000367805 */ /* 0x000fe4000001ff00 */
[----:B------:R-:W-:Y:S02]  /*8fe0*/  CS2R R40, SRZ ;  /* 0x0000000000287805 */ /* 0x000fe4000001ff00 */
[----:B------:R-:W-:-:S05]  /*8ff0*/  CS2R R42, SRZ ;  /* 0x00000000002a7805 */ /* 0x000fca000001ff00 */
[----:B------:R0:W5:Y:S04]  /*9000*/  @!P1 LDG.E.128 R48, desc[UR50][R62.64] ;  /* 0x000000323e309981 */ /* 0x000168000c1e1d00 */
[----:B------:R0:W5:Y:S01]  /*9010*/  @!P1 LDG.E.128 R36, desc[UR50][R64.64] ;  /* 0x0000003240249981 */ /* 0x000162000c1e1d00 */
[----:B------:R-:W-:Y:S02]  /*9020*/  ISETP.GE.AND P1, PT, R0, R118, PT ;  /* 0x000000760000720c */ /* 0x000fe40003f26270 */
[----:B------:R-:W-:Y:S02]  /*9030*/  CS2R R56, SRZ ;  /* 0x0000000000387805 */ /* 0x000fe4000001ff00 */
[----:B------:R-:W-:Y:S02]  /*9040*/  CS2R R58, SRZ ;  /* 0x00000000003a7805 */ /* 0x000fe4000001ff00 */
[----:B------:R-:W-:-:S02]  /*9050*/  CS2R R44, SRZ ;  /* 0x00000000002c7805 */ /* 0x000fc4000001ff00 */
[----:B------:R-:W-:-:S05]  /*9060*/  CS2R R46, SRZ ;  /* 0x00000000002e7805 */ /* 0x000fca000001ff00 */
[----:B------:R0:W5:Y:S04]  /*9070*/  @!P1 LDG.E.128 R52, desc[UR50][R62.64+0x20] ;  /* 0x000020323e349981 */ /* 0x000168000c1e1d00 */
[----:B------:R0:W5:Y:S01]  /*9080*/  @!P1 LDG.E.128 R40, desc[UR50][R64.64+0x20] ;  /* 0x0000203240289981 */ /* 0x000162000c1e1d00 */
[----:B------:R-:W-:-:S13]  /*9090*/  ISETP.GE.AND P1, PT, R3, R118, PT ;  /* 0x000000760300720c */ /* 0x000fda0003f26270 */
[----:B------:R0:W5:Y:S04]  /*90a0*/  @!P1 LDG.E.128 R56, desc[UR50][R62.64+0x40] ;  /* 0x000040323e389981 */ /* 0x000168000c1e1d00 */
[----:B------:R0:W5:Y:S02]  /*90b0*/  @!P1 LDG.E.128 R44, desc[UR50][R64.64+0x40] ;  /* 0x00004032402c9981 */ /* 0x000164000c1e1d00 */
.L_x_500:
[----:B------:R-:W-:Y:S05]  /*90c0*/  BSYNC B1 ;  /* 0x0000000000017941 */ /* 0x000fea0003800000 */
.L_x_499:
[----:B0-----:R-:W-:Y:S01]  /*90d0*/  IADD3 R62, R198, 0x80, RZ ;  /* 0x00000080c63e7810 */ /* 0x001fe20007ffe0ff */
[----:B------:R-:W-:Y:S01]  /*90e0*/  BSSY B1, `(.L_x_501) ;  /* 0x000002f000017945 */ /* 0x000fe20003800000 */
[----:B------:R-:W-:Y:S02]  /*90f0*/  CS2R R64, SRZ ;  /* 0x0000000000407805 */ /* 0x000fe4000001ff00 */
[----:B------:R-:W-:Y:S02]  /*9100*/  CS2R R66, SRZ ;  /* 0x0000000000427805 */ /* 0x000fe4000001ff00 */
[----:B------:R-:W-:Y:S02]  /*9110*/  ISETP.GE.AND P4, PT, R62, R90, PT ;  /* 0x0000005a3e00720c */ /* 0x000fe40003f86270 */
[----:B------:R-:W-:Y:S02]  /*9120*/  CS2R R62, SRZ ;  /* 0x00000000003e7805 */ /* 0x000fe4000001ff00 */
        /* <DEDUP_REMOVED lines=8> */
[----:B------:R-:W-:Y:S01]  /*91b0*/  CS2R R82, SRZ ;  /* 0x0000000000527805 */ /* 0x000fe2000001ff00 */
[----:B------:R-:W-:Y:S01]  /*91c0*/  IMAD.MOV.U32 R164, RZ, RZ, R38 ;  /* 0x000000ffffa47224 */ /* 0x000fe200078e0026 */
[----:B------:R-:W-:Y:S06]  /*91d0*/  @P4 BRA `(.L_x_502) ;  /* 0x00000000007c4947 */ /* 0x000fec0003800000 */
[----:B------:R-:W-:Y:S01]  /*91e0*/  IADD3 R13, P1, P5, R102, R14, R108 ;  /* 0x0000000e660d7210 */ /* 0x000fe20007d3e06c */
[----:B------:R-:W-:Y:S01]  /*91f0*/  ULDC.64 UR4, c[0x0][0x3e8] ;  /* 0x0000fa0000047ab9 */ /* 0x000fe20000000a00 */
[----:B------:R-:W-:Y:S02]  /*9200*/  CS2R R72, SRZ ;  /* 0x0000000000487805 */ /* 0x000fe4000001ff00 */
[----:B------:R-:W-:Y:S02]  /*9210*/  CS2R R74, SRZ ;  /* 0x00000000004a7805 */ /* 0x000fe4000001ff00 */
[----:B------:R-:W-:Y:S02]  /*9220*/  IADD3.X R11, R10, R11, R107, P1, P5 ;  /* 0x0000000b0a0b7210 */ /* 0x000fe40000fea46b */
[----:B------:R-:W-:Y:S02]  /*9230*/  CS2R R60, SRZ ;  /* 0x00000000003c7805 */ /* 0x000fe4000001ff00 */
[----:B------:R-:W-:-:S02]  /*9240*/  IADD3 R14, P1, P5, R96, R12, R110 ;  /* 0x0000000c600e7210 */ /* 0x000fc40007d3e06e */
[----:B------:R-:W-:Y:S02]  /*9250*/  CS2R R62, SRZ ;  /* 0x00000000003e7805 */ /* 0x000fe4000001ff00 */
        /* <DEDUP_REMOVED lines=23> */
.L_x_502:
[----:B------:R-:W-:Y:S05]  /*93d0*/  BSYNC B1 ;  /* 0x0000000000017941 */ /* 0x000fea0003800000 */
.L_x_501:
        /* <DEDUP_REMOVED lines=8> */
[----:B------:R-:W-:Y:S01]  /*9460*/  MOV R159, R58 ;  /* 0x0000003a009f7202 */ /* 0x000fe20000000f00 */
[----:B------:R-:W-:Y:S01]  /*9470*/  IMAD.MOV.U32 R162, RZ, RZ, R52 ;  /* 0x000000ffffa27224 */ /* 0x000fe200078e0034 */
[----:B-----5:R-:W-:Y:S01]  /*9480*/  MOV R143, R66 ;  /* 0x00000042008f7202 */ /* 0x020fe20000000f00 */
[----:B------:R-:W-:Y:S01]  /*9490*/  IMAD.MOV.U32 R163, RZ, RZ, R54 ;  /* 0x000000ffffa37224 */ /* 0x000fe200078e0036 */
[----:B------:R-:W-:Y:S01]  /*94a0*/  MOV R150, R74 ;  /* 0x0000004a00967202 */ /* 0x000fe20000000f00 */
        /* <DEDUP_REMOVED lines=10> */
[----:B------:R-:W-:Y:S01]  /*9550*/  IMAD.MOV.U32 R139, RZ, RZ, R80 ;  /* 0x000000ffff8b7224 */ /* 0x000fe200078e0050 */
[----:B------:R-:W-:Y:S06]  /*9560*/  @!P1 BRA `(.L_x_503) ;  /* 0x0000000000049947 */ /* 0x000fec0003800000 */
[----:B------:R-:W-:Y:S01]  /*9570*/  BPT.TRAP 0x1 ;  /* 0x000000040000795c */ /* 0x000fe20000300000 */
.L_x_503:
[----:B------:R-:W-:Y:S01]  /*9580*/  IMAD R91, R19, 0x8, R18 ;  /* 0x00000008135b7824 */ /* 0x000fe200078e0212 */
[----:B------:R-:W-:Y:S01]  /*9590*/  SHF.L.U32 R92, R199, 0x1f, RZ ;  /* 0x0000001fc75c7819 */ /* 0x000fe200000006ff */
[----:B------:R-:W1:Y:S01]  /*95a0*/  LDC R137, c[0x0][0x2f4] ;  /* 0x0000bd00ff897b82 */ /* 0x000e620000000800 */
[----:B------:R-:W-:Y:S02]  /*95b0*/  BSSY B1, `(.L_x_504) ;  /* 0x0000003000017945 */ /* 0x000fe40003800000 */
[----:B------:R-:W2:Y:S02]  /*95c0*/  SYNCS.PHASECHK.TRANS64.TRYWAIT P5, [R91+URZ+0x29890], R92 ;  /* 0x0298905c5b0075a7 */ /* 0x000ea400080a017f */
[----:B--2---:R-:W-:Y:S05]  /*95d0*/  @!P5 BRA `(.L_x_505) ;  /* 0x000001f8003cd947 */ /* 0x004fea0003800000 */
.L_x_780:
[----:B------:R-:W-:Y:S05]  /*95e0*/  BSYNC B1 ;  /* 0x0000000000017941 */ /* 0x000fea0003800000 */
.L_x_504:
[----:B------:R-:W-:Y:S01]  /*95f0*/  UMOV UR4, 0xffffffff ;  /* 0xffffffff00047882 */ /* 0x000fe20000000000 */
[----:B-1----:R-:W-:Y:S02]  /*9600*/  IMAD.IADD R146, R137, 0x1, -R121 ;  /* 0x0000000189927824 */ /* 0x002fe400078e0a79 */
[----:B------:R-:W-:Y:S05]  /*9610*/  BRA.DIV UR4, `(.L_x_506) ;  /* 0x000001fa04407947 */ /* 0x000fea000b800000 */
[----:B------:R1:W3:Y:S04]  /*9620*/  SHFL.IDX PT, R155, R119, RZ, 0x1e1f ;  /* 0x001e1fff779b7589 */ /* 0x0002e800000e0000 */
[----:B------:R1:W4:Y:S02]  /*9630*/  SHFL.IDX PT, R11, R120, RZ, 0x1e1f ;  /* 0x001e1fff780b7589 */ /* 0x00032400000e0000 */
.L_x_784:
[----:B------:R-:W-:Y:S04]  /*9640*/  BSSY B1, `(.L_x_507) ;  /* 0x00002da000017945 */ /* 0x000fe80003800000 */
[----:B------:R-:W-:Y:S05]  /*9650*/  @P2 BRA `(.L_x_508) ;  /* 0x0000002c00602947 */ /* 0x000fea0003800000 */
[----:B------:R-:W-:Y:S01]  /*9660*/  ISETP.NE.AND P2, PT, R28, RZ, PT ;  /* 0x000000ff1c00720c */ /* 0x000fe20003f45270 */
[----:B------:R-:W-:-:S12]  /*9670*/  BSSY B2, `(.L_x_509) ;  /* 0x00000f4000027945 */ /* 0x000fd80003800000 */
[----:B------:R-:W-:Y:S05]  /*9680*/  @!P2 BRA `(.L_x_510) ;  /* 0x0000000c00c8a947 */ /* 0x000fea0003800000 */
[----:B0-----:R-:W-:Y:S01]  /*9690*/  SEL R12, R121, R146, !P0 ;  /* 0x00000092790c7207 */ /* 0x001fe20004000000 */
[----:B------:R-:W-:Y:S01]  /*96a0*/  BSSY B3, `(.L_x_511) ;  /* 0x00000e9000037945 */ /* 0x000fe20003800000 */
[----:B------:R-:W-:Y:S02]  /*96b0*/  ISETP.GE.AND P2, PT, R16, R118, PT ;  /* 0x000000761000720c */ /* 0x000fe40003f46270 */
[----:B------:R-:W-:-:S04]  /*96c0*/  SHF.R.S32.HI R13, RZ, 0x1f, R12 ;  /* 0x0000001fff0d7819 */ /* 0x000fc8000001140c */
[----:B------:R-:W-:-:S04]  /*96d0*/  LEA.HI R12, R13, R12, RZ, 0x5 ;  /* 0x0000000c0d0c7211 */ /* 0x000fc800078f28ff */
[----:B------:R-:W-:-:S04]  /*96e0*/  LEA.HI.SX32 R12, R12, R117, 0x1b ;  /* 0x000000750c0c7211 */ /* 0x000fc800078fdaff */
[----:B------:R-:W-:Y:S01]  /*96f0*/  SHF.R.S32.HI R13, RZ, 0x1f, R12 ;  /* 0x0000001fff0d7819 */ /* 0x000fe2000001140c */
[----:B------:R-:W-:-:S03]  /*9700*/  IMAD.SHL.U32 R168, R12, 0x10, RZ ;  /* 0x000000100ca87824 */ /* 0x000fc600078e00ff */
[----:B------:R-:W-:Y:S02]  /*9710*/  LEA.HI R13, R13, R12, RZ, 0x2 ;  /* 0x0000000c0d0d7211 */ /* 0x000fe400078f10ff */
[----:B------:R-:W-:Y:S02]  /*9720*/  LOP3.LUT R12, R208, 0x30, R168, 0xf8, !PT ;  /* 0x00000030d00c7812 */ /* 0x000fe400078ef8a8 */
[----:B------:R-:W-:Y:S02]  /*9730*/  SHF.R.S32.HI R13, RZ, 0x2, R13 ;  /* 0x00000002ff0d7819 */ /* 0x000fe4000001140d */
[----:B------:R-:W-:-:S03]  /*9740*/  LOP3.LUT R12, R12, R209, RZ, 0x3c, !PT ;  /* 0x000000d10c0c7212 */ /* 0x000fc600078e3cff */
[----:B------:R-:W-:-:S05]  /*9750*/  IMAD R13, R13, 0x2800, R210 ;  /* 0x000028000d0d7824 */ /* 0x000fca00078e02d2 */
[----:B------:R-:W-:Y:S01]  /*9760*/  IADD3 R12, R13, R12, RZ ;  /* 0x0000000c0d0c7210 */ /* 0x000fe20007ffe0ff */
[----:B------:R-:W-:-:S04]  /*9770*/  IMAD R13, R19, 0x7800, R135 ;  /* 0x00007800130d7824 */ /* 0x000fc800078e0287 */
[----:B------:R-:W-:Y:S02]  /*9780*/  IMAD R15, R19, 0x7800, R12 ;  /* 0x00007800130f7824 */ /* 0x000fe400078e020c */
[C---:B------:R-:W-:Y:S02]  /*9790*/  IMAD.IADD R13, R18.reuse, 0x1, R13 ;  /* 0x00000001120d7824 */ /* 0x040fe400078e020d */
[----:B------:R-:W-:-:S04]  /*97a0*/  IMAD.IADD R84, R18, 0x1, R15 ;  /* 0x0000000112547824 */ /* 0x000fc800078e020f */
[----:B------:R-:W0:Y:S04]  /*97b0*/  LDS.128 R12, [R13+0x1a400] ;  /* 0x01a400000d0c7984 */ /* 0x000e280000000c00 */
[----:B------:R-:W0:Y:S01]  /*97c0*/  LDS.128 R84, [R84+0x1a400] ;  /* 0x01a4000054547984 */ /* 0x000e220000000c00 */
[----:B------:R-:W-:Y:S05]  /*97d0*/  @P2 BRA `(.L_x_512) ;  /* 0x0000000c00542947 */ /* 0x000fea0003800000 */
[----:B------:R-:W-:Y:S02]  /*97e0*/  SHF.R.U32.HI R38, RZ, 0x8, R49 ;  /* 0x00000008ff267819 */ /* 0x000fe40000011631 */
[--C-:B------:R-:W-:Y:S02]  /*97f0*/  SHF.R.U32.HI R36, RZ, 0x10, R51.reuse ;  /* 0x00000010ff247819 */ /* 0x100fe40000011633 */
[----:B------:R-:W-:Y:S01]  /*9800*/  SHF.R.U32.HI R171, RZ, 0x8, R51 ;  /* 0x00000008ffab7819 */ /* 0x000fe20000011633 */
[----:B------:R-:W-:Y:S01]  /*9810*/  IMAD.SHL.U32 R179, R38, 0x100, RZ ;  /* 0x0000010026b37824 */ /* 0x000fe200078e00ff */
[----:B------:R-:W-:Y:S01]  /*9820*/  LOP3.LUT R177, R51, 0xff0000ff, RZ, 0xc0, !PT ;  /* 0xff0000ff33b17812 */ /* 0x000fe200078ec0ff */
[----:B------:R-:W-:Y:S01]  /*9830*/  IMAD.U32 R36, R36, 0x10000, RZ ;  /* 0x0001000024247824 */ /* 0x000fe200078e00ff */
[----:B------:R-:W-:Y:S02]  /*9840*/  SHF.R.U32.HI R51, RZ, 0x8, R37 ;  /* 0x00000008ff337819 */ /* 0x000fe40000011625 */
[----:B------:R-:W-:-:S02]  /*9850*/  SHF.R.U32.HI R48, RZ, 0x10, R49 ;  /* 0x00000010ff307819 */ /* 0x000fc40000011631 */
[----:B------:R-:W-:Y:S02]  /*9860*/  LOP3.LUT R50, R49, 0xff0000ff, RZ, 0xc0, !PT ;  /* 0xff0000ff31327812 */ /* 0x000fe400078ec0ff */
[----:B------:R-:W-:Y:S01]  /*9870*/  SHF.R.U32.HI R176, RZ, 0x10, R37 ;  /* 0x00000010ffb07819 */ /* 0x000fe20000011625 */
[----:B------:R-:W-:Y:S01]  /*9880*/  IMAD.U32 R48, R48, 0x10000, RZ ;  /* 0x0001000030307824 */ /* 0x000fe200078e00ff */
[----:B------:R-:W-:Y:S02]  /*9890*/  LOP3.LUT R178, R37, 0xff0000ff, RZ, 0xc0, !PT ;  /* 0xff0000ff25b27812 */ /* 0x000fe400078ec0ff */
[--C-:B------:R-:W-:Y:S01]  /*98a0*/  SHF.R.U32.HI R37, RZ, 0x10, R39.reuse ;  /* 0x00000010ff257819 */ /* 0x100fe20000011627 */
[----:B------:R-:W-:Y:S01]  /*98b0*/  IMAD.U32 R176, R176, 0x10000, RZ ;  /* 0x00010000b0b07824 */ /* 0x000fe200078e00ff */
[----:B------:R-:W-:Y:S02]  /*98c0*/  SHF.R.U32.HI R38, RZ, 0x8, R39 ;  /* 0x00000008ff267819 */ /* 0x000fe40000011627 */
[----:B------:R-:W-:Y:S01]  /*98d0*/  LOP3.LUT R49, R39, 0xff0000ff, RZ, 0xc0, !PT ;  /* 0xff0000ff27317812 */ /* 0x000fe200078ec0ff */
[----:B------:R-:W-:Y:S01]  /*98e0*/  IMAD.SHL.U32 R39, R51, 0x100, RZ ;  /* 0x0000010033277824 */ /* 0x000fe200078e00ff */
[----:B------:R-:W-:Y:S01]  /*98f0*/  SHF.L.U32 R171, R171, 0x8, RZ ;  /* 0x00000008abab7819 */ /* 0x000fe200000006ff */
[----:B------:R-:W-:Y:S01]  /*9900*/  IMAD.U32 R37, R37, 0x10000, RZ ;  /* 0x0001000025257824 */ /* 0x000fe200078e00ff */
[----:B------:R-:W-:-:S02]  /*9910*/  LOP3.LUT R50, R50, 0xff00, R179, 0xf8, !PT ;  /* 0x0000ff0032327812 */ /* 0x000fc400078ef8b3 */
[----:B------:R-:W-:Y:S02]  /*9920*/  LOP3.LUT R39, R178, 0xff00, R39, 0xf8, !PT ;  /* 0x0000ff00b2277812 */ /* 0x000fe400078ef827 */
[----:B------:R-:W-:Y:S02]  /*9930*/  LOP3.LUT R51, R177, 0xff00, R171, 0xf8, !PT ;  /* 0x0000ff00b1337812 */ /* 0x000fe400078ef8ab */
[----:B------:R-:W-:Y:S02]  /*9940*/  LOP3.LUT R177, R50, 0xff0000, R48, 0xf8, !PT ;  /* 0x00ff000032b17812 */ /* 0x000fe400078ef830 */
[----:B------:R-:W-:Y:S02]  /*9950*/  LOP3.LUT R50, R39, 0xff0000, R176, 0xf8, !PT ;  /* 0x00ff000027327812 */ /* 0x000fe400078ef8b0 */
[----:B0-----:R-:W-:Y:S02]  /*9960*/  F2FP.F16.E4M3.UNPACK_B R171, R85 ;  /* 0x00000055ffab723e */ /* 0x001fe400020006ff */
[----:B------:R-:W-:-:S02]  /*9970*/  F2FP.F16.E4M3.UNPACK_B R178, R50 ;  /* 0x00000032ffb2723e */ /* 0x000fc400020006ff */
[----:B------:R-:W-:Y:S01]  /*9980*/  F2FP.F16.E4M3.UNPACK_B R39, R13 ;  /* 0x0000000dff27723e */ /* 0x000fe200020006ff */
[----:B------:R-:W-:Y:S01]  /*9990*/  HADD2.F32 R48, -RZ, R171.H0_H0 ;  /* 0x200000abff307230 */ /* 0x000fe20000004100 */
[----:B------:R-:W-:Y:S01]  /*99a0*/  F2FP.F16.E4M3.UNPACK_B R179, R177 ;  /* 0x000000b1ffb3723e */ /* 0x000fe200020006ff */
[--C-:B------:R-:W-:Y:S01]  /*99b0*/  HADD2.F32 R181, -RZ, R178.reuse.H0_H0 ;  /* 0x200000b2ffb57230 */ /* 0x100fe20000004100 */
[----:B------:R-:W-:Y:S01]  /*99c0*/  F2FP.F16.E4M3.UNPACK_B R85, R85.H1 ;  /* 0x00000055ff55723e */ /* 0x000fe200030006ff */
[----:B------:R-:W-:Y:S01]  /*99d0*/  HADD2.F32 R176, -RZ, R39.H0_H0 ;  /* 0x20000027ffb07230 */ /* 0x000fe20000004100 */
[----:B------:R-:W-:Y:S01]  /*99e0*/  F2FP.F16.E4M3.UNPACK_B R177, R177.H1 ;  /* 0x000000b1ffb1723e */ /* 0x000fe200030006ff */
[----:B------:R-:W-:Y:S02]  /*99f0*/  HADD2.F32 R180, -RZ, R179.H0_H0 ;  /* 0x200000b3ffb47230 */ /* 0x000fe40000004100 */
[----:B------:R-:W-:Y:S01]  /*9a00*/  FMUL.FTZ R182, R48, R181 ;  /* 0x000000b530b67220 */ /* 0x000fe20000410000 */
[----:B------:R-:W-:-:S02]  /*9a10*/  HADD2.F32 R178, -RZ, R178.H1_H1 ;  /* 0x300000b2ffb27230 */ /* 0x000fc40000004100 */
[C---:B------:R-:W-:Y:S01]  /*9a20*/  FMUL.FTZ R181, R176.reuse, R181 ;  /* 0x000000b5b0b57220 */ /* 0x040fe20000410000 */
[----:B------:R-:W-:Y:S02]  /*9a30*/  HADD2.F32 R39, -RZ, R39.H1_H1 ;  /* 0x30000027ff277230 */ /* 0x000fe40000004100 */
[-C--:B------:R-:W-:Y:S01]  /*9a40*/  FFMA.FTZ R176, R176, R180.reuse, -R182 ;  /* 0x000000b4b0b07223 */ /* 0x080fe200000108b6 */
[----:B------:R-:W-:Y:S02]  /*9a50*/  HADD2.F32 R179, -RZ, R179.H1_H1 ;  /* 0x300000b3ffb37230 */ /* 0x000fe40000004100 */
[----:B------:R-:W-:Y:S01]  /*9a60*/  FFMA.FTZ R48, R48, R180, R181 ;  /* 0x000000b430307223 */ /* 0x000fe200000100b5 */
[----:B------:R-:W-:Y:S01]  /*9a70*/  HADD2.F32 R180, -RZ, R171.H1_H1 ;  /* 0x300000abffb47230 */ /* 0x000fe20000004100 */
[----:B------:R-:W-:Y:S02]  /*9a80*/  SHF.L.U32 R38, R38, 0x8, RZ ;  /* 0x0000000826267819 */ /* 0x000fe400000006ff */
[----:B------:R-:W-:-:S02]  /*9a90*/  LOP3.LUT R51, R51, 0xff0000, R36, 0xf8, !PT ;  /* 0x00ff000033337812 */ /* 0x000fc400078ef824 */
[CC--:B------:R-:W-:Y:S01]  /*9aa0*/  FMUL.FTZ R171, R180.reuse, R178.reuse ;  /* 0x000000b2b4ab7220 */ /* 0x0c0fe20000410000 */
[----:B------:R-:W-:Y:S01]  /*9ab0*/  FMUL.FTZ R178, R39, R178 ;  /* 0x000000b227b27220 */ /* 0x000fe20000410000 */
[----:B------:R-:W-:Y:S02]  /*9ac0*/  LOP3.LUT R49, R49, 0xff00, R38, 0xf8, !PT ;  /* 0x0000ff0031317812 */ /* 0x000fe400078ef826 */
[-C--:B------:R-:W-:Y:S01]  /*9ad0*/  FFMA.FTZ R171, R39, R179.reuse, -R171 ;  /* 0x000000b327ab7223 */ /* 0x080fe200000108ab */
[----:B------:R-:W-:Y:S01]  /*9ae0*/  FFMA.FTZ R39, R180, R179, R178 ;  /* 0x000000b3b4277223 */ /* 0x000fe200000100b2 */
[----:B------:R-:W-:Y:S01]  /*9af0*/  F2FP.F16.E4M3.UNPACK_B R178, R50.H1 ;  /* 0x00000032ffb2723e */ /* 0x000fe200030006ff */
[----:B------:R-:W-:Y:S01]  /*9b00*/  HADD2.F32 R180, -RZ, R177.H0_H0 ;  /* 0x200000b1ffb47230 */ /* 0x000fe20000004100 */
[----:B------:R-:W-:Y:S01]  /*9b10*/  F2FP.F16.E4M3.UNPACK_B R179, R13.H1 ;  /* 0x0000000dffb3723e */ /* 0x000fe200030006ff */
[----:B------:R-:W-:Y:S01]  /*9b20*/  HADD2.F32 R13, -RZ, R85.H0_H0 ;  /* 0x20000055ff0d7230 */ /* 0x000fe20000004100 */
[----:B------:R-:W-:Y:S01]  /*9b30*/  LOP3.LUT R36, R49, 0xff0000, R37, 0xf8, !PT ;  /* 0x00ff000031247812 */ /* 0x000fe200078ef825 */
[----:B------:R-:W-:-:S02]  /*9b40*/  HADD2.F32 R181, -RZ, R178.H0_H0 ;  /* 0x200000b2ffb57230 */ /* 0x000fc40000004100 */
[----:B------:R-:W-:Y:S02]  /*9b50*/  HADD2.F32 R50, -RZ, R179.H0_H0 ;  /* 0x200000b3ff327230 */ /* 0x000fe40000004100 */
[----:B------:R-:W-:Y:S02]  /*9b60*/  HADD2.F32 R85, -RZ, R85.H1_H1 ;  /* 0x30000055ff557230 */ /* 0x000fe40000004100 */
[CC--:B------:R-:W-:Y:S01]  /*9b70*/  FMUL.FTZ R182, R13.reuse, R181.reuse ;  /* 0x000000b50db67220 */ /* 0x0c0fe20000410000 */
[----:B------:R-:W-:Y:S02]  /*9b80*/  HADD2.F32 R178, -RZ, R178.H1_H1 ;  /* 0x300000b2ffb27230 */ /* 0x000fe40000004100 */
[C---:B------:R-:W-:Y:S01]  /*9b90*/  FMUL.FTZ R181, R50.reuse, R181 ;  /* 0x000000b532b57220 */ /* 0x040fe20000410000 */
[----:B------:R-:W-:Y:S02]  /*9ba0*/  IMAD.MOV.U32 R37, RZ, RZ, R87 ;  /* 0x000000ffff257224 */ /* 0x000fe400078e0057 */
[-C--:B------:R-:W-:Y:S01]  /*9bb0*/  FFMA.FTZ R50, R50, R180.reuse, -R182 ;  /* 0x000000b432327223 */ /* 0x080fe200000108b6 */
[----:B------:R-:W-:Y:S01]  /*9bc0*/  MOV R87, R15 ;  /* 0x0000000f00577202 */ /* 0x000fe20000000f00 */
[----:B------:R-:W-:Y:S01]  /*9bd0*/  FFMA.FTZ R13, R13, R180, R181 ;  /* 0x000000b40d0d7223 */ /* 0x000fe200000100b5 */
[----:B------:R-:W-:Y:S01]  /*9be0*/  HADD2.F32 R180, -RZ, R179.H1_H1 ;  /* 0x300000b3ffb47230 */ /* 0x000fe20000004100 */
[----:B------:R-:W-:Y:S01]  /*9bf0*/  F2FP.F16.E4M3.UNPACK_B R38, R37 ;  /* 0x00000025ff26723e */ /* 0x000fe200020006ff */
[----:B------:R-:W-:-:S02]  /*9c00*/  HADD2.F32 R179, -RZ, R177.H1_H1 ;  /* 0x300000b1ffb37230 */ /* 0x000fc40000004100 */
[CC--:B------:R-:W-:Y:S01]  /*9c10*/  FMUL.FTZ R177, R85.reuse, R178.reuse ;  /* 0x000000b255b17220 */ /* 0x0c0fe20000410000 */
[----:B------:R-:W-:Y:S01]  /*9c20*/  F2FP.F16.E4M3.UNPACK_B R15, R87 ;  /* 0x00000057ff0f723e */ /* 0x000fe200020006ff */
[C---:B------:R-:W-:Y:S01]  /*9c30*/  FMUL.FTZ R178, R180.reuse, R178 ;  /* 0x000000b2b4b27220 */ /* 0x040fe20000410000 */
[----:B------:R-:W-:Y:S01]  /*9c40*/  F2FP.F16.E4M3.UNPACK_B R37, R37.H1 ;  /* 0x00000025ff25723e */ /* 0x000fe200030006ff */
[-C--:B------:R-:W-:Y:S01]  /*9c50*/  FFMA.FTZ R177, R180, R179.reuse, -R177 ;  /* 0x000000b3b4b17223 */ /* 0x080fe200000108b1 */
[----:B------:R-:W-:Y:S02]  /*9c60*/  HADD2.F32 R180, -RZ, R38.H0_H0 ;  /* 0x20000026ffb47230 */ /* 0x000fe40000004100 */
[----:B------:R-:W-:Y:S01]  /*9c70*/  FFMA.FTZ R85, R85, R179, R178 ;  /* 0x000000b355557223 */ /* 0x000fe200000100b2 */
[-C--:B------:R-:W-:Y:S01]  /*9c80*/  F2FP.F16.E4M3.UNPACK_B R178, R36.reuse ;  /* 0x00000024ffb2723e */ /* 0x080fe200020006ff */
[--C-:B------:R-:W-:Y:S01]  /*9c90*/  HADD2.F32 R182, -RZ, R15.reuse.H0_H0 ;  /* 0x2000000fffb67230 */ /* 0x100fe20000004100 */
[-C--:B------:R-:W-:Y:S01]  /*9ca0*/  F2FP.F16.E4M3.UNPACK_B R179, R51.reuse ;  /* 0x00000033ffb3723e */ /* 0x080fe200020006ff */
[----:B------:R-:W-:Y:S01]  /*9cb0*/  HADD2.F32 R15, -RZ, R15.H1_H1 ;  /* 0x3000000fff0f7230 */ /* 0x000fe20000004100 */
[----:B------:R-:W-:Y:S01]  /*9cc0*/  F2FP.F16.E4M3.UNPACK_B R36, R36.H1 ;  /* 0x00000024ff24723e */ /* 0x000fe200030006ff */
[--C-:B------:R-:W-:Y:S01]  /*9cd0*/  HADD2.F32 R49, -RZ, R178.reuse.H0_H0 ;  /* 0x200000b2ff317230 */ /* 0x100fe20000004100 */
[----:B------:R-:W-:Y:S01]  /*9ce0*/  F2FP.F16.E4M3.UNPACK_B R51, R51.H1 ;  /* 0x00000033ff33723e */ /* 0x000fe200030006ff */
[----:B------:R-:W-:Y:S01]  /*9cf0*/  HADD2.F32 R181, -RZ, R179.H0_H0 ;  /* 0x200000b3ffb57230 */ /* 0x000fe20000004100 */
[----:B------:R-:W-:Y:S01]  /*9d00*/  F2FP.SATFINITE.E4M3.F32.PACK_AB_MERGE_C R50, R177, R50, RZ ;  /* 0x00000032b132723e */ /* 0x000fe200048070ff */
[----:B------:R-:W-:-:S02]  /*9d10*/  HADD2.F32 R178, -RZ, R178.H1_H1 ;  /* 0x300000b2ffb27230 */ /* 0x000fc40000004100 */
[-C--:B------:R-:W-:Y:S01]  /*9d20*/  FMUL.FTZ R183, R180, R49.reuse ;  /* 0x00000031b4b77220 */ /* 0x080fe20000410000 */
[C---:B------:R-:W-:Y:S01]  /*9d30*/  FMUL.FTZ R49, R182.reuse, R49 ;  /* 0x00000031b6317220 */ /* 0x040fe20000410000 */
[----:B------:R-:W-:Y:S01]  /*9d40*/  HADD2.F32 R179, -RZ, R179.H1_H1 ;  /* 0x300000b3ffb37230 */ /* 0x000fe20000004100 */
[----:B------:R-:W-:Y:S01]  /*9d50*/  F2FP.SATFINITE.E4M3.F32.PACK_AB_MERGE_C R171, R171, R176, R50 ;  /* 0x000000b0abab723e */ /* 0x000fe20004807032 */
[-C--:B------:R-:W-:Y:S01]  /*9d60*/  FFMA.FTZ R183, R182, R181.reuse, -R183 ;  /* 0x000000b5b6b77223 */ /* 0x080fe200000108b7 */
[----:B------:R-:W-:Y:S01]  /*9d70*/  FFMA.FTZ R180, R180, R181, R49 ;  /* 0x000000b5b4b47223 */ /* 0x000fe20000010031 */
[----:B------:R-:W-:Y:S01]  /*9d80*/  HADD2.F32 R49, -RZ, R38.H1_H1 ;  /* 0x30000026ff317230 */ /* 0x000fe20000004100 */
[----:B------:R-:W-:Y:S01]  /*9d90*/  F2FP.F16.E4M3.UNPACK_B R50, R84.H1 ;  /* 0x00000054ff32723e */ /* 0x000fe200030006ff */
[--C-:B------:R-:W-:Y:S01]  /*9da0*/  HADD2.F32 R181, -RZ, R36.reuse.H0_H0 ;  /* 0x20000024ffb57230 */ /* 0x100fe20000004100 */
[----:B------:R-:W-:Y:S01]  /*9db0*/  F2FP.SATFINITE.E4M3.F32.PACK_AB_MERGE_C R13, R85, R13, RZ ;  /* 0x0000000d550d723e */ /* 0x000fe200048070ff */
[----:B------:R-:W-:-:S02]  /*9dc0*/  HADD2.F32 R36, -RZ, R36.H1_H1 ;  /* 0x30000024ff247230 */ /* 0x000fc40000004100 */
[----:B------:R-:W-:Y:S01]  /*9dd0*/  FMUL.FTZ R38, R49, R178 ;  /* 0x000000b231267220 */ /* 0x000fe20000410000 */
[----:B------:R-:W-:Y:S02]  /*9de0*/  F2FP.F16.E4M3.UNPACK_B R85, R166.H1 ;  /* 0x000000a6ff55723e */ /* 0x000fe400030006ff */
[----:B------:R-:W-:Y:S01]  /*9df0*/  F2FP.F16.E4M3.UNPACK_B R84, R84 ;  /* 0x00000054ff54723e */ /* 0x000fe200020006ff */
[CC--:B------:R-:W-:Y:S01]  /*9e00*/  FFMA.FTZ R38, R15.reuse, R179.reuse, -R38 ;  /* 0x000000b30f267223 */ /* 0x0c0fe20000010826 */
[----:B------:R-:W-:Y:S01]  /*9e10*/  FMUL.FTZ R15, R15, R178 ;  /* 0x000000b20f0f7220 */ /* 0x000fe20000410000 */
[--C-:B------:R-:W-:Y:S01]  /*9e20*/  HADD2.F32 R178, -RZ, R51.reuse.H0_H0 ;  /* 0x20000033ffb27230 */ /* 0x100fe20000004100 */
[----:B------:R-:W-:Y:S01]  /*9e30*/  F2FP.F16.E4M3.UNPACK_B R166, R166 ;  /* 0x000000a6ffa6723e */ /* 0x000fe200020006ff */
[----:B------:R-:W-:Y:S02]  /*9e40*/  HADD2.F32 R51, -RZ, R51.H1_H1 ;  /* 0x30000033ff337230 */ /* 0x000fe40000004100 */
[----:B------:R-:W-:Y:S01]  /*9e50*/  FFMA.FTZ R15, R49, R179, R15 ;  /* 0x000000b3310f7223 */ /* 0x000fe2000001000f */
[----:B------:R-:W-:Y:S01]  /*9e60*/  F2FP.F16.E4M3.UNPACK_B R49, R87.H1 ;  /* 0x00000057ff31723e */ /* 0x000fe200030006ff */
[----:B------:R-:W-:-:S02]  /*9e70*/  HADD2.F32 R87, -RZ, R37.H0_H0 ;  /* 0x20000025ff577230 */ /* 0x000fc40000004100 */
[----:B------:R-:W-:Y:S02]  /*9e80*/  HADD2.F32 R37, -RZ, R37.H1_H1 ;  /* 0x30000025ff257230 */ /* 0x000fe40000004100 */
[--C-:B------:R-:W-:Y:S02]  /*9e90*/  HADD2.F32 R179, -RZ, R49.reuse.H0_H0 ;  /* 0x20000031ffb37230 */ /* 0x100fe40000004100 */
[-C--:B------:R-:W-:Y:S01]  /*9ea0*/  FMUL.FTZ R182, R87, R181.reuse ;  /* 0x000000b557b67220 */ /* 0x080fe20000410000 */
[----:B------:R-:W-:Y:S02]  /*9eb0*/  HADD2.F32 R49, -RZ, R49.H1_H1 ;  /* 0x30000031ff317230 */ /* 0x000fe40000004100 */
[--C-:B------:R-:W-:Y:S02]  /*9ec0*/  HADD2.F32 R177, -RZ, R85.reuse.H0_H0 ;  /* 0x20000055ffb17230 */ /* 0x100fe40000004100 */
[C---:B------:R-:W-:Y:S01]  /*9ed0*/  FFMA.FTZ R182, R179.reuse, R178, -R182 ;  /* 0x000000b2b3b67223 */ /* 0x040fe200000108b6 */
[----:B------:R-:W-:Y:S01]  /*9ee0*/  FMUL.FTZ R179, R179, R181 ;  /* 0x000000b5b3b37220 */ /* 0x000fe20000410000 */
[----:B------:R-:W-:-:S03]  /*9ef0*/  HADD2.F32 R85, -RZ, R85.H1_H1 ;  /* 0x30000055ff557230 */ /* 0x000fc60000004100 */
[----:B------:R-:W-:Y:S01]  /*9f00*/  FFMA.FTZ R179, R87, R178, R179 ;  /* 0x000000b257b37223 */ /* 0x000fe200000100b3 */
[-C--:B------:R-:W-:Y:S01]  /*9f10*/  FMUL.FTZ R87, R37, R36.reuse ;  /* 0x0000002425577220 */ /* 0x080fe20000410000 */
[----:B------:R-:W-:-:S03]  /*9f20*/  FMUL.FTZ R36, R49, R36 ;  /* 0x0000002431247220 */ /* 0x000fc60000410000 */
[-C--:B------:R-:W-:Y:S01]  /*9f30*/  FFMA.FTZ R87, R49, R51.reuse, -R87 ;  /* 0x0000003331577223 */ /* 0x080fe20000010857 */
[----:B------:R-:W-:Y:S01]  /*9f40*/  FFMA.FTZ R37, R37, R51, R36 ;  /* 0x0000003325257223 */ /* 0x000fe20000010024 */
[-C--:B------:R-:W-:Y:S01]  /*9f50*/  F2FP.F16.E4M3.UNPACK_B R36, R165.reuse.H1 ;  /* 0x000000a5ff24723e */ /* 0x080fe200030006ff */
[--C-:B------:R-:W-:Y:S01]  /*9f60*/  HADD2.F32 R51, -RZ, R50.reuse.H0_H0 ;  /* 0x20000032ff337230 */ /* 0x100fe20000004100 */
[-C--:B------:R-:W-:Y:S01]  /*9f70*/  F2FP.F16.E4M3.UNPACK_B R49, R12.reuse.H1 ;  /* 0x0000000cff31723e */ /* 0x080fe200030006ff */
[----:B------:R-:W-:Y:S01]  /*9f80*/  HADD2.F32 R50, -RZ, R50.H1_H1 ;  /* 0x30000032ff327230 */ /* 0x000fe20000004100 */
[----:B------:R-:W-:Y:S01]  /*9f90*/  F2FP.F16.E4M3.UNPACK_B R165, R165 ;  /* 0x000000a5ffa5723e */ /* 0x000fe200020006ff */
[--C-:B------:R-:W-:Y:S01]  /*9fa0*/  HADD2.F32 R181, -RZ, R36.reuse.H0_H0 ;  /* 0x20000024ffb57230 */ /* 0x100fe20000004100 */
[----:B------:R-:W-:Y:S01]  /*9fb0*/  F2FP.F16.E4M3.UNPACK_B R12, R12 ;  /* 0x0000000cff0c723e */ /* 0x000fe200020006ff */
[----:B------:R-:W-:Y:S01]  /*9fc0*/  HADD2.F32 R176, -RZ, R49.H0_H0 ;  /* 0x20000031ffb07230 */ /* 0x000fe20000004100 */
[----:B------:R-:W-:Y:S01]  /*9fd0*/  F2FP.SATFINITE.E4M3.F32.PACK_AB_MERGE_C R87, R87, R182, RZ ;  /* 0x000000b65757723e */ /* 0x000fe200048070ff */
[----:B------:R-:W-:-:S02]  /*9fe0*/  HADD2.F32 R36, -RZ, R36.H1_H1 ;  /* 0x30000024ff247230 */ /* 0x000fc40000004100 */
[-C--:B------:R-:W-:Y:S01]  /*9ff0*/  FMUL.FTZ R178, R51, R181.reuse ;  /* 0x000000b533b27220 */ /* 0x080fe20000410000 */
[----:B------:R-:W-:Y:S02]  /*a000*/  HADD2.F32 R49, -RZ, R49.H1_H1 ;  /* 0x30000031ff317230 */ /* 0x000fe40000004100 */
[C---:B------:R-:W-:Y:S01]  /*a010*/  FMUL.FTZ R181, R176.reuse, R181 ;  /* 0x000000b5b0b57220 */ /* 0x040fe20000410000 */
[----:B------:R-:W-:Y:S01]  /*a020*/  F2FP.SATFINITE.E4M3.F32.PACK_AB_MERGE_C R37, R37, R179, RZ ;  /* 0x000000b32525723e */ /* 0x000fe200048070ff */
[-C--:B------:R-:W-:Y:S02]  /*a030*/  FFMA.FTZ R178, R176, R177.reuse, -R178 ;  /* 0x000000b1b0b27223 */ /* 0x080fe400000108b2 */
[----:B------:R-:W-:Y:S01]  /*a040*/  FFMA.FTZ R181, R51, R177, R181 ;  /* 0x000000b133b57223 */ /* 0x000fe200000100b5 */
[-C--:B------:R-:W-:Y:S01]  /*a050*/  FMUL.FTZ R51, R50, R36.reuse ;  /* 0x0000002432337220 */ /* 0x080fe20000410000 */
[----:B------:R-:W-:Y:S01]  /*a060*/  FMUL.FTZ R36, R49, R36 ;  /* 0x0000002431247220 */ /* 0x000fe20000410000 */
[----:B------:R-:W-:-:S02]  /*a070*/  HADD2.F32 R177, -RZ, R165.H0_H0 ;  /* 0x200000a5ffb17230 */ /* 0x000fc40000004100 */
[-C--:B------:R-:W-:Y:S01]  /*a080*/  FFMA.FTZ R49, R49, R85.reuse, -R51 ;  /* 0x0000005531317223 */ /* 0x080fe20000010833 */
[----:B------:R-:W-:Y:S01]  /*a090*/  FFMA.FTZ R36, R50, R85, R36 ;  /* 0x0000005532247223 */ /* 0x000fe20000010024 */
[----:B------:R-:W-:Y:S02]  /*a0a0*/  HADD2.F32 R50, -RZ, R84.H0_H0 ;  /* 0x20000054ff327230 */ /* 0x000fe40000004100 */
[----:B------:R-:W-:Y:S01]  /*a0b0*/  HADD2.F32 R85, -RZ, R12.H0_H0 ;  /* 0x2000000cff557230 */ /* 0x000fe20000004100 */
[----:B------:R-:W-:Y:S01]  /*a0c0*/  F2FP.SATFINITE.E4M3.F32.PACK_AB_MERGE_C R49, R49, R178, RZ ;  /* 0x000000b23131723e */ /* 0x000fe200048070ff */
[----:B------:R-:W-:Y:S02]  /*a0d0*/  HADD2.F32 R51, -RZ, R166.H0_H0 ;  /* 0x200000a6ff337230 */ /* 0x000fe40000004100 */
[-C--:B------:R-:W-:Y:S01]  /*a0e0*/  FMUL.FTZ R176, R50, R177.reuse ;  /* 0x000000b132b07220 */ /* 0x080fe20000410000 */
[----:B------:R-:W-:Y:S02]  /*a0f0*/  HADD2.F32 R165, -RZ, R165.H1_H1 ;  /* 0x300000a5ffa57230 */ /* 0x000fe40000004100 */
[----:B------:R-:W-:Y:S01]  /*a100*/  FMUL.FTZ R177, R85, R177 ;  /* 0x000000b155b17220 */ /* 0x000fe20000410000 */
[----:B------:R-:W-:-:S02]  /*a110*/  HADD2.F32 R84, -RZ, R84.H1_H1 ;  /* 0x30000054ff547230 */ /* 0x000fc40000004100 */
[-C--:B------:R-:W-:Y:S01]  /*a120*/  FFMA.FTZ R176, R85, R51.reuse, -R176 ;  /* 0x0000003355b07223 */ /* 0x080fe200000108b0 */
[----:B------:R-:W-:Y:S02]  /*a130*/  HADD2.F32 R12, -RZ, R12.H1_H1 ;  /* 0x3000000cff0c7230 */ /* 0x000fe40000004100 */
[----:B------:R-:W-:Y:S01]  /*a140*/  FFMA.FTZ R177, R50, R51, R177 ;  /* 0x0000003332b17223 */ /* 0x000fe200000100b1 */
[----:B------:R-:W-:Y:S02]  /*a150*/  HADD2.F32 R166, -RZ, R166.H1_H1 ;  /* 0x300000a6ffa67230 */ /* 0x000fe40000004100 */
[-C--:B------:R-:W-:Y:S01]  /*a160*/  FMUL.FTZ R50, R84, R165.reuse ;  /* 0x000000a554327220 */ /* 0x080fe20000410000 */
[----:B------:R-:W-:Y:S01]  /*a170*/  F2FP.F16.E4M3.UNPACK_B R51, R86.H1 ;  /* 0x00000056ff33723e */ /* 0x000fe200030006ff */
[C---:B------:R-:W-:Y:S01]  /*a180*/  FMUL.FTZ R165, R12.reuse, R165 ;  /* 0x000000a50ca57220 */ /* 0x040fe20000410000 */
[-C--:B------:R-:W-:Y:S01]  /*a190*/  F2FP.F16.E4M3.UNPACK_B R85, R167.reuse.H1 ;  /* 0x000000a7ff55723e */ /* 0x080fe200030006ff */
[----:B------:R-:W-:Y:S01]  /*a1a0*/  FFMA.FTZ R50, R12, R166, -R50 ;  /* 0x000000a60c327223 */ /* 0x000fe20000010832 */
[----:B------:R-:W-:Y:S01]  /*a1b0*/  F2FP.F16.E4M3.UNPACK_B R86, R86 ;  /* 0x00000056ff56723e */ /* 0x000fe200020006ff */
[----:B------:R-:W-:Y:S01]  /*a1c0*/  FFMA.FTZ R12, R84, R166, R165 ;  /* 0x000000a6540c7223 */ /* 0x000fe200000100a5 */
[----:B------:R-:W-:Y:S01]  /*a1d0*/  HADD2.F32 R84, -RZ, R51.H0_H0 ;  /* 0x20000033ff547230 */ /* 0x000fe20000004100 */
[----:B------:R-:W-:Y:S01]  /*a1e0*/  F2FP.F16.E4M3.UNPACK_B R167, R167 ;  /* 0x000000a7ffa7723e */ /* 0x000fe200020006ff */
[----:B------:R-:W-:Y:S01]  /*a1f0*/  HADD2.F32 R166, -RZ, R85.H0_H0 ;  /* 0x20000055ffa67230 */ /* 0x000fe20000004100 */
[----:B------:R-:W-:Y:S01]  /*a200*/  F2FP.SATFINITE.E4M3.F32.PACK_AB_MERGE_C R176, R50, R176, R49 ;  /* 0x000000b032b0723e */ /* 0x000fe20004807031 */
[----:B------:R-:W-:Y:S01]  /*a210*/  IMAD.MOV.U32 R49, RZ, RZ, R14 ;  /* 0x000000ffff317224 */ /* 0x000fe200078e000e */
[-C--:B------:R-:W-:Y:S01]  /*a220*/  F2FP.F16.E4M3.UNPACK_B R14, R164.reuse.H1 ;  /* 0x000000a4ff0e723e */ /* 0x080fe200030006ff */
[----:B------:R-:W-:Y:S01]  /*a230*/  HADD2.F32 R51, -RZ, R51.H1_H1 ;  /* 0x30000033ff337230 */ /* 0x000fe20000004100 */
[----:B------:R-:W-:Y:S01]  /*a240*/  F2FP.F16.E4M3.UNPACK_B R164, R164 ;  /* 0x000000a4ffa4723e */ /* 0x000fe200020006ff */
[----:B------:R-:W-:Y:S01]  /*a250*/  HADD2.F32 R85, -RZ, R85.H1_H1 ;  /* 0x30000055ff557230 */ /* 0x000fe20000004100 */
[-C--:B------:R-:W-:Y:S01]  /*a260*/  F2FP.F16.E4M3.UNPACK_B R50, R49.reuse.H1 ;  /* 0x00000031ff32723e */ /* 0x080fe200030006ff */
[--C-:B------:R-:W-:Y:S01]  /*a270*/  HADD2.F32 R182, -RZ, R14.reuse.H0_H0 ;  /* 0x2000000effb67230 */ /* 0x100fe20000004100 */
[----:B------:R-:W-:Y:S01]  /*a280*/  F2FP.F16.E4M3.UNPACK_B R49, R49 ;  /* 0x00000031ff31723e */ /* 0x000fe200020006ff */
[----:B------:R-:W-:Y:S01]  /*a290*/  HADD2.F32 R14, -RZ, R14.H1_H1 ;  /* 0x3000000eff0e7230 */ /* 0x000fe20000004100 */
[----:B------:R-:W-:Y:S01]  /*a2a0*/  F2FP.SATFINITE.E4M3.F32.PACK_AB_MERGE_C R36, R36, R181, RZ ;  /* 0x000000b52424723e */ /* 0x000fe200048070ff */
[----:B------:R-:W-:-:S02]  /*a2b0*/  HADD2.F32 R165, -RZ, R50.H0_H0 ;  /* 0x20000032ffa57230 */ /* 0x000fc40000004100 */
[-C--:B------:R-:W-:Y:S01]  /*a2c0*/  FMUL.FTZ R178, R84, R182.reuse ;  /* 0x000000b654b27220 */ /* 0x080fe20000410000 */
[----:B------:R-:W-:Y:S01]  /*a2d0*/  HADD2.F32 R50, -RZ, R50.H1_H1 ;  /* 0x30000032ff327230 */ /* 0x000fe20000004100 */
[----:B------:R-:W-:Y:S01]  /*a2e0*/  F2FP.SATFINITE.E4M3.F32.PACK_AB_MERGE_C R36, R12, R177, R36 ;  /* 0x000000b10c24723e */ /* 0x000fe20004807024 */
[----:B------:R-:W-:Y:S02]  /*a2f0*/  IMAD.MOV.U32 R12, RZ, RZ, R176 ;  /* 0x000000ffff0c7224 */ /* 0x000fe400078e00b0 */
[C---:B------:R-:W-:Y:S01]  /*a300*/  FMUL.FTZ R182, R165.reuse, R182 ;  /* 0x000000b6a5b67220 */ /* 0x040fe20000410000 */
[----:B------:R-:W-:-:S03]  /*a310*/  FFMA.FTZ R178, R165, R166, -R178 ;  /* 0x000000a6a5b27223 */ /* 0x000fc600000108b2 */
[----:B------:R-:W-:Y:S01]  /*a320*/  FFMA.FTZ R182, R84, R166, R182 ;  /* 0x000000a654b67223 */ /* 0x000fe200000100b6 */
[CC--:B------:R-:W-:Y:S01]  /*a330*/  FMUL.FTZ R84, R51.reuse, R14.reuse ;  /* 0x0000000e33547220 */ /* 0x0c0fe20000410000 */
[C---:B------:R-:W-:Y:S01]  /*a340*/  FMUL.FTZ R14, R50.reuse, R14 ;  /* 0x0000000e320e7220 */ /* 0x040fe20000410000 */
[----:B------:R-:W-:Y:S02]  /*a350*/  HADD2.F32 R166, -RZ, R164.H0_H0 ;  /* 0x200000a4ffa67230 */ /* 0x000fe40000004100 */
[-C--:B------:R-:W-:Y:S01]  /*a360*/  FFMA.FTZ R50, R50, R85.reuse, -R84 ;  /* 0x0000005532327223 */ /* 0x080fe20000010854 */
[----:B------:R-:W-:Y:S01]  /*a370*/  FFMA.FTZ R14, R51, R85, R14 ;  /* 0x00000055330e7223 */ /* 0x000fe2000001000e */
[----:B------:R-:W-:Y:S02]  /*a380*/  HADD2.F32 R51, -RZ, R86.H0_H0 ;  /* 0x20000056ff337230 */ /* 0x000fe40000004100 */
[----:B------:R-:W-:Y:S01]  /*a390*/  HADD2.F32 R85, -RZ, R49.H0_H0 ;  /* 0x20000031ff557230 */ /* 0x000fe20000004100 */
[----:B------:R-:W-:Y:S01]  /*a3a0*/  F2FP.SATFINITE.E4M3.F32.PACK_AB_MERGE_C R50, R50, R178, RZ ;  /* 0x000000b23232723e */ /* 0x000fe200048070ff */
[----:B------:R-:W-:-:S02]  /*a3b0*/  HADD2.F32 R84, -RZ, R167.H0_H0 ;  /* 0x200000a7ff547230 */ /* 0x000fc40000004100 */
[-C--:B------:R-:W-:Y:S01]  /*a3c0*/  FMUL.FTZ R165, R51, R166.reuse ;  /* 0x000000a633a57220 */ /* 0x080fe20000410000 */
[----:B------:R-:W-:Y:S02]  /*a3d0*/  HADD2.F32 R164, -RZ, R164.H1_H1 ;  /* 0x300000a4ffa47230 */ /* 0x000fe40000004100 */
[C---:B------:R-:W-:Y:S01]  /*a3e0*/  FMUL.FTZ R166, R85.reuse, R166 ;  /* 0x000000a655a67220 */ /* 0x040fe20000410000 */
[----:B------:R-:W-:Y:S02]  /*a3f0*/  HADD2.F32 R86, -RZ, R86.H1_H1 ;  /* 0x30000056ff567230 */ /* 0x000fe40000004100 */
[-C--:B------:R-:W-:Y:S01]  /*a400*/  FFMA.FTZ R165, R85, R84.reuse, -R165 ;  /* 0x0000005455a57223 */ /* 0x080fe200000108a5 */
[----:B------:R-:W-:Y:S02]  /*a410*/  HADD2.F32 R49, -RZ, R49.H1_H1 ;  /* 0x30000031ff317230 */ /* 0x000fe40000004100 */
[----:B------:R-:W-:Y:S01]  /*a420*/  FFMA.FTZ R166, R51, R84, R166 ;  /* 0x0000005433a67223 */ /* 0x000fe200000100a6 */
[----:B------:R-:W-:-:S02]  /*a430*/  HADD2.F32 R167, -RZ, R167.H1_H1 ;  /* 0x300000a7ffa77230 */ /* 0x000fc40000004100 */
[----:B------:R-:W-:Y:S01]  /*a440*/  FMUL.FTZ R51, R86, R164 ;  /* 0x000000a456337220 */ /* 0x000fe20000410000 */
[----:B------:R-:W-:Y:S01]  /*a450*/  F2FP.SATFINITE.E4M3.F32.PACK_AB_MERGE_C R14, R14, R182, RZ ;  /* 0x000000b60e0e723e */ /* 0x000fe200048070ff */
[----:B------:R-:W-:Y:S01]  /*a460*/  FMUL.FTZ R164, R49, R164 ;  /* 0x000000a431a47220 */ /* 0x000fe20000410000 */
[----:B------:R-:W-:Y:S01]  /*a470*/  F2FP.SATFINITE.E4M3.F32.PACK_AB_MERGE_C R85, R39, R48, R13 ;  /* 0x000000302755723e */ /* 0x000fe2000480700d */
[-C--:B------:R-:W-:Y:S01]  /*a480*/  FFMA.FTZ R51, R49, R167.reuse, -R51 ;  /* 0x000000a731337223 */ /* 0x080fe20000010833 */
[----:B------:R-:W-:Y:S02]  /*a490*/  IMAD.MOV.U32 R13, RZ, RZ, R171 ;  /* 0x000000ffff0d7224 */ /* 0x000fe400078e00ab */
[----:B------:R-:W-:Y:S01]  /*a4a0*/  FFMA.FTZ R164, R86, R167, R164 ;  /* 0x000000a756a47223 */ /* 0x000fe200000100a4 */
[----:B------:R-:W-:Y:S02]  /*a4b0*/  MOV R84, R36 ;  /* 0x0000002400547202 */ /* 0x000fe40000000f00 */
[----:B------:R-:W-:-:S02]  /*a4c0*/  F2FP.SATFINITE.E4M3.F32.PACK_AB_MERGE_C R50, R51, R165, R50 ;  /* 0x000000a53332723e */ /* 0x000fc40004807032 */
[----:B------:R-:W-:Y:S02]  /*a4d0*/  F2FP.SATFINITE.E4M3.F32.PACK_AB_MERGE_C R164, R164, R166, R14 ;  /* 0x000000a6a4a4723e */ /* 0x000fe4000480700e */
[----:B------:R-:W-:Y:S01]  /*a4e0*/  F2FP.SATFINITE.E4M3.F32.PACK_AB_MERGE_C R51, R38, R183, R87 ;  /* 0x000000b72633723e */ /* 0x000fe20004807057 */
[----:B------:R-:W-:Y:S01]  /*a4f0*/  IMAD.MOV.U32 R14, RZ, RZ, R50 ;  /* 0x000000ffff0e7224 */ /* 0x000fe200078e0032 */
[----:B------:R-:W-:Y:S01]  /*a500*/  F2FP.SATFINITE.E4M3.F32.PACK_AB_MERGE_C R87, R15, R180, R37 ;  /* 0x000000b40f57723e */ /* 0x000fe20004807025 */
[----:B------:R-:W-:Y:S02]  /*a510*/  IMAD.MOV.U32 R86, RZ, RZ, R164 ;  /* 0x000000ffff567224 */ /* 0x000fe400078e00a4 */
[----:B------:R-:W-:-:S07]  /*a520*/  IMAD.MOV.U32 R15, RZ, RZ, R51 ;  /* 0x000000ffff0f7224 */ /* 0x000fce00078e0033 */
.L_x_512:
[----:B------:R-:W-:Y:S05]  /*a530*/  BSYNC B3 ;  /* 0x0000000000037941 */ /* 0x000fea0003800000 */
.L_x_511:
[----:B----4-:R-:W-:-:S04]  /*a540*/  IADD3 R36, P2, R21, R11, RZ ;  /* 0x0000000b15247210 */ /* 0x010fc80007f5e0ff */
[----:B---3--:R-:W-:Y:S02]  /*a550*/  IADD3.X R37, R155, R113, RZ, P2, !PT ;  /* 0x000000719b257210 */ /* 0x008fe400017fe4ff */
[----:B------:R-:W-:-:S03]  /*a560*/  ISETP.GE.AND P2, PT, R168, R137, PT ;  /* 0x00000089a800720c */ /* 0x000fc60003f46270 */
[----:B0-----:R0:W-:Y:S10]  /*a570*/  ST.E.128 desc[UR50][R36.64], R12 ;  /* 0x0000000c24007985 */ /* 0x0011f4000c101d32 */
[----:B------:R-:W-:-:S04]  /*a580*/  @!P2 IADD3 R38, P5, R11, R168, RZ ;  /* 0x000000a80b26a210 */ /* 0x000fc80007fbe0ff */
[----:B------:R-:W-:-:S05]  /*a590*/  @!P2 LEA.HI.X.SX32 R39, R168, R155, 0x1, P5 ;  /* 0x0000009ba827a211 */ /* 0x000fca00028f0eff */
[----:B------:R0:W-:Y:S04]  /*a5a0*/  @!P2 ST.E.128 desc[UR50][R38.64], R84 ;  /* 0x000000542600a985 */ /* 0x0001e8000c101d32 */
.L_x_510:
[----:B------:R-:W-:Y:S05]  /*a5b0*/  BSYNC B2 ;  /* 0x0000000000027941 */ /* 0x000fea0003800000 */
.L_x_509:
        /* <DEDUP_REMOVED lines=11> */
[----:B------:R-:W-:-:S04]  /*a670*/  LEA.HI R12, R12, R13, RZ, 0x2 ;  /* 0x0000000d0c0c7211 */ /* 0x000fc800078f10ff */
[----:B------:R-:W-:Y:S02]  /*a680*/  SHF.R.S32.HI R13, RZ, 0x2, R12 ;  /* 0x00000002ff0d7819 */ /* 0x000fe4000001140c */
[----:B------:R-:W-:-:S03]  /*a690*/  LOP3.LUT R12, R208, 0x30, R48, 0xf8, !PT ;  /* 0x00000030d00c7812 */ /* 0x000fc600078ef830 */
[----:B------:R-:W-:Y:S01]  /*a6a0*/  IMAD R13, R13, 0x2800, R210 ;  /* 0x000028000d0d7824 */ /* 0x000fe200078e02d2 */
[----:B------:R-:W-:-:S05]  /*a6b0*/  LOP3.LUT R12, R12, R209, RZ, 0x3c, !PT ;  /* 0x000000d10c0c7212 */ /* 0x000fca00078e3cff */
[----:B------:R-:W-:Y:S02]  /*a6c0*/  IMAD.IADD R12, R13, 0x1, R12 ;  /* 0x000000010d0c7824 */ /* 0x000fe400078e020c */
[C---:B------:R-:W-:Y:S02]  /*a6d0*/  IMAD R13, R19.reuse, 0x7800, R134 ;  /* 0x00007800130d7824 */ /* 0x040fe400078e0286 */
[----:B------:R-:W-:Y:S02]  /*a6e0*/  IMAD R15, R19, 0x7800, R12 ;  /* 0x00007800130f7824 */ /* 0x000fe400078e020c */
[----:B------:R-:W-:-:S03]  /*a6f0*/  IMAD.IADD R13, R18, 0x1, R13 ;  /* 0x00000001120d7824 */ /* 0x000fc600078e020d */
[----:B------:R-:W-:-:S03]  /*a700*/  IADD3 R36, R18, R15, RZ ;  /* 0x0000000f12247210 */ /* 0x000fc60007ffe0ff */
[----:B------:R-:W0:Y:S04]  /*a710*/  LDS.128 R12, [R13+0x1a400] ;  /* 0x01a400000d0c7984 */ /* 0x000e280000000c00 */
[----:B------:R-:W0:Y:S01]  /*a720*/  LDS.128 R36, [R36+0x1a400] ;  /* 0x01a4000024247984 */ /* 0x000e220000000c00 */
[----:B------:R-:W-:Y:S05]  /*a730*/  @P2 BRA `(.L_x_516) ;  /* 0x0000000c00402947 */ /* 0x000fea0003800000 */
[----:B------:R-:W-:Y:S02]  /*a740*/  SHF.R.U32.HI R52, RZ, 0x8, R53 ;  /* 0x00000008ff347819 */ /* 0x000fe40000011635 */
[--C-:B------:R-:W-:Y:S02]  /*a750*/  SHF.R.U32.HI R49, RZ, 0x8, R41.reuse ;  /* 0x00000008ff317819 */ /* 0x100fe40000011629 */
[----:B------:R-:W-:Y:S02]  /*a760*/  LOP3.LUT R42, R41, 0xff0000ff, RZ, 0xc0, !PT ;  /* 0xff0000ff292a7812 */ /* 0x000fe400078ec0ff */
[----:B------:R-:W-:Y:S01]  /*a770*/  SHF.R.U32.HI R50, RZ, 0x10, R41 ;  /* 0x00000010ff327819 */ /* 0x000fe20000011629 */
[----:B------:R-:W-:Y:S01]  /*a780*/  IMAD.SHL.U32 R41, R52, 0x100, RZ ;  /* 0x0000010034297824 */ /* 0x000fe200078e00ff */
[----:B------:R-:W-:Y:S01]  /*a790*/  LOP3.LUT R40, R53, 0xff0000ff, RZ, 0xc0, !PT ;  /* 0xff0000ff35287812 */ /* 0x000fe200078ec0ff */
[----:B------:R-:W-:Y:S01]  /*a7a0*/  IMAD.SHL.U32 R49, R49, 0x100, RZ ;  /* 0x0000010031317824 */ /* 0x000fe200078e00ff */
[----:B------:R-:W-:-:S02]  /*a7b0*/  SHF.R.U32.HI R51, RZ, 0x10, R53 ;  /* 0x00000010ff337819 */ /* 0x000fc40000011635 */
[----:B------:R-:W-:Y:S02]  /*a7c0*/  LOP3.LUT R40, R40, 0xff00, R41, 0xf8, !PT ;  /* 0x0000ff0028287812 */ /* 0x000fe400078ef829 */
[----:B------:R-:W-:Y:S01]  /*a7d0*/  LOP3.LUT R42, R42, 0xff00, R49, 0xf8, !PT ;  /* 0x0000ff002a2a7812 */ /* 0x000fe200078ef831 */
[----:B------:R-:W-:Y:S01]  /*a7e0*/  IMAD.U32 R49, R51, 0x10000, RZ ;  /* 0x0001000033317824 */ /* 0x000fe200078e00ff */
[----:B------:R-:W-:Y:S01]  /*a7f0*/  SHF.L.U32 R41, R50, 0x10, RZ ;  /* 0x0000001032297819 */ /* 0x000fe200000006ff */
[----:B0-----:R-:W-:-:S03]  /*a800*/  IMAD.MOV.U32 R51, RZ, RZ, R37 ;  /* 0x000000ffff337224 */ /* 0x001fc600078e0025 */
[----:B------:R-:W-:Y:S02]  /*a810*/  LOP3.LUT R50, R42, 0xff0000, R41, 0xf8, !PT ;  /* 0x00ff00002a327812 */ /* 0x000fe400078ef829 */
[----:B------:R-:W-:Y:S02]  /*a820*/  F2FP.F16.E4M3.UNPACK_B R53, R51 ;  /* 0x00000033ff35723e */ /* 0x000fe400020006ff */
[----:B------:R-:W-:Y:S02]  /*a830*/  F2FP.F16.E4M3.UNPACK_B R52, R50 ;  /* 0x00000032ff34723e */ /* 0x000fe400020006ff */
[----:B------:R-:W-:Y:S02]  /*a840*/  F2FP.F16.E4M3.UNPACK_B R41, R13 ;  /* 0x0000000dff29723e */ /* 0x000fe400020006ff */
[----:B------:R-:W-:Y:S01]  /*a850*/  LOP3.LUT R49, R40, 0xff0000, R49, 0xf8, !PT ;  /* 0x00ff000028317812 */ /* 0x000fe200078ef831 */
[----:B------:R-:W-:Y:S01]  /*a860*/  HADD2.F32 R40, -RZ, R53.H0_H0 ;  /* 0x20000035ff287230 */ /* 0x000fe20000004100 */
[----:B------:R-:W-:Y:S01]  /*a870*/  F2FP.F16.E4M3.UNPACK_B R51, R51.H1 ;  /* 0x00000033ff33723e */ /* 0x000fe200030006ff */
[----:B------:R-:W-:Y:S01]  /*a880*/  HADD2.F32 R42, -RZ, R41.H0_H0 ;  /* 0x20000029ff2a7230 */ /* 0x000fe20000004100 */
[-C--:B------:R-:W-:Y:S01]  /*a890*/  F2FP.F16.E4M3.UNPACK_B R37, R49.reuse ;  /* 0x00000031ff25723e */ /* 0x080fe200020006ff */
[----:B------:R-:W-:Y:S01]  /*a8a0*/  HADD2.F32 R53, -RZ, R53.H1_H1 ;  /* 0x30000035ff357230 */ /* 0x000fe20000004100 */
[----:B------:R-:W-:Y:S01]  /*a8b0*/  F2FP.F16.E4M3.UNPACK_B R49, R49.H1 ;  /* 0x00000031ff31723e */ /* 0x000fe200030006ff */
[----:B------:R-:W-:-:S02]  /*a8c0*/  HADD2.F32 R54, -RZ, R52.H1_H1 ;  /* 0x30000034ff367230 */ /* 0x000fc40000004100 */
[----:B------:R-:W-:Y:S02]  /*a8d0*/  HADD2.F32 R41, -RZ, R41.H1_H1 ;  /* 0x30000029ff297230 */ /* 0x000fe40000004100 */
[----:B------:R-:W-:Y:S02]  /*a8e0*/  HADD2.F32 R87, -RZ, R52.H0_H0 ;  /* 0x20000034ff577230 */ /* 0x000fe40000004100 */
[-C--:B------:R-:W-:Y:S01]  /*a8f0*/  FMUL.FTZ R84, R53, R54.reuse ;  /* 0x0000003635547220 */ /* 0x080fe20000410000 */
[--C-:B------:R-:W-:Y:S02]  /*a900*/  HADD2.F32 R52, -RZ, R37.reuse.H1_H1 ;  /* 0x30000025ff347230 */ /* 0x100fe40000004100 */
[C---:B------:R-:W-:Y:S01]  /*a910*/  FMUL.FTZ R54, R41.reuse, R54 ;  /* 0x0000003629367220 */ /* 0x040fe20000410000 */
[----:B------:R-:W-:Y:S02]  /*a920*/  HADD2.F32 R85, -RZ, R37.H0_H0 ;  /* 0x20000025ff557230 */ /* 0x000fe40000004100 */
[-C--:B------:R-:W-:Y:S01]  /*a930*/  FMUL.FTZ R165, R40, R87.reuse ;  /* 0x0000005728a57220 */ /* 0x080fe20000410000 */
[C---:B------:R-:W-:Y:S01]  /*a940*/  FMUL.FTZ R87, R42.reuse, R87 ;  /* 0x000000572a577220 */ /* 0x040fe20000410000 */
[-C--:B------:R-:W-:Y:S01]  /*a950*/  FFMA.FTZ R41, R41, R52.reuse, -R84 ;  /* 0x0000003429297223 */ /* 0x080fe20000010854 */
[----:B------:R-:W-:Y:S01]  /*a960*/  FFMA.FTZ R37, R53, R52, R54 ;  /* 0x0000003435257223 */ /* 0x000fe20000010036 */
[----:B------:R-:W-:Y:S01]  /*a970*/  F2FP.F16.E4M3.UNPACK_B R52, R50.H1 ;  /* 0x00000032ff34723e */ /* 0x000fe200030006ff */
[----:B------:R-:W-:Y:S01]  /*a980*/  FFMA.FTZ R42, R42, R85, -R165 ;  /* 0x000000552a2a7223 */ /* 0x000fe200000108a5 */
[----:B------:R-:W-:Y:S01]  /*a990*/  F2FP.F16.E4M3.UNPACK_B R53, R13.H1 ;  /* 0x0000000dff35723e */ /* 0x000fe200030006ff */
[----:B------:R-:W-:-:S02]  /*a9a0*/  HADD2.F32 R13, -RZ, R51.H0_H0 ;  /* 0x20000033ff0d7230 */ /* 0x000fc40000004100 */
[----:B------:R-:W-:Y:S01]  /*a9b0*/  FFMA.FTZ R40, R40, R85, R87 ;  /* 0x0000005528287223 */ /* 0x000fe20000010057 */
[--C-:B------:R-:W-:Y:S02]  /*a9c0*/  HADD2.F32 R84, -RZ, R52.reuse.H0_H0 ;  /* 0x20000034ff547230 */ /* 0x100fe40000004100 */
[----:B------:R-:W-:Y:S02]  /*a9d0*/  HADD2.F32 R50, -RZ, R53.H0_H0 ;  /* 0x20000035ff327230 */ /* 0x000fe40000004100 */
        /* <DEDUP_REMOVED lines=9> */
[----:B------:R-:W-:-:S03]  /*aa70*/  FMUL.FTZ R85, R53, R52 ;  /* 0x0000003435557220 */ /* 0x000fc60000410000 */
[----:B------:R-:W-:Y:S01]  /*aa80*/  FMUL.FTZ R84, R54, R52 ;  /* 0x0000003436547220 */ /* 0x000fe20000410000 */
[----:B------:R-:W-:-:S03]  /*aa90*/  LOP3.LUT R52, R55, 0xff0000ff, RZ, 0xc0, !PT ;  /* 0xff0000ff37347812 */ /* 0x000fc600078ec0ff */
[-C--:B------:R-:W-:Y:S01]  /*aaa0*/  FFMA.FTZ R51, R53, R49.reuse, -R84 ;  /* 0x0000003135337223 */ /* 0x080fe20000010854 */
[----:B------:R-:W-:Y:S01]  /*aab0*/  FFMA.FTZ R49, R54, R49, R85 ;  /* 0x0000003136317223 */ /* 0x000fe20000010055 */
[----:B------:R-:W-:Y:S02]  /*aac0*/  SHF.R.U32.HI R85, RZ, 0x8, R55 ;  /* 0x00000008ff557819 */ /* 0x000fe40000011637 */
[----:B------:R-:W-:Y:S02]  /*aad0*/  SHF.R.U32.HI R54, RZ, 0x8, R43 ;  /* 0x00000008ff367819 */ /* 0x000fe4000001162b */
[----:B------:R-:W-:Y:S02]  /*aae0*/  SHF.R.U32.HI R84, RZ, 0x10, R55 ;  /* 0x00000010ff547819 */ /* 0x000fe40000011637 */
[----:B------:R-:W-:Y:S01]  /*aaf0*/  LOP3.LUT R53, R43, 0xff0000ff, RZ, 0xc0, !PT ;  /* 0xff0000ff2b357812 */ /* 0x000fe200078ec0ff */
[----:B------:R-:W-:Y:S01]  /*ab00*/  IMAD.SHL.U32 R54, R54, 0x100, RZ ;  /* 0x0000010036367824 */ /* 0x000fe200078e00ff */
[----:B------:R-:W-:Y:S01]  /*ab10*/  SHF.R.U32.HI R55, RZ, 0x10, R43 ;  /* 0x00000010ff377819 */ /* 0x000fe2000001162b */
[----:B------:R-:W-:Y:S01]  /*ab20*/  IMAD.SHL.U32 R43, R85, 0x100, RZ ;  /* 0x00000100552b7824 */ /* 0x000fe200078e00ff */
[----:B------:R-:W-:-:S02]  /*ab30*/  F2FP.SATFINITE.E4M3.F32.PACK_AB_MERGE_C R50, R51, R50, RZ ;  /* 0x000000323332723e */ /* 0x000fc400048070ff */
[----:B------:R-:W-:Y:S01]  /*ab40*/  LOP3.LUT R53, R53, 0xff00, R54, 0xf8, !PT ;  /* 0x0000ff0035357812 */ /* 0x000fe200078ef836 */
[----:B------:R-:W-:Y:S01]  /*ab50*/  IMAD.U32 R54, R55, 0x10000, RZ ;  /* 0x0001000037367824 */ /* 0x000fe200078e00ff */
[----:B------:R-:W-:Y:S02]  /*ab60*/  LOP3.LUT R43, R52, 0xff00, R43, 0xf8, !PT ;  /* 0x0000ff00342b7812 */ /* 0x000fe400078ef82b */
[----:B------:R-:W-:Y:S02]  /*ab70*/  SHF.L.U32 R52, R84, 0x10, RZ ;  /* 0x0000001054347819 */ /* 0x000fe400000006ff */
[----:B------:R-:W-:Y:S02]  /*ab80*/  F2FP.F16.E4M3.UNPACK_B R51, R12.H1 ;  /* 0x0000000cff33723e */ /* 0x000fe400030006ff */
[----:B------:R-:W-:Y:S02]  /*ab90*/  LOP3.LUT R43, R43, 0xff0000, R52, 0xf8, !PT ;  /* 0x00ff00002b2b7812 */ /* 0x000fe400078ef834 */
[----:B------:R-:W-:Y:S01]  /*aba0*/  LOP3.LUT R52, R53, 0xff0000, R54, 0xf8, !PT ;  /* 0x00ff000035347812 */ /* 0x000fe200078ef836 */
[----:B------:R-:W-:Y:S01]  /*abb0*/  IMAD.MOV.U32 R54, RZ, RZ, R15 ;  /* 0x000000ffff367224 */ /* 0x000fe200078e000f */
[----:B------:R-:W-:-:S02]  /*abc0*/  F2FP.F16.E4M3.UNPACK_B R15, R39 ;  /* 0x00000027ff0f723e */ /* 0x000fc400020006ff */
[----:B------:R-:W-:Y:S02]  /*abd0*/  F2FP.F16.E4M3.UNPACK_B R55, R52 ;  /* 0x00000034ff37723e */ /* 0x000fe400020006ff */
[----:B------:R-:W-:Y:S01]  /*abe0*/  F2FP.F16.E4M3.UNPACK_B R53, R54 ;  /* 0x00000036ff35723e */ /* 0x000fe200020006ff */
[----:B------:R-:W-:Y:S01]  /*abf0*/  HADD2.F32 R85, -RZ, R15.H0_H0 ;  /* 0x2000000fff557230 */ /* 0x000fe20000004100 */
[----:B------:R-:W-:Y:S01]  /*ac00*/  F2FP.F16.E4M3.UNPACK_B R84, R43 ;  /* 0x0000002bff54723e */ /* 0x000fe200020006ff */
[----:B------:R-:W-:Y:S01]  /*ac10*/  HADD2.F32 R87, -RZ, R55.H0_H0 ;  /* 0x20000037ff577230 */ /* 0x000fe20000004100 */
        /* <DEDUP_REMOVED lines=12> */
[----:B------:R-:W-:Y:S01]  /*ace0*/  F2FP.F16.E4M3.UNPACK_B R54, R54.H1 ;  /* 0x00000036ff36723e */ /* 0x000fe200030006ff */
[----:B------:R-:W-:Y:S01]  /*acf0*/  HADD2.F32 R55, -RZ, R39.H0_H0 ;  /* 0x20000027ff377230 */ /* 0x000fe20000004100 */
[----:B------:R-:W-:Y:S01]  /*ad00*/  F2FP.F16.E4M3.UNPACK_B R43, R43.H1 ;  /* 0x0000002bff2b723e */ /* 0x000fe200030006ff */
[----:B------:R-:W-:-:S02]  /*ad10*/  HADD2.F32 R85, -RZ, R52.H0_H0 ;  /* 0x20000034ff557230 */ /* 0x000fc40000004100 */
[-C--:B------:R-:W-:Y:S01]  /*ad20*/  FMUL.FTZ R164, R15, R86.reuse ;  /* 0x000000560fa47220 */ /* 0x080fe20000410000 */
[C---:B------:R-:W-:Y:S01]  /*ad30*/  FMUL.FTZ R86, R53.reuse, R86 ;  /* 0x0000005635567220 */ /* 0x040fe20000410000 */
[----:B------:R-:W-:Y:S01]  /*ad40*/  HADD2.F32 R39, -RZ, R39.H1_H1 ;  /* 0x30000027ff277230 */ /* 0x000fe20000004100 */
[----:B------:R-:W-:Y:S01]  /*ad50*/  F2FP.F16.E4M3.UNPACK_B R12, R12 ;  /* 0x0000000cff0c723e */ /* 0x000fe200020006ff */
[-C--:B------:R-:W-:Y:S01]  /*ad60*/  FFMA.FTZ R53, R53, R84.reuse, -R164 ;  /* 0x0000005435357223 */ /* 0x080fe200000108a4 */
[----:B------:R-:W-:Y:S01]  /*ad70*/  FFMA.FTZ R15, R15, R84, R86 ;  /* 0x000000540f0f7223 */ /* 0x000fe20000010056 */
[----:B------:R-:W-:Y:S02]  /*ad80*/  HADD2.F32 R86, -RZ, R54.H0_H0 ;  /* 0x20000036ff567230 */ /* 0x000fe40000004100 */
[----:B------:R-:W-:Y:S01]  /*ad90*/  FMUL.FTZ R164, R55, R85 ;  /* 0x0000005537a47220 */ /* 0x000fe20000410000 */
[----:B------:R-:W-:Y:S01]  /*ada0*/  HADD2.F32 R84, -RZ, R43.H0_H0 ;  /* 0x2000002bff547230 */ /* 0x000fe20000004100 */
[----:B------:R-:W-:Y:S01]  /*adb0*/  F2FP.SATFINITE.E4M3.F32.PACK_AB_MERGE_C R49, R49, R13, RZ ;  /* 0x0000000d3131723e */ /* 0x000fe200048070ff */
[----:B------:R-:W-:-:S02]  /*adc0*/  HADD2.F32 R52, -RZ, R52.H1_H1 ;  /* 0x30000034ff347230 */ /* 0x000fc40000004100 */
[C---:B------:R-:W-:Y:S01]  /*add0*/  FMUL.FTZ R85, R86.reuse, R85 ;  /* 0x0000005556557220 */ /* 0x040fe20000410000 */
[----:B------:R-:W-:Y:S02]  /*ade0*/  HADD2.F32 R171, -RZ, R12.H1_H1 ;  /* 0x3000000cffab7230 */ /* 0x000fe40000004100 */
[----:B------:R-:W-:Y:S01]  /*adf0*/  FFMA.FTZ R164, R86, R84, -R164 ;  /* 0x0000005456a47223 */ /* 0x000fe200000108a4 */
[----:B------:R-:W-:Y:S01]  /*ae00*/  F2FP.SATFINITE.E4M3.F32.PACK_AB_MERGE_C R13, R41, R42, R50 ;  /* 0x0000002a290d723e */ /* 0x000fe20004807032 */
[----:B------:R-:W-:Y:S01]  /*ae10*/  FFMA.FTZ R85, R55, R84, R85 ;  /* 0x0000005437557223 */ /* 0x000fe20000010055 */
[----:B------:R-:W-:Y:S02]  /*ae20*/  HADD2.F32 R55, -RZ, R54.H1_H1 ;  /* 0x30000036ff377230 */ /* 0x000fe40000004100 */
[----:B------:R-:W-:Y:S01]  /*ae30*/  FMUL.FTZ R84, R39, R52 ;  /* 0x0000003427547220 */ /* 0x000fe20000410000 */
[----:B------:R-:W-:Y:S01]  /*ae40*/  HADD2.F32 R54, -RZ, R43.H1_H1 ;  /* 0x3000002bff367230 */ /* 0x000fe20000004100 */
[----:B------:R-:W-:Y:S01]  /*ae50*/  F2FP.SATFINITE.E4M3.F32.PACK_AB_MERGE_C R37, R37, R40, R49 ;  /* 0x000000282525723e */ /* 0x000fe20004807031 */
[----:B------:R-:W-:-:S03]  /*ae60*/  FMUL.FTZ R52, R55, R52 ;  /* 0x0000003437347220 */ /* 0x000fc60000410000 */
[----:B------:R-:W-:Y:S01]  /*ae70*/  FFMA.FTZ R43, R55, R54, -R84 ;  /* 0x00000036372b7223 */ /* 0x000fe20000010854 */
[----:B------:R-:W-:Y:S01]  /*ae80*/  F2FP.F16.E4M3.UNPACK_B R55, R162.H1 ;  /* 0x000000a2ff37723e */ /* 0x000fe200030006ff */
[----:B------:R-:W-:Y:S01]  /*ae90*/  FFMA.FTZ R39, R39, R54, R52 ;  /* 0x0000003627277223 */ /* 0x000fe20000010034 */
[----:B------:R-:W-:Y:S01]  /*aea0*/  F2FP.F16.E4M3.UNPACK_B R52, R36.H1 ;  /* 0x00000024ff34723e */ /* 0x000fe200030006ff */
[----:B------:R-:W-:Y:S01]  /*aeb0*/  HADD2.F32 R84, -RZ, R51.H0_H0 ;  /* 0x20000033ff547230 */ /* 0x000fe20000004100 */
[----:B------:R-:W-:Y:S01]  /*aec0*/  F2FP.SATFINITE.E4M3.F32.PACK_AB_MERGE_C R164, R43, R164, RZ ;  /* 0x000000a42ba4723e */ /* 0x000fe200048070ff */
[----:B------:R-:W-:Y:S01]  /*aed0*/  HADD2.F32 R86, -RZ, R55.H0_H0 ;  /* 0x20000037ff567230 */ /* 0x000fe20000004100 */
[-C--:B------:R-:W-:Y:S01]  /*aee0*/  F2FP.F16.E4M3.UNPACK_B R43, R160.reuse.H1 ;  /* 0x000000a0ff2b723e */ /* 0x080fe200030006ff */
[--C-:B------:R-:W-:Y:S01]  /*aef0*/  HADD2.F32 R54, -RZ, R52.reuse.H0_H0 ;  /* 0x20000034ff367230 */ /* 0x100fe20000004100 */
[----:B------:R-:W-:Y:S01]  /*af00*/  F2FP.F16.E4M3.UNPACK_B R160, R160 ;  /* 0x000000a0ffa0723e */ /* 0x000fe200020006ff */
[----:B------:R-:W-:Y:S01]  /*af10*/  HADD2.F32 R52, -RZ, R52.H1_H1 ;  /* 0x30000034ff347230 */ /* 0x000fe20000004100 */
[----:B------:R-:W-:Y:S01]  /*af20*/  F2FP.F16.E4M3.UNPACK_B R36, R36 ;  /* 0x00000024ff24723e */ /* 0x000fe200020006ff */
[--C-:B------:R-:W-:Y:S01]  /*af30*/  HADD2.F32 R167, -RZ, R43.reuse.H0_H0 ;  /* 0x2000002bffa77230 */ /* 0x100fe20000004100 */
[----:B------:R-:W-:Y:S01]  /*af40*/  F2FP.F16.E4M3.UNPACK_B R162, R162 ;  /* 0x000000a2ffa2723e */ /* 0x000fe200020006ff */
[----:B------:R-:W-:Y:S01]  /*af50*/  HADD2.F32 R43, -RZ, R43.H1_H1 ;  /* 0x3000002bff2b7230 */ /* 0x000fe20000004100 */
[----:B------:R-:W-:Y:S01]  /*af60*/  F2FP.SATFINITE.E4M3.F32.PACK_AB_MERGE_C R53, R53, R165, R164 ;  /* 0x000000a53535723e */ /* 0x000fe200048070a4 */
[----:B------:R-:W-:-:S02]  /*af70*/  HADD2.F32 R55, -RZ, R55.H1_H1 ;  /* 0x30000037ff377230 */ /* 0x000fc40000004100 */
[-C--:B------:R-:W-:Y:S01]  /*af80*/  FMUL.FTZ R166, R54, R167.reuse ;  /* 0x000000a736a67220 */ /* 0x080fe20000410000 */
[----:B------:R-:W-:-:S03]  /*af90*/  FMUL.FTZ R167, R84, R167 ;  /* 0x000000a754a77220 */ /* 0x000fc60000410000 */
[-C--:B------:R-:W-:Y:S01]  /*afa0*/  FFMA.FTZ R166, R84, R86.reuse, -R166 ;  /* 0x0000005654a67223 */ /* 0x080fe200000108a6 */
[----:B------:R-:W-:Y:S01]  /*afb0*/  FFMA.FTZ R167, R54, R86, R167 ;  /* 0x0000005636a77223 */ /* 0x000fe200000100a7 */
[----:B------:R-:W-:Y:S02]  /*afc0*/  HADD2.F32 R54, -RZ, R51.H1_H1 ;  /* 0x30000033ff367230 */ /* 0x000fe40000004100 */
[-C--:B------:R-:W-:Y:S01]  /*afd0*/  FMUL.FTZ R51, R52, R43.reuse ;  /* 0x0000002b34337220 */ /* 0x080fe20000410000 */
[--C-:B------:R-:W-:Y:S02]  /*afe0*/  HADD2.F32 R86, -RZ, R160.reuse.H0_H0 ;  /* 0x200000a0ff567230 */ /* 0x100fe40000004100 */
[----:B------:R-:W-:Y:S02]  /*aff0*/  HADD2.F32 R160, -RZ, R160.H1_H1 ;  /* 0x300000a0ffa07230 */ /* 0x000fe40000004100 */
[C---:B------:R-:W-:Y:S01]  /*b000*/  FMUL.FTZ R43, R54.reuse, R43 ;  /* 0x0000002b362b7220 */ /* 0x040fe20000410000 */
[----:B------:R-:W-:Y:S01]  /*b010*/  FFMA.FTZ R51, R54, R55, -R51 ;  /* 0x0000003736337223 */ /* 0x000fe20000010833 */
[----:B------:R-:W-:-:S02]  /*b020*/  HADD2.F32 R54, -RZ, R162.H0_H0 ;  /* 0x200000a2ff367230 */ /* 0x000fc40000004100 */
[----:B------:R-:W-:Y:S01]  /*b030*/  FFMA.FTZ R43, R52, R55, R43 ;  /* 0x00000037342b7223 */ /* 0x000fe2000001002b */
[----:B------:R-:W-:Y:S02]  /*b040*/  HADD2.F32 R52, -RZ, R36.H0_H0 ;  /* 0x20000024ff347230 */ /* 0x000fe40000004100 */
[----:B------:R-:W-:Y:S02]  /*b050*/  HADD2.F32 R55, -RZ, R12.H0_H0 ;  /* 0x2000000cff377230 */ /* 0x000fe40000004100 */
[----:B------:R-:W-:Y:S02]  /*b060*/  HADD2.F32 R162, -RZ, R162.H1_H1 ;  /* 0x300000a2ffa27230 */ /* 0x000fe40000004100 */
[-C--:B------:R-:W-:Y:S01]  /*b070*/  FMUL.FTZ R84, R52, R86.reuse ;  /* 0x0000005634547220 */ /* 0x080fe20000410000 */
[----:B------:R-:W-:Y:S01]  /*b080*/  F2FP.SATFINITE.E4M3.F32.PACK_AB_MERGE_C R43, R43, R167, RZ ;  /* 0x000000a72b2b723e */ /* 0x000fe200048070ff */
[C---:B------:R-:W-:Y:S02]  /*b090*/  FMUL.FTZ R86, R55.reuse, R86 ;  /* 0x0000005637567220 */ /* 0x040fe40000410000 */
[----:B------:R-:W-:Y:S01]  /*b0a0*/  FFMA.FTZ R84, R55, R54, -R84 ;  /* 0x0000003637547223 */ /* 0x000fe20000010854 */
[----:B------:R-:W-:-:S02]  /*b0b0*/  HADD2.F32 R55, -RZ, R36.H1_H1 ;  /* 0x30000024ff377230 */ /* 0x000fc40000004100 */
[----:B------:R-:W-:Y:S01]  /*b0c0*/  FFMA.FTZ R86, R52, R54, R86 ;  /* 0x0000003634567223 */ /* 0x000fe20000010056 */
[----:B------:R-:W-:Y:S01]  /*b0d0*/  IMAD.MOV.U32 R52, RZ, RZ, R14 ;  /* 0x000000ffff347224 */ /* 0x000fe200078e000e */
[-C--:B------:R-:W-:Y:S01]  /*b0e0*/  F2FP.F16.E4M3.UNPACK_B R54, R161.reuse.H1 ;  /* 0x000000a1ff36723e */ /* 0x080fe200030006ff */
[-C--:B------:R-:W-:Y:S01]  /*b0f0*/  FMUL.FTZ R12, R55, R160.reuse ;  /* 0x000000a0370c7220 */ /* 0x080fe20000410000 */
[C---:B------:R-:W-:Y:S01]  /*b100*/  FMUL.FTZ R160, R171.reuse, R160 ;  /* 0x000000a0aba07220 */ /* 0x040fe20000410000 */
[----:B------:R-:W-:Y:S02]  /*b110*/  F2FP.F16.E4M3.UNPACK_B R161, R161 ;  /* 0x000000a1ffa1723e */ /* 0x000fe400020006ff */
[--C-:B------:R-:W-:Y:S02]  /*b120*/  HADD2.F32 R177, -RZ, R54.reuse.H0_H0 ;  /* 0x20000036ffb17230 */ /* 0x100fe40000004100 */
[----:B------:R-:W-:Y:S01]  /*b130*/  FFMA.FTZ R171, R171, R162, -R12 ;  /* 0x000000a2abab7223 */ /* 0x000fe2000001080c */
[----:B------:R-:W-:Y:S01]  /*b140*/  F2FP.SATFINITE.E4M3.F32.PACK_AB_MERGE_C R12, R51, R166, RZ ;  /* 0x000000a6330c723e */ /* 0x000fe200048070ff */
[----:B------:R-:W-:Y:S01]  /*b150*/  FFMA.FTZ R51, R55, R162, R160 ;  /* 0x000000a237337223 */ /* 0x000fe200000100a0 */
[----:B------:R-:W-:Y:S01]  /*b160*/  F2FP.F16.E4M3.UNPACK_B R55, R38.H1 ;  /* 0x00000026ff37723e */ /* 0x000fe200030006ff */
[----:B------:R-:W-:Y:S01]  /*b170*/  HADD2.F32 R54, -RZ, R54.H1_H1 ;  /* 0x30000036ff367230 */ /* 0x000fe20000004100 */
[----:B------:R-:W-:-:S02]  /*b180*/  F2FP.SATFINITE.E4M3.F32.PACK_AB_MERGE_C R12, R171, R84, R12 ;  /* 0x00000054ab0c723e */ /* 0x000fc4000480700c */
[----:B------:R-:W-:Y:S01]  /*b190*/  F2FP.F16.E4M3.UNPACK_B R84, R52.H1 ;  /* 0x00000034ff54723e */ /* 0x000fe200030006ff */
[--C-:B------:R-:W-:Y:S01]  /*b1a0*/  HADD2.F32 R36, -RZ, R55.reuse.H0_H0 ;  /* 0x20000037ff247230 */ /* 0x100fe20000004100 */
[----:B------:R-:W-:Y:S01]  /*b1b0*/  F2FP.F16.E4M3.UNPACK_B R160, R163.H1 ;  /* 0x000000a3ffa0723e */ /* 0x000fe200030006ff */
[----:B------:R-:W-:Y:S01]  /*b1c0*/  HADD2.F32 R55, -RZ, R55.H1_H1 ;  /* 0x30000037ff377230 */ /* 0x000fe20000004100 */
[----:B------:R-:W-:Y:S01]  /*b1d0*/  F2FP.F16.E4M3.UNPACK_B R38, R38 ;  /* 0x00000026ff26723e */ /* 0x000fe200020006ff */
[----:B------:R-:W-:Y:S02]  /*b1e0*/  HADD2.F32 R14, -RZ, R84.H0_H0 ;  /* 0x20000054ff0e7230 */ /* 0x000fe40000004100 */
[----:B------:R-:W-:Y:S01]  /*b1f0*/  FMUL.FTZ R179, R36, R177 ;  /* 0x000000b124b37220 */ /* 0x000fe20000410000 */
[--C-:B------:R-:W-:Y:S01]  /*b200*/  HADD2.F32 R171, -RZ, R160.reuse.H0_H0 ;  /* 0x200000a0ffab7230 */ /* 0x100fe20000004100 */
[----:B------:R-:W-:Y:S01]  /*b210*/  F2FP.F16.E4M3.UNPACK_B R52, R52 ;  /* 0x00000034ff34723e */ /* 0x000fe200020006ff */
[----:B------:R-:W-:-:S02]  /*b220*/  HADD2.F32 R160, -RZ, R160.H1_H1 ;  /* 0x300000a0ffa07230 */ /* 0x000fc40000004100 */
[C---:B------:R-:W-:Y:S01]  /*b230*/  FMUL.FTZ R177, R14.reuse, R177 ;  /* 0x000000b10eb17220 */ /* 0x040fe20000410000 */
[----:B------:R-:W-:Y:S01]  /*b240*/  F2FP.F16.E4M3.UNPACK_B R163, R163 ;  /* 0x000000a3ffa3723e */ /* 0x000fe200020006ff */
[-C--:B------:R-:W-:Y:S01]  /*b250*/  FFMA.FTZ R14, R14, R171.reuse, -R179 ;  /* 0x000000ab0e0e7223 */ /* 0x080fe200000108b3 */
[----:B------:R-:W-:Y:S02]  /*b260*/  HADD2.F32 R179, -RZ, R161.H0_H0 ;  /* 0x200000a1ffb37230 */ /* 0x000fe40000004100 */
[----:B------:R-:W-:Y:S01]  /*b270*/  FFMA.FTZ R36, R36, R171, R177 ;  /* 0x000000ab24247223 */ /* 0x000fe200000100b1 */
[----:B------:R-:W-:Y:S02]  /*b280*/  HADD2.F32 R171, -RZ, R84.H1_H1 ;  /* 0x30000054ffab7230 */ /* 0x000fe40000004100 */
[----:B------:R-:W-:Y:S01]  /*b290*/  FMUL.FTZ R84, R55, R54 ;  /* 0x0000003637547220 */ /* 0x000fe20000410000 */
[----:B------:R-:W-:Y:S02]  /*b2a0*/  HADD2.F32 R177, -RZ, R163.H0_H0 ;  /* 0x200000a3ffb17230 */ /* 0x000fe40000004100 */
[----:B------:R-:W-:-:S02]  /*b2b0*/  HADD2.F32 R161, -RZ, R161.H1_H1 ;  /* 0x300000a1ffa17230 */ /* 0x000fc40000004100 */
[C---:B------:R-:W-:Y:S01]  /*b2c0*/  FMUL.FTZ R54, R171.reuse, R54 ;  /* 0x00000036ab367220 */ /* 0x040fe20000410000 */
[-C--:B------:R-:W-:Y:S01]  /*b2d0*/  FFMA.FTZ R171, R171, R160.reuse, -R84 ;  /* 0x000000a0abab7223 */ /* 0x080fe20000010854 */
[----:B------:R-:W-:Y:S02]  /*b2e0*/  HADD2.F32 R84, -RZ, R52.H0_H0 ;  /* 0x20000034ff547230 */ /* 0x000fe40000004100 */
[----:B------:R-:W-:Y:S01]  /*b2f0*/  FFMA.FTZ R55, R55, R160, R54 ;  /* 0x000000a037377223 */ /* 0x000fe20000010036 */
[--C-:B------:R-:W-:Y:S01]  /*b300*/  HADD2.F32 R54, -RZ, R38.reuse.H0_H0 ;  /* 0x20000026ff367230 */ /* 0x100fe20000004100 */
[----:B------:R-:W-:Y:S01]  /*b310*/  F2FP.SATFINITE.E4M3.F32.PACK_AB_MERGE_C R14, R171, R14, RZ ;  /* 0x0000000eab0e723e */ /* 0x000fe200048070ff */
[----:B------:R-:W-:Y:S02]  /*b320*/  HADD2.F32 R38, -RZ, R38.H1_H1 ;  /* 0x30000026ff267230 */ /* 0x000fe40000004100 */
[----:B------:R-:W-:Y:S02]  /*b330*/  HADD2.F32 R52, -RZ, R52.H1_H1 ;  /* 0x30000034ff347230 */ /* 0x000fe40000004100 */
[-C--:B------:R-:W-:Y:S01]  /*b340*/  FMUL.FTZ R181, R54, R179.reuse ;  /* 0x000000b336b57220 */ /* 0x080fe20000410000 */
[C---:B------:R-:W-:Y:S01]  /*b350*/  FMUL.FTZ R179, R84.reuse, R179 ;  /* 0x000000b354b37220 */ /* 0x040fe20000410000 */
[----:B------:R-:W-:Y:S01]  /*b360*/  HADD2.F32 R163, -RZ, R163.H1_H1 ;  /* 0x300000a3ffa37230 */ /* 0x000fe20000004100 */
[----:B------:R-:W-:Y:S01]  /*b370*/  F2FP.SATFINITE.E4M3.F32.PACK_AB_MERGE_C R55, R55, R36, RZ ;  /* 0x000000243737723e */ /* 0x000fe200048070ff */
[-C--:B------:R-:W-:Y:S01]  /*b380*/  FFMA.FTZ R84, R84, R177.reuse, -R181 ;  /* 0x000000b154547223 */ /* 0x080fe200000108b5 */
[----:B------:R-:W-:Y:S01]  /*b390*/  FFMA.FTZ R179, R54, R177, R179 ;  /* 0x000000b136b37223 */ /* 0x000fe200000100b3 */
[-C--:B------:R-:W-:Y:S01]  /*b3a0*/  FMUL.FTZ R177, R38, R161.reuse ;  /* 0x000000a126b17220 */ /* 0x080fe20000410000 */
[----:B------:R-:W-:Y:S01]  /*b3b0*/  FMUL.FTZ R181, R52, R161 ;  /* 0x000000a134b57220 */ /* 0x000fe20000410000 */
[----:B------:R-:W-:-:S02]  /*b3c0*/  F2FP.SATFINITE.E4M3.F32.PACK_AB_MERGE_C R36, R51, R86, R43 ;  /* 0x000000563324723e */ /* 0x000fc4000480702b */
[-C--:B------:R-:W-:Y:S01]  /*b3d0*/  FFMA.FTZ R161, R52, R163.reuse, -R177 ;  /* 0x000000a334a17223 */ /* 0x080fe200000108b1 */
[----:B------:R-:W-:Y:S01]  /*b3e0*/  FFMA.FTZ R38, R38, R163, R181 ;  /* 0x000000a326267223 */ /* 0x000fe200000100b5 */
[----:B------:R-:W-:-:S03]  /*b3f0*/  F2FP.SATFINITE.E4M3.F32.PACK_AB_MERGE_C R52, R39, R85, RZ ;  /* 0x000000552734723e */ /* 0x000fc600048070ff */
[----:B------:R-:W-:Y:S02]  /*b400*/  F2FP.SATFINITE.E4M3.F32.PACK_AB_MERGE_C R14, R161, R84, R14 ;  /* 0x00000054a10e723e */ /* 0x000fe4000480700e */
[----:B------:R-:W-:Y:S02]  /*b410*/  F2FP.SATFINITE.E4M3.F32.PACK_AB_MERGE_C R39, R15, R87, R52 ;  /* 0x000000570f27723e */ /* 0x000fe40004807034 */
[----:B------:R-:W-:Y:S02]  /*b420*/  F2FP.SATFINITE.E4M3.F32.PACK_AB_MERGE_C R38, R38, R179, R55 ;  /* 0x000000b32626723e */ /* 0x000fe40004807037 */
[----:B------:R-:W-:-:S07]  /*b430*/  MOV R15, R53 ;  /* 0x00000035000f7202 */ /* 0x000fce0000000f00 */
.L_x_516:
[----:B------:R-:W-:Y:S05]  /*b440*/  BSYNC B3 ;  /* 0x0000000000037941 */ /* 0x000fea0003800000 */
.L_x_515:
[----:B----4-:R-:W-:-:S05]  /*b450*/  IADD3 R40, P2, R26, R11, RZ ;  /* 0x0000000b1a287210 */ /* 0x010fca0007f5e0ff */
[----:B---3--:R-:W-:Y:S01]  /*b460*/  IMAD.X R41, R155, 0x1, R112, P2 ;  /* 0x000000019b297824 */ /* 0x008fe200010e0670 */
[----:B------:R-:W-:-:S04]  /*b470*/  ISETP.GE.AND P2, PT, R48, R137, PT ;  /* 0x000000893000720c */ /* 0x000fc80003f46270 */
[----:B0-----:R0:W-:Y:S09]  /*b480*/  ST.E.128 desc[UR50][R40.64], R12 ;  /* 0x0000000c28007985 */ /* 0x0011f2000c101d32 */
[----:B------:R-:W-:-:S04]  /*b490*/  @!P2 IADD3 R42, P5, R11, R48, RZ ;  /* 0x000000300b2aa210 */ /* 0x000fc80007fbe0ff */
[----:B------:R-:W-:-:S05]  /*b4a0*/  @!P2 LEA.HI.X.SX32 R43, R48, R155, 0x1, P5 ;  /* 0x0000009b302ba211 */ /* 0x000fca00028f0eff */
[----:B------:R0:W-:Y:S04]  /*b4b0*/  @!P2 ST.E.128 desc[UR50][R42.64], R36 ;  /* 0x000000242a00a985 */ /* 0x0001e8000c101d32 */
.L_x_514:
[----:B------:R-:W-:Y:S05]  /*b4c0*/  BSYNC B2 ;  /* 0x0000000000027941 */ /* 0x000fea0003800000 */
.L_x_513:
[----:B------:R-:W-:-:S13]  /*b4d0*/  ISETP.NE.AND P2, PT, R30, RZ, PT ;  /* 0x000000ff1e00720c */ /* 0x000fda0003f45270 */
[----:B------:R-:W-:Y:S05]  /*b4e0*/  @!P2 BRA `(.L_x_508) ;  /* 0x0000000c00bca947 */ /* 0x000fea0003800000 */
[----:B0-----:R-:W5:Y:S01]  /*b4f0*/  LDL R12, [R1] ;  /* 0x00000000010c7983 */ /* 0x001f620000100800 */
[----:B----4-:R-:W-:Y:S01]  /*b500*/  IADD3 R40, P2, R27, R11, RZ ;  /* 0x0000000b1b287210 */ /* 0x010fe20007f5e0ff */
[----:B------:R-:W-:Y:S04]  /*b510*/  BSSY B2, `(.L_x_517) ;  /* 0x00000e7000027945 */ /* 0x000fe80003800000 */
[----:B---3--:R-:W-:Y:S01]  /*b520*/  IMAD.X R41, R155, 0x1, R111, P2 ;  /* 0x000000019b297824 */ /* 0x008fe200010e066f */
[----:B------:R-:W-:Y:S02]  /*b530*/  ISETP.GE.AND P2, PT, R3, R118, PT ;  /* 0x000000760300720c */ /* 0x000fe40003f46270 */
[----:B-----5:R-:W-:-:S04]  /*b540*/  LOP3.LUT P5, RZ, R12, 0x1, RZ, 0xc0, !PT ;  /* 0x000000010cff7812 */ /* 0x020fc800078ac0ff */
[----:B------:R-:W-:-:S04]  /*b550*/  SEL R12, R121, R146, !P5 ;  /* 0x00000092790c7207 */ /* 0x000fc80006800000 */
        /* <DEDUP_REMOVED lines=16> */
[----:B------:R-:W3:Y:S01]  /*b660*/  LDS.128 R36, [R36+0x1a400] ;  /* 0x01a4000024247984 */ /* 0x000ee20000000c00 */
[----:B------:R-:W-:Y:S05]  /*b670*/  @P2 BRA `(.L_x_518) ;  /* 0x0000000c00402947 */ /* 0x000fea0003800000 */
[----:B---3--:R-:W-:Y:S01]  /*b680*/  IMAD.MOV.U32 R44, RZ, RZ, R36 ;  /* 0x000000ffff2c7224 */ /* 0x008fe200078e0024 */
[----:B0-----:R-:W-:Y:S02]  /*b690*/  MOV R42, R12 ;  /* 0x0000000c002a7202 */ /* 0x001fe40000000f00 */
[----:B------:R-:W-:Y:S02]  /*b6a0*/  F2FP.F16.E4M3.UNPACK_B R50, R156.H1 ;  /* 0x0000009cff32723e */ /* 0x000fe400030006ff */
[----:B------:R-:W-:Y:S02]  /*b6b0*/  F2FP.F16.E4M3.UNPACK_B R46, R44.H1 ;  /* 0x0000002cff2e723e */ /* 0x000fe400030006ff */
[----:B------:R-:W-:Y:S01]  /*b6c0*/  F2FP.F16.E4M3.UNPACK_B R43, R42.H1 ;  /* 0x0000002aff2b723e */ /* 0x000fe200030006ff */
[----:B------:R-:W-:Y:S01]  /*b6d0*/  HADD2.F32 R53, -RZ, R50.H0_H0 ;  /* 0x20000032ff357230 */ /* 0x000fe20000004100 */
[----:B------:R-:W-:Y:S01]  /*b6e0*/  F2FP.F16.E4M3.UNPACK_B R49, R158.H1 ;  /* 0x0000009eff31723e */ /* 0x000fe200030006ff */
[----:B------:R-:W-:Y:S01]  /*b6f0*/  HADD2.F32 R12, -RZ, R46.H0_H0 ;  /* 0x2000002eff0c7230 */ /* 0x000fe20000004100 */
[----:B------:R-:W-:Y:S01]  /*b700*/  F2FP.F16.E4M3.UNPACK_B R56, R157.H1 ;  /* 0x0000009dff38723e */ /* 0x000fe200030006ff */
[----:B------:R-:W-:Y:S01]  /*b710*/  HADD2.F32 R36, -RZ, R43.H0_H0 ;  /* 0x2000002bff247230 */ /* 0x000fe20000004100 */
[----:B------:R-:W-:Y:S01]  /*b720*/  F2FP.F16.E4M3.UNPACK_B R58, R159 ;  /* 0x0000009fff3a723e */ /* 0x000fe200020006ff */
[----:B------:R-:W-:-:S02]  /*b730*/  HADD2.F32 R51, -RZ, R49.H0_H0 ;  /* 0x20000031ff337230 */ /* 0x000fc40000004100 */
[-C--:B------:R-:W-:Y:S01]  /*b740*/  FMUL.FTZ R55, R12, R53.reuse ;  /* 0x000000350c377220 */ /* 0x080fe20000410000 */
[----:B------:R-:W-:Y:S02]  /*b750*/  HADD2.F32 R46, -RZ, R46.H1_H1 ;  /* 0x3000002eff2e7230 */ /* 0x000fe40000004100 */
[C---:B------:R-:W-:Y:S01]  /*b760*/  FMUL.FTZ R53, R36.reuse, R53 ;  /* 0x0000003524357220 */ /* 0x040fe20000410000 */
[----:B------:R-:W-:Y:S02]  /*b770*/  HADD2.F32 R43, -RZ, R43.H1_H1 ;  /* 0x3000002bff2b7230 */ /* 0x000fe40000004100 */
[-C--:B------:R-:W-:Y:S01]  /*b780*/  FFMA.FTZ R36, R36, R51.reuse, -R55 ;  /* 0x0000003324247223 */ /* 0x080fe20000010837 */
[----:B------:R-:W-:Y:S02]  /*b790*/  HADD2.F32 R87, -RZ, R56.H0_H0 ;  /* 0x20000038ff577230 */ /* 0x000fe40000004100 */
[----:B------:R-:W-:Y:S01]  /*b7a0*/  FFMA.FTZ R12, R12, R51, R53 ;  /* 0x000000330c0c7223 */ /* 0x000fe20000010035 */
[----:B------:R-:W-:Y:S01]  /*b7b0*/  HADD2.F32 R51, -RZ, R50.H1_H1 ;  /* 0x30000032ff337230 */ /* 0x000fe20000004100 */
[--C-:B------:R-:W-:Y:S01]  /*b7c0*/  SHF.R.U32.HI R86, RZ, 0x10, R57.reuse ;  /* 0x00000010ff567819 */ /* 0x100fe20000011639 */
[----:B------:R-:W-:Y:S01]  /*b7d0*/  HADD2.F32 R50, -RZ, R49.H1_H1 ;  /* 0x30000031ff327230 */ /* 0x000fe20000004100 */
[----:B------:R-:W-:Y:S01]  /*b7e0*/  SHF.R.U32.HI R84, RZ, 0x8, R57 ;  /* 0x00000008ff547819 */ /* 0x000fe20000011639 */
[----:B------:R-:W-:-:S02]  /*b7f0*/  HADD2.F32 R56, -RZ, R56.H1_H1 ;  /* 0x30000038ff387230 */ /* 0x000fc40000004100 */
[-C--:B------:R-:W-:Y:S01]  /*b800*/  FMUL.FTZ R52, R46, R51.reuse ;  /* 0x000000332e347220 */ /* 0x080fe20000410000 */
[----:B------:R-:W-:Y:S01]  /*b810*/  FMUL.FTZ R51, R43, R51 ;  /* 0x000000332b337220 */ /* 0x000fe20000410000 */
[----:B------:R-:W-:Y:S01]  /*b820*/  LOP3.LUT R160, R45, 0xff0000ff, RZ, 0xc0, !PT ;  /* 0xff0000ff2da07812 */ /* 0x000fe200078ec0ff */
[----:B------:R-:W-:Y:S02]  /*b830*/  IMAD.SHL.U32 R84, R84, 0x100, RZ ;  /* 0x0000010054547824 */ /* 0x000fe400078e00ff */
[-C--:B------:R-:W-:Y:S01]  /*b840*/  FFMA.FTZ R49, R43, R50.reuse, -R52 ;  /* 0x000000322b317223 */ /* 0x080fe20000010834 */
[----:B------:R-:W-:Y:S01]  /*b850*/  FFMA.FTZ R43, R46, R50, R51 ;  /* 0x000000322e2b7223 */ /* 0x000fe20000010033 */
[----:B------:R-:W-:Y:S02]  /*b860*/  F2FP.F16.E4M3.UNPACK_B R52, R156 ;  /* 0x0000009cff34723e */ /* 0x000fe400020006ff */
[----:B------:R-:W-:Y:S02]  /*b870*/  F2FP.F16.E4M3.UNPACK_B R50, R44 ;  /* 0x0000002cff32723e */ /* 0x000fe400020006ff */
[----:B------:R-:W-:Y:S01]  /*b880*/  F2FP.F16.E4M3.UNPACK_B R46, R42 ;  /* 0x0000002aff2e723e */ /* 0x000fe200020006ff */
[----:B------:R-:W-:Y:S01]  /*b890*/  HADD2.F32 R55, -RZ, R52.H0_H0 ;  /* 0x20000034ff377230 */ /* 0x000fe20000004100 */
[----:B------:R-:W-:Y:S01]  /*b8a0*/  F2FP.F16.E4M3.UNPACK_B R51, R158 ;  /* 0x0000009eff33723e */ /* 0x000fe200020006ff */
[----:B------:R-:W-:Y:S01]  /*b8b0*/  HADD2.F32 R42, -RZ, R50.H0_H0 ;  /* 0x20000032ff2a7230 */ /* 0x000fe20000004100 */
[----:B------:R-:W-:Y:S01]  /*b8c0*/  SHF.R.U32.HI R156, RZ, 0x8, R59 ;  /* 0x00000008ff9c7819 */ /* 0x000fe2000001163b */
[----:B------:R-:W-:Y:S01]  /*b8d0*/  HADD2.F32 R44, -RZ, R46.H0_H0 ;  /* 0x2000002eff2c7230 */ /* 0x000fe20000004100 */
[----:B------:R-:W-:Y:S01]  /*b8e0*/  LOP3.LUT R158, R59, 0xff0000ff, RZ, 0xc0, !PT ;  /* 0xff0000ff3b9e7812 */ /* 0x000fe200078ec0ff */
        /* <DEDUP_REMOVED lines=8> */
[----:B------:R-:W-:Y:S01]  /*b970*/  HADD2.F32 R53, -RZ, R52.H1_H1 ;  /* 0x30000034ff357230 */ /* 0x000fe20000004100 */
[----:B------:R-:W-:Y:S01]  /*b980*/  F2FP.SATFINITE.E4M3.F32.PACK_AB_MERGE_C R36, R49, R36, RZ ;  /* 0x000000243124723e */ /* 0x000fe200048070ff */
[----:B------:R-:W-:Y:S01]  /*b990*/  IMAD.MOV.U32 R52, RZ, RZ, R38 ;  /* 0x000000ffff347224 */ /* 0x000fe200078e0026 */
[----:B------:R-:W-:-:S02]  /*b9a0*/  F2FP.SATFINITE.E4M3.F32.PACK_AB_MERGE_C R43, R43, R12, RZ ;  /* 0x0000000c2b2b723e */ /* 0x000fc400048070ff */
[-C--:B------:R-:W-:Y:S01]  /*b9b0*/  FMUL.FTZ R55, R50, R53.reuse ;  /* 0x0000003532377220 */ /* 0x080fe20000410000 */
[----:B------:R-:W-:-:S03]  /*b9c0*/  FMUL.FTZ R85, R46, R53 ;  /* 0x000000352e557220 */ /* 0x000fc60000410000 */
[-C--:B------:R-:W-:Y:S01]  /*b9d0*/  FFMA.FTZ R53, R46, R51.reuse, -R55 ;  /* 0x000000332e357223 */ /* 0x080fe20000010837 */
[----:B------:R-:W-:Y:S01]  /*b9e0*/  FFMA.FTZ R51, R50, R51, R85 ;  /* 0x0000003332337223 */ /* 0x000fe20000010055 */
[----:B------:R-:W-:Y:S01]  /*b9f0*/  IMAD.MOV.U32 R50, RZ, RZ, R14 ;  /* 0x000000ffff327224 */ /* 0x000fe200078e000e */
[----:B------:R-:W-:Y:S02]  /*ba00*/  F2FP.F16.E4M3.UNPACK_B R55, R52.H1 ;  /* 0x00000034ff37723e */ /* 0x000fe400030006ff */
[----:B------:R-:W-:Y:S02]  /*ba10*/  F2FP.F16.E4M3.UNPACK_B R46, R159.H1 ;  /* 0x0000009fff2e723e */ /* 0x000fe400030006ff */
[----:B------:R-:W-:Y:S01]  /*ba20*/  F2FP.F16.E4M3.UNPACK_B R54, R50.H1 ;  /* 0x00000032ff36723e */ /* 0x000fe200030006ff */
[----:B------:R-:W-:Y:S01]  /*ba30*/  HADD2.F32 R38, -RZ, R55.H0_H0 ;  /* 0x20000037ff267230 */ /* 0x000fe20000004100 */
[----:B------:R-:W-:Y:S01]  /*ba40*/  F2FP.F16.E4M3.UNPACK_B R52, R52 ;  /* 0x00000034ff34723e */ /* 0x000fe200020006ff */
[----:B------:R-:W-:Y:S01]  /*ba50*/  HADD2.F32 R85, -RZ, R46.H0_H0 ;  /* 0x2000002eff557230 */ /* 0x000fe20000004100 */
[----:B------:R-:W-:Y:S01]  /*ba60*/  F2FP.F16.E4M3.UNPACK_B R50, R50 ;  /* 0x00000032ff32723e */ /* 0x000fe200020006ff */
[----:B------:R-:W-:-:S02]  /*ba70*/  HADD2.F32 R14, -RZ, R54.H0_H0 ;  /* 0x20000036ff0e7230 */ /* 0x000fc40000004100 */
[-C--:B------:R-:W-:Y:S01]  /*ba80*/  FMUL.FTZ R161, R38, R87.reuse ;  /* 0x0000005726a17220 */ /* 0x080fe20000410000 */
[----:B------:R-:W-:Y:S01]  /*ba90*/  HADD2.F32 R55, -RZ, R55.H1_H1 ;  /* 0x30000037ff377230 */ /* 0x000fe20000004100 */
[----:B------:R-:W-:Y:S01]  /*baa0*/  F2FP.SATFINITE.E4M3.F32.PACK_AB_MERGE_C R12, R53, R44, R36 ;  /* 0x0000002c350c723e */ /* 0x000fe20004807024 */
[----:B------:R-:W-:Y:S02]  /*bab0*/  HADD2.F32 R54, -RZ, R54.H1_H1 ;  /* 0x30000036ff367230 */ /* 0x000fe40000004100 */
[C---:B------:R-:W-:Y:S01]  /*bac0*/  FMUL.FTZ R87, R14.reuse, R87 ;  /* 0x000000570e577220 */ /* 0x040fe20000410000 */
[-C--:B------:R-:W-:Y:S01]  /*bad0*/  FFMA.FTZ R14, R14, R85.reuse, -R161 ;  /* 0x000000550e0e7223 */ /* 0x080fe200000108a1 */
[----:B------:R-:W-:Y:S01]  /*bae0*/  HADD2.F32 R46, -RZ, R46.H1_H1 ;  /* 0x3000002eff2e7230 */ /* 0x000fe20000004100 */
[----:B------:R-:W-:Y:S01]  /*baf0*/  SHF.L.U32 R161, R156, 0x8, RZ ;  /* 0x000000089ca17819 */ /* 0x000fe200000006ff */
[----:B------:R-:W-:Y:S01]  /*bb00*/  FFMA.FTZ R38, R38, R85, R87 ;  /* 0x0000005526267223 */ /* 0x000fe20000010057 */
[-C--:B------:R-:W-:Y:S01]  /*bb10*/  FMUL.FTZ R85, R55, R56.reuse ;  /* 0x0000003837557220 */ /* 0x080fe20000410000 */
[C---:B------:R-:W-:Y:S01]  /*bb20*/  FMUL.FTZ R56, R54.reuse, R56 ;  /* 0x0000003836387220 */ /* 0x040fe20000410000 */
[----:B------:R-:W-:Y:S01]  /*bb30*/  HADD2.F32 R87, -RZ, R58.H0_H0 ;  /* 0x2000003aff577230 */ /* 0x000fe20000004100 */
[----:B------:R-:W-:Y:S01]  /*bb40*/  F2FP.SATFINITE.E4M3.F32.PACK_AB_MERGE_C R36, R51, R42, R43 ;  /* 0x0000002a3324723e */ /* 0x000fe2000480702b */
[-C--:B------:R-:W-:Y:S01]  /*bb50*/  FFMA.FTZ R85, R54, R46.reuse, -R85 ;  /* 0x0000002e36557223 */ /* 0x080fe20000010855 */
[----:B------:R-:W-:Y:S01]  /*bb60*/  FFMA.FTZ R55, R55, R46, R56 ;  /* 0x0000002e37377223 */ /* 0x000fe20000010038 */
[----:B------:R-:W-:Y:S01]  /*bb70*/  F2FP.F16.E4M3.UNPACK_B R46, R157 ;  /* 0x0000009dff2e723e */ /* 0x000fe200020006ff */
[----:B------:R-:W-:Y:S01]  /*bb80*/  HADD2.F32 R56, -RZ, R52.H0_H0 ;  /* 0x20000034ff387230 */ /* 0x000fe20000004100 */
[----:B------:R-:W-:Y:S01]  /*bb90*/  F2FP.F16.E4M3.UNPACK_B R43, R13 ;  /* 0x0000000dff2b723e */ /* 0x000fe200020006ff */
[----:B------:R-:W-:Y:S01]  /*bba0*/  HADD2.F32 R54, -RZ, R50.H0_H0 ;  /* 0x20000032ff367230 */ /* 0x000fe20000004100 */
[----:B------:R-:W-:Y:S01]  /*bbb0*/  F2FP.SATFINITE.E4M3.F32.PACK_AB_MERGE_C R38, R55, R38, RZ ;  /* 0x000000263726723e */ /* 0x000fe200048070ff */
[----:B------:R-:W-:Y:S01]  /*bbc0*/  HADD2.F32 R157, -RZ, R46.H0_H0 ;  /* 0x2000002eff9d7230 */ /* 0x000fe20000004100 */
[----:B------:R-:W-:Y:S01]  /*bbd0*/  F2FP.SATFINITE.E4M3.F32.PACK_AB_MERGE_C R14, R85, R14, RZ ;  /* 0x0000000e550e723e */ /* 0x000fe200048070ff */
[----:B------:R-:W-:Y:S01]  /*bbe0*/  HADD2.F32 R52, -RZ, R52.H1_H1 ;  /* 0x30000034ff347230 */ /* 0x000fe20000004100 */
[----:B------:R-:W-:Y:S01]  /*bbf0*/  LOP3.LUT R158, R158, 0xff00, R161, 0xf8, !PT ;  /* 0x0000ff009e9e7812 */ /* 0x000fe200078ef8a1 */
[----:B------:R-:W-:-:S02]  /*bc00*/  HADD2.F32 R50, -RZ, R50.H1_H1 ;  /* 0x30000032ff327230 */ /* 0x000fc40000004100 */
[-C--:B------:R-:W-:Y:S01]  /*bc10*/  FMUL.FTZ R159, R56, R157.reuse ;  /* 0x0000009d389f7220 */ /* 0x080fe20000410000 */
[C---:B------:R-:W-:Y:S01]  /*bc20*/  FMUL.FTZ R157, R54.reuse, R157 ;  /* 0x0000009d369d7220 */ /* 0x040fe20000410000 */
[----:B------:R-:W-:Y:S02]  /*bc30*/  HADD2.F32 R42, -RZ, R43.H0_H0 ;  /* 0x2000002bff2a7230 */ /* 0x000fe40000004100 */
[-C--:B------:R-:W-:Y:S01]  /*bc40*/  FFMA.FTZ R54, R54, R87.reuse, -R159 ;  /* 0x0000005736367223 */ /* 0x080fe2000001089f */
[----:B------:R-:W-:Y:S01]  /*bc50*/  SHF.R.U32.HI R159, RZ, 0x8, R47 ;  /* 0x00000008ff9f7819 */ /* 0x000fe2000001162f */
[----:B------:R-:W-:Y:S01]  /*bc60*/  FFMA.FTZ R56, R56, R87, R157 ;  /* 0x0000005738387223 */ /* 0x000fe2000001009d */
[----:B------:R-:W-:Y:S02]  /*bc70*/  LOP3.LUT R87, R57, 0xff0000ff, RZ, 0xc0, !PT ;  /* 0xff0000ff39577812 */ /* 0x000fe400078ec0ff */
[----:B------:R-:W-:Y:S01]  /*bc80*/  SHF.R.U32.HI R57, RZ, 0x10, R59 ;  /* 0x00000010ff397819 */ /* 0x000fe2000001163b */
[----:B------:R-:W-:Y:S01]  /*bc90*/  IMAD.SHL.U32 R156, R159, 0x100, RZ ;  /* 0x000001009f9c7824 */ /* 0x000fe200078e00ff */
[----:B------:R-:W-:-:S02]  /*bca0*/  SHF.R.U32.HI R157, RZ, 0x8, R45 ;  /* 0x00000008ff9d7819 */ /* 0x000fc4000001162d */
[----:B------:R-:W-:Y:S02]  /*bcb0*/  SHF.R.U32.HI R59, RZ, 0x10, R45 ;  /* 0x00000010ff3b7819 */ /* 0x000fe4000001162d */
[----:B------:R-:W-:Y:S01]  /*bcc0*/  SHF.R.U32.HI R45, RZ, 0x10, R47 ;  /* 0x00000010ff2d7819 */ /* 0x000fe2000001162f */
[----:B------:R-:W-:Y:S01]  /*bcd0*/  IMAD.SHL.U32 R157, R157, 0x100, RZ ;  /* 0x000001009d9d7824 */ /* 0x000fe200078e00ff */
[----:B------:R-:W-:Y:S02]  /*bce0*/  LOP3.LUT R47, R47, 0xff0000ff, RZ, 0xc0, !PT ;  /* 0xff0000ff2f2f7812 */ /* 0x000fe400078ec0ff */
[----:B------:R-:W-:Y:S01]  /*bcf0*/  LOP3.LUT R87, R87, 0xff00, R84, 0xf8, !PT ;  /* 0x0000ff0057577812 */ /* 0x000fe200078ef854 */
[----:B------:R-:W-:Y:S01]  /*bd00*/  IMAD.U32 R84, R86, 0x10000, RZ ;  /* 0x0001000056547824 */ /* 0x000fe200078e00ff */
[----:B------:R-:W-:Y:S01]  /*bd10*/  LOP3.LUT R156, R47, 0xff00, R156, 0xf8, !PT ;  /* 0x0000ff002f9c7812 */ /* 0x000fe200078ef89c */
[----:B------:R-:W-:Y:S01]  /*bd20*/  IMAD.U32 R45, R45, 0x10000, RZ ;  /* 0x000100002d2d7824 */ /* 0x000fe200078e00ff */
[----:B------:R-:W-:Y:S01]  /*bd30*/  SHF.L.U32 R47, R57, 0x10, RZ ;  /* 0x00000010392f7819 */ /* 0x000fe200000006ff */
[----:B------:R-:W-:Y:S01]  /*bd40*/  IMAD.U32 R57, R59, 0x10000, RZ ;  /* 0x000100003b397824 */ /* 0x000fe200078e00ff */
[----:B------:R-:W-:Y:S01]  /*bd50*/  LOP3.LUT R160, R160, 0xff00, R157, 0xf8, !PT ;  /* 0x0000ff00a0a07812 */ /* 0x000fe200078ef89d */
[----:B------:R-:W-:Y:S01]  /*bd60*/  HADD2.F32 R59, -RZ, R58.H1_H1 ;  /* 0x3000003aff3b7230 */ /* 0x000fe20000004100 */
[----:B------:R-:W-:Y:S01]  /*bd70*/  LOP3.LUT R84, R87, 0xff0000, R84, 0xf8, !PT ;  /* 0x00ff000057547812 */ /* 0x000fe200078ef854 */
[----:B------:R-:W-:Y:S01]  /*bd80*/  HADD2.F32 R87, -RZ, R46.H1_H1 ;  /* 0x3000002eff577230 */ /* 0x000fe20000004100 */
[----:B------:R-:W-:-:S02]  /*bd90*/  LOP3.LUT R57, R160, 0xff0000, R57, 0xf8, !PT ;  /* 0x00ff0000a0397812 */ /* 0x000fc400078ef839 */
[----:B------:R-:W-:Y:S02]  /*bda0*/  F2FP.F16.E4M3.UNPACK_B R46, R37 ;  /* 0x00000025ff2e723e */ /* 0x000fe400020006ff */
[----:B------:R-:W-:Y:S01]  /*bdb0*/  F2FP.F16.E4M3.UNPACK_B R44, R57 ;  /* 0x00000039ff2c723e */ /* 0x000fe200020006ff */
[-C--:B------:R-:W-:Y:S01]  /*bdc0*/  FMUL.FTZ R157, R52, R87.reuse ;  /* 0x00000057349d7220 */ /* 0x080fe20000410000 */
[C---:B------:R-:W-:Y:S01]  /*bdd0*/  FMUL.FTZ R87, R50.reuse, R87 ;  /* 0x0000005732577220 */ /* 0x040fe20000410000 */
[----:B------:R-:W-:Y:S01]  /*bde0*/  HADD2.F32 R49, -RZ, R46.H0_H0 ;  /* 0x2000002eff317230 */ /* 0x000fe20000004100 */
[----:B------:R-:W-:Y:S01]  /*bdf0*/  F2FP.F16.E4M3.UNPACK_B R51, R84 ;  /* 0x00000054ff33723e */ /* 0x000fe200020006ff */
[----:B------:R-:W-:Y:S02]  /*be00*/  HADD2.F32 R53, -RZ, R44.H0_H0 ;  /* 0x2000002cff357230 */ /* 0x000fe40000004100 */
[-C--:B------:R-:W-:Y:S01]  /*be10*/  FFMA.FTZ R157, R50, R59.reuse, -R157 ;  /* 0x0000003b329d7223 */ /* 0x080fe2000001089d */
[----:B------:R-:W-:Y:S01]  /*be20*/  FFMA.FTZ R87, R52, R59, R87 ;  /* 0x0000003b34577223 */ /* 0x000fe20000010057 */
[----:B------:R-:W-:Y:S01]  /*be30*/  HADD2.F32 R50, -RZ, R46.H1_H1 ;  /* 0x3000002eff327230 */ /* 0x000fe20000004100 */
[----:B------:R-:W-:Y:S01]  /*be40*/  F2FP.F16.E4M3.UNPACK_B R57, R57.H1 ;  /* 0x00000039ff39723e */ /* 0x000fe200030006ff */
[----:B------:R-:W-:-:S02]  /*be50*/  HADD2.F32 R52, -RZ, R51.H0_H0 ;  /* 0x20000033ff347230 */ /* 0x000fc40000004100 */
[CC--:B------:R-:W-:Y:S01]  /*be60*/  FMUL.FTZ R55, R49.reuse, R53.reuse ;  /* 0x0000003531377220 */ /* 0x0c0fe20000410000 */
[C---:B------:R-:W-:Y:S01]  /*be70*/  FMUL.FTZ R46, R42.reuse, R53 ;  /* 0x000000352a2e7220 */ /* 0x040fe20000410000 */
[----:B------:R-:W-:Y:S01]  /*be80*/  HADD2.F32 R53, -RZ, R44.H1_H1 ;  /* 0x3000002cff357230 */ /* 0x000fe20000004100 */
[----:B------:R-:W-:Y:S01]  /*be90*/  F2FP.F16.E4M3.UNPACK_B R84, R84.H1 ;  /* 0x00000054ff54723e */ /* 0x000fe200030006ff */
[----:B------:R-:W-:Y:S02]  /*bea0*/  HADD2.F32 R44, -RZ, R43.H1_H1 ;  /* 0x3000002bff2c7230 */ /* 0x000fe40000004100 */
[-C--:B------:R-:W-:Y:S01]  /*beb0*/  FFMA.FTZ R42, R42, R52.reuse, -R55 ;  /* 0x000000342a2a7223 */ /* 0x080fe20000010837 */
[----:B------:R-:W-:Y:S02]  /*bec0*/  HADD2.F32 R51, -RZ, R51.H1_H1 ;  /* 0x30000033ff337230 */ /* 0x000fe40000004100 */
[----:B------:R-:W-:Y:S01]  /*bed0*/  FFMA.FTZ R43, R49, R52, R46 ;  /* 0x00000034312b7223 */ /* 0x000fe2000001002e */
[-C--:B------:R-:W-:Y:S01]  /*bee0*/  FMUL.FTZ R55, R50, R53.reuse ;  /* 0x0000003532377220 */ /* 0x080fe20000410000 */
[C---:B------:R-:W-:Y:S01]  /*bef0*/  FMUL.FTZ R53, R44.reuse, R53 ;  /* 0x000000352c357220 */ /* 0x040fe20000410000 */
[----:B------:R-:W-:Y:S01]  /*bf00*/  F2FP.F16.E4M3.UNPACK_B R49, R37.H1 ;  /* 0x00000025ff31723e */ /* 0x000fe200030006ff */
[----:B------:R-:W-:Y:S01]  /*bf10*/  HADD2.F32 R52, -RZ, R57.H0_H0 ;  /* 0x20000039ff347230 */ /* 0x000fe20000004100 */
[----:B------:R-:W-:Y:S01]  /*bf20*/  F2FP.F16.E4M3.UNPACK_B R46, R13.H1 ;  /* 0x0000000dff2e723e */ /* 0x000fe200030006ff */
[-C--:B------:R-:W-:Y:S01]  /*bf30*/  FFMA.FTZ R13, R44, R51.reuse, -R55 ;  /* 0x000000332c0d7223 */ /* 0x080fe20000010837 */
[----:B------:R-:W-:Y:S01]  /*bf40*/  FFMA.FTZ R44, R50, R51, R53 ;  /* 0x00000033322c7223 */ /* 0x000fe20000010035 */
[----:B------:R-:W-:Y:S01]  /*bf50*/  HADD2.F32 R51, -RZ, R49.H0_H0 ;  /* 0x20000031ff337230 */ /* 0x000fe20000004100 */
[----:B------:R-:W-:Y:S01]  /*bf60*/  F2FP.SATFINITE.E4M3.F32.PACK_AB_MERGE_C R14, R157, R54, R14 ;  /* 0x000000369d0e723e */ /* 0x000fe2000480700e */
[--C-:B------:R-:W-:Y:S01]  /*bf70*/  HADD2.F32 R37, -RZ, R46.reuse.H0_H0 ;  /* 0x2000002eff257230 */ /* 0x100fe20000004100 */
[----:B------:R-:W-:Y:S01]  /*bf80*/  LOP3.LUT R45, R156, 0xff0000, R45, 0xf8, !PT ;  /* 0x00ff00009c2d7812 */ /* 0x000fe200078ef82d */
[----:B------:R-:W-:-:S02]  /*bf90*/  HADD2.F32 R50, -RZ, R46.H1_H1 ;  /* 0x3000002eff327230 */ /* 0x000fc40000004100 */
[-C--:B------:R-:W-:Y:S01]  /*bfa0*/  FMUL.FTZ R54, R51, R52.reuse ;  /* 0x0000003433367220 */ /* 0x080fe20000410000 */
[--C-:B------:R-:W-:Y:S02]  /*bfb0*/  HADD2.F32 R46, -RZ, R84.reuse.H0_H0 ;  /* 0x20000054ff2e7230 */ /* 0x100fe40000004100 */
[C---:B------:R-:W-:Y:S01]  /*bfc0*/  FMUL.FTZ R52, R37.reuse, R52 ;  /* 0x0000003425347220 */ /* 0x040fe20000410000 */
[----:B------:R-:W-:Y:S01]  /*bfd0*/  HADD2.F32 R57, -RZ, R57.H1_H1 ;  /* 0x30000039ff397230 */ /* 0x000fe20000004100 */
[----:B------:R-:W-:Y:S01]  /*bfe0*/  LOP3.LUT R47, R158, 0xff0000, R47, 0xf8, !PT ;  /* 0x00ff00009e2f7812 */ /* 0x000fe200078ef82f */
[----:B------:R-:W-:Y:S02]  /*bff0*/  HADD2.F32 R49, -RZ, R49.H1_H1 ;  /* 0x30000031ff317230 */ /* 0x000fe40000004100 */
[-C--:B------:R-:W-:Y:S01]  /*c000*/  FFMA.FTZ R37, R37, R46.reuse, -R54 ;  /* 0x0000002e25257223 */ /* 0x080fe20000010836 */
[----:B------:R-:W-:Y:S02]  /*c010*/  HADD2.F32 R84, -RZ, R84.H1_H1 ;  /* 0x30000054ff547230 */ /* 0x000fe40000004100 */
[CC--:B------:R-:W-:Y:S01]  /*c020*/  FMUL.FTZ R54, R50.reuse, R57.reuse ;  /* 0x0000003932367220 */ /* 0x0c0fe20000410000 */
[----:B------:R-:W-:Y:S01]  /*c030*/  FFMA.FTZ R46, R51, R46, R52 ;  /* 0x0000002e332e7223 */ /* 0x000fe20000010034 */
[C---:B------:R-:W-:Y:S01]  /*c040*/  FMUL.FTZ R53, R49.reuse, R57 ;  /* 0x0000003931357220 */ /* 0x040fe20000410000 */
[----:B------:R-:W-:Y:S01]  /*c050*/  F2FP.F16.E4M3.UNPACK_B R51, R39 ;  /* 0x00000027ff33723e */ /* 0x000fe200020006ff */
[-C--:B------:R-:W-:Y:S01]  /*c060*/  FFMA.FTZ R49, R49, R84.reuse, R54 ;  /* 0x0000005431317223 */ /* 0x080fe20000010036 */
[----:B------:R-:W-:Y:S01]  /*c070*/  F2FP.F16.E4M3.UNPACK_B R54, R45 ;  /* 0x0000002dff36723e */ /* 0x000fe200020006ff */
[----:B------:R-:W-:Y:S01]  /*c080*/  FFMA.FTZ R50, R50, R84, -R53 ;  /* 0x0000005432327223 */ /* 0x000fe20000010835 */
[----:B------:R-:W-:-:S02]  /*c090*/  F2FP.F16.E4M3.UNPACK_B R52, R15 ;  /* 0x0000000fff34723e */ /* 0x000fc400020006ff */
[----:B------:R-:W-:Y:S01]  /*c0a0*/  F2FP.F16.E4M3.UNPACK_B R53, R15.H1 ;  /* 0x0000000fff35723e */ /* 0x000fe200030006ff */
[----:B------:R-:W-:Y:S01]  /*c0b0*/  HADD2.F32 R85, -RZ, R54.H0_H0 ;  /* 0x20000036ff557230 */ /* 0x000fe20000004100 */
[----:B------:R-:W-:Y:S01]  /*c0c0*/  F2FP.F16.E4M3.UNPACK_B R84, R45.H1 ;  /* 0x0000002dff54723e */ /* 0x000fe200030006ff */
[----:B------:R-:W-:Y:S01]  /*c0d0*/  HADD2.F32 R15, -RZ, R52.H0_H0 ;  /* 0x20000034ff0f7230 */ /* 0x000fe20000004100 */
[----:B------:R-:W-:Y:S01]  /*c0e0*/  F2FP.F16.E4M3.UNPACK_B R57, R39.H1 ;  /* 0x00000027ff39723e */ /* 0x000fe200030006ff */
[----:B------:R-:W-:Y:S01]  /*c0f0*/  HADD2.F32 R55, -RZ, R53.H0_H0 ;  /* 0x20000035ff377230 */ /* 0x000fe20000004100 */
[----:B------:R-:W-:Y:S01]  /*c100*/  F2FP.SATFINITE.E4M3.F32.PACK_AB_MERGE_C R38, R87, R56, R38 ;  /* 0x000000385726723e */ /* 0x000fe20004807026 */
[----:B------:R-:W-:Y:S01]  /*c110*/  HADD2.F32 R56, -RZ, R51.H0_H0 ;  /* 0x20000033ff387230 */ /* 0x000fe20000004100 */
[-C--:B------:R-:W-:Y:S01]  /*c120*/  F2FP.F16.E4M3.UNPACK_B R39, R47.reuse ;  /* 0x0000002fff27723e */ /* 0x080fe200020006ff */
[----:B------:R-:W-:Y:S01]  /*c130*/  HADD2.F32 R86, -RZ, R84.H0_H0 ;  /* 0x20000054ff567230 */ /* 0x000fe20000004100 */
[----:B------:R-:W-:Y:S01]  /*c140*/  F2FP.F16.E4M3.UNPACK_B R47, R47.H1 ;  /* 0x0000002fff2f723e */ /* 0x000fe200030006ff */
[----:B------:R-:W-:-:S02]  /*c150*/  HADD2.F32 R58, -RZ, R57.H0_H0 ;  /* 0x20000039ff3a7230 */ /* 0x000fc40000004100 */
[-C--:B------:R-:W-:Y:S01]  /*c160*/  FMUL.FTZ R156, R56, R85.reuse ;  /* 0x00000055389c7220 */ /* 0x080fe20000410000 */
[----:B------:R-:W-:Y:S02]  /*c170*/  HADD2.F32 R45, -RZ, R39.H0_H0 ;  /* 0x20000027ff2d7230 */ /* 0x000fe40000004100 */
[----:B------:R-:W-:Y:S01]  /*c180*/  FMUL.FTZ R85, R15, R85 ;  /* 0x000000550f557220 */ /* 0x000fe20000410000 */
[----:B------:R-:W-:Y:S02]  /*c190*/  HADD2.F32 R59, -RZ, R47.H0_H0 ;  /* 0x2000002fff3b7230 */ /* 0x000fe40000004100 */
[----:B------:R-:W-:Y:S01]  /*c1a0*/  FMUL.FTZ R87, R55, R86 ;  /* 0x0000005637577220 */ /* 0x000fe20000410000 */
[----:B------:R-:W-:Y:S02]  /*c1b0*/  HADD2.F32 R57, -RZ, R57.H1_H1 ;  /* 0x30000039ff397230 */ /* 0x000fe40000004100 */
[----:B------:R-:W-:Y:S01]  /*c1c0*/  FFMA.FTZ R15, R15, R45, -R156 ;  /* 0x0000002d0f0f7223 */ /* 0x000fe2000001089c */
[----:B------:R-:W-:-:S02]  /*c1d0*/  HADD2.F32 R84, -RZ, R84.H1_H1 ;  /* 0x30000054ff547230 */ /* 0x000fc40000004100 */
[----:B------:R-:W-:Y:S01]  /*c1e0*/  FFMA.FTZ R45, R56, R45, R85 ;  /* 0x0000002d382d7223 */ /* 0x000fe20000010055 */
[----:B------:R-:W-:Y:S02]  /*c1f0*/  HADD2.F32 R53, -RZ, R53.H1_H1 ;  /* 0x30000035ff357230 */ /* 0x000fe40000004100 */
[C---:B------:R-:W-:Y:S01]  /*c200*/  FMUL.FTZ R158, R58.reuse, R86 ;  /* 0x000000563a9e7220 */ /* 0x040fe20000410000 */
[----:B------:R-:W-:Y:S01]  /*c210*/  FFMA.FTZ R56, R58, R59, R87 ;  /* 0x0000003b3a387223 */ /* 0x000fe20000010057 */
[----:B------:R-:W-:Y:S02]  /*c220*/  HADD2.F32 R51, -RZ, R51.H1_H1 ;  /* 0x30000033ff337230 */ /* 0x000fe40000004100 */
[-C--:B------:R-:W-:Y:S01]  /*c230*/  FMUL.FTZ R86, R57, R84.reuse ;  /* 0x0000005439567220 */ /* 0x080fe20000410000 */
[----:B------:R-:W-:Y:S02]  /*c240*/  HADD2.F32 R58, -RZ, R54.H1_H1 ;  /* 0x30000036ff3a7230 */ /* 0x000fe40000004100 */
[----:B------:R-:W-:Y:S01]  /*c250*/  FMUL.FTZ R84, R53, R84 ;  /* 0x0000005435547220 */ /* 0x000fe20000410000 */
[----:B------:R-:W-:-:S02]  /*c260*/  HADD2.F32 R52, -RZ, R52.H1_H1 ;  /* 0x30000034ff347230 */ /* 0x000fc40000004100 */
[----:B------:R-:W-:Y:S01]  /*c270*/  FFMA.FTZ R55, R55, R59, -R158 ;  /* 0x0000003b37377223 */ /* 0x000fe2000001089e */
[----:B------:R-:W-:Y:S02]  /*c280*/  HADD2.F32 R54, -RZ, R47.H1_H1 ;  /* 0x3000002fff367230 */ /* 0x000fe40000004100 */
[-C--:B------:R-:W-:Y:S01]  /*c290*/  FMUL.FTZ R47, R51, R58.reuse ;  /* 0x0000003a332f7220 */ /* 0x080fe20000410000 */
[----:B------:R-:W-:Y:S02]  /*c2a0*/  HADD2.F32 R39, -RZ, R39.H1_H1 ;  /* 0x30000027ff277230 */ /* 0x000fe40000004100 */
[----:B------:R-:W-:Y:S01]  /*c2b0*/  FMUL.FTZ R58, R52, R58 ;  /* 0x0000003a343a7220 */ /* 0x000fe20000410000 */
[----:B------:R-:W-:Y:S01]  /*c2c0*/  F2FP.SATFINITE.E4M3.F32.PACK_AB_MERGE_C R37, R50, R37, RZ ;  /* 0x000000253225723e */ /* 0x000fe200048070ff */
[-C--:B------:R-:W-:Y:S01]  /*c2d0*/  FFMA.FTZ R86, R53, R54.reuse, -R86 ;  /* 0x0000003635567223 */ /* 0x080fe20000010856 */
[----:B------:R-:W-:Y:S01]  /*c2e0*/  FFMA.FTZ R57, R57, R54, R84 ;  /* 0x0000003639397223 */ /* 0x000fe20000010054 */
[-C--:B------:R-:W-:Y:S01]  /*c2f0*/  FFMA.FTZ R52, R52, R39.reuse, -R47 ;  /* 0x0000002734347223 */ /* 0x080fe2000001082f */
[----:B------:R-:W-:Y:S01]  /*c300*/  FFMA.FTZ R58, R51, R39, R58 ;  /* 0x00000027333a7223 */ /* 0x000fe2000001003a */
[----:B------:R-:W-:-:S02]  /*c310*/  F2FP.SATFINITE.E4M3.F32.PACK_AB_MERGE_C R46, R49, R46, RZ ;  /* 0x0000002e312e723e */ /* 0x000fc400048070ff */
[----:B------:R-:W-:Y:S02]  /*c320*/  F2FP.SATFINITE.E4M3.F32.PACK_AB_MERGE_C R55, R86, R55, RZ ;  /* 0x000000375637723e */ /* 0x000fe400048070ff */
[----:B------:R-:W-:Y:S02]  /*c330*/  F2FP.SATFINITE.E4M3.F32.PACK_AB_MERGE_C R56, R57, R56, RZ ;  /* 0x000000383938723e */ /* 0x000fe400048070ff */
[----:B------:R-:W-:Y:S02]  /*c340*/  F2FP.SATFINITE.E4M3.F32.PACK_AB_MERGE_C R13, R13, R42, R37 ;  /* 0x0000002a0d0d723e */ /* 0x000fe40004807025 */
[----:B------:R-:W-:Y:S02]  /*c350*/  F2FP.SATFINITE.E4M3.F32.PACK_AB_MERGE_C R15, R52, R15, R55 ;  /* 0x0000000f340f723e */ /* 0x000fe40004807037 */
[----:B------:R-:W-:Y:S02]  /*c360*/  F2FP.SATFINITE.E4M3.F32.PACK_AB_MERGE_C R37, R44, R43, R46 ;  /* 0x0000002b2c25723e */ /* 0x000fe4000480702e */
[----:B------:R-:W-:-:S07]  /*c370*/  F2FP.SATFINITE.E4M3.F32.PACK_AB_MERGE_C R39, R58, R45, R56 ;  /* 0x0000002d3a27723e */ /* 0x000fce0004807038 */
.L_x_518:
[----:B------:R-:W-:Y:S05]  /*c380*/  BSYNC B2 ;  /* 0x0000000000027941 */ /* 0x000fea0003800000 */
.L_x_517:
[----:B------:R-:W-:Y:S01]  /*c390*/  ISETP.GE.AND P2, PT, R48, R137, PT ;  /* 0x000000893000720c */ /* 0x000fe20003f46270 */
[----:B0-----:R0:W-:-:S12]  /*c3a0*/  ST.E.128 desc[UR50][R40.64], R12 ;  /* 0x0000000c28007985 */ /* 0x0011d8000c101d32 */
[----:B------:R-:W-:-:S04]  /*c3b0*/  @!P2 IADD3 R42, P5, R11, R48, RZ ;  /* 0x000000300b2aa210 */ /* 0x000fc80007fbe0ff */
[----:B------:R-:W-:-:S05]  /*c3c0*/  @!P2 LEA.HI.X.SX32 R43, R48, R155, 0x1, P5 ;  /* 0x0000009b302ba211 */ /* 0x000fca00028f0eff */
[----:B---3--:R0:W-:Y:S04]  /*c3d0*/  @!P2 ST.E.128 desc[UR50][R42.64], R36 ;  /* 0x000000242a00a985 */ /* 0x0081e8000c101d32 */
.L_x_508:
[----:B------:R-:W-:Y:S05]  /*c3e0*/  BSYNC B1 ;  /* 0x0000000000017941 */ /* 0x000fea0003800000 */
.L_x_507:
[----:B------:R-:W-:-:S03]  /*c3f0*/  UMOV UR4, 0xffffffff ;  /* 0xffffffff00047882 */ /* 0x000fc60000000000 */
[----:B------:R-:W-:Y:S05]  /*c400*/  BRA.DIV UR4, `(.L_x_519) ;  /* 0x000001ce04107947 */ /* 0x000fea000b800000 */
[----:B------:R0:W0:Y:S04]  /*c410*/  SHFL.IDX PT, R44, R119, 0x1, 0x1e1f ;  /* 0x003e1f00772c7f89 */ /* 0x00002800000e0000 */
[----:B-1----:R-:W1:Y:S02]  /*c420*/  SHFL.IDX PT, R120, R120, 0x1, 0x1e1f ;  /* 0x003e1f0078787f89 */ /* 0x002e6400000e0000 */
.L_x_788:
[----:B------:R-:W-:Y:S05]  /*c430*/  @P4 BRA `(.L_x_476) ;  /* 0x0000003400344947 */ /* 0x000fea0003800000 */
[----:B------:R-:W-:Y:S01]  /*c440*/  ISETP.NE.AND P2, PT, R28, RZ, PT ;  /* 0x000000ff1c00720c */ /* 0x000fe20003f45270 */
[----:B------:R-:W-:-:S12]  /*c450*/  BSSY B1, `(.L_x_520) ;  /* 0x00000f2000017945 */ /* 0x000fd80003800000 */
[----:B------:R-:W-:Y:S05]  /*c460*/  @!P2 BRA `(.L_x_521) ;  /* 0x0000000c00c0a947 */ /* 0x000fea0003800000 */
[----:B----4-:R-:W-:Y:S01]  /*c470*/  SEL R11, R121, R146, !P0 ;  /* 0x00000092790b7207 */ /* 0x010fe20004000000 */
[----:B------:R-:W-:Y:S01]  /*c480*/  BSSY B2, `(.L_x_522) ;  /* 0x00000ec000027945 */ /* 0x000fe20003800000 */
[----:B01----:R-:W-:Y:S02]  /*c490*/  IADD3 R40, P2, R21, R120, RZ ;  /* 0x0000007815287210 */ /* 0x003fe40007f5e0ff */
[----:B------:R-:W-:Y:S02]  /*c4a0*/  SHF.R.S32.HI R12, RZ, 0x1f, R11 ;  /* 0x0000001fff0c7819 */ /* 0x000fe4000001140b */
[----:B------:R-:W-:Y:S02]  /*c4b0*/  IADD3.X R41, R44, R113, RZ, P2, !PT ;  /* 0x000000712c297210 */ /* 0x000fe400017fe4ff */
[----:B------:R-:W-:-:S04]  /*c4c0*/  LEA.HI R12, R12, R11, RZ, 0x5 ;  /* 0x0000000b0c0c7211 */ /* 0x000fc800078f28ff */
[----:B------:R-:W-:-:S04]  /*c4d0*/  LEA.HI.SX32 R12, R12, R117, 0x1b ;  /* 0x000000750c0c7211 */ /* 0x000fc800078fdaff */
[----:B------:R-:W-:Y:S01]  /*c4e0*/  SHF.R.S32.HI R13, RZ, 0x1f, R12 ;  /* 0x0000001fff0d7819 */ /* 0x000fe2000001140c */
[----:B------:R-:W-:-:S03]  /*c4f0*/  IMAD.SHL.U32 R11, R12, 0x10, RZ ;  /* 0x000000100c0b7824 */ /* 0x000fc600078e00ff */
[----:B------:R-:W-:Y:S02]  /*c500*/  LEA.HI R13, R13, R12, RZ, 0x2 ;  /* 0x0000000c0d0d7211 */ /* 0x000fe400078f10ff */
[----:B------:R-:W-:Y:S02]  /*c510*/  ISETP.GE.AND P2, PT, R11, R137, PT ;  /* 0x000000890b00720c */ /* 0x000fe40003f46270 */
[----:B------:R-:W-:-:S05]  /*c520*/  SHF.R.S32.HI R12, RZ, 0x2, R13 ;  /* 0x00000002ff0c7819 */ /* 0x000fca000001140d */
[----:B------:R-:W-:-:S06]  /*c530*/  IMAD R12, R12, 0x2800, R213 ;  /* 0x000028000c0c7824 */ /* 0x000fcc00078e02d5 */
[----:B------:R-:W-:-:S04]  /*c540*/  @!P2 IADD3 R42, P4, R11, R120, RZ ;  /* 0x000000780b2aa210 */ /* 0x000fc80007f9e0ff */
[----:B------:R-:W-:Y:S02]  /*c550*/  @!P2 LEA.HI.X.SX32 R43, R11, R44, 0x1, P4 ;  /* 0x0000002c0b2ba211 */ /* 0x000fe400020f0eff */
[----:B------:R-:W-:Y:S02]  /*c560*/  LOP3.LUT R11, R212, 0x30, R11, 0xf8, !PT ;  /* 0x00000030d40b7812 */ /* 0x000fe400078ef80b */
[----:B------:R-:W-:Y:S02]  /*c570*/  ISETP.GE.AND P4, PT, R16, R118, PT ;  /* 0x000000761000720c */ /* 0x000fe40003f86270 */
[----:B------:R-:W-:-:S05]  /*c580*/  LOP3.LUT R11, R11, R4, RZ, 0x3c, !PT ;  /* 0x000000040b0b7212 */ /* 0x000fca00078e3cff */
[----:B------:R-:W-:Y:S02]  /*c590*/  IMAD.IADD R12, R12, 0x1, R11 ;  /* 0x000000010c0c7824 */ /* 0x000fe400078e020b */
[C---:B------:R-:W-:Y:S02]  /*c5a0*/  IMAD R11, R19.reuse, 0x7800, R133 ;  /* 0x00007800130b7824 */ /* 0x040fe400078e0285 */
[----:B------:R-:W-:Y:S02]  /*c5b0*/  IMAD R13, R19, 0x7800, R12 ;  /* 0x00007800130d7824 */ /* 0x000fe400078e020c */
[C---:B------:R-:W-:Y:S02]  /*c5c0*/  IMAD.IADD R11, R18.reuse, 0x1, R11 ;  /* 0x00000001120b7824 */ /* 0x040fe400078e020b */
[----:B------:R-:W-:-:S03]  /*c5d0*/  IMAD.IADD R36, R18, 0x1, R13 ;  /* 0x0000000112247824 */ /* 0x000fc600078e020d */
[----:B------:R0:W1:Y:S04]  /*c5e0*/  LDS.128 R12, [R11+0x1a400] ;  /* 0x01a400000b0c7984 */ /* 0x0000680000000c00 */
[----:B------:R-:W4:Y:S01]  /*c5f0*/  LDS.128 R36, [R36+0x1a400] ;  /* 0x01a4000024247984 */ /* 0x000f220000000c00 */
[----:B------:R-:W-:Y:S05]  /*c600*/  @P4 BRA `(.L_x_523) ;  /* 0x0000000c004c4947 */ /* 0x000fea0003800000 */
[----:B------:R-:W-:Y:S01]  /*c610*/  SHF.R.U32.HI R45, RZ, 0x8, R73 ;  /* 0x00000008ff2d7819 */ /* 0x000fe20000011649 */
[----:B----4-:R-:W-:Y:S01]  /*c620*/  IMAD.MOV.U32 R49, RZ, RZ, R36 ;  /* 0x000000ffff317224 */ /* 0x010fe200078e0024 */
[----:B-1----:R-:W-:Y:S02]  /*c630*/  MOV R48, R12 ;  /* 0x0000000c00307202 */ /* 0x002fe40000000f00 */
[----:B------:R-:W-:Y:S01]  /*c640*/  SHF.R.U32.HI R51, RZ, 0x8, R75 ;  /* 0x00000008ff337819 */ /* 0x000fe2000001164b */
[----:B------:R-:W-:Y:S01]  /*c650*/  IMAD.SHL.U32 R12, R45, 0x100, RZ ;  /* 0x000001002d0c7824 */ /* 0x000fe200078e00ff */
[----:B0-----:R-:W-:Y:S01]  /*c660*/  LOP3.LUT R11, R73, 0xff0000ff, RZ, 0xc0, !PT ;  /* 0xff0000ff490b7812 */ /* 0x001fe200078ec0ff */
[----:B------:R-:W-:Y:S01]  /*c670*/  IMAD.MOV.U32 R45, RZ, RZ, R14 ;  /* 0x000000ffff2d7224 */ /* 0x000fe200078e000e */
[----:B------:R-:W-:Y:S01]  /*c680*/  SHF.R.U32.HI R56, RZ, 0x10, R73 ;  /* 0x00000010ff387819 */ /* 0x000fe20000011649 */
[----:B------:R-:W-:Y:S01]  /*c690*/  IMAD.SHL.U32 R51, R51, 0x100, RZ ;  /* 0x0000010033337824 */ /* 0x000fe200078e00ff */
[----:B------:R-:W-:-:S02]  /*c6a0*/  SHF.R.U32.HI R53, RZ, 0x8, R61 ;  /* 0x00000008ff357819 */ /* 0x000fc4000001163d */
[----:B------:R-:W-:Y:S02]  /*c6b0*/  SHF.R.U32.HI R54, RZ, 0x10, R75 ;  /* 0x00000010ff367819 */ /* 0x000fe4000001164b */
[----:B------:R-:W-:Y:S01]  /*c6c0*/  SHF.R.U32.HI R55, RZ, 0x8, R63 ;  /* 0x00000008ff377819 */ /* 0x000fe2000001163f */
[----:B------:R-:W-:Y:S01]  /*c6d0*/  IMAD.SHL.U32 R53, R53, 0x100, RZ ;  /* 0x0000010035357824 */ /* 0x000fe200078e00ff */
[----:B------:R-:W-:Y:S02]  /*c6e0*/  LOP3.LUT R11, R11, 0xff00, R12, 0xf8, !PT ;  /* 0x0000ff000b0b7812 */ /* 0x000fe400078ef80c */
[----:B------:R-:W-:Y:S01]  /*c6f0*/  SHF.L.U32 R14, R56, 0x10, RZ ;  /* 0x00000010380e7819 */ /* 0x000fe200000006ff */
[----:B------:R-:W-:Y:S01]  /*c700*/  IMAD.SHL.U32 R55, R55, 0x100, RZ ;  /* 0x0000010037377824 */ /* 0x000fe200078e00ff */
[----:B------:R-:W-:Y:S02]  /*c710*/  LOP3.LUT R46, R75, 0xff0000ff, RZ, 0xc0, !PT ;  /* 0xff0000ff4b2e7812 */ /* 0x000fe400078ec0ff */
[----:B------:R-:W-:-:S02]  /*c720*/  LOP3.LUT R50, R61, 0xff0000ff, RZ, 0xc0, !PT ;  /* 0xff0000ff3d327812 */ /* 0x000fc400078ec0ff */
[----:B------:R-:W-:Y:S01]  /*c730*/  LOP3.LUT R14, R11, 0xff0000, R14, 0xf8, !PT ;  /* 0x00ff00000b0e7812 */ /* 0x000fe200078ef80e */
[----:B------:R-:W-:Y:S01]  /*c740*/  IMAD.U32 R11, R54, 0x10000, RZ ;  /* 0x00010000360b7824 */ /* 0x000fe200078e00ff */
[----:B------:R-:W-:Y:S02]  /*c750*/  LOP3.LUT R46, R46, 0xff00, R51, 0xf8, !PT ;  /* 0x0000ff002e2e7812 */ /* 0x000fe400078ef833 */
[----:B------:R-:W-:Y:S02]  /*c760*/  LOP3.LUT R52, R63, 0xff0000ff, RZ, 0xc0, !PT ;  /* 0xff0000ff3f347812 */ /* 0x000fe400078ec0ff */
[----:B------:R-:W-:Y:S02]  /*c770*/  LOP3.LUT R36, R50, 0xff00, R53, 0xf8, !PT ;  /* 0x0000ff0032247812 */ /* 0x000fe400078ef835 */
[----:B------:R-:W-:Y:S02]  /*c780*/  F2FP.F16.E4M3.UNPACK_B R54, R147.H1 ;  /* 0x00000093ff36723e */ /* 0x000fe400030006ff */
[----:B------:R-:W-:-:S02]  /*c790*/  F2FP.F16.E4M3.UNPACK_B R51, R49.H1 ;  /* 0x00000031ff33723e */ /* 0x000fc400030006ff */
[----:B------:R-:W-:Y:S02]  /*c7a0*/  F2FP.F16.E4M3.UNPACK_B R50, R48.H1 ;  /* 0x00000030ff32723e */ /* 0x000fe400030006ff */
[----:B------:R-:W-:Y:S01]  /*c7b0*/  LOP3.LUT R12, R52, 0xff00, R55, 0xf8, !PT ;  /* 0x0000ff00340c7812 */ /* 0x000fe200078ef837 */
[----:B------:R-:W-:Y:S01]  /*c7c0*/  HADD2.F32 R55, -RZ, R54.H0_H0 ;  /* 0x20000036ff377230 */ /* 0x000fe20000004100 */
[----:B------:R-:W-:Y:S01]  /*c7d0*/  LOP3.LUT R11, R46, 0xff0000, R11, 0xf8, !PT ;  /* 0x00ff00002e0b7812 */ /* 0x000fe200078ef80b */
[----:B------:R-:W-:Y:S01]  /*c7e0*/  HADD2.F32 R46, -RZ, R51.H0_H0 ;  /* 0x20000033ff2e7230 */ /* 0x000fe20000004100 */
[----:B------:R-:W-:Y:S01]  /*c7f0*/  MOV R47, R38 ;  /* 0x00000026002f7202 */ /* 0x000fe20000000f00 */
[----:B------:R-:W-:Y:S01]  /*c800*/  HADD2.F32 R38, -RZ, R50.H0_H0 ;  /* 0x20000032ff267230 */ /* 0x000fe20000004100 */
[----:B------:R-:W-:Y:S01]  /*c810*/  F2FP.F16.E4M3.UNPACK_B R52, R149.H1 ;  /* 0x00000095ff34723e */ /* 0x000fe200030006ff */
[----:B------:R-:W-:Y:S01]  /*c820*/  HADD2.F32 R54, -RZ, R54.H1_H1 ;  /* 0x30000036ff367230 */ /* 0x000fe20000004100 */
[----:B------:R-:W-:Y:S01]  /*c830*/  SHF.R.U32.HI R57, RZ, 0x10, R61 ;  /* 0x00000010ff397819 */ /* 0x000fe2000001163d */
[----:B------:R-:W-:Y:S01]  /*c840*/  FMUL.FTZ R61, R46, R55 ;  /* 0x000000372e3d7220 */ /* 0x000fe20000410000 */
[----:B------:R-:W-:Y:S01]  /*c850*/  SHF.R.U32.HI R59, RZ, 0x10, R63 ;  /* 0x00000010ff3b7819 */ /* 0x000fe2000001163f */
[----:B------:R-:W-:-:S02]  /*c860*/  HADD2.F32 R53, -RZ, R52.H0_H0 ;  /* 0x20000034ff357230 */ /* 0x000fc40000004100 */
[C---:B------:R-:W-:Y:S01]  /*c870*/  FMUL.FTZ R55, R38.reuse, R55 ;  /* 0x0000003726377220 */ /* 0x040fe20000410000 */
[----:B------:R-:W-:Y:S01]  /*c880*/  HADD2.F32 R50, -RZ, R50.H1_H1 ;  /* 0x30000032ff327230 */ /* 0x000fe20000004100 */
[----:B------:R-:W-:Y:S01]  /*c890*/  F2FP.F16.E4M3.UNPACK_B R147, R147 ;  /* 0x00000093ff93723e */ /* 0x000fe200020006ff */
[----:B------:R-:W-:Y:S02]  /*c8a0*/  IMAD.U32 R59, R59, 0x10000, RZ ;  /* 0x000100003b3b7824 */ /* 0x000fe400078e00ff */
[-C--:B------:R-:W-:Y:S01]  /*c8b0*/  FFMA.FTZ R38, R38, R53.reuse, -R61 ;  /* 0x0000003526267223 */ /* 0x080fe2000001083d */
[----:B------:R-:W-:Y:S01]  /*c8c0*/  FFMA.FTZ R46, R46, R53, R55 ;  /* 0x000000352e2e7223 */ /* 0x000fe20000010037 */
[----:B------:R-:W-:Y:S01]  /*c8d0*/  HADD2.F32 R51, -RZ, R51.H1_H1 ;  /* 0x30000033ff337230 */ /* 0x000fe20000004100 */
[----:B------:R-:W-:Y:S01]  /*c8e0*/  F2FP.F16.E4M3.UNPACK_B R53, R49 ;  /* 0x00000031ff35723e */ /* 0x000fe200020006ff */
[----:B------:R-:W-:Y:S01]  /*c8f0*/  HADD2.F32 R55, -RZ, R52.H1_H1 ;  /* 0x30000034ff377230 */ /* 0x000fe20000004100 */
[----:B------:R-:W-:Y:S01]  /*c900*/  F2FP.F16.E4M3.UNPACK_B R52, R48 ;  /* 0x00000030ff34723e */ /* 0x000fe200020006ff */
[----:B------:R-:W-:Y:S01]  /*c910*/  IMAD.U32 R57, R57, 0x10000, RZ ;  /* 0x0001000039397824 */ /* 0x000fe200078e00ff */
[----:B------:R-:W-:Y:S01]  /*c920*/  LOP3.LUT R12, R12, 0xff0000, R59, 0xf8, !PT ;  /* 0x00ff00000c0c7812 */ /* 0x000fe200078ef83b */
[-C--:B------:R-:W-:Y:S01]  /*c930*/  FMUL.FTZ R49, R51, R54.reuse ;  /* 0x0000003633317220 */ /* 0x080fe20000410000 */
[----:B------:R-:W-:Y:S01]  /*c940*/  FMUL.FTZ R56, R50, R54 ;  /* 0x0000003632387220 */ /* 0x000fe20000410000 */
[----:B------:R-:W-:Y:S01]  /*c950*/  F2FP.F16.E4M3.UNPACK_B R149, R149 ;  /* 0x00000095ff95723e */ /* 0x000fe200020006ff */
[----:B------:R-:W-:Y:S01]  /*c960*/  HADD2.F32 R59, -RZ, R147.H0_H0 ;  /* 0x20000093ff3b7230 */ /* 0x000fe20000004100 */
[----:B------:R-:W-:Y:S01]  /*c970*/  LOP3.LUT R36, R36, 0xff0000, R57, 0xf8, !PT ;  /* 0x00ff000024247812 */ /* 0x000fe200078ef839 */
[----:B------:R-:W-:-:S02]  /*c980*/  HADD2.F32 R54, -RZ, R53.H0_H0 ;  /* 0x20000035ff367230 */ /* 0x000fc40000004100 */
[-C--:B------:R-:W-:Y:S01]  /*c990*/  FFMA.FTZ R49, R50, R55.reuse, -R49 ;  /* 0x0000003732317223 */ /* 0x080fe20000010831 */
[--C-:B------:R-:W-:Y:S02]  /*c9a0*/  HADD2.F32 R48, -RZ, R52.reuse.H0_H0 ;  /* 0x20000034ff307230 */ /* 0x100fe40000004100 */
[----:B------:R-:W-:Y:S01]  /*c9b0*/  FFMA.FTZ R51, R51, R55, R56 ;  /* 0x0000003733337223 */ /* 0x000fe20000010038 */
[----:B------:R-:W-:Y:S02]  /*c9c0*/  HADD2.F32 R57, -RZ, R149.H0_H0 ;  /* 0x20000095ff397230 */ /* 0x000fe40000004100 */
[-C--:B------:R-:W-:Y:S01]  /*c9d0*/  FMUL.FTZ R61, R54, R59.reuse ;  /* 0x0000003b363d7220 */ /* 0x080fe20000410000 */
[----:B------:R-:W-:Y:S02]  /*c9e0*/  HADD2.F32 R147, -RZ, R147.H1_H1 ;  /* 0x30000093ff937230 */ /* 0x000fe40000004100 */
[----:B------:R-:W-:Y:S01]  /*c9f0*/  FMUL.FTZ R59, R48, R59 ;  /* 0x0000003b303b7220 */ /* 0x000fe20000410000 */
[----:B------:R-:W-:Y:S01]  /*ca00*/  HADD2.F32 R55, -RZ, R53.H1_H1 ;  /* 0x30000035ff377230 */ /* 0x000fe20000004100 */
[----:B------:R-:W-:Y:S01]  /*ca10*/  F2FP.F16.E4M3.UNPACK_B R56, R47.H1 ;  /* 0x0000002fff38723e */ /* 0x000fe200030006ff */
[----:B------:R-:W-:-:S02]  /*ca20*/  HADD2.F32 R52, -RZ, R52.H1_H1 ;  /* 0x30000034ff347230 */ /* 0x000fc40000004100 */
[----:B------:R-:W-:Y:S01]  /*ca30*/  FFMA.FTZ R50, R54, R57, R59 ;  /* 0x0000003936327223 */ /* 0x000fe2000001003b */
[----:B------:R-:W-:Y:S02]  /*ca40*/  HADD2.F32 R149, -RZ, R149.H1_H1 ;  /* 0x30000095ff957230 */ /* 0x000fe40000004100 */
[-C--:B------:R-:W-:Y:S01]  /*ca50*/  FMUL.FTZ R53, R55, R147.reuse ;  /* 0x0000009337357220 */ /* 0x080fe20000410000 */
[----:B------:R-:W-:Y:S01]  /*ca60*/  F2FP.F16.E4M3.UNPACK_B R54, R148.H1 ;  /* 0x00000094ff36723e */ /* 0x000fe200030006ff */
[----:B------:R-:W-:Y:S01]  /*ca70*/  FMUL.FTZ R58, R52, R147 ;  /* 0x00000093343a7220 */ /* 0x000fe20000410000 */
[----:B------:R-:W-:Y:S01]  /*ca80*/  FFMA.FTZ R48, R48, R57, -R61 ;  /* 0x0000003930307223 */ /* 0x000fe2000001083d */
[----:B------:R-:W-:Y:S01]  /*ca90*/  FFMA.FTZ R53, R52, R149, -R53 ;  /* 0x0000009534357223 */ /* 0x000fe20000010835 */
[----:B------:R-:W-:Y:S01]  /*caa0*/  F2FP.F16.E4M3.UNPACK_B R59, R150.H1 ;  /* 0x00000096ff3b723e */ /* 0x000fe200030006ff */
[----:B------:R-:W-:Y:S01]  /*cab0*/  HADD2.F32 R61, -RZ, R54.H0_H0 ;  /* 0x20000036ff3d7230 */ /* 0x000fe20000004100 */
[----:B------:R-:W-:Y:S01]  /*cac0*/  F2FP.F16.E4M3.UNPACK_B R52, R45.H1 ;  /* 0x0000002dff34723e */ /* 0x000fe200030006ff */
[----:B------:R-:W-:-:S02]  /*cad0*/  HADD2.F32 R57, -RZ, R56.H0_H0 ;  /* 0x20000038ff397230 */ /* 0x000fc40000004100 */
[----:B------:R-:W-:Y:S01]  /*cae0*/  FFMA.FTZ R55, R55, R149, R58 ;  /* 0x0000009537377223 */ /* 0x000fe2000001003a */
[----:B------:R-:W-:Y:S01]  /*caf0*/  HADD2.F32 R63, -RZ, R54.H1_H1 ;  /* 0x30000036ff3f7230 */ /* 0x000fe20000004100 */
[----:B------:R-:W-:Y:S01]  /*cb00*/  F2FP.F16.E4M3.UNPACK_B R148, R148 ;  /* 0x00000094ff94723e */ /* 0x000fe200020006ff */
[----:B------:R-:W-:Y:S02]  /*cb10*/  HADD2.F32 R54, -RZ, R52.H0_H0 ;  /* 0x20000034ff367230 */ /* 0x000fe40000004100 */
[----:B------:R-:W-:Y:S01]  /*cb20*/  FMUL.FTZ R73, R57, R61 ;  /* 0x0000003d39497220 */ /* 0x000fe20000410000 */
[----:B------:R-:W-:Y:S01]  /*cb30*/  HADD2.F32 R60, -RZ, R59.H0_H0 ;  /* 0x2000003bff3c7230 */ /* 0x000fe20000004100 */
[----:B------:R-:W-:Y:S01]  /*cb40*/  F2FP.F16.E4M3.UNPACK_B R45, R45 ;  /* 0x0000002dff2d723e */ /* 0x000fe200020006ff */
[----:B------:R-:W-:Y:S02]  /*cb50*/  HADD2.F32 R58, -RZ, R56.H1_H1 ;  /* 0x30000038ff3a7230 */ /* 0x000fe40000004100 */
[----:B------:R-:W-:Y:S01]  /*cb60*/  FMUL.FTZ R62, R54, R61 ;  /* 0x0000003d363e7220 */ /* 0x000fe20000410000 */
[----:B------:R-:W-:-:S02]  /*cb70*/  HADD2.F32 R56, -RZ, R52.H1_H1 ;  /* 0x30000034ff387230 */ /* 0x000fc40000004100 */
[----:B------:R-:W-:Y:S01]  /*cb80*/  FFMA.FTZ R52, R54, R60, -R73 ;  /* 0x0000003c36347223 */ /* 0x000fe20000010849 */
[----:B------:R-:W-:Y:S02]  /*cb90*/  HADD2.F32 R59, -RZ, R59.H1_H1 ;  /* 0x3000003bff3b7230 */ /* 0x000fe40000004100 */
[----:B------:R-:W-:Y:S01]  /*cba0*/  FMUL.FTZ R61, R58, R63 ;  /* 0x0000003f3a3d7220 */ /* 0x000fe20000410000 */
[----:B------:R-:W-:Y:S01]  /*cbb0*/  F2FP.F16.E4M3.UNPACK_B R54, R47 ;  /* 0x0000002fff36723e */ /* 0x000fe200020006ff */
[C---:B------:R-:W-:Y:S01]  /*cbc0*/  FMUL.FTZ R73, R56.reuse, R63 ;  /* 0x0000003f38497220 */ /* 0x040fe20000410000 */
[----:B------:R-:W-:Y:S01]  /*cbd0*/  F2FP.F16.E4M3.UNPACK_B R150, R150 ;  /* 0x00000096ff96723e */ /* 0x000fe200020006ff */
[-C--:B------:R-:W-:Y:S01]  /*cbe0*/  FFMA.FTZ R63, R56, R59.reuse, -R61 ;  /* 0x0000003b383f7223 */ /* 0x080fe2000001083d */
[----:B------:R-:W-:Y:S02]  /*cbf0*/  HADD2.F32 R47, -RZ, R45.H0_H0 ;  /* 0x2000002dff2f7230 */ /* 0x000fe40000004100 */
[----:B------:R-:W-:Y:S01]  /*cc00*/  FFMA.FTZ R73, R58, R59, R73 ;  /* 0x0000003b3a497223 */ /* 0x000fe20000010049 */
[----:B------:R-:W-:-:S02]  /*cc10*/  HADD2.F32 R58, -RZ, R148.H0_H0 ;  /* 0x20000094ff3a7230 */ /* 0x000fc40000004100 */
[----:B------:R-:W-:Y:S01]  /*cc20*/  FFMA.FTZ R62, R57, R60, R62 ;  /* 0x0000003c393e7223 */ /* 0x000fe2000001003e */
[----:B------:R-:W-:Y:S01]  /*cc30*/  HADD2.F32 R56, -RZ, R54.H0_H0 ;  /* 0x20000036ff387230 */ /* 0x000fe20000004100 */
[----:B------:R-:W-:Y:S01]  /*cc40*/  F2FP.SATFINITE.E4M3.F32.PACK_AB_MERGE_C R46, R51, R46, RZ ;  /* 0x0000002e332e723e */ /* 0x000fe200048070ff */
[----:B------:R-:W-:Y:S02]  /*cc50*/  HADD2.F32 R148, -RZ, R148.H1_H1 ;  /* 0x30000094ff947230 */ /* 0x000fe40000004100 */
[-C--:B------:R-:W-:Y:S01]  /*cc60*/  FMUL.FTZ R59, R47, R58.reuse ;  /* 0x0000003a2f3b7220 */ /* 0x080fe20000410000 */
[----:B------:R-:W-:Y:S02]  /*cc70*/  HADD2.F32 R54, -RZ, R54.H1_H1 ;  /* 0x30000036ff367230 */ /* 0x000fe40000004100 */
[----:B------:R-:W-:Y:S01]  /*cc80*/  FMUL.FTZ R60, R56, R58 ;  /* 0x0000003a383c7220 */ /* 0x000fe20000410000 */
[----:B------:R-:W-:Y:S01]  /*cc90*/  HADD2.F32 R45, -RZ, R45.H1_H1 ;  /* 0x3000002dff2d7230 */ /* 0x000fe20000004100 */
[----:B------:R-:W-:Y:S01]  /*cca0*/  F2FP.SATFINITE.E4M3.F32.PACK_AB_MERGE_C R38, R49, R38, RZ ;  /* 0x000000263126723e */ /* 0x000fe200048070ff */
[----:B------:R-:W-:-:S02]  /*ccb0*/  HADD2.F32 R57, -RZ, R150.H0_H0 ;  /* 0x20000096ff397230 */ /* 0x000fc40000004100 */
[CC--:B------:R-:W-:Y:S01]  /*ccc0*/  FMUL.FTZ R58, R54.reuse, R148.reuse ;  /* 0x00000094363a7220 */ /* 0x0c0fe20000410000 */
[----:B------:R-:W-:Y:S02]  /*ccd0*/  HADD2.F32 R150, -RZ, R150.H1_H1 ;  /* 0x30000096ff967230 */ /* 0x000fe40000004100 */
[----:B------:R-:W-:Y:S01]  /*cce0*/  FMUL.FTZ R61, R45, R148 ;  /* 0x000000942d3d7220 */ /* 0x000fe20000410000 */
[----:B------:R-:W-:Y:S01]  /*ccf0*/  F2FP.F16.E4M3.UNPACK_B R51, R37 ;  /* 0x00000025ff33723e */ /* 0x000fe200020006ff */
[----:B------:R-:W-:Y:S01]  /*cd00*/  FFMA.FTZ R60, R47, R57, -R60 ;  /* 0x000000392f3c7223 */ /* 0x000fe2000001083c */
[----:B------:R-:W-:Y:S01]  /*cd10*/  F2FP.F16.E4M3.UNPACK_B R49, R13 ;  /* 0x0000000dff31723e */ /* 0x000fe200020006ff */
[-C--:B------:R-:W-:Y:S01]  /*cd20*/  FFMA.FTZ R45, R45, R150.reuse, -R58 ;  /* 0x000000962d2d7223 */ /* 0x080fe2000001083a */
[----:B------:R-:W-:Y:S01]  /*cd30*/  FFMA.FTZ R150, R54, R150, R61 ;  /* 0x0000009636967223 */ /* 0x000fe2000001003d */
[----:B------:R-:W-:Y:S01]  /*cd40*/  F2FP.F16.E4M3.UNPACK_B R54, R36 ;  /* 0x00000024ff36723e */ /* 0x000fe200020006ff */
[----:B------:R-:W-:Y:S01]  /*cd50*/  FFMA.FTZ R59, R56, R57, R59 ;  /* 0x00000039383b7223 */ /* 0x000fe2000001003b */
[----:B------:R-:W-:-:S02]  /*cd60*/  F2FP.SATFINITE.E4M3.F32.PACK_AB_MERGE_C R63, R63, R52, RZ ;  /* 0x000000343f3f723e */ /* 0x000fc400048070ff */
[----:B------:R-:W-:Y:S01]  /*cd70*/  F2FP.SATFINITE.E4M3.F32.PACK_AB_MERGE_C R46, R55, R50, R46 ;  /* 0x00000032372e723e */ /* 0x000fe2000480702e */
[----:B------:R-:W-:Y:S01]  /*cd80*/  HADD2.F32 R50, -RZ, R51.H0_H0 ;  /* 0x20000033ff327230 */ /* 0x000fe20000004100 */
[----:B------:R-:W-:Y:S01]  /*cd90*/  F2FP.SATFINITE.E4M3.F32.PACK_AB_MERGE_C R62, R73, R62, RZ ;  /* 0x0000003e493e723e */ /* 0x000fe200048070ff */
[--C-:B------:R-:W-:Y:S01]  /*cda0*/  HADD2.F32 R57, -RZ, R54.reuse.H0_H0 ;  /* 0x20000036ff397230 */ /* 0x100fe20000004100 */
[----:B------:R-:W-:Y:S01]  /*cdb0*/  F2FP.SATFINITE.E4M3.F32.PACK_AB_MERGE_C R47, R53, R48, R38 ;  /* 0x00000030352f723e */ /* 0x000fe20004807026 */
[----:B------:R-:W-:Y:S01]  /*cdc0*/  HADD2.F32 R48, -RZ, R49.H0_H0 ;  /* 0x20000031ff307230 */ /* 0x000fe20000004100 */
[----:B------:R-:W-:Y:S01]  /*cdd0*/  F2FP.F16.E4M3.UNPACK_B R52, R14 ;  /* 0x0000000eff34723e */ /* 0x000fe200020006ff */
[----:B------:R-:W-:Y:S01]  /*cde0*/  HADD2.F32 R53, -RZ, R51.H1_H1 ;  /* 0x30000033ff357230 */ /* 0x000fe20000004100 */
[----:B------:R-:W-:Y:S01]  /*cdf0*/  F2FP.SATFINITE.E4M3.F32.PACK_AB_MERGE_C R38, R150, R59, R62 ;  /* 0x0000003b9626723e */ /* 0x000fe2000480703e */
[----:B------:R-:W-:Y:S01]  /*ce00*/  FMUL.FTZ R59, R50, R57 ;  /* 0x00000039323b7220 */ /* 0x000fe20000410000 */
[----:B------:R-:W-:-:S02]  /*ce10*/  HADD2.F32 R56, -RZ, R54.H1_H1 ;  /* 0x30000036ff387230 */ /* 0x000fc40000004100 */
[C---:B------:R-:W-:Y:S01]  /*ce20*/  FMUL.FTZ R57, R48.reuse, R57 ;  /* 0x0000003930397220 */ /* 0x040fe20000410000 */
[--C-:B------:R-:W-:Y:S01]  /*ce30*/  HADD2.F32 R55, -RZ, R52.reuse.H0_H0 ;  /* 0x20000034ff377230 */ /* 0x100fe20000004100 */
[----:B------:R-:W-:Y:S01]  /*ce40*/  F2FP.F16.E4M3.UNPACK_B R14, R14.H1 ;  /* 0x0000000eff0e723e */ /* 0x000fe200030006ff */
[----:B------:R-:W-:Y:S02]  /*ce50*/  HADD2.F32 R51, -RZ, R49.H1_H1 ;  /* 0x30000031ff337230 */ /* 0x000fe40000004100 */
[-C--:B------:R-:W-:Y:S01]  /*ce60*/  FMUL.FTZ R58, R53, R56.reuse ;  /* 0x00000038353a7220 */ /* 0x080fe20000410000 */
[----:B------:R-:W-:Y:S02]  /*ce70*/  HADD2.F32 R54, -RZ, R52.H1_H1 ;  /* 0x30000034ff367230 */ /* 0x000fe40000004100 */
[-C--:B------:R-:W-:Y:S01]  /*ce80*/  FFMA.FTZ R48, R48, R55.reuse, -R59 ;  /* 0x0000003730307223 */ /* 0x080fe2000001083b */
[----:B------:R-:W-:Y:S01]  /*ce90*/  FFMA.FTZ R49, R50, R55, R57 ;  /* 0x0000003732317223 */ /* 0x000fe20000010039 */
[----:B------:R-:W-:Y:S01]  /*cea0*/  FMUL.FTZ R56, R51, R56 ;  /* 0x0000003833387220 */ /* 0x000fe20000410000 */
[----:B------:R-:W-:-:S02]  /*ceb0*/  F2FP.F16.E4M3.UNPACK_B R52, R37.H1 ;  /* 0x00000025ff34723e */ /* 0x000fc400030006ff */
[----:B------:R-:W-:Y:S01]  /*cec0*/  F2FP.F16.E4M3.UNPACK_B R55, R36.H1 ;  /* 0x00000024ff37723e */ /* 0x000fe200030006ff */
[-C--:B------:R-:W-:Y:S01]  /*ced0*/  FFMA.FTZ R36, R53, R54.reuse, R56 ;  /* 0x0000003635247223 */ /* 0x080fe20000010038 */
[----:B------:R-:W-:Y:S01]  /*cee0*/  F2FP.F16.E4M3.UNPACK_B R50, R13.H1 ;  /* 0x0000000dff32723e */ /* 0x000fe200030006ff */
[----:B------:R-:W-:Y:S01]  /*cef0*/  FFMA.FTZ R13, R51, R54, -R58 ;  /* 0x00000036330d7223 */ /* 0x000fe2000001083a */
[----:B------:R-:W-:Y:S01]  /*cf00*/  HADD2.F32 R51, -RZ, R52.H0_H0 ;  /* 0x20000034ff337230 */ /* 0x000fe20000004100 */
[-C--:B------:R-:W-:Y:S01]  /*cf10*/  F2FP.F16.E4M3.UNPACK_B R59, R12.reuse ;  /* 0x0000000cff3b723e */ /* 0x080fe200020006ff */
[----:B------:R-:W-:Y:S01]  /*cf20*/  HADD2.F32 R54, -RZ, R55.H0_H0 ;  /* 0x20000037ff367230 */ /* 0x000fe20000004100 */
[----:B------:R-:W-:Y:S01]  /*cf30*/  F2FP.F16.E4M3.UNPACK_B R61, R12.H1 ;  /* 0x0000000cff3d723e */ /* 0x000fe200030006ff */
[----:B------:R-:W-:Y:S01]  /*cf40*/  HADD2.F32 R37, -RZ, R50.H0_H0 ;  /* 0x20000032ff257230 */ /* 0x000fe20000004100 */
[----:B------:R-:W-:Y:S01]  /*cf50*/  F2FP.F16.E4M3.UNPACK_B R12, R11 ;  /* 0x0000000bff0c723e */ /* 0x000fe200020006ff */
[----:B------:R-:W-:-:S02]  /*cf60*/  HADD2.F32 R53, -RZ, R52.H1_H1 ;  /* 0x30000034ff357230 */ /* 0x000fc40000004100 */
[-C--:B------:R-:W-:Y:S01]  /*cf70*/  FMUL.FTZ R58, R51, R54.reuse ;  /* 0x00000036333a7220 */ /* 0x080fe20000410000 */
[----:B------:R-:W-:Y:S02]  /*cf80*/  HADD2.F32 R56, -RZ, R55.H1_H1 ;  /* 0x30000037ff387230 */ /* 0x000fe40000004100 */
[----:B------:R-:W-:Y:S01]  /*cf90*/  FMUL.FTZ R54, R37, R54 ;  /* 0x0000003625367220 */ /* 0x000fe20000410000 */
[----:B------:R-:W-:Y:S01]  /*cfa0*/  HADD2.F32 R50, -RZ, R50.H1_H1 ;  /* 0x30000032ff327230 */ /* 0x000fe20000004100 */
[----:B------:R-:W-:Y:S01]  /*cfb0*/  F2FP.SATFINITE.E4M3.F32.PACK_AB_MERGE_C R45, R45, R60, R63 ;  /* 0x0000003c2d2d723e */ /* 0x000fe2000480703f */
[--C-:B------:R-:W-:Y:S02]  /*cfc0*/  HADD2.F32 R52, -RZ, R14.reuse.H0_H0 ;  /* 0x2000000eff347230 */ /* 0x100fe40000004100 */
[-C--:B------:R-:W-:Y:S01]  /*cfd0*/  FMUL.FTZ R57, R53, R56.reuse ;  /* 0x0000003835397220 */ /* 0x080fe20000410000 */
[----:B------:R-:W-:Y:S02]  /*cfe0*/  HADD2.F32 R55, -RZ, R14.H1_H1 ;  /* 0x3000000eff377230 */ /* 0x000fe40000004100 */
[----:B------:R-:W-:Y:S01]  /*cff0*/  FMUL.FTZ R56, R50, R56 ;  /* 0x0000003832387220 */ /* 0x000fe20000410000 */
[----:B------:R-:W-:-:S02]  /*d000*/  HADD2.F32 R62, -RZ, R59.H0_H0 ;  /* 0x2000003bff3e7230 */ /* 0x000fc40000004100 */
[-C--:B------:R-:W-:Y:S01]  /*d010*/  FFMA.FTZ R14, R37, R52.reuse, -R58 ;  /* 0x00000034250e7223 */ /* 0x080fe2000001083a */
[----:B------:R-:W-:Y:S01]  /*d020*/  FFMA.FTZ R37, R51, R52, R54 ;  /* 0x0000003433257223 */ /* 0x000fe20000010036 */
[----:B------:R-:W-:Y:S01]  /*d030*/  FFMA.FTZ R51, R50, R55, -R57 ;  /* 0x0000003732337223 */ /* 0x000fe20000010839 */
[----:B------:R-:W-:Y:S01]  /*d040*/  F2FP.F16.E4M3.UNPACK_B R52, R15 ;  /* 0x0000000fff34723e */ /* 0x000fe200020006ff */
[----:B------:R-:W-:Y:S01]  /*d050*/  FFMA.FTZ R50, R53, R55, R56 ;  /* 0x0000003735327223 */ /* 0x000fe20000010038 */
[-C--:B------:R-:W-:Y:S01]  /*d060*/  F2FP.F16.E4M3.UNPACK_B R54, R39.reuse ;  /* 0x00000027ff36723e */ /* 0x080fe200020006ff */
[----:B------:R-:W-:Y:S01]  /*d070*/  HADD2.F32 R72, -RZ, R61.H0_H0 ;  /* 0x2000003dff487230 */ /* 0x000fe20000004100 */
[----:B------:R-:W-:Y:S01]  /*d080*/  F2FP.F16.E4M3.UNPACK_B R55, R39.H1 ;  /* 0x00000027ff37723e */ /* 0x000fe200030006ff */
[----:B------:R-:W-:Y:S01]  /*d090*/  HADD2.F32 R39, -RZ, R52.H0_H0 ;  /* 0x20000034ff277230 */ /* 0x000fe20000004100 */
[----:B------:R-:W-:Y:S01]  /*d0a0*/  F2FP.F16.E4M3.UNPACK_B R15, R15.H1 ;  /* 0x0000000fff0f723e */ /* 0x000fe200030006ff */
[----:B------:R-:W-:Y:S01]  /*d0b0*/  HADD2.F32 R56, -RZ, R54.H0_H0 ;  /* 0x20000036ff387230 */ /* 0x000fe20000004100 */
[----:B------:R-:W-:Y:S01]  /*d0c0*/  F2FP.F16.E4M3.UNPACK_B R57, R11.H1 ;  /* 0x0000000bff39723e */ /* 0x000fe200030006ff */
[----:B------:R-:W-:-:S02]  /*d0d0*/  HADD2.F32 R11, -RZ, R55.H0_H0 ;  /* 0x20000037ff0b7230 */ /* 0x000fc40000004100 */
[-C--:B------:R-:W-:Y:S01]  /*d0e0*/  FMUL.FTZ R63, R39, R62.reuse ;  /* 0x0000003e273f7220 */ /* 0x080fe20000410000 */
[----:B------:R-:W-:Y:S02]  /*d0f0*/  HADD2.F32 R53, -RZ, R15.H0_H0 ;  /* 0x2000000fff357230 */ /* 0x000fe40000004100 */
[----:B------:R-:W-:Y:S01]  /*d100*/  FMUL.FTZ R74, R56, R62 ;  /* 0x0000003e384a7220 */ /* 0x000fe20000410000 */
[----:B------:R-:W-:Y:S02]  /*d110*/  HADD2.F32 R58, -RZ, R12.H0_H0 ;  /* 0x2000000cff3a7230 */ /* 0x000fe40000004100 */
[-C--:B------:R-:W-:Y:S01]  /*d120*/  FMUL.FTZ R62, R11, R72.reuse ;  /* 0x000000480b3e7220 */ /* 0x080fe20000410000 */
[----:B------:R-:W-:Y:S02]  /*d130*/  HADD2.F32 R60, -RZ, R57.H0_H0 ;  /* 0x20000039ff3c7230 */ /* 0x000fe40000004100 */
[----:B------:R-:W-:Y:S01]  /*d140*/  FMUL.FTZ R72, R53, R72 ;  /* 0x0000004835487220 */ /* 0x000fe20000410000 */
[----:B------:R-:W-:-:S02]  /*d150*/  HADD2.F32 R55, -RZ, R55.H1_H1 ;  /* 0x30000037ff377230 */ /* 0x000fc40000004100 */
[----:B------:R-:W-:Y:S01]  /*d160*/  FFMA.FTZ R63, R56, R58, R63 ;  /* 0x0000003a383f7223 */ /* 0x000fe2000001003f */
[----:B------:R-:W-:Y:S02]  /*d170*/  HADD2.F32 R56, -RZ, R61.H1_H1 ;  /* 0x3000003dff387230 */ /* 0x000fe40000004100 */
[----:B------:R-:W-:Y:S01]  /*d180*/  FFMA.FTZ R72, R11, R60, R72 ;  /* 0x0000003c0b487223 */ /* 0x000fe20000010048 */
[----:B------:R-:W-:Y:S02]  /*d190*/  HADD2.F32 R15, -RZ, R15.H1_H1 ;  /* 0x3000000fff0f7230 */ /* 0x000fe40000004100 */
[----:B------:R-:W-:Y:S01]  /*d1a0*/  FFMA.FTZ R74, R39, R58, -R74 ;  /* 0x0000003a274a7223 */ /* 0x000fe2000001084a */
[----:B------:R-:W-:Y:S02]  /*d1b0*/  HADD2.F32 R11, -RZ, R12.H1_H1 ;  /* 0x3000000cff0b7230 */ /* 0x000fe40000004100 */
[----:B------:R-:W-:Y:S01]  /*d1c0*/  FMUL.FTZ R58, R55, R56 ;  /* 0x00000038373a7220 */ /* 0x000fe20000410000 */
[----:B------:R-:W-:-:S02]  /*d1d0*/  HADD2.F32 R54, -RZ, R54.H1_H1 ;  /* 0x30000036ff367230 */ /* 0x000fc40000004100 */
[----:B------:R-:W-:Y:S01]  /*d1e0*/  FMUL.FTZ R56, R15, R56 ;  /* 0x000000380f387220 */ /* 0x000fe20000410000 */
[----:B------:R-:W-:Y:S02]  /*d1f0*/  HADD2.F32 R59, -RZ, R59.H1_H1 ;  /* 0x3000003bff3b7230 */ /* 0x000fe40000004100 */
[----:B------:R-:W-:Y:S01]  /*d200*/  FFMA.FTZ R62, R53, R60, -R62 ;  /* 0x0000003c353e7223 */ /* 0x000fe2000001083e */
[----:B------:R-:W-:Y:S01]  /*d210*/  HADD2.F32 R12, -RZ, R57.H1_H1 ;  /* 0x30000039ff0c7230 */ /* 0x000fe20000004100 */
[----:B------:R-:W-:Y:S01]  /*d220*/  F2FP.SATFINITE.E4M3.F32.PACK_AB_MERGE_C R14, R51, R14, RZ ;  /* 0x0000000e330e723e */ /* 0x000fe200048070ff */
[----:B------:R-:W-:Y:S02]  /*d230*/  HADD2.F32 R52, -RZ, R52.H1_H1 ;  /* 0x30000034ff347230 */ /* 0x000fe40000004100 */
[----:B------:R-:W-:Y:S01]  /*d240*/  FMUL.FTZ R39, R54, R59 ;  /* 0x0000003b36277220 */ /* 0x000fe20000410000 */
[----:B------:R-:W-:Y:S01]  /*d250*/  F2FP.SATFINITE.E4M3.F32.PACK_AB_MERGE_C R37, R50, R37, RZ ;  /* 0x000000253225723e */ /* 0x000fe200048070ff */
[-C--:B------:R-:W-:Y:S01]  /*d260*/  FFMA.FTZ R15, R15, R12.reuse, -R58 ;  /* 0x0000000c0f0f7223 */ /* 0x080fe2000001083a */
[----:B------:R-:W-:Y:S01]  /*d270*/  FFMA.FTZ R55, R55, R12, R56 ;  /* 0x0000000c37377223 */ /* 0x000fe20000010038 */
[C---:B------:R-:W-:Y:S01]  /*d280*/  FMUL.FTZ R59, R52.reuse, R59 ;  /* 0x0000003b343b7220 */ /* 0x040fe20000410000 */
[----:B------:R-:W-:Y:S01]  /*d290*/  FFMA.FTZ R39, R52, R11, -R39 ;  /* 0x0000000b34277223 */ /* 0x000fe20000010827 */
[----:B------:R-:W-:Y:S01]  /*d2a0*/  F2FP.SATFINITE.E4M3.F32.PACK_AB_MERGE_C R13, R13, R48, R14 ;  /* 0x000000300d0d723e */ /* 0x000fe2000480700e */
[----:B------:R-:W-:-:S02]  /*d2b0*/  IMAD.MOV.U32 R14, RZ, RZ, R45 ;  /* 0x000000ffff0e7224 */ /* 0x000fc400078e002d */
[----:B------:R-:W-:Y:S01]  /*d2c0*/  FFMA.FTZ R54, R54, R11, R59 ;  /* 0x0000000b36367223 */ /* 0x000fe2000001003b */
[----:B------:R-:W-:Y:S02]  /*d2d0*/  F2FP.SATFINITE.E4M3.F32.PACK_AB_MERGE_C R15, R15, R62, RZ ;  /* 0x0000003e0f0f723e */ /* 0x000fe400048070ff */
[----:B------:R-:W-:Y:S02]  /*d2e0*/  F2FP.SATFINITE.E4M3.F32.PACK_AB_MERGE_C R55, R55, R72, RZ ;  /* 0x000000483737723e */ /* 0x000fe400048070ff */
[----:B------:R-:W-:Y:S02]  /*d2f0*/  F2FP.SATFINITE.E4M3.F32.PACK_AB_MERGE_C R15, R39, R74, R15 ;  /* 0x0000004a270f723e */ /* 0x000fe4000480700f */
[----:B------:R-:W-:Y:S01]  /*d300*/  F2FP.SATFINITE.E4M3.F32.PACK_AB_MERGE_C R37, R36, R49, R37 ;  /* 0x000000312425723e */ /* 0x000fe20004807025 */
[----:B------:R-:W-:Y:S01]  /*d310*/  IMAD.MOV.U32 R36, RZ, RZ, R46 ;  /* 0x000000ffff247224 */ /* 0x000fe200078e002e */
[----:B------:R-:W-:Y:S02]  /*d320*/  F2FP.SATFINITE.E4M3.F32.PACK_AB_MERGE_C R39, R54, R63, R55 ;  /* 0x0000003f3627723e */ /* 0x000fe40004807037 */
[----:B------:R-:W-:-:S07]  /*d330*/  MOV R12, R47 ;  /* 0x0000002f000c7202 */ /* 0x000fce0000000f00 */
.L_x_523:
[----:B------:R-:W-:Y:S05]  /*d340*/  BSYNC B2 ;  /* 0x0000000000027941 */ /* 0x000fea0003800000 */
.L_x_522:
[----:B-1----:R1:W-:Y:S04]  /*d350*/  ST.E.128 desc[UR50][R40.64], R12 ;  /* 0x0000000c28007985 */ /* 0x0023e8000c101d32 */
[----:B----4-:R1:W-:Y:S02]  /*d360*/  @!P2 ST.E.128 desc[UR50][R42.64], R36 ;  /* 0x000000242a00a985 */ /* 0x0103e4000c101d32 */
.L_x_521:
[----:B------:R-:W-:Y:S05]  /*d370*/  BSYNC B1 ;  /* 0x0000000000017941 */ /* 0x000fea0003800000 */
.L_x_520:
[----:B------:R-:W-:Y:S01]  /*d380*/  ISETP.NE.AND P2, PT, R29, RZ, PT ;  /* 0x000000ff1d00720c */ /* 0x000fe20003f45270 */
[----:B------:R-:W-:-:S12]  /*d390*/  BSSY B1, `(.L_x_524) ;  /* 0x00000f1000017945 */ /* 0x000fd80003800000 */
[----:B------:R-:W-:Y:S05]  /*d3a0*/  @!P2 BRA `(.L_x_525) ;  /* 0x0000000c00bca947 */ /* 0x000fea0003800000 */
[----:B0---4-:R-:W-:Y:S01]  /*d3b0*/  SEL R11, R121, R146, !P3 ;  /* 0x00000092790b7207 */ /* 0x011fe20005800000 */
[----:B------:R-:W-:Y:S01]  /*d3c0*/  BSSY B2, `(.L_x_526) ;  /* 0x00000eb000027945 */ /* 0x000fe20003800000 */
[----:B-1----:R-:W-:Y:S02]  /*d3d0*/  IADD3 R40, P2, R26, R120, RZ ;  /* 0x000000781a287210 */ /* 0x002fe40007f5e0ff */
        /* <DEDUP_REMOVED lines=8> */
[----:B------:R-:W-:Y:S02]  /*d460*/  SHF.R.S32.HI R12, RZ, 0x2, R12 ;  /* 0x00000002ff0c7819 */ /* 0x000fe4000001140c */
[----:B------:R-:W-:-:S03]  /*d470*/  LOP3.LUT R11, R212, 0x30, R13, 0xf8, !PT ;  /* 0x00000030d40b7812 */ /* 0x000fc600078ef80d */
[----:B------:R-:W-:Y:S01]  /*d480*/  IMAD R12, R12, 0x2800, R213 ;  /* 0x000028000c0c7824 */ /* 0x000fe200078e02d5 */
[----:B------:R-:W-:-:S05]  /*d490*/  LOP3.LUT R11, R11, R4, RZ, 0x3c, !PT ;  /* 0x000000040b0b7212 */ /* 0x000fca00078e3cff */
[----:B------:R-:W-:Y:S01]  /*d4a0*/  @!P2 IADD3 R42, P4, R13, R120, RZ ;  /* 0x000000780d2aa210 */ /* 0x000fe20007f9e0ff */
[----:B------:R-:W-:Y:S02]  /*d4b0*/  IMAD.IADD R12, R12, 0x1, R11 ;  /* 0x000000010c0c7824 */ /* 0x000fe400078e020b */
[----:B------:R-:W-:Y:S01]  /*d4c0*/  IMAD R11, R19, 0x7800, R131 ;  /* 0x00007800130b7824 */ /* 0x000fe200078e0283 */
[----:B------:R-:W-:Y:S01]  /*d4d0*/  @!P2 LEA.HI.X.SX32 R43, R13, R44, 0x1, P4 ;  /* 0x0000002c0d2ba211 */ /* 0x000fe200020f0eff */
[----:B------:R-:W-:Y:S01]  /*d4e0*/  IMAD R13, R19, 0x7800, R12 ;  /* 0x00007800130d7824 */ /* 0x000fe200078e020c */
[----:B------:R-:W-:Y:S01]  /*d4f0*/  ISETP.GE.AND P4, PT, R0, R118, PT ;  /* 0x000000760000720c */ /* 0x000fe20003f86270 */
[C---:B------:R-:W-:Y:S02]  /*d500*/  IMAD.IADD R11, R18.reuse, 0x1, R11 ;  /* 0x00000001120b7824 */ /* 0x040fe400078e020b */
[----:B------:R-:W-:-:S03]  /*d510*/  IMAD.IADD R36, R18, 0x1, R13 ;  /* 0x0000000112247824 */ /* 0x000fc600078e020d */
[----:B------:R0:W1:Y:S04]  /*d520*/  LDS.128 R12, [R11+0x1a400] ;  /* 0x01a400000b0c7984 */ /* 0x0000680000000c00 */
[----:B------:R-:W4:Y:S03]  /*d530*/  LDS.128 R36, [R36+0x1a400] ;  /* 0x01a4000024247984 */ /* 0x000f260000000c00 */
[----:B------:R-:W-:Y:S05]  /*d540*/  @P4 BRA `(.L_x_527) ;  /* 0x0000000c00484947 */ /* 0x000fea0003800000 */
[--C-:B0-----:R-:W-:Y:S01]  /*d550*/  SHF.R.U32.HI R11, RZ, 0x8, R77.reuse ;  /* 0x00000008ff0b7819 */ /* 0x101fe2000001164d */
[----:B----4-:R-:W-:Y:S01]  /*d560*/  IMAD.MOV.U32 R50, RZ, RZ, R36 ;  /* 0x000000ffff327224 */ /* 0x010fe200078e0024 */
[----:B------:R-:W-:Y:S01]  /*d570*/  SHF.R.U32.HI R55, RZ, 0x10, R77 ;  /* 0x00000010ff377819 */ /* 0x000fe2000001164d */
[----:B-1----:R-:W-:Y:S01]  /*d580*/  IMAD.MOV.U32 R45, RZ, RZ, R14 ;  /* 0x000000ffff2d7224 */ /* 0x002fe200078e000e */
[----:B------:R-:W-:Y:S01]  /*d590*/  LOP3.LUT R46, R77, 0xff0000ff, RZ, 0xc0, !PT ;  /* 0xff0000ff4d2e7812 */ /* 0x000fe200078ec0ff */
[----:B------:R-:W-:Y:S01]  /*d5a0*/  IMAD.SHL.U32 R11, R11, 0x100, RZ ;  /* 0x000001000b0b7824 */ /* 0x000fe200078e00ff */
[----:B------:R-:W-:Y:S01]  /*d5b0*/  SHF.R.U32.HI R53, RZ, 0x8, R65 ;  /* 0x00000008ff357819 */ /* 0x000fe20000011641 */
[----:B------:R-:W-:Y:S01]  /*d5c0*/  IMAD.U32 R14, R55, 0x10000, RZ ;  /* 0x00010000370e7824 */ /* 0x000fe200078e00ff */
[----:B------:R-:W-:Y:S02]  /*d5d0*/  SHF.R.U32.HI R52, RZ, 0x8, R67 ;  /* 0x00000008ff347819 */ /* 0x000fe40000011643 */
[----:B------:R-:W-:Y:S01]  /*d5e0*/  SHF.R.U32.HI R54, RZ, 0x8, R79 ;  /* 0x00000008ff367819 */ /* 0x000fe2000001164f */
[----:B------:R-:W-:Y:S01]  /*d5f0*/  IMAD.SHL.U32 R36, R53, 0x100, RZ ;  /* 0x0000010035247824 */ /* 0x000fe200078e00ff */
[----:B------:R-:W-:Y:S01]  /*d600*/  LOP3.LUT R11, R46, 0xff00, R11, 0xf8, !PT ;  /* 0x0000ff002e0b7812 */ /* 0x000fe200078ef80b */
[----:B------:R-:W-:Y:S01]  /*d610*/  IMAD.SHL.U32 R46, R52, 0x100, RZ ;  /* 0x00000100342e7824 */ /* 0x000fe200078e00ff */
[----:B------:R-:W-:-:S02]  /*d620*/  LOP3.LUT R49, R65, 0xff0000ff, RZ, 0xc0, !PT ;  /* 0xff0000ff41317812 */ /* 0x000fc400078ec0ff */
[----:B------:R-:W-:Y:S02]  /*d630*/  LOP3.LUT R51, R67, 0xff0000ff, RZ, 0xc0, !PT ;  /* 0xff0000ff43337812 */ /* 0x000fe400078ec0ff */
[----:B------:R-:W-:Y:S02]  /*d640*/  MOV R48, R12 ;  /* 0x0000000c00307202 */ /* 0x000fe40000000f00 */
[----:B------:R-:W-:Y:S02]  /*d650*/  SHF.R.U32.HI R59, RZ, 0x10, R79 ;  /* 0x00000010ff3b7819 */ /* 0x000fe4000001164f */
[----:B------:R-:W-:Y:S02]  /*d660*/  LOP3.LUT R47, R79, 0xff0000ff, RZ, 0xc0, !PT ;  /* 0xff0000ff4f2f7812 */ /* 0x000fe400078ec0ff */
[----:B------:R-:W-:Y:S02]  /*d670*/  SHF.L.U32 R12, R54, 0x8, RZ ;  /* 0x00000008360c7819 */ /* 0x000fe400000006ff */
[----:B------:R-:W-:-:S02]  /*d680*/  LOP3.LUT R55, R49, 0xff00, R36, 0xf8, !PT ;  /* 0x0000ff0031377812 */ /* 0x000fc400078ef824 */
[----:B------:R-:W-:Y:S02]  /*d690*/  LOP3.LUT R57, R51, 0xff00, R46, 0xf8, !PT ;  /* 0x0000ff0033397812 */ /* 0x000fe400078ef82e */
[----:B------:R-:W-:Y:S02]  /*d6a0*/  LOP3.LUT R14, R11, 0xff0000, R14, 0xf8, !PT ;  /* 0x00ff00000b0e7812 */ /* 0x000fe400078ef80e */
[----:B------:R-:W-:Y:S02]  /*d6b0*/  LOP3.LUT R12, R47, 0xff00, R12, 0xf8, !PT ;  /* 0x0000ff002f0c7812 */ /* 0x000fe400078ef80c */
[----:B------:R-:W-:Y:S02]  /*d6c0*/  SHF.L.U32 R11, R59, 0x10, RZ ;  /* 0x000000103b0b7819 */ /* 0x000fe400000006ff */
[----:B------:R-:W-:Y:S02]  /*d6d0*/  F2FP.F16.E4M3.UNPACK_B R54, R142.H1 ;  /* 0x0000008eff36723e */ /* 0x000fe400030006ff */
[----:B------:R-:W-:-:S02]  /*d6e0*/  F2FP.F16.E4M3.UNPACK_B R51, R50.H1 ;  /* 0x00000032ff33723e */ /* 0x000fc400030006ff */
[----:B------:R-:W-:Y:S02]  /*d6f0*/  F2FP.F16.E4M3.UNPACK_B R49, R48.H1 ;  /* 0x00000030ff31723e */ /* 0x000fe400030006ff */
[----:B------:R-:W-:Y:S01]  /*d700*/  SHF.R.U32.HI R58, RZ, 0x10, R65 ;  /* 0x00000010ff3a7819 */ /* 0x000fe20000011641 */
[----:B------:R-:W-:Y:S01]  /*d710*/  HADD2.F32 R47, -RZ, R51.H0_H0 ;  /* 0x20000033ff2f7230 */ /* 0x000fe20000004100 */
[----:B------:R-:W-:Y:S01]  /*d720*/  LOP3.LUT R11, R12, 0xff0000, R11, 0xf8, !PT ;  /* 0x00ff00000c0b7812 */ /* 0x000fe200078ef80b */
[----:B------:R-:W-:Y:S01]  /*d730*/  HADD2.F32 R12, -RZ, R54.H0_H0 ;  /* 0x20000036ff0c7230 */ /* 0x000fe20000004100 */
[----:B------:R-:W-:Y:S01]  /*d740*/  F2FP.F16.E4M3.UNPACK_B R52, R144.H1 ;  /* 0x00000090ff34723e */ /* 0x000fe200030006ff */
[----:B------:R-:W-:Y:S01]  /*d750*/  HADD2.F32 R46, -RZ, R49.H0_H0 ;  /* 0x20000031ff2e7230 */ /* 0x000fe20000004100 */
[----:B------:R-:W-:Y:S01]  /*d760*/  SHF.R.U32.HI R56, RZ, 0x10, R67 ;  /* 0x00000010ff387819 */ /* 0x000fe20000011643 */
[----:B------:R-:W-:Y:S02]  /*d770*/  IMAD.U32 R36, R58, 0x10000, RZ ;  /* 0x000100003a247824 */ /* 0x000fe400078e00ff */
[----:B------:R-:W-:Y:S01]  /*d780*/  FMUL.FTZ R59, R47, R12 ;  /* 0x0000000c2f3b7220 */ /* 0x000fe20000410000 */
[----:B------:R-:W-:-:S02]  /*d790*/  HADD2.F32 R53, -RZ, R52.H0_H0 ;  /* 0x20000034ff357230 */ /* 0x000fc40000004100 */
[----:B------:R-:W-:Y:S01]  /*d7a0*/  FMUL.FTZ R58, R46, R12 ;  /* 0x0000000c2e3a7220 */ /* 0x000fe20000410000 */
[----:B------:R-:W-:Y:S01]  /*d7b0*/  IMAD.U32 R56, R56, 0x10000, RZ ;  /* 0x0001000038387824 */ /* 0x000fe200078e00ff */
[----:B------:R-:W-:Y:S01]  /*d7c0*/  LOP3.LUT R36, R55, 0xff0000, R36, 0xf8, !PT ;  /* 0x00ff000037247812 */ /* 0x000fe200078ef824 */
[----:B------:R-:W-:Y:S02]  /*d7d0*/  HADD2.F32 R49, -RZ, R49.H1_H1 ;  /* 0x30000031ff317230 */ /* 0x000fe40000004100 */
[-C--:B------:R-:W-:Y:S01]  /*d7e0*/  FFMA.FTZ R46, R46, R53.reuse, -R59 ;  /* 0x000000352e2e7223 */ /* 0x080fe2000001083b */
[----:B------:R-:W-:Y:S01]  /*d7f0*/  FFMA.FTZ R47, R47, R53, R58 ;  /* 0x000000352f2f7223 */ /* 0x000fe2000001003a */
[----:B------:R-:W-:Y:S01]  /*d800*/  HADD2.F32 R53, -RZ, R54.H1_H1 ;  /* 0x30000036ff357230 */ /* 0x000fe20000004100 */
[----:B------:R-:W-:Y:S01]  /*d810*/  F2FP.F16.E4M3.UNPACK_B R142, R142 ;  /* 0x0000008eff8e723e */ /* 0x000fe200020006ff */
[----:B------:R-:W-:Y:S01]  /*d820*/  HADD2.F32 R54, -RZ, R51.H1_H1 ;  /* 0x30000033ff367230 */ /* 0x000fe20000004100 */
[----:B------:R-:W-:Y:S01]  /*d830*/  F2FP.F16.E4M3.UNPACK_B R51, R50 ;  /* 0x00000032ff33723e */ /* 0x000fe200020006ff */
[----:B------:R-:W-:Y:S01]  /*d840*/  HADD2.F32 R55, -RZ, R52.H1_H1 ;  /* 0x30000034ff377230 */ /* 0x000fe20000004100 */
[----:B------:R-:W-:Y:S01]  /*d850*/  F2FP.F16.E4M3.UNPACK_B R52, R48 ;  /* 0x00000030ff34723e */ /* 0x000fe200020006ff */
[--C-:B------:R-:W-:Y:S01]  /*d860*/  HADD2.F32 R59, -RZ, R142.reuse.H1_H1 ;  /* 0x3000008eff3b7230 */ /* 0x100fe20000004100 */
[----:B------:R-:W-:Y:S01]  /*d870*/  LOP3.LUT R12, R57, 0xff0000, R56, 0xf8, !PT ;  /* 0x00ff0000390c7812 */ /* 0x000fe200078ef838 */
[-C--:B------:R-:W-:Y:S01]  /*d880*/  FMUL.FTZ R48, R54, R53.reuse ;  /* 0x0000003536307220 */ /* 0x080fe20000410000 */
[----:B------:R-:W-:Y:S01]  /*d890*/  F2FP.F16.E4M3.UNPACK_B R144, R144 ;  /* 0x00000090ff90723e */ /* 0x000fe200020006ff */
[----:B------:R-:W-:Y:S01]  /*d8a0*/  FMUL.FTZ R57, R49, R53 ;  /* 0x0000003531397220 */ /* 0x000fe20000410000 */
[----:B------:R-:W-:-:S02]  /*d8b0*/  HADD2.F32 R56, -RZ, R142.H0_H0 ;  /* 0x2000008eff387230 */ /* 0x000fc40000004100 */
[-C--:B------:R-:W-:Y:S01]  /*d8c0*/  FFMA.FTZ R49, R49, R55.reuse, -R48 ;  /* 0x0000003731317223 */ /* 0x080fe20000010830 */
[--C-:B------:R-:W-:Y:S02]  /*d8d0*/  HADD2.F32 R53, -RZ, R51.reuse.H0_H0 ;  /* 0x20000033ff357230 */ /* 0x100fe40000004100 */
[----:B------:R-:W-:Y:S01]  /*d8e0*/  FFMA.FTZ R48, R54, R55, R57 ;  /* 0x0000003736307223 */ /* 0x000fe20000010039 */
[----:B------:R-:W-:Y:S01]  /*d8f0*/  HADD2.F32 R50, -RZ, R52.H0_H0 ;  /* 0x20000034ff327230 */ /* 0x000fe20000004100 */
[----:B------:R-:W-:Y:S01]  /*d900*/  F2FP.F16.E4M3.UNPACK_B R60, R143.H1 ;  /* 0x0000008fff3c723e */ /* 0x000fe200030006ff */
        /* <DEDUP_REMOVED lines=8> */
[-C--:B------:R-:W-:Y:S01]  /*d990*/  FMUL.FTZ R53, R54, R59.reuse ;  /* 0x0000003b36357220 */ /* 0x080fe20000410000 */
[----:B------:R-:W-:Y:S01]  /*d9a0*/  F2FP.F16.E4M3.UNPACK_B R55, R38.H1 ;  /* 0x00000026ff37723e */ /* 0x000fe200030006ff */
[C---:B------:R-:W-:Y:S01]  /*d9b0*/  FMUL.FTZ R61, R52.reuse, R59 ;  /* 0x0000003b343d7220 */ /* 0x040fe20000410000 */
[----:B------:R-:W-:Y:S01]  /*d9c0*/  F2FP.F16.E4M3.UNPACK_B R58, R145.H1 ;  /* 0x00000091ff3a723e */ /* 0x000fe200030006ff */
[----:B------:R-:W-:Y:S01]  /*d9d0*/  FFMA.FTZ R53, R52, R57, -R53 ;  /* 0x0000003934357223 */ /* 0x000fe20000010835 */
[----:B------:R-:W-:Y:S01]  /*d9e0*/  F2FP.F16.E4M3.UNPACK_B R52, R45.H1 ;  /* 0x0000002dff34723e */ /* 0x000fe200030006ff */
[----:B------:R-:W-:-:S02]  /*d9f0*/  HADD2.F32 R59, -RZ, R60.H0_H0 ;  /* 0x2000003cff3b7230 */ /* 0x000fc40000004100 */
[----:B------:R-:W-:Y:S01]  /*da00*/  FFMA.FTZ R62, R54, R57, R61 ;  /* 0x00000039363e7223 */ /* 0x000fe2000001003d */
[--C-:B------:R-:W-:Y:S01]  /*da10*/  HADD2.F32 R56, -RZ, R55.reuse.H0_H0 ;  /* 0x20000037ff387230 */ /* 0x100fe20000004100 */
[----:B------:R-:W-:Y:S01]  /*da20*/  F2FP.F16.E4M3.UNPACK_B R143, R143 ;  /* 0x0000008fff8f723e */ /* 0x000fe200020006ff */
[----:B------:R-:W-:Y:S01]  /*da30*/  HADD2.F32 R60, -RZ, R60.H1_H1 ;  /* 0x3000003cff3c7230 */ /* 0x000fe20000004100 */
[----:B------:R-:W-:Y:S01]  /*da40*/  F2FP.F16.E4M3.UNPACK_B R45, R45 ;  /* 0x0000002dff2d723e */ /* 0x000fe200020006ff */
[----:B------:R-:W-:Y:S02]  /*da50*/  HADD2.F32 R55, -RZ, R55.H1_H1 ;  /* 0x30000037ff377230 */ /* 0x000fe40000004100 */
[----:B------:R-:W-:Y:S01]  /*da60*/  FMUL.FTZ R61, R56, R59 ;  /* 0x0000003b383d7220 */ /* 0x000fe20000410000 */
[----:B------:R-:W-:Y:S01]  /*da70*/  HADD2.F32 R54, -RZ, R52.H0_H0 ;  /* 0x20000034ff367230 */ /* 0x000fe20000004100 */
[----:B------:R-:W-:Y:S01]  /*da80*/  F2FP.F16.E4M3.UNPACK_B R145, R145 ;  /* 0x00000091ff91723e */ /* 0x000fe200020006ff */
[----:B------:R-:W-:-:S02]  /*da90*/  HADD2.F32 R57, -RZ, R58.H0_H0 ;  /* 0x2000003aff397230 */ /* 0x000fc40000004100 */
[----:B------:R-:W-:Y:S01]  /*daa0*/  FMUL.FTZ R63, R55, R60 ;  /* 0x0000003c373f7220 */ /* 0x000fe20000410000 */
[----:B------:R-:W-:Y:S02]  /*dab0*/  HADD2.F32 R52, -RZ, R52.H1_H1 ;  /* 0x30000034ff347230 */ /* 0x000fe40000004100 */
[C---:B------:R-:W-:Y:S01]  /*dac0*/  FMUL.FTZ R59, R54.reuse, R59 ;  /* 0x0000003b363b7220 */ /* 0x040fe20000410000 */
[----:B------:R-:W-:Y:S02]  /*dad0*/  HADD2.F32 R58, -RZ, R58.H1_H1 ;  /* 0x3000003aff3a7230 */ /* 0x000fe40000004100 */
[-C--:B------:R-:W-:Y:S01]  /*dae0*/  FFMA.FTZ R61, R54, R57.reuse, -R61 ;  /* 0x00000039363d7223 */ /* 0x080fe2000001083d */
[----:B------:R-:W-:Y:S01]  /*daf0*/  F2FP.SATFINITE.E4M3.F32.PACK_AB_MERGE_C R46, R49, R46, RZ ;  /* 0x0000002e312e723e */ /* 0x000fe200048070ff */
[----:B------:R-:W-:Y:S01]  /*db00*/  FMUL.FTZ R54, R52, R60 ;  /* 0x0000003c34367220 */ /* 0x000fe20000410000 */
[----:B------:R-:W-:Y:S01]  /*db10*/  FFMA.FTZ R60, R56, R57, R59 ;  /* 0x00000039383c7223 */ /* 0x000fe2000001003b */
[----:B------:R-:W-:Y:S01]  /*db20*/  FFMA.FTZ R64, R52, R58, -R63 ;  /* 0x0000003a34407223 */ /* 0x000fe2000001083f */
[----:B------:R-:W-:Y:S01]  /*db30*/  F2FP.F16.E4M3.UNPACK_B R52, R38 ;  /* 0x00000026ff34723e */ /* 0x000fe200020006ff */
[----:B------:R-:W-:Y:S01]  /*db40*/  FFMA.FTZ R63, R55, R58, R54 ;  /* 0x0000003a373f7223 */ /* 0x000fe20000010036 */
[--C-:B------:R-:W-:Y:S01]  /*db50*/  HADD2.F32 R57, -RZ, R143.reuse.H0_H0 ;  /* 0x2000008fff397230 */ /* 0x100fe20000004100 */
[----:B------:R-:W-:Y:S01]  /*db60*/  F2FP.SATFINITE.E4M3.F32.PACK_AB_MERGE_C R48, R48, R47, RZ ;  /* 0x0000002f3030723e */ /* 0x000fe200048070ff */
[----:B------:R-:W-:Y:S01]  /*db70*/  HADD2.F32 R143, -RZ, R143.H1_H1 ;  /* 0x3000008fff8f7230 */ /* 0x000fe20000004100 */
[----:B------:R-:W-:Y:S01]  /*db80*/  F2FP.F16.E4M3.UNPACK_B R49, R13 ;  /* 0x0000000dff31723e */ /* 0x000fe200020006ff */
[--C-:B------:R-:W-:Y:S01]  /*db90*/  HADD2.F32 R54, -RZ, R52.reuse.H0_H0 ;  /* 0x20000034ff367230 */ /* 0x100fe20000004100 */
[----:B------:R-:W-:Y:S01]  /*dba0*/  F2FP.SATFINITE.E4M3.F32.PACK_AB_MERGE_C R47, R53, R50, R46 ;  /* 0x00000032352f723e */ /* 0x000fe2000480702e */
[----:B------:R-:W-:Y:S01]  /*dbb0*/  HADD2.F32 R38, -RZ, R45.H0_H0 ;  /* 0x2000002dff267230 */ /* 0x000fe20000004100 */
[----:B------:R-:W-:Y:S01]  /*dbc0*/  F2FP.SATFINITE.E4M3.F32.PACK_AB_MERGE_C R46, R62, R51, R48 ;  /* 0x000000333e2e723e */ /* 0x000fe20004807030 */
[----:B------:R-:W-:-:S02]  /*dbd0*/  HADD2.F32 R52, -RZ, R52.H1_H1 ;  /* 0x30000034ff347230 */ /* 0x000fc40000004100 */
[-C--:B------:R-:W-:Y:S01]  /*dbe0*/  FMUL.FTZ R59, R54, R57.reuse ;  /* 0x00000039363b7220 */ /* 0x080fe20000410000 */
[----:B------:R-:W-:Y:S02]  /*dbf0*/  HADD2.F32 R45, -RZ, R45.H1_H1 ;  /* 0x3000002dff2d7230 */ /* 0x000fe40000004100 */
[----:B------:R-:W-:Y:S01]  /*dc00*/  FMUL.FTZ R57, R38, R57 ;  /* 0x0000003926397220 */ /* 0x000fe20000410000 */
[--C-:B------:R-:W-:Y:S02]  /*dc10*/  HADD2.F32 R55, -RZ, R145.reuse.H0_H0 ;  /* 0x20000091ff377230 */ /* 0x100fe40000004100 */
[-C--:B------:R-:W-:Y:S01]  /*dc20*/  FMUL.FTZ R56, R52, R143.reuse ;  /* 0x0000008f34387220 */ /* 0x080fe20000410000 */
[----:B------:R-:W-:Y:S02]  /*dc30*/  HADD2.F32 R145, -RZ, R145.H1_H1 ;  /* 0x30000091ff917230 */ /* 0x000fe40000004100 */
[----:B------:R-:W-:Y:S01]  /*dc40*/  FMUL.FTZ R143, R45, R143 ;  /* 0x0000008f2d8f7220 */ /* 0x000fe20000410000 */
[----:B------:R-:W-:-:S02]  /*dc50*/  HADD2.F32 R48, -RZ, R49.H0_H0 ;  /* 0x20000031ff307230 */ /* 0x000fc40000004100 */
[-C--:B------:R-:W-:Y:S01]  /*dc60*/  FFMA.FTZ R59, R38, R55.reuse, -R59 ;  /* 0x00000037263b7223 */ /* 0x080fe2000001083b */
[----:B------:R-:W-:Y:S01]  /*dc70*/  FFMA.FTZ R38, R54, R55, R57 ;  /* 0x0000003736267223 */ /* 0x000fe20000010039 */
[-C--:B------:R-:W-:Y:S01]  /*dc80*/  FFMA.FTZ R58, R45, R145.reuse, -R56 ;  /* 0x000000912d3a7223 */ /* 0x080fe20000010838 */
[----:B------:R-:W-:Y:S01]  /*dc90*/  FFMA.FTZ R143, R52, R145, R143 ;  /* 0x00000091348f7223 */ /* 0x000fe2000001008f */
[----:B------:R-:W-:Y:S02]  /*dca0*/  F2FP.F16.E4M3.UNPACK_B R52, R37 ;  /* 0x00000025ff34723e */ /* 0x000fe400020006ff */
[----:B------:R-:W-:Y:S02]  /*dcb0*/  F2FP.F16.E4M3.UNPACK_B R56, R36 ;  /* 0x00000024ff38723e */ /* 0x000fe400020006ff */
[----:B------:R-:W-:Y:S01]  /*dcc0*/  F2FP.SATFINITE.E4M3.F32.PACK_AB_MERGE_C R45, R64, R61, RZ ;  /* 0x0000003d402d723e */ /* 0x000fe200048070ff */
[----:B------:R-:W-:Y:S01]  /*dcd0*/  HADD2.F32 R50, -RZ, R52.H0_H0 ;  /* 0x20000034ff327230 */ /* 0x000fe20000004100 */
[----:B------:R-:W-:Y:S01]  /*dce0*/  F2FP.F16.E4M3.UNPACK_B R54, R14 ;  /* 0x0000000eff36723e */ /* 0x000fe200020006ff */
[----:B------:R-:W-:Y:S01]  /*dcf0*/  HADD2.F32 R51, -RZ, R56.H0_H0 ;  /* 0x20000038ff337230 */ /* 0x000fe20000004100 */
[----:B------:R-:W-:Y:S01]  /*dd00*/  F2FP.SATFINITE.E4M3.F32.PACK_AB_MERGE_C R45, R58, R59, R45 ;  /* 0x0000003b3a2d723e */ /* 0x000fe2000480702d */
[----:B------:R-:W-:Y:S01]  /*dd10*/  HADD2.F32 R53, -RZ, R52.H1_H1 ;  /* 0x30000034ff357230 */ /* 0x000fe20000004100 */
[----:B------:R-:W-:Y:S01]  /*dd20*/  F2FP.F16.E4M3.UNPACK_B R52, R37.H1 ;  /* 0x00000025ff34723e */ /* 0x000fe200030006ff */
[----:B------:R-:W-:-:S02]  /*dd30*/  HADD2.F32 R55, -RZ, R54.H0_H0 ;  /* 0x20000036ff377230 */ /* 0x000fc40000004100 */
[-C--:B------:R-:W-:Y:S01]  /*dd40*/  FMUL.FTZ R57, R50, R51.reuse ;  /* 0x0000003332397220 */ /* 0x080fe20000410000 */
[C---:B------:R-:W-:Y:S01]  /*dd50*/  FMUL.FTZ R59, R48.reuse, R51 ;  /* 0x00000033303b7220 */ /* 0x040fe20000410000 */
[----:B------:R-:W-:Y:S01]  /*dd60*/  HADD2.F32 R56, -RZ, R56.H1_H1 ;  /* 0x30000038ff387230 */ /* 0x000fe20000004100 */
[----:B------:R-:W-:Y:S01]  /*dd70*/  F2FP.F16.E4M3.UNPACK_B R14, R14.H1 ;  /* 0x0000000eff0e723e */ /* 0x000fe200030006ff */
[----:B------:R-:W-:Y:S02]  /*dd80*/  HADD2.F32 R51, -RZ, R49.H1_H1 ;  /* 0x30000031ff337230 */ /* 0x000fe40000004100 */
[-C--:B------:R-:W-:Y:S01]  /*dd90*/  FFMA.FTZ R48, R48, R55.reuse, -R57 ;  /* 0x0000003730307223 */ /* 0x080fe20000010839 */
[----:B------:R-:W-:Y:S01]  /*dda0*/  FFMA.FTZ R49, R50, R55, R59 ;  /* 0x0000003732317223 */ /* 0x000fe2000001003b */
[----:B------:R-:W-:Y:S02]  /*ddb0*/  HADD2.F32 R54, -RZ, R54.H1_H1 ;  /* 0x30000036ff367230 */ /* 0x000fe40000004100 */
[-C--:B------:R-:W-:Y:S01]  /*ddc0*/  FMUL.FTZ R58, R53, R56.reuse ;  /* 0x00000038353a7220 */ /* 0x080fe20000410000 */
[----:B------:R-:W-:Y:S01]  /*ddd0*/  FMUL.FTZ R56, R51, R56 ;  /* 0x0000003833387220 */ /* 0x000fe20000410000 */
[----:B------:R-:W-:-:S02]  /*dde0*/  F2FP.F16.E4M3.UNPACK_B R55, R36.H1 ;  /* 0x00000024ff37723e */ /* 0x000fc400030006ff */
[----:B------:R-:W-:Y:S01]  /*ddf0*/  F2FP.F16.E4M3.UNPACK_B R50, R13.H1 ;  /* 0x0000000dff32723e */ /* 0x000fe200030006ff */
[-C--:B------:R-:W-:Y:S01]  /*de00*/  FFMA.FTZ R13, R51, R54.reuse, -R58 ;  /* 0x00000036330d7223 */ /* 0x080fe2000001083a */
[----:B------:R-:W-:Y:S01]  /*de10*/  FFMA.FTZ R36, R53, R54, R56 ;  /* 0x0000003635247223 */ /* 0x000fe20000010038 */
[----:B------:R-:W-:Y:S01]  /*de20*/  HADD2.F32 R51, -RZ, R52.H0_H0 ;  /* 0x20000034ff337230 */ /* 0x000fe20000004100 */
[----:B------:R-:W-:Y:S01]  /*de30*/  F2FP.SATFINITE.E4M3.F32.PACK_AB_MERGE_C R60, R63, R60, RZ ;  /* 0x0000003c3f3c723e */ /* 0x000fe200048070ff */
[--C-:B------:R-:W-:Y:S02]  /*de40*/  HADD2.F32 R56, -RZ, R55.reuse.H0_H0 ;  /* 0x20000037ff387230 */ /* 0x100fe40000004100 */
[----:B------:R-:W-:Y:S01]  /*de50*/  HADD2.F32 R37, -RZ, R50.H0_H0 ;  /* 0x20000032ff257230 */ /* 0x000fe20000004100 */
[----:B------:R-:W-:Y:S01]  /*de60*/  F2FP.SATFINITE.E4M3.F32.PACK_AB_MERGE_C R38, R143, R38, R60 ;  /* 0x000000268f26723e */ /* 0x000fe2000480703c */
[----:B------:R-:W-:Y:S02]  /*de70*/  HADD2.F32 R52, -RZ, R52.H1_H1 ;  /* 0x30000034ff347230 */ /* 0x000fe40000004100 */
[----:B------:R-:W-:Y:S01]  /*de80*/  FMUL.FTZ R58, R51, R56 ;  /* 0x00000038333a7220 */ /* 0x000fe20000410000 */
[----:B------:R-:W-:-:S02]  /*de90*/  HADD2.F32 R55, -RZ, R55.H1_H1 ;  /* 0x30000037ff377230 */ /* 0x000fc40000004100 */
[----:B------:R-:W-:Y:S01]  /*dea0*/  FMUL.FTZ R56, R37, R56 ;  /* 0x0000003825387220 */ /* 0x000fe20000410000 */
[----:B------:R-:W-:Y:S02]  /*deb0*/  HADD2.F32 R50, -RZ, R50.H1_H1 ;  /* 0x30000032ff327230 */ /* 0x000fe40000004100 */
[--C-:B------:R-:W-:Y:S02]  /*dec0*/  HADD2.F32 R53, -RZ, R14.reuse.H1_H1 ;  /* 0x3000000eff357230 */ /* 0x100fe40000004100 */
[-C--:B------:R-:W-:Y:S01]  /*ded0*/  FMUL.FTZ R57, R52, R55.reuse ;  /* 0x0000003734397220 */ /* 0x080fe20000410000 */
[----:B------:R-:W-:Y:S02]  /*dee0*/  HADD2.F32 R54, -RZ, R14.H0_H0 ;  /* 0x2000000eff367230 */ /* 0x000fe40000004100 */
[C---:B------:R-:W-:Y:S01]  /*def0*/  FMUL.FTZ R55, R50.reuse, R55 ;  /* 0x0000003732377220 */ /* 0x040fe20000410000 */
[----:B------:R-:W-:Y:S01]  /*df00*/  F2FP.F16.E4M3.UNPACK_B R14, R15 ;  /* 0x0000000fff0e723e */ /* 0x000fe200020006ff */
[----:B------:R-:W-:Y:S01]  /*df10*/  FFMA.FTZ R62, R50, R53, -R57 ;  /* 0x00000035323e7223 */ /* 0x000fe20000010839 */
[----:B------:R-:W-:Y:S01]  /*df20*/  F2FP.F16.E4M3.UNPACK_B R50, R39 ;  /* 0x00000027ff32723e */ /* 0x000fe200020006ff */
[----:B------:R-:W-:Y:S01]  /*df30*/  FFMA.FTZ R64, R52, R53, R55 ;  /* 0x0000003534407223 */ /* 0x000fe20000010037 */
[----:B------:R-:W-:Y:S01]  /*df40*/  F2FP.F16.E4M3.UNPACK_B R55, R12 ;  /* 0x0000000cff37723e */ /* 0x000fe200020006ff */
[-C--:B------:R-:W-:Y:S01]  /*df50*/  FFMA.FTZ R61, R51, R54.reuse, R56 ;  /* 0x00000036333d7223 */ /* 0x080fe20000010038 */
[----:B------:R-:W-:Y:S01]  /*df60*/  F2FP.F16.E4M3.UNPACK_B R51, R39.H1 ;  /* 0x00000027ff33723e */ /* 0x000fe200030006ff */
[----:B------:R-:W-:Y:S01]  /*df70*/  FFMA.FTZ R59, R37, R54, -R58 ;  /* 0x00000036253b7223 */ /* 0x000fe2000001083a */
[----:B------:R-:W-:Y:S01]  /*df80*/  F2FP.F16.E4M3.UNPACK_B R57, R12.H1 ;  /* 0x0000000cff39723e */ /* 0x000fe200030006ff */
[----:B------:R-:W-:Y:S01]  /*df90*/  HADD2.F32 R37, -RZ, R14.H0_H0 ;  /* 0x2000000eff257230 */ /* 0x000fe20000004100 */
[----:B------:R-:W-:Y:S01]  /*dfa0*/  F2FP.F16.E4M3.UNPACK_B R15, R15.H1 ;  /* 0x0000000fff0f723e */ /* 0x000fe200030006ff */
        /* <DEDUP_REMOVED lines=8> */
[----:B------:R-:W-:Y:S01]  /*e030*/  HADD2.F32 R39, -RZ, R15.H0_H0 ;  /* 0x2000000fff277230 */ /* 0x000fe20000004100 */
[----:B------:R-:W-:Y:S01]  /*e040*/  F2FP.SATFINITE.E4M3.F32.PACK_AB_MERGE_C R61, R64, R61, RZ ;  /* 0x0000003d403d723e */ /* 0x000fe200048070ff */
        /* <DEDUP_REMOVED lines=19> */
[-C--:B------:R-:W-:Y:S01]  /*e180*/  FMUL.FTZ R37, R50, R55.reuse ;  /* 0x0000003732257220 */ /* 0x080fe20000410000 */
[-C--:B------:R-:W-:Y:S01]  /*e190*/  FFMA.FTZ R15, R15, R12.reuse, -R54 ;  /* 0x0000000c0f0f7223 */ /* 0x080fe20000010836 */
[----:B------:R-:W-:Y:S01]  /*e1a0*/  FFMA.FTZ R51, R51, R12, R52 ;  /* 0x0000000c33337223 */ /* 0x000fe20000010034 */
[C---:B------:R-:W-:Y:S01]  /*e1b0*/  FMUL.FTZ R55, R14.reuse, R55 ;  /* 0x000000370e377220 */ /* 0x040fe20000410000 */
[-C--:B------:R-:W-:Y:S01]  /*e1c0*/  FFMA.FTZ R37, R14, R11.reuse, -R37 ;  /* 0x0000000b0e257223 */ /* 0x080fe20000010825 */
[----:B------:R-:W-:Y:S01]  /*e1d0*/  F2FP.SATFINITE.E4M3.F32.PACK_AB_MERGE_C R13, R13, R48, R59 ;  /* 0x000000300d0d723e */ /* 0x000fe2000480703b */
[----:B------:R-:W-:Y:S01]  /*e1e0*/  IMAD.MOV.U32 R12, RZ, RZ, R47 ;  /* 0x000000ffff0c7224 */ /* 0x000fe200078e002f */
[----:B------:R-:W-:Y:S01]  /*e1f0*/  F2FP.SATFINITE.E4M3.F32.PACK_AB_MERGE_C R15, R15, R58, RZ ;  /* 0x0000003a0f0f723e */ /* 0x000fe200048070ff */
[----:B------:R-:W-:Y:S01]  /*e200*/  FFMA.FTZ R50, R50, R11, R55 ;  /* 0x0000000b32327223 */ /* 0x000fe20000010037 */
[----:B------:R-:W-:Y:S01]  /*e210*/  F2FP.SATFINITE.E4M3.F32.PACK_AB_MERGE_C R51, R51, R60, RZ ;  /* 0x0000003c3333723e */ /* 0x000fe200048070ff */
[----:B------:R-:W-:Y:S01]  /*e220*/  IMAD.MOV.U32 R14, RZ, RZ, R45 ;  /* 0x000000ffff0e7224 */ /* 0x000fe200078e002d */
[----:B------:R-:W-:-:S02]  /*e230*/  F2FP.SATFINITE.E4M3.F32.PACK_AB_MERGE_C R15, R37, R66, R15 ;  /* 0x00000042250f723e */ /* 0x000fc4000480700f */
[----:B------:R-:W-:Y:S02]  /*e240*/  F2FP.SATFINITE.E4M3.F32.PACK_AB_MERGE_C R37, R36, R49, R61 ;  /* 0x000000312425723e */ /* 0x000fe4000480703d */
[----:B------:R-:W-:Y:S02]  /*e250*/  F2FP.SATFINITE.E4M3.F32.PACK_AB_MERGE_C R39, R50, R63, R51 ;  /* 0x0000003f3227723e */ /* 0x000fe40004807033 */
[----:B------:R-:W-:-:S07]  /*e260*/  MOV R36, R46 ;  /* 0x0000002e00247202 */ /* 0x000fce0000000f00 */
.L_x_527:
[----:B------:R-:W-:Y:S05]  /*e270*/  BSYNC B2 ;  /* 0x0000000000027941 */ /* 0x000fea0003800000 */
.L_x_526:
[----:B-1----:R1:W-:Y:S04]  /*e280*/  ST.E.128 desc[UR50][R40.64], R12 ;  /* 0x0000000c28007985 */ /* 0x0023e8000c101d32 */
[----:B----4-:R1:W-:Y:S02]  /*e290*/  @!P2 ST.E.128 desc[UR50][R42.64], R36 ;  /* 0x000000242a00a985 */ /* 0x0103e4000c101d32 */
.L_x_525:
[----:B------:R-:W-:Y:S05]  /*e2a0*/  BSYNC B1 ;  /* 0x0000000000017941 */ /* 0x000fea0003800000 */
.L_x_524:
[----:B------:R-:W-:-:S13]  /*e2b0*/  ISETP.NE.AND P2, PT, R30, RZ, PT ;  /* 0x000000ff1e00720c */ /* 0x000fda0003f45270 */
[----:B------:R-:W-:Y:S05]  /*e2c0*/  @!P2 BRA `(.L_x_476) ;  /* 0x000000140090a947 */ /* 0x000fea0003800000 */
[----:B0---4-:R-:W4:Y:S01]  /*e2d0*/  LDL R11, [R1] ;  /* 0x00000000010b7983 */ /* 0x011f220000100800 */
[----:B-1----:R-:W-:Y:S01]  /*e2e0*/  IADD3 R40, P2, R27, R120, RZ ;  /* 0x000000781b287210 */ /* 0x002fe20007f5e0ff */
[----:B------:R-:W-:Y:S04]  /*e2f0*/  BSSY B1, `(.L_x_528) ;  /* 0x00000ea000017945 */ /* 0x000fe80003800000 */
[----:B------:R-:W-:Y:S01]  /*e300*/  IMAD.X R41, R44, 0x1, R111, P2 ;  /* 0x000000012c297824 */ /* 0x000fe200010e066f */
[----:B------:R-:W-:Y:S02]  /*e310*/  ISETP.GE.AND P2, PT, R3, R118, PT ;  /* 0x000000760300720c */ /* 0x000fe40003f46270 */
[----:B----4-:R-:W-:-:S04]  /*e320*/  LOP3.LUT P4, RZ, R11, 0x1, RZ, 0xc0, !PT ;  /* 0x000000010bff7812 */ /* 0x010fc8000788c0ff */
[----:B------:R-:W-:-:S04]  /*e330*/  SEL R146, R121, R146, !P4 ;  /* 0x0000009279927207 */ /* 0x000fc80006000000 */
[----:B------:R-:W-:-:S04]  /*e340*/  SHF.R.S32.HI R11, RZ, 0x1f, R146 ;  /* 0x0000001fff0b7819 */ /* 0x000fc80000011492 */
[----:B------:R-:W-:-:S04]  /*e350*/  LEA.HI R146, R11, R146, RZ, 0x5 ;  /* 0x000000920b927211 */ /* 0x000fc800078f28ff */
[----:B------:R-:W-:-:S04]  /*e360*/  LEA.HI.SX32 R146, R146, R115, 0x1b ;  /* 0x0000007392927211 */ /* 0x000fc800078fdaff */
[----:B------:R-:W-:-:S04]  /*e370*/  SHF.R.S32.HI R11, RZ, 0x1f, R146 ;  /* 0x0000001fff0b7819 */ /* 0x000fc80000011492 */
[----:B------:R-:W-:Y:S01]  /*e380*/  LEA.HI R12, R11, R146, RZ, 0x2 ;  /* 0x000000920b0c7211 */ /* 0x000fe200078f10ff */
[----:B------:R-:W-:-:S03]  /*e390*/  IMAD.SHL.U32 R11, R146, 0x10, RZ ;  /* 0x00000010920b7824 */ /* 0x000fc600078e00ff */
[----:B------:R-:W-:Y:S02]  /*e3a0*/  SHF.R.S32.HI R12, RZ, 0x2, R12 ;  /* 0x00000002ff0c7819 */ /* 0x000fe4000001140c */
[----:B------:R-:W-:-:S03]  /*e3b0*/  LOP3.LUT R13, R212, 0x30, R11, 0xf8, !PT ;  /* 0x00000030d40d7812 */ /* 0x000fc600078ef80b */
[----:B------:R-:W-:Y:S01]  /*e3c0*/  IMAD R12, R12, 0x2800, R213 ;  /* 0x000028000c0c7824 */ /* 0x000fe200078e02d5 */
[----:B------:R-:W-:-:S05]  /*e3d0*/  LOP3.LUT R13, R13, R4, RZ, 0x3c, !PT ;  /* 0x000000040d0d7212 */ /* 0x000fca00078e3cff */
[----:B------:R-:W-:Y:S02]  /*e3e0*/  IMAD.IADD R12, R12, 0x1, R13 ;  /* 0x000000010c0c7824 */ /* 0x000fe400078e020d */
[C---:B------:R-:W-:Y:S02]  /*e3f0*/  IMAD R13, R19.reuse, 0x7800, R130 ;  /* 0x00007800130d7824 */ /* 0x040fe400078e0282 */
[----:B------:R-:W-:-:S03]  /*e400*/  IMAD R15, R19, 0x7800, R12 ;  /* 0x00007800130f7824 */ /* 0x000fc600078e020c */
[C---:B------:R-:W-:Y:S01]  /*e410*/  IADD3 R13, R18.reuse, R13, RZ ;  /* 0x0000000d120d7210 */ /* 0x040fe20007ffe0ff */
[----:B------:R-:W-:-:S05]  /*e420*/  IMAD.IADD R36, R18, 0x1, R15 ;  /* 0x0000000112247824 */ /* 0x000fca00078e020f */
[----:B------:R-:W0:Y:S04]  /*e430*/  LDS.128 R12, [R13+0x1a400] ;  /* 0x01a400000d0c7984 */ /* 0x000e280000000c00 */
[----:B------:R-:W1:Y:S01]  /*e440*/  LDS.128 R36, [R36+0x1a400] ;  /* 0x01a4000024247984 */ /* 0x000e620000000c00 */
[----:B------:R-:W-:Y:S05]  /*e450*/  @P2 BRA `(.L_x_529) ;  /* 0x0000000c004c2947 */ /* 0x000fea0003800000 */
[----:B------:R-:W-:Y:S01]  /*e460*/  SHF.R.U32.HI R43, RZ, 0x8, R81 ;  /* 0x00000008ff2b7819 */ /* 0x000fe20000011651 */
[----:B0-----:R-:W-:Y:S01]  /*e470*/  IMAD.MOV.U32 R42, RZ, RZ, R13 ;  /* 0x000000ffff2a7224 */ /* 0x001fe200078e000d */
[----:B------:R-:W-:Y:S01]  /*e480*/  SHF.R.U32.HI R52, RZ, 0x8, R71 ;  /* 0x00000008ff347819 */ /* 0x000fe20000011647 */
[----:B-1----:R-:W-:Y:S01]  /*e490*/  IMAD.MOV.U32 R50, RZ, RZ, R36 ;  /* 0x000000ffff327224 */ /* 0x002fe200078e0024 */
[----:B------:R-:W-:Y:S02]  /*e4a0*/  SHF.R.U32.HI R57, RZ, 0x10, R81 ;  /* 0x00000010ff397819 */ /* 0x000fe40000011651 */
[----:B------:R-:W-:Y:S01]  /*e4b0*/  MOV R47, R12 ;  /* 0x0000000c002f7202 */ /* 0x000fe20000000f00 */
[----:B------:R-:W-:Y:S01]  /*e4c0*/  IMAD.SHL.U32 R12, R43, 0x100, RZ ;  /* 0x000001002b0c7824 */ /* 0x000fe200078e00ff */
[----:B------:R-:W-:Y:S01]  /*e4d0*/  SHF.R.U32.HI R49, RZ, 0x8, R69 ;  /* 0x00000008ff317819 */ /* 0x000fe20000011645 */
[----:B------:R-:W-:Y:S01]  /*e4e0*/  IMAD.MOV.U32 R43, RZ, RZ, R14 ;  /* 0x000000ffff2b7224 */ /* 0x000fe200078e000e */
[----:B------:R-:W-:Y:S01]  /*e4f0*/  LOP3.LUT R45, R81, 0xff0000ff, RZ, 0xc0, !PT ;  /* 0xff0000ff512d7812 */ /* 0x000fe200078ec0ff */
[----:B------:R-:W-:Y:S01]  /*e500*/  IMAD.SHL.U32 R14, R52, 0x100, RZ ;  /* 0x00000100340e7824 */ /* 0x000fe200078e00ff */
[----:B------:R-:W-:Y:S01]  /*e510*/  SHF.R.U32.HI R55, RZ, 0x8, R83 ;  /* 0x00000008ff377819 */ /* 0x000fe20000011653 */
[----:B------:R-:W-:Y:S01]  /*e520*/  IMAD.U32 R13, R57, 0x10000, RZ ;  /* 0x00010000390d7824 */ /* 0x000fe200078e00ff */
[----:B------:R-:W-:Y:S01]  /*e530*/  LOP3.LUT R51, R71, 0xff0000ff, RZ, 0xc0, !PT ;  /* 0xff0000ff47337812 */ /* 0x000fe200078ec0ff */
[----:B------:R-:W-:Y:S01]  /*e540*/  IMAD.SHL.U32 R49, R49, 0x100, RZ ;  /* 0x0000010031317824 */ /* 0x000fe200078e00ff */
[----:B------:R-:W-:-:S02]  /*e550*/  LOP3.LUT R12, R45, 0xff00, R12, 0xf8, !PT ;  /* 0x0000ff002d0c7812 */ /* 0x000fc400078ef80c */
[----:B------:R-:W-:Y:S02]  /*e560*/  SHF.R.U32.HI R54, RZ, 0x10, R83 ;  /* 0x00000010ff367819 */ /* 0x000fe40000011653 */
[----:B------:R-:W-:Y:S02]  /*e570*/  LOP3.LUT R48, R69, 0xff0000ff, RZ, 0xc0, !PT ;  /* 0xff0000ff45307812 */ /* 0x000fe400078ec0ff */
[----:B------:R-:W-:Y:S02]  /*e580*/  LOP3.LUT R46, R83, 0xff0000ff, RZ, 0xc0, !PT ;  /* 0xff0000ff532e7812 */ /* 0x000fe400078ec0ff */
[----:B------:R-:W-:Y:S02]  /*e590*/  SHF.L.U32 R45, R55, 0x8, RZ ;  /* 0x00000008372d7819 */ /* 0x000fe400000006ff */
[----:B------:R-:W-:Y:S02]  /*e5a0*/  LOP3.LUT R55, R51, 0xff00, R14, 0xf8, !PT ;  /* 0x0000ff0033377812 */ /* 0x000fe400078ef80e */
[----:B------:R-:W-:-:S02]  /*e5b0*/  LOP3.LUT R14, R12, 0xff0000, R13, 0xf8, !PT ;  /* 0x00ff00000c0e7812 */ /* 0x000fc400078ef80d */
[----:B------:R-:W-:Y:S02]  /*e5c0*/  LOP3.LUT R36, R48, 0xff00, R49, 0xf8, !PT ;  /* 0x0000ff0030247812 */ /* 0x000fe400078ef831 */
[----:B------:R-:W-:Y:S02]  /*e5d0*/  SHF.L.U32 R12, R54, 0x10, RZ ;  /* 0x00000010360c7819 */ /* 0x000fe400000006ff */
[----:B------:R-:W-:Y:S02]  /*e5e0*/  LOP3.LUT R45, R46, 0xff00, R45, 0xf8, !PT ;  /* 0x0000ff002e2d7812 */ /* 0x000fe400078ef82d */
[----:B------:R-:W-:Y:S02]  /*e5f0*/  F2FP.F16.E4M3.UNPACK_B R54, R141.H1 ;  /* 0x0000008dff36723e */ /* 0x000fe400030006ff */
[----:B------:R-:W-:Y:S02]  /*e600*/  F2FP.F16.E4M3.UNPACK_B R51, R50.H1 ;  /* 0x00000032ff33723e */ /* 0x000fe400030006ff */
[----:B------:R-:W-:Y:S01]  /*e610*/  F2FP.F16.E4M3.UNPACK_B R48, R47.H1 ;  /* 0x0000002fff30723e */ /* 0x000fe200030006ff */
[----:B------:R-:W-:Y:S01]  /*e620*/  HADD2.F32 R13, -RZ, R54.H0_H0 ;  /* 0x20000036ff0d7230 */ /* 0x000fe20000004100 */
[----:B------:R-:W-:Y:S01]  /*e630*/  SHF.R.U32.HI R53, RZ, 0x10, R69 ;  /* 0x00000010ff357819 */ /* 0x000fe20000011645 */
[----:B------:R-:W-:Y:S01]  /*e640*/  HADD2.F32 R46, -RZ, R51.H0_H0 ;  /* 0x20000033ff2e7230 */ /* 0x000fe20000004100 */
[----:B------:R-:W-:-:S02]  /*e650*/  SHF.R.U32.HI R56, RZ, 0x10, R71 ;  /* 0x00000010ff387819 */ /* 0x000fc40000011647 */
[----:B------:R-:W-:Y:S01]  /*e660*/  LOP3.LUT R12, R45, 0xff0000, R12, 0xf8, !PT ;  /* 0x00ff00002d0c7812 */ /* 0x000fe200078ef80c */
[----:B------:R-:W-:Y:S01]  /*e670*/  HADD2.F32 R45, -RZ, R48.H0_H0 ;  /* 0x20000030ff2d7230 */ /* 0x000fe20000004100 */
[----:B------:R-:W-:Y:S01]  /*e680*/  F2FP.F16.E4M3.UNPACK_B R49, R139.H1 ;  /* 0x0000008bff31723e */ /* 0x000fe200030006ff */
[----:B------:R-:W-:Y:S02]  /*e690*/  IMAD.U32 R53, R53, 0x10000, RZ ;  /* 0x0001000035357824 */ /* 0x000fe400078e00ff */
[-C--:B------:R-:W-:Y:S01]  /*e6a0*/  FMUL.FTZ R58, R46, R13.reuse ;  /* 0x0000000d2e3a7220 */ /* 0x080fe20000410000 */
[----:B------:R-:W-:Y:S02]  /*e6b0*/  IMAD.U32 R56, R56, 0x10000, RZ ;  /* 0x0001000038387824 */ /* 0x000fe400078e00ff */
[----:B------:R-:W-:Y:S01]  /*e6c0*/  FMUL.FTZ R57, R45, R13 ;  /* 0x0000000d2d397220 */ /* 0x000fe20000410000 */
[--C-:B------:R-:W-:Y:S01]  /*e6d0*/  HADD2.F32 R52, -RZ, R49.reuse.H0_H0 ;  /* 0x20000031ff347230 */ /* 0x100fe20000004100 */
[----:B------:R-:W-:Y:S01]  /*e6e0*/  LOP3.LUT R36, R36, 0xff0000, R53, 0xf8, !PT ;  /* 0x00ff000024247812 */ /* 0x000fe200078ef835 */
[----:B------:R-:W-:Y:S01]  /*e6f0*/  HADD2.F32 R53, -RZ, R49.H1_H1 ;  /* 0x30000031ff357230 */ /* 0x000fe20000004100 */
[----:B------:R-:W-:Y:S01]  /*e700*/  LOP3.LUT R13, R55, 0xff0000, R56, 0xf8, !PT ;  /* 0x00ff0000370d7812 */ /* 0x000fe200078ef838 */
[----:B------:R-:W-:-:S02]  /*e710*/  HADD2.F32 R55, -RZ, R54.H1_H1 ;  /* 0x30000036ff377230 */ /* 0x000fc40000004100 */
[-C--:B------:R-:W-:Y:S01]  /*e720*/  FFMA.FTZ R45, R45, R52.reuse, -R58 ;  /* 0x000000342d2d7223 */ /* 0x080fe2000001083a */
[----:B------:R-:W-:Y:S01]  /*e730*/  FFMA.FTZ R46, R46, R52, R57 ;  /* 0x000000342e2e7223 */ /* 0x000fe20000010039 */
[----:B------:R-:W-:Y:S01]  /*e740*/  HADD2.F32 R52, -RZ, R51.H1_H1 ;  /* 0x30000033ff347230 */ /* 0x000fe20000004100 */
[----:B------:R-:W-:Y:S01]  /*e750*/  F2FP.F16.E4M3.UNPACK_B R141, R141 ;  /* 0x0000008dff8d723e */ /* 0x000fe200020006ff */
[----:B------:R-:W-:Y:S01]  /*e760*/  HADD2.F32 R49, -RZ, R48.H1_H1 ;  /* 0x30000030ff317230 */ /* 0x000fe20000004100 */
[----:B------:R-:W-:Y:S02]  /*e770*/  F2FP.F16.E4M3.UNPACK_B R50, R50 ;  /* 0x00000032ff32723e */ /* 0x000fe400020006ff */
[----:B------:R-:W-:Y:S01]  /*e780*/  F2FP.F16.E4M3.UNPACK_B R47, R47 ;  /* 0x0000002fff2f723e */ /* 0x000fe200020006ff */
[----:B------:R-:W-:Y:S01]  /*e790*/  FMUL.FTZ R56, R52, R55 ;  /* 0x0000003734387220 */ /* 0x000fe20000410000 */
[----:B------:R-:W-:Y:S01]  /*e7a0*/  F2FP.F16.E4M3.UNPACK_B R139, R139 ;  /* 0x0000008bff8b723e */ /* 0x000fe200020006ff */
[----:B------:R-:W-:-:S02]  /*e7b0*/  HADD2.F32 R54, -RZ, R141.H0_H0 ;  /* 0x2000008dff367230 */ /* 0x000fc40000004100 */
[C---:B------:R-:W-:Y:S01]  /*e7c0*/  FMUL.FTZ R55, R49.reuse, R55 ;  /* 0x0000003731377220 */ /* 0x040fe20000410000 */
[----:B------:R-:W-:Y:S02]  /*e7d0*/  HADD2.F32 R51, -RZ, R50.H0_H0 ;  /* 0x20000032ff337230 */ /* 0x000fe40000004100 */
[-C--:B------:R-:W-:Y:S01]  /*e7e0*/  FFMA.FTZ R60, R49, R53.reuse, -R56 ;  /* 0x00000035313c7223 */ /* 0x080fe20000010838 */
[----:B------:R-:W-:Y:S02]  /*e7f0*/  HADD2.F32 R48, -RZ, R47.H0_H0 ;  /* 0x2000002fff307230 */ /* 0x000fe40000004100 */
[----:B------:R-:W-:Y:S01]  /*e800*/  FFMA.FTZ R57, R52, R53, R55 ;  /* 0x0000003534397223 */ /* 0x000fe20000010037 */
        /* <DEDUP_REMOVED lines=8> */
[----:B------:R-:W-:Y:S02]  /*e890*/  HADD2.F32 R139, -RZ, R139.H1_H1 ;  /* 0x3000008bff8b7230 */ /* 0x000fe40000004100 */
[-C--:B------:R-:W-:Y:S01]  /*e8a0*/  FMUL.FTZ R52, R50, R141.reuse ;  /* 0x0000008d32347220 */ /* 0x080fe20000410000 */
[----:B------:R-:W-:Y:S01]  /*e8b0*/  F2FP.F16.E4M3.UNPACK_B R48, R140.H1 ;  /* 0x0000008cff30723e */ /* 0x000fe200030006ff */
[C---:B------:R-:W-:Y:S01]  /*e8c0*/  FMUL.FTZ R141, R47.reuse, R141 ;  /* 0x0000008d2f8d7220 */ /* 0x040fe20000410000 */
[----:B------:R-:W-:Y:S01]  /*e8d0*/  F2FP.F16.E4M3.UNPACK_B R49, R38.H1 ;  /* 0x00000026ff31723e */ /* 0x000fe200030006ff */
        /* <DEDUP_REMOVED lines=19> */
[----:B------:R-:W-:Y:S01]  /*ea10*/  FMUL.FTZ R66, R47, R54 ;  /* 0x000000362f427220 */ /* 0x000fe20000410000 */
[----:B------:R-:W-:Y:S01]  /*ea20*/  FFMA.FTZ R54, R51, R50, R62 ;  /* 0x0000003233367223 */ /* 0x000fe2000001003e */
[----:B------:R-:W-:Y:S01]  /*ea30*/  FFMA.FTZ R64, R47, R52, -R48 ;  /* 0x000000342f407223 */ /* 0x000fe20000010830 */
[----:B------:R-:W-:Y:S01]  /*ea40*/  F2FP.F16.E4M3.UNPACK_B R47, R38 ;  /* 0x00000026ff2f723e */ /* 0x000fe200020006ff */
[----:B------:R-:W-:Y:S02]  /*ea50*/  HADD2.F32 R51, -RZ, R140.H0_H0 ;  /* 0x2000008cff337230 */ /* 0x000fe40000004100 */
[----:B------:R-:W-:Y:S01]  /*ea60*/  FFMA.FTZ R61, R49, R52, R66 ;  /* 0x00000034313d7223 */ /* 0x000fe20000010042 */
[----:B------:R-:W-:Y:S01]  /*ea70*/  HADD2.F32 R38, -RZ, R43.H0_H0 ;  /* 0x2000002bff267230 */ /* 0x000fe20000004100 */
[----:B------:R-:W-:Y:S01]  /*ea80*/  F2FP.SATFINITE.E4M3.F32.PACK_AB_MERGE_C R45, R60, R45, RZ ;  /* 0x0000002d3c2d723e */ /* 0x000fe200048070ff */
[----:B------:R-:W-:Y:S01]  /*ea90*/  HADD2.F32 R48, -RZ, R47.H0_H0 ;  /* 0x2000002fff307230 */ /* 0x000fe20000004100 */
[----:B------:R-:W-:Y:S01]  /*eaa0*/  F2FP.SATFINITE.E4M3.F32.PACK_AB_MERGE_C R57, R57, R46, RZ ;  /* 0x0000002e3939723e */ /* 0x000fe200048070ff */
[----:B------:R-:W-:Y:S01]  /*eab0*/  HADD2.F32 R49, -RZ, R138.H0_H0 ;  /* 0x2000008aff317230 */ /* 0x000fe20000004100 */
[----:B------:R-:W-:Y:S01]  /*eac0*/  F2FP.SATFINITE.E4M3.F32.PACK_AB_MERGE_C R61, R61, R54, RZ ;  /* 0x000000363d3d723e */ /* 0x000fe200048070ff */
[----:B------:R-:W-:-:S02]  /*ead0*/  HADD2.F32 R140, -RZ, R140.H1_H1 ;  /* 0x3000008cff8c7230 */ /* 0x000fc40000004100 */
[-C--:B------:R-:W-:Y:S01]  /*eae0*/  FMUL.FTZ R53, R48, R51.reuse ;  /* 0x0000003330357220 */ /* 0x080fe20000410000 */
[----:B------:R-:W-:Y:S02]  /*eaf0*/  HADD2.F32 R47, -RZ, R47.H1_H1 ;  /* 0x3000002fff2f7230 */ /* 0x000fe40000004100 */
[C---:B------:R-:W-:Y:S01]  /*eb00*/  FMUL.FTZ R51, R38.reuse, R51 ;  /* 0x0000003326337220 */ /* 0x040fe20000410000 */
[----:B------:R-:W-:Y:S02]  /*eb10*/  HADD2.F32 R43, -RZ, R43.H1_H1 ;  /* 0x3000002bff2b7230 */ /* 0x000fe40000004100 */
[-C--:B------:R-:W-:Y:S01]  /*eb20*/  FFMA.FTZ R53, R38, R49.reuse, -R53 ;  /* 0x0000003126357223 */ /* 0x080fe20000010835 */
[----:B------:R-:W-:Y:S02]  /*eb30*/  HADD2.F32 R138, -RZ, R138.H1_H1 ;  /* 0x3000008aff8a7230 */ /* 0x000fe40000004100 */
[----:B------:R-:W-:Y:S01]  /*eb40*/  FFMA.FTZ R38, R48, R49, R51 ;  /* 0x0000003130267223 */ /* 0x000fe20000010033 */
[-C--:B------:R-:W-:Y:S01]  /*eb50*/  FMUL.FTZ R50, R47, R140.reuse ;  /* 0x0000008c2f327220 */ /* 0x080fe20000410000 */
[----:B------:R-:W-:Y:S01]  /*eb60*/  F2FP.F16.E4M3.UNPACK_B R49, R37 ;  /* 0x00000025ff31723e */ /* 0x000fe200020006ff */
[C---:B------:R-:W-:Y:S01]  /*eb70*/  FMUL.FTZ R140, R43.reuse, R140 ;  /* 0x0000008c2b8c7220 */ /* 0x040fe20000410000 */
[----:B------:R-:W-:Y:S01]  /*eb80*/  F2FP.F16.E4M3.UNPACK_B R54, R36 ;  /* 0x00000024ff36723e */ /* 0x000fe200020006ff */
[----:B------:R-:W-:Y:S01]  /*eb90*/  FFMA.FTZ R62, R43, R138, -R50 ;  /* 0x0000008a2b3e7223 */ /* 0x000fe20000010832 */
[----:B------:R-:W-:Y:S01]  /*eba0*/  F2FP.F16.E4M3.UNPACK_B R48, R42 ;  /* 0x0000002aff30723e */ /* 0x000fe200020006ff */
[----:B------:R-:W-:Y:S01]  /*ebb0*/  FFMA.FTZ R51, R47, R138, R140 ;  /* 0x0000008a2f337223 */ /* 0x000fe2000001008c */
[----:B------:R-:W-:Y:S01]  /*ebc0*/  F2FP.SATFINITE.E4M3.F32.PACK_AB_MERGE_C R46, R58, R55, R45 ;  /* 0x000000373a2e723e */ /* 0x000fe2000480702d */
[--C-:B------:R-:W-:Y:S01]  /*ebd0*/  HADD2.F32 R50, -RZ, R49.reuse.H0_H0 ;  /* 0x20000031ff327230 */ /* 0x100fe20000004100 */
[----:B------:R-:W-:Y:S01]  /*ebe0*/  F2FP.SATFINITE.E4M3.F32.PACK_AB_MERGE_C R43, R64, R59, RZ ;  /* 0x0000003b402b723e */ /* 0x000fe200048070ff */
[----:B------:R-:W-:Y:S01]  /*ebf0*/  HADD2.F32 R55, -RZ, R54.H0_H0 ;  /* 0x20000036ff377230 */ /* 0x000fe20000004100 */
[----:B------:R-:W-:Y:S01]  /*ec00*/  F2FP.F16.E4M3.UNPACK_B R52, R14 ;  /* 0x0000000eff34723e */ /* 0x000fe200020006ff */
[----:B------:R-:W-:Y:S01]  /*ec10*/  HADD2.F32 R47, -RZ, R48.H0_H0 ;  /* 0x20000030ff2f7230 */ /* 0x000fe20000004100 */
[----:B------:R-:W-:Y:S01]  /*ec20*/  F2FP.SATFINITE.E4M3.F32.PACK_AB_MERGE_C R45, R141, R56, R57 ;  /* 0x000000388d2d723e */ /* 0x000fe20004807039 */
[----:B------:R-:W-:Y:S01]  /*ec30*/  HADD2.F32 R54, -RZ, R54.H1_H1 ;  /* 0x30000036ff367230 */ /* 0x000fe20000004100 */
[----:B------:R-:W-:Y:S01]  /*ec40*/  F2FP.SATFINITE.E4M3.F32.PACK_AB_MERGE_C R43, R62, R53, R43 ;  /* 0x000000353e2b723e */ /* 0x000fe2000480702b */
[----:B------:R-:W-:Y:S01]  /*ec50*/  HADD2.F32 R53, -RZ, R52.H0_H0 ;  /* 0x20000034ff357230 */ /* 0x000fe20000004100 */
[----:B------:R-:W-:Y:S01]  /*ec60*/  F2FP.SATFINITE.E4M3.F32.PACK_AB_MERGE_C R38, R51, R38, R61 ;  /* 0x000000263326723e */ /* 0x000fe2000480703d */
[----:B------:R-:W-:Y:S01]  /*ec70*/  FMUL.FTZ R56, R50, R55 ;  /* 0x0000003732387220 */ /* 0x000fe20000410000 */
[----:B------:R-:W-:-:S02]  /*ec80*/  HADD2.F32 R51, -RZ, R49.H1_H1 ;  /* 0x30000031ff337230 */ /* 0x000fc40000004100 */
[----:B------:R-:W-:Y:S01]  /*ec90*/  FMUL.FTZ R55, R47, R55 ;  /* 0x000000372f377220 */ /* 0x000fe20000410000 */
[----:B------:R-:W-:Y:S01]  /*eca0*/  HADD2.F32 R49, -RZ, R48.H1_H1 ;  /* 0x30000030ff317230 */ /* 0x000fe20000004100 */
[----:B------:R-:W-:Y:S01]  /*ecb0*/  F2FP.F16.E4M3.UNPACK_B R42, R42.H1 ;  /* 0x0000002aff2a723e */ /* 0x000fe200030006ff */
[----:B------:R-:W-:Y:S02]  /*ecc0*/  HADD2.F32 R52, -RZ, R52.H1_H1 ;  /* 0x30000034ff347230 */ /* 0x000fe40000004100 */
[----:B------:R-:W-:Y:S01]  /*ecd0*/  FFMA.FTZ R48, R50, R53, R55 ;  /* 0x0000003532307223 */ /* 0x000fe20000010037 */
[-C--:B------:R-:W-:Y:S01]  /*ece0*/  FMUL.FTZ R50, R51, R54.reuse ;  /* 0x0000003633327220 */ /* 0x080fe20000410000 */
[----:B------:R-:W-:Y:S01]  /*ecf0*/  FMUL.FTZ R54, R49, R54 ;  /* 0x0000003631367220 */ /* 0x000fe20000410000 */
[----:B------:R-:W-:Y:S01]  /*ed00*/  F2FP.F16.E4M3.UNPACK_B R37, R37.H1 ;  /* 0x00000025ff25723e */ /* 0x000fe200030006ff */
[----:B------:R-:W-:Y:S01]  /*ed10*/  FFMA.FTZ R47, R47, R53, -R56 ;  /* 0x000000352f2f7223 */ /* 0x000fe20000010838 */
[----:B------:R-:W-:Y:S01]  /*ed20*/  FFMA.FTZ R58, R49, R52, -R50 ;  /* 0x00000034313a7223 */ /* 0x000fe20000010832 */
[----:B------:R-:W-:Y:S01]  /*ed30*/  F2FP.F16.E4M3.UNPACK_B R50, R36.H1 ;  /* 0x00000024ff32723e */ /* 0x000fe200030006ff */
[----:B------:R-:W-:Y:S01]  /*ed40*/  FFMA.FTZ R57, R51, R52, R54 ;  /* 0x0000003433397223 */ /* 0x000fe20000010036 */
[----:B------:R-:W-:Y:S01]  /*ed50*/  HADD2.F32 R36, -RZ, R42.H0_H0 ;  /* 0x2000002aff247230 */ /* 0x000fe20000004100 */
[----:B------:R-:W-:Y:S01]  /*ed60*/  F2FP.F16.E4M3.UNPACK_B R14, R14.H1 ;  /* 0x0000000eff0e723e */ /* 0x000fe200030006ff */
[----:B------:R-:W-:-:S02]  /*ed70*/  HADD2.F32 R49, -RZ, R37.H0_H0 ;  /* 0x20000025ff317230 */ /* 0x000fc40000004100 */
[--C-:B------:R-:W-:Y:S02]  /*ed80*/  HADD2.F32 R51, -RZ, R50.reuse.H0_H0 ;  /* 0x20000032ff337230 */ /* 0x100fe40000004100 */
[----:B------:R-:W-:Y:S02]  /*ed90*/  HADD2.F32 R37, -RZ, R37.H1_H1 ;  /* 0x30000025ff257230 */ /* 0x000fe40000004100 */
[----:B------:R-:W-:Y:S02]  /*eda0*/  HADD2.F32 R52, -RZ, R50.H1_H1 ;  /* 0x30000032ff347230 */ /* 0x000fe40000004100 */
[-C--:B------:R-:W-:Y:S01]  /*edb0*/  FMUL.FTZ R53, R49, R51.reuse ;  /* 0x0000003331357220 */ /* 0x080fe20000410000 */
[----:B------:R-:W-:Y:S01]  /*edc0*/  FMUL.FTZ R54, R36, R51 ;  /* 0x0000003324367220 */ /* 0x000fe20000410000 */
[----:B------:R-:W-:Y:S02]  /*edd0*/  HADD2.F32 R42, -RZ, R42.H1_H1 ;  /* 0x3000002aff2a7230 */ /* 0x000fe40000004100 */
[----:B------:R-:W-:-:S02]  /*ede0*/  HADD2.F32 R50, -RZ, R14.H0_H0 ;  /* 0x2000000eff327230 */ /* 0x000fc40000004100 */
[-C--:B------:R-:W-:Y:S01]  /*edf0*/  FMUL.FTZ R55, R37, R52.reuse ;  /* 0x0000003425377220 */ /* 0x080fe20000410000 */
[----:B------:R-:W-:Y:S02]  /*ee00*/  HADD2.F32 R51, -RZ, R14.H1_H1 ;  /* 0x3000000eff337230 */ /* 0x000fe40000004100 */
[----:B------:R-:W-:Y:S01]  /*ee10*/  FMUL.FTZ R52, R42, R52 ;  /* 0x000000342a347220 */ /* 0x000fe20000410000 */
[----:B------:R-:W-:Y:S01]  /*ee20*/  F2FP.F16.E4M3.UNPACK_B R14, R15 ;  /* 0x0000000fff0e723e */ /* 0x000fe200020006ff */
[-C--:B------:R-:W-:Y:S01]  /*ee30*/  FFMA.FTZ R59, R36, R50.reuse, -R53 ;  /* 0x00000032243b7223 */ /* 0x080fe20000010835 */
[----:B------:R-:W-:Y:S01]  /*ee40*/  FFMA.FTZ R60, R49, R50, R54 ;  /* 0x00000032313c7223 */ /* 0x000fe20000010036 */
[----:B------:R-:W-:Y:S01]  /*ee50*/  FFMA.FTZ R62, R42, R51, -R55 ;  /* 0x000000332a3e7223 */ /* 0x000fe20000010837 */
[----:B------:R-:W-:Y:S01]  /*ee60*/  F2FP.F16.E4M3.UNPACK_B R42, R39 ;  /* 0x00000027ff2a723e */ /* 0x000fe200020006ff */
[----:B------:R-:W-:Y:S01]  /*ee70*/  FFMA.FTZ R61, R37, R51, R52 ;  /* 0x00000033253d7223 */ /* 0x000fe20000010034 */
[----:B------:R-:W-:Y:S01]  /*ee80*/  F2FP.F16.E4M3.UNPACK_B R53, R13 ;  /* 0x0000000dff35723e */ /* 0x000fe200020006ff */
[----:B------:R-:W-:Y:S01]  /*ee90*/  HADD2.F32 R36, -RZ, R14.H0_H0 ;  /* 0x2000000eff247230 */ /* 0x000fe20000004100 */
[----:B------:R-:W-:Y:S01]  /*eea0*/  F2FP.F16.E4M3.UNPACK_B R15, R15.H1 ;  /* 0x0000000fff0f723e */ /* 0x000fe200030006ff */
[----:B------:R-:W-:Y:S01]  /*eeb0*/  HADD2.F32 R49, -RZ, R42.H0_H0 ;  /* 0x2000002aff317230 */ /* 0x000fe20000004100 */
[----:B------:R-:W-:Y:S01]  /*eec0*/  F2FP.F16.E4M3.UNPACK_B R54, R13.H1 ;  /* 0x0000000dff36723e */ /* 0x000fe200030006ff */
[----:B------:R-:W-:Y:S01]  /*eed0*/  HADD2.F32 R55, -RZ, R53.H0_H0 ;  /* 0x20000035ff377230 */ /* 0x000fe20000004100 */
[----:B------:R-:W-:Y:S01]  /*eee0*/  F2FP.F16.E4M3.UNPACK_B R39, R39.H1 ;  /* 0x00000027ff27723e */ /* 0x000fe200030006ff */
[----:B------:R-:W-:Y:S01]  /*eef0*/  HADD2.F32 R37, -RZ, R15.H0_H0 ;  /* 0x2000000fff257230 */ /* 0x000fe20000004100 */
[-C--:B------:R-:W-:Y:S01]  /*ef00*/  F2FP.F16.E4M3.UNPACK_B R50, R12.reuse.H1 ;  /* 0x0000000cff32723e */ /* 0x080fe200030006ff */
[----:B------:R-:W-:Y:S01]  /*ef10*/  HADD2.F32 R56, -RZ, R54.H0_H0 ;  /* 0x20000036ff387230 */ /* 0x000fe20000004100 */
[----:B------:R-:W-:Y:S01]  /*ef20*/  F2FP.F16.E4M3.UNPACK_B R13, R12 ;  /* 0x0000000cff0d723e */ /* 0x000fe200020006ff */
[----:B------:R-:W-:-:S02]  /*ef30*/  HADD2.F32 R12, -RZ, R39.H0_H0 ;  /* 0x20000027ff0c7230 */ /* 0x000fc40000004100 */
[-C--:B------:R-:W-:Y:S01]  /*ef40*/  FMUL.FTZ R63, R49, R55.reuse ;  /* 0x00000037313f7220 */ /* 0x080fe20000410000 */
[----:B------:R-:W-:Y:S02]  /*ef50*/  HADD2.F32 R52, -RZ, R50.H0_H0 ;  /* 0x20000032ff347230 */ /* 0x000fe40000004100 */
[----:B------:R-:W-:Y:S01]  /*ef60*/  FMUL.FTZ R64, R36, R55 ;  /* 0x0000003724407220 */ /* 0x000fe20000410000 */
[-C--:B------:R-:W-:Y:S01]  /*ef70*/  FMUL.FTZ R55, R37, R56.reuse ;  /* 0x0000003825377220 */ /* 0x080fe20000410000 */
[----:B------:R-:W-:Y:S02]  /*ef80*/  HADD2.F32 R39, -RZ, R39.H1_H1 ;  /* 0x30000027ff277230 */ /* 0x000fe40000004100 */
[C---:B------:R-:W-:Y:S01]  /*ef90*/  FMUL.FTZ R66, R12.reuse, R56 ;  /* 0x000000380c427220 */ /* 0x040fe20000410000 */
[----:B------:R-:W-:Y:S02]  /*efa0*/  HADD2.F32 R54, -RZ, R54.H1_H1 ;  /* 0x30000036ff367230 */ /* 0x000fe40000004100 */
[----:B------:R-:W-:Y:S01]  /*efb0*/  FFMA.FTZ R55, R12, R52, R55 ;  /* 0x000000340c377223 */ /* 0x000fe20000010037 */
[----:B------:R-:W-:-:S02]  /*efc0*/  HADD2.F32 R15, -RZ, R15.H1_H1 ;  /* 0x3000000fff0f7230 */ /* 0x000fc40000004100 */
[----:B------:R-:W-:Y:S01]  /*efd0*/  FFMA.FTZ R66, R37, R52, -R66 ;  /* 0x0000003425427223 */ /* 0x000fe20000010842 */
[----:B------:R-:W-:Y:S02]  /*efe0*/  HADD2.F32 R42, -RZ, R42.H1_H1 ;  /* 0x3000002aff2a7230 */ /* 0x000fe40000004100 */
[-C--:B------:R-:W-:Y:S01]  /*eff0*/  FMUL.FTZ R12, R39, R54.reuse ;  /* 0x00000036270c7220 */ /* 0x080fe20000410000 */
[----:B------:R-:W-:Y:S02]  /*f000*/  HADD2.F32 R53, -RZ, R53.H1_H1 ;  /* 0x30000035ff357230 */ /* 0x000fe40000004100 */
[----:B------:R-:W-:Y:S01]  /*f010*/  FMUL.FTZ R54, R15, R54 ;  /* 0x000000360f367220 */ /* 0x000fe20000410000 */
[----:B------:R-:W-:Y:S01]  /*f020*/  HADD2.F32 R50, -RZ, R50.H1_H1 ;  /* 0x30000032ff327230 */ /* 0x000fe20000004100 */
[----:B------:R-:W-:Y:S01]  /*f030*/  F2FP.SATFINITE.E4M3.F32.PACK_AB_MERGE_C R59, R62, R59, RZ ;  /* 0x0000003b3e3b723e */ /* 0x000fe200048070ff */
[----:B------:R-:W-:Y:S02]  /*f040*/  HADD2.F32 R14, -RZ, R14.H1_H1 ;  /* 0x3000000eff0e7230 */ /* 0x000fe40000004100 */
[----:B------:R-:W-:Y:S01]  /*f050*/  FMUL.FTZ R37, R42, R53 ;  /* 0x000000352a257220 */ /* 0x000fe20000410000 */
[----:B------:R-:W-:-:S02]  /*f060*/  HADD2.F32 R51, -RZ, R13.H0_H0 ;  /* 0x2000000dff337230 */ /* 0x000fc40000004100 */
[-C--:B------:R-:W-:Y:S01]  /*f070*/  FFMA.FTZ R15, R15, R50.reuse, -R12 ;  /* 0x000000320f0f7223 */ /* 0x080fe2000001080c */
[----:B------:R-:W-:Y:S02]  /*f080*/  HADD2.F32 R13, -RZ, R13.H1_H1 ;  /* 0x3000000dff0d7230 */ /* 0x000fe40000004100 */
[----:B------:R-:W-:Y:S01]  /*f090*/  FMUL.FTZ R53, R14, R53 ;  /* 0x000000350e357220 */ /* 0x000fe20000410000 */
[----:B------:R-:W-:Y:S01]  /*f0a0*/  FFMA.FTZ R54, R39, R50, R54 ;  /* 0x0000003227367223 */ /* 0x000fe20000010036 */
[-C--:B------:R-:W-:Y:S01]  /*f0b0*/  FFMA.FTZ R63, R36, R51.reuse, -R63 ;  /* 0x00000033243f7223 */ /* 0x080fe2000001083f */
[----:B------:R-:W-:Y:S01]  /*f0c0*/  FFMA.FTZ R64, R49, R51, R64 ;  /* 0x0000003331407223 */ /* 0x000fe20000010040 */
[-C--:B------:R-:W-:Y:S01]  /*f0d0*/  FFMA.FTZ R14, R14, R13.reuse, -R37 ;  /* 0x0000000d0e0e7223 */ /* 0x080fe20000010825 */
[----:B------:R-:W-:Y:S01]  /*f0e0*/  FFMA.FTZ R53, R42, R13, R53 ;  /* 0x0000000d2a357223 */ /* 0x000fe20000010035 */
[----:B------:R-:W-:Y:S01]  /*f0f0*/  F2FP.SATFINITE.E4M3.F32.PACK_AB_MERGE_C R15, R15, R66, RZ ;  /* 0x000000420f0f723e */ /* 0x000fe200048070ff */
[----:B------:R-:W-:Y:S01]  /*f100*/  IMAD.MOV.U32 R12, RZ, RZ, R46 ;  /* 0x000000ffff0c7224 */ /* 0x000fe200078e002e */
[----:B------:R-:W-:-:S02]  /*f110*/  F2FP.SATFINITE.E4M3.F32.PACK_AB_MERGE_C R60, R61, R60, RZ ;  /* 0x0000003c3d3c723e */ /* 0x000fc400048070ff */
[----:B------:R-:W-:Y:S02]  /*f120*/  F2FP.SATFINITE.E4M3.F32.PACK_AB_MERGE_C R54, R54, R55, RZ ;  /* 0x000000373636723e */ /* 0x000fe400048070ff */
[----:B------:R-:W-:Y:S01]  /*f130*/  F2FP.SATFINITE.E4M3.F32.PACK_AB_MERGE_C R15, R14, R63, R15 ;  /* 0x0000003f0e0f723e */ /* 0x000fe2000480700f */
[----:B------:R-:W-:Y:S01]  /*f140*/  IMAD.MOV.U32 R14, RZ, RZ, R43 ;  /* 0x000000ffff0e7224 */ /* 0x000fe200078e002b */
[----:B------:R-:W-:Y:S02]  /*f150*/  F2FP.SATFINITE.E4M3.F32.PACK_AB_MERGE_C R13, R58, R47, R59 ;  /* 0x0000002f3a0d723e */ /* 0x000fe4000480703b */
[----:B------:R-:W-:Y:S02]  /*f160*/  F2FP.SATFINITE.E4M3.F32.PACK_AB_MERGE_C R37, R57, R48, R60 ;  /* 0x000000303925723e */ /* 0x000fe4000480703c */
[----:B------:R-:W-:Y:S02]  /*f170*/  F2FP.SATFINITE.E4M3.F32.PACK_AB_MERGE_C R39, R53, R64, R54 ;  /* 0x000000403527723e */ /* 0x000fe40004807036 */
[----:B------:R-:W-:-:S07]  /*f180*/  MOV R36, R45 ;  /* 0x0000002d00247202 */ /* 0x000fce0000000f00 */
.L_x_529:
[----:B------:R-:W-:Y:S05]  /*f190*/  BSYNC B1 ;  /* 0x0000000000017941 */ /* 0x000fea0003800000 */
.L_x_528:
[----:B0-----:R0:W-:Y:S01]  /*f1a0*/  ST.E.128 desc[UR50][R40.64], R12 ;  /* 0x0000000c28007985 */ /* 0x0011e2000c101d32 */
[----:B------:R-:W-:-:S13]  /*f1b0*/  ISETP.GE.AND P2, PT, R11, R137, PT ;  /* 0x000000890b00720c */ /* 0x000fda0003f46270 */
[----:B------:R-:W-:Y:S05]  /*f1c0*/  @P2 BRA `(.L_x_476) ;  /* 0x0000000400d02947 */ /* 0x000fea0003800000 */
[----:B0-----:R-:W-:-:S04]  /*f1d0*/  IADD3 R12, P2, R11, R120, RZ ;  /* 0x000000780b0c7210 */ /* 0x001fc80007f5e0ff */
[----:B------:R-:W-:-:S05]  /*f1e0*/  LEA.HI.X.SX32 R13, R11, R44, 0x1, P2 ;  /* 0x0000002c0b0d7211 */ /* 0x000fca00010f0eff */
[----:B-1----:R0:W-:Y:S01]  /*f1f0*/  ST.E.128 desc[UR50][R12.64], R36 ;  /* 0x000000240c007985 */ /* 0x0021e2000c101d32 */
[----:B------:R-:W-:Y:S05]  /*f200*/  BRA `(.L_x_476) ;  /* 0x0000000400c07947 */ /* 0x000fea0003800000 */
.L_x_441:
[----:B------:R-:W-:-:S06]  /*f210*/  UISETP.NE.AND UP0, UPT, UR48, 0x3, UPT ;  /* 0x000000033000788c */ /* 0x000fcc000bf05270 */
[----:B------:R-:W-:-:S13]  /*f220*/  PLOP3.LUT P1, PT, PT, PT, UP0, 0x80, 0x0 ;  /* 0x000000000000781c */ /* 0x000fda0003f2f008 */
[----:B------:R-:W-:Y:S05]  /*f230*/  @!P1 BRA `(.L_x_530) ;  /* 0x0000000000049947 */ /* 0x000fea0003800000 */
[----:B------:R-:W-:Y:S01]  /*f240*/  BPT.TRAP 0x1 ;  /* 0x000000040000795c */ /* 0x000fe20000300000 */
.L_x_530:
[----:B------:R-:W-:Y:S01]  /*f250*/  IMAD R91, R19, 0x8, R18 ;  /* 0x00000008135b7824 */ /* 0x000fe200078e0212 */
[----:B------:R-:W-:Y:S01]  /*f260*/  SHF.L.U32 R92, R199, 0x1f, RZ ;  /* 0x0000001fc75c7819 */ /* 0x000fe200000006ff */
[----:B------:R-:W-:Y:S01]  /*f270*/  BSSY B1, `(.L_x_531) ;  /* 0x0000004000017945 */ /* 0x000fe20003800000 */
[----:B------:R-:W-:Y:S02]  /*f280*/  SHF.R.S32.HI R88, RZ, 0x1f, R35 ;  /* 0x0000001fff587819 */ /* 0x000fe40000011423 */
[----:B------:R-:W1:Y:S02]  /*f290*/  SYNCS.PHASECHK.TRANS64.TRYWAIT P2, [R91+URZ+0x29890], R92 ;  /* 0x0298905c5b0075a7 */ /* 0x000e64000804017f */
[----:B-1----:R-:W-:Y:S05]  /*f2a0*/  @!P2 BRA `(.L_x_532) ;  /* 0x0000019c00b4a947 */ /* 0x002fea0003800000 */
.L_x_789:
[----:B------:R-:W-:Y:S05]  /*f2b0*/  BSYNC B1 ;  /* 0x0000000000017941 */ /* 0x000fea0003800000 */
.L_x_531:
[----:B------:R-:W-:Y:S01]  /*f2c0*/  ULDC.64 UR4, c[0x0][0x300] ;  /* 0x0000c00000047ab9 */ /* 0x000fe20000000a00 */
[----:B-----5:R-:W-:Y:S01]  /*f2d0*/  SHF.R.S32.HI R89, RZ, 0x1f, R34 ;  /* 0x0000001fff597819 */ /* 0x020fe20000011422 */
[----:B------:R-:W-:Y:S01]  /*f2e0*/  IMAD R14, R88, UR4, RZ ;  /* 0x00000004580e7c24 */ /* 0x000fe2000f8e02ff */
[----:B------:R-:W-:Y:S01]  /*f2f0*/  ULDC.64 UR6, c[0x0][0x2e8] ;  /* 0x0000ba0000067ab9 */ /* 0x000fe20000000a00 */
[----:B0-----:R-:W-:-:S04]  /*f300*/  IMAD.WIDE.U32 R12, R35, UR4, RZ ;  /* 0x00000004230c7c25 */ /* 0x001fc8000f8e00ff */
[----:B------:R-:W-:Y:S01]  /*f310*/  IMAD R11, R35, UR5, R14 ;  /* 0x00000005230b7c24 */ /* 0x000fe2000f8e020e */
[----:B------:R-:W-:Y:S01]  /*f320*/  ULDC.64 UR4, c[0x0][0x310] ;  /* 0x0000c40000047ab9 */ /* 0x000fe20000000a00 */
[----:B------:R-:W-:Y:S02]  /*f330*/  IMAD R90, R25, -0xa0, R2 ;  /* 0xffffff60195a7824 */ /* 0x000fe400078e0202 */
[----:B------:R-:W-:Y:S02]  /*f340*/  IMAD R15, R89, UR4, RZ ;  /* 0x00000004590f7c24 */ /* 0x000fe4000f8e02ff */
[----:B------:R-:W-:Y:S01]  /*f350*/  IMAD.IADD R13, R13, 0x1, R11 ;  /* 0x000000010d0d7824 */ /* 0x000fe200078e020b */
[----:B------:R-:W-:Y:S01]  /*f360*/  VIMNMX R90, R90, 0xa0, PT ;  /* 0x000000a05a5a7848 */ /* 0x000fe20003fe0100 */
[C---:B------:R-:W-:Y:S02]  /*f370*/  IMAD R15, R34.reuse, UR5, R15 ;  /* 0x00000005220f7c24 */ /* 0x040fe4000f8e020f */
[----:B------:R-:W-:Y:S01]  /*f380*/  IMAD.WIDE.U32 R12, R34, UR4, R12 ;  /* 0x00000004220c7c25 */ /* 0x000fe2000f8e000c */
[----:B------:R-:W-:-:S03]  /*f390*/  ULDC.64 UR4, c[0x0][0x308] ;  /* 0x0000c20000047ab9 */ /* 0x000fc60000000a00 */
[----:B------:R-:W-:Y:S01]  /*f3a0*/  IMAD R11, R5, UR4, RZ ;  /* 0x00000004050b7c24 */ /* 0x000fe2000f8e02ff */
[----:B------:R-:W-:Y:S01]  /*f3b0*/  IADD3 R13, R13, R15, RZ ;  /* 0x0000000f0d0d7210 */ /* 0x000fe20007ffe0ff */
[----:B------:R-:W-:Y:S02]  /*f3c0*/  IMAD.IADD R48, R90, 0x1, -R198 ;  /* 0x000000015a307824 */ /* 0x000fe400078e0ac6 */
[C---:B------:R-:W-:Y:S02]  /*f3d0*/  IMAD R11, R170.reuse, UR5, R11 ;  /* 0x00000005aa0b7c24 */ /* 0x040fe4000f8e020b */
[----:B------:R-:W-:Y:S01]  /*f3e0*/  IMAD.WIDE.U32 R12, R170, UR4, R12 ;  /* 0x00000004aa0c7c25 */ /* 0x000fe2000f8e000c */
[----:B------:R-:W-:Y:S02]  /*f3f0*/  UMOV UR4, 0xffffffff ;  /* 0xffffffff00047882 */ /* 0x000fe40000000000 */
[----:B------:R-:W-:-:S04]  /*f400*/  IADD3 R46, P2, R12, UR6, RZ ;  /* 0x000000060c2e7c10 */ /* 0x000fc8000ff5e0ff */
[----:B------:R-:W-:Y:S02]  /*f410*/  IADD3.X R47, R13, UR7, R11, P2, !PT ;  /* 0x000000070d2f7c10 */ /* 0x000fe400097fe40b */
[----:B------:R-:W-:Y:S01]  /*f420*/  ISETP.GE.AND P2, PT, R48, 0x1, PT ;  /* 0x000000013000780c */ /* 0x000fe20003f46270 */
[----:B------:R-:W-:-:S12]  /*f430*/  BRA.DIV UR4, `(.L_x_533) ;  /* 0x0000019e04647947 */ /* 0x000fd8000b800000 */
[----:B------:R0:W2:Y:S04]  /*f440*/  SHFL.IDX PT, R44, R47, RZ, 0x1e1f ;  /* 0x001e1fff2f2c7589 */ /* 0x0000a800000e0000 */
[----:B------:R0:W3:Y:S02]  /*f450*/  SHFL.IDX PT, R45, R46, RZ, 0x1e1f ;  /* 0x001e1fff2e2d7589 */ /* 0x0000e400000e0000 */
.L_x_793:
[----:B------:R-:W-:Y:S04]  /*f460*/  BSSY B1, `(.L_x_534) ;  /* 0x0000023000017945 */ /* 0x000fe80003800000 */
[----:B------:R-:W-:Y:S05]  /*f470*/  @!P2 BRA `(.L_x_535) ;  /* 0x000000000084a947 */ /* 0x000fea0003800000 */
[----:B------:R-:W-:Y:S02]  /*f480*/  ULDC UR4, c[0x0][0x2f4] ;  /* 0x0000bd0000047ab9 */ /* 0x000fe40000000800 */
[----:B------:R-:W-:-:S13]  /*f490*/  ISETP.GE.AND P5, PT, R16, UR4, PT ;  /* 0x0000000410007c0c */ /* 0x000fda000bfa6270 */
[----:B------:R-:W4:Y:S01]  /*f4a0*/  @!P5 LDS.128 R12, [R37+0x1a400] ;  /* 0x01a40000250cd984 */ /* 0x000f220000000c00 */
[----:B---3--:R-:W-:-:S05]  /*f4b0*/  @!P5 IADD3 R42, P2, R16, R45, RZ ;  /* 0x0000002d102ad210 */ /* 0x008fca0007f5e0ff */
[----:B--2---:R-:W-:Y:S01]  /*f4c0*/  @!P5 IMAD.X R43, R44, 0x1, R17, P2 ;  /* 0x000000012c2bd824 */ /* 0x004fe200010e0611 */
[----:B------:R-:W-:-:S13]  /*f4d0*/  ISETP.GE.AND P2, PT, R172, UR4, PT ;  /* 0x00000004ac007c0c */ /* 0x000fda000bf46270 */
[----:B------:R-:W-:-:S05]  /*f4e0*/  @!P2 IADD3 R40, P4, R172, R45, RZ ;  /* 0x0000002dac28a210 */ /* 0x000fca0007f9e0ff */
[----:B------:R-:W-:Y:S01]  /*f4f0*/  @!P2 IMAD.X R41, R44, 0x1, R197, P4 ;  /* 0x000000012c29a824 */ /* 0x000fe200020e06c5 */
[----:B------:R-:W-:-:S13]  /*f500*/  ISETP.GE.AND P4, PT, R175, UR4, PT ;  /* 0x00000004af007c0c */ /* 0x000fda000bf86270 */
[----:B------:R-:W-:Y:S01]  /*f510*/  @!P4 IADD3 R38, P6, R175, R45, RZ ;  /* 0x0000002daf26c210 */ /* 0x000fe20007fde0ff */
[----:B----4-:R2:W-:Y:S01]  /*f520*/  @!P5 ST.E.128 desc[UR50][R42.64], R12 ;  /* 0x0000000c2a00d985 */ /* 0x0105e2000c101d32 */
[----:B------:R-:W-:Y:S02]  /*f530*/  ISETP.GE.AND P5, PT, R0, UR4, PT ;  /* 0x0000000400007c0c */ /* 0x000fe4000bfa6270 */
[----:B------:R-:W-:-:S11]  /*f540*/  @!P4 IADD3.X R39, R44, R207, RZ, P6, !PT ;  /* 0x000000cf2c27c210 */ /* 0x000fd600037fe4ff */
[----:B------:R-:W3:Y:S01]  /*f550*/  @!P5 LDS.128 R12, [R36+0x1a400] ;  /* 0x01a40000240cd984 */ /* 0x000ee20000000c00 */
[----:B------:R-:W-:-:S05]  /*f560*/  @!P5 IMAD.SHL.U32 R11, R173, 0x10, RZ ;  /* 0x00000010ad0bd824 */ /* 0x000fca00078e00ff */
[----:B--2---:R-:W-:-:S04]  /*f570*/  @!P5 IADD3 R42, P6, R11, R45, RZ ;  /* 0x0000002d0b2ad210 */ /* 0x004fc80007fde0ff */
[----:B------:R-:W-:-:S05]  /*f580*/  @!P5 LEA.HI.X.SX32 R43, R11, R44, 0x1, P6 ;  /* 0x0000002c0b2bd211 */ /* 0x000fca00030f0eff */
[----:B---3--:R2:W-:Y:S01]  /*f590*/  @!P5 ST.E.128 desc[UR50][R42.64], R12 ;  /* 0x0000000c2a00d985 */ /* 0x0085e2000c101d32 */
[----:B------:R-:W-:-:S13]  /*f5a0*/  ISETP.GE.AND P5, PT, R3, UR4, PT ;  /* 0x0000000403007c0c */ /* 0x000fda000bfa6270 */
[----:B------:R-:W3:Y:S01]  /*f5b0*/  @!P5 LDS.128 R12, [R37+0x1cc00] ;  /* 0x01cc0000250cd984 */ /* 0x000ee20000000c00 */
[----:B------:R-:W-:-:S05]  /*f5c0*/  @!P5 IMAD.SHL.U32 R11, R174, 0x10, RZ ;  /* 0x00000010ae0bd824 */ /* 0x000fca00078e00ff */
[----:B--2---:R-:W-:-:S04]  /*f5d0*/  @!P5 IADD3 R42, P6, R11, R45, RZ ;  /* 0x0000002d0b2ad210 */ /* 0x004fc80007fde0ff */
[----:B------:R-:W-:-:S05]  /*f5e0*/  @!P5 LEA.HI.X.SX32 R43, R11, R44, 0x1, P6 ;  /* 0x0000002c0b2bd211 */ /* 0x000fca00030f0eff */
[----:B---3--:R2:W-:Y:S01]  /*f5f0*/  @!P5 ST.E.128 desc[UR50][R42.64], R12 ;  /* 0x0000000c2a00d985 */ /* 0x0085e2000c101d32 */
[----:B------:R-:W-:-:S03]  /*f600*/  ISETP.GE.AND P5, PT, R196, UR4, PT ;  /* 0x00000004c4007c0c */ /* 0x000fc6000bfa6270 */
[----:B------:R-:W3:Y:S10]  /*f610*/  @!P2 LDS.128 R12, [R36+0x1cc00] ;  /* 0x01cc0000240ca984 */ /* 0x000ef40000000c00 */
[----:B--2---:R-:W-:-:S05]  /*f620*/  @!P5 IADD3 R42, P6, R196, R45, RZ ;  /* 0x0000002dc42ad210 */ /* 0x004fca0007fde0ff */
[----:B------:R-:W-:Y:S01]  /*f630*/  @!P5 IMAD.X R43, R44, 0x1, R206, P6 ;  /* 0x000000012c2bd824 */ /* 0x000fe200030e06ce */
[----:B---3--:R-:W-:Y:S04]  /*f640*/  @!P2 ST.E.128 desc[UR50][R40.64], R12 ;  /* 0x0000000c2800a985 */ /* 0x008fe8000c101d32 */
[----:B------:R-:W2:Y:S04]  /*f650*/  @!P4 LDS.128 R12, [R37+0x1f400] ;  /* 0x01f40000250cc984 */ /* 0x000ea80000000c00 */
[----:B--2---:R-:W-:Y:S04]  /*f660*/  @!P4 ST.E.128 desc[UR50][R38.64], R12 ;  /* 0x0000000c2600c985 */ /* 0x004fe8000c101d32 */
[----:B------:R-:W2:Y:S04]  /*f670*/  @!P5 LDS.128 R12, [R36+0x1f400] ;  /* 0x01f40000240cd984 */ /* 0x000ea80000000c00 */
[----:B--2---:R4:W-:Y:S02]  /*f680*/  @!P5 ST.E.128 desc[UR50][R42.64], R12 ;  /* 0x0000000c2a00d985 */ /* 0x0049e4000c101d32 */
.L_x_535:
[----:B------:R-:W-:Y:S05]  /*f690*/  BSYNC B1 ;  /* 0x0000000000017941 */ /* 0x000fea0003800000 */
.L_x_534:
[----:B------:R-:W-:-:S03]  /*f6a0*/  UMOV UR4, 0xffffffff ;  /* 0xffffffff00047882 */ /* 0x000fc60000000000 */
[----:B------:R-:W-:Y:S05]  /*f6b0*/  BRA.DIV UR4, `(.L_x_536) ;  /* 0x0000019e04107947 */ /* 0x000fea000b800000 */
[----:B--2---:R2:W0:Y:S04]  /*f6c0*/  SHFL.IDX PT, R44, R47, 0x1, 0x1e1f ;  /* 0x003e1f002f2c7f89 */ /* 0x00442800000e0000 */
[----:B---3--:R2:W3:Y:S02]  /*f6d0*/  SHFL.IDX PT, R45, R46, 0x1, 0x1e1f ;  /* 0x003e1f002e2d7f89 */ /* 0x0084e400000e0000 */
.L_x_797:
[----:B------:R-:W-:-:S13]  /*f6e0*/  ISETP.GE.AND P2, PT, R48, 0x81, PT ;  /* 0x000000813000780c */ /* 0x000fda0003f46270 */
[----:B------:R-:W-:Y:S05]  /*f6f0*/  @!P2 BRA `(.L_x_476) ;  /* 0x000000000084a947 */ /* 0x000fea0003800000 */
[----:B------:R-:W-:Y:S02]  /*f700*/  ULDC UR4, c[0x0][0x2f4] ;  /* 0x0000bd0000047ab9 */ /* 0x000fe40000000800 */
[----:B------:R-:W-:-:S13]  /*f710*/  ISETP.GE.AND P5, PT, R16, UR4, PT ;  /* 0x0000000410007c0c */ /* 0x000fda000bfa6270 */
[----:B----4-:R-:W4:Y:S01]  /*f720*/  @!P5 LDS.128 R12, [R37+0x1c400] ;  /* 0x01c40000250cd984 */ /* 0x010f220000000c00 */
[----:B---3--:R-:W-:-:S04]  /*f730*/  @!P5 IADD3 R42, P2, R16, R45, RZ ;  /* 0x0000002d102ad210 */ /* 0x008fc80007f5e0ff */
[----:B0-----:R-:W-:Y:S02]  /*f740*/  @!P5 IADD3.X R43, R44, R17, RZ, P2, !PT ;  /* 0x000000112c2bd210 */ /* 0x001fe400017fe4ff */
[----:B------:R-:W-:-:S13]  /*f750*/  ISETP.GE.AND P2, PT, R172, UR4, PT ;  /* 0x00000004ac007c0c */ /* 0x000fda000bf46270 */
[----:B------:R-:W-:-:S05]  /*f760*/  @!P2 IADD3 R40, P4, R172, R45, RZ ;  /* 0x0000002dac28a210 */ /* 0x000fca0007f9e0ff */
[----:B------:R-:W-:Y:S01]  /*f770*/  @!P2 IMAD.X R41, R44, 0x1, R197, P4 ;  /* 0x000000012c29a824 */ /* 0x000fe200020e06c5 */
[----:B------:R-:W-:-:S13]  /*f780*/  ISETP.GE.AND P4, PT, R175, UR4, PT ;  /* 0x00000004af007c0c */ /* 0x000fda000bf86270 */
[----:B------:R-:W-:Y:S01]  /*f790*/  @!P4 IADD3 R38, P6, R175, R45, RZ ;  /* 0x0000002daf26c210 */ /* 0x000fe20007fde0ff */
[----:B----4-:R0:W-:Y:S01]  /*f7a0*/  @!P5 ST.E.128 desc[UR50][R42.64], R12 ;  /* 0x0000000c2a00d985 */ /* 0x0101e2000c101d32 */
[----:B------:R-:W-:-:S03]  /*f7b0*/  ISETP.GE.AND P5, PT, R0, UR4, PT ;  /* 0x0000000400007c0c */ /* 0x000fc6000bfa6270 */
[----:B------:R-:W-:-:S10]  /*f7c0*/  @!P4 IMAD.X R39, R44, 0x1, R207, P6 ;  /* 0x000000012c27c824 */ /* 0x000fd400030e06cf */
[----:B------:R-:W3:Y:S01]  /*f7d0*/  @!P5 LDS.128 R12, [R36+0x1c400] ;  /* 0x01c40000240cd984 */ /* 0x000ee20000000c00 */
[----:B------:R-:W-:-:S05]  /*f7e0*/  @!P5 IMAD.SHL.U32 R11, R173, 0x10, RZ ;  /* 0x00000010ad0bd824 */ /* 0x000fca00078e00ff */
[----:B0-----:R-:W-:-:S04]  /*f7f0*/  @!P5 IADD3 R42, P6, R11, R45, RZ ;  /* 0x0000002d0b2ad210 */ /* 0x001fc80007fde0ff */
[----:B------:R-:W-:-:S05]  /*f800*/  @!P5 LEA.HI.X.SX32 R43, R11, R44, 0x1, P6 ;  /* 0x0000002c0b2bd211 */ /* 0x000fca00030f0eff */
[----:B---3--:R0:W-:Y:S01]  /*f810*/  @!P5 ST.E.128 desc[UR50][R42.64], R12 ;  /* 0x0000000c2a00d985 */ /* 0x0081e2000c101d32 */
[----:B------:R-:W-:-:S13]  /*f820*/  ISETP.GE.AND P5, PT, R3, UR4, PT ;  /* 0x0000000403007c0c */ /* 0x000fda000bfa6270 */
[----:B------:R-:W3:Y:S01]  /*f830*/  @!P5 LDS.128 R12, [R37+0x1ec00] ;  /* 0x01ec0000250cd984 */ /* 0x000ee20000000c00 */
[----:B------:R-:W-:-:S04]  /*f840*/  @!P5 SHF.L.U32 R11, R174, 0x4, RZ ;  /* 0x00000004ae0bd819 */ /* 0x000fc800000006ff */
[----:B0-----:R-:W-:-:S04]  /*f850*/  @!P5 IADD3 R42, P6, R11, R45, RZ ;  /* 0x0000002d0b2ad210 */ /* 0x001fc80007fde0ff */
[----:B------:R-:W-:-:S05]  /*f860*/  @!P5 LEA.HI.X.SX32 R43, R11, R44, 0x1, P6 ;  /* 0x0000002c0b2bd211 */ /* 0x000fca00030f0eff */
[----:B---3--:R0:W-:Y:S01]  /*f870*/  @!P5 ST.E.128 desc[UR50][R42.64], R12 ;  /* 0x0000000c2a00d985 */ /* 0x0081e2000c101d32 */
[----:B------:R-:W-:-:S03]  /*f880*/  ISETP.GE.AND P5, PT, R196, UR4, PT ;  /* 0x00000004c4007c0c */ /* 0x000fc6000bfa6270 */
[----:B------:R-:W3:Y:S10]  /*f890*/  @!P2 LDS.128 R12, [R36+0x1ec00] ;  /* 0x01ec0000240ca984 */ /* 0x000ef40000000c00 */
[----:B0-----:R-:W-:-:S05]  /*f8a0*/  @!P5 IADD3 R42, P6, R196, R45, RZ ;  /* 0x0000002dc42ad210 */ /* 0x001fca0007fde0ff */
[----:B------:R-:W-:Y:S01]  /*f8b0*/  @!P5 IMAD.X R43, R44, 0x1, R206, P6 ;  /* 0x000000012c2bd824 */ /* 0x000fe200030e06ce */
[----:B---3--:R-:W-:Y:S04]  /*f8c0*/  @!P2 ST.E.128 desc[UR50][R40.64], R12 ;  /* 0x0000000c2800a985 */ /* 0x008fe8000c101d32 */
[----:B------:R-:W0:Y:S04]  /*f8d0*/  @!P4 LDS.128 R12, [R37+0x21400] ;  /* 0x02140000250cc984 */ /* 0x000e280000000c00 */
[----:B0-----:R-:W-:Y:S04]  /*f8e0*/  @!P4 ST.E.128 desc[UR50][R38.64], R12 ;  /* 0x0000000c2600c985 */ /* 0x001fe8000c101d32 */
[----:B------:R-:W0:Y:S04]  /*f8f0*/  @!P5 LDS.128 R12, [R36+0x21400] ;  /* 0x02140000240cd984 */ /* 0x000e280000000c00 */
[----:B0-----:R0:W-:Y:S02]  /*f900*/  @!P5 ST.E.128 desc[UR50][R42.64], R12 ;  /* 0x0000000c2a00d985 */ /* 0x0011e4000c101d32 */
.L_x_476:
[----:B------:R-:W-:Y:S05]  /*f910*/  BSYNC B0 ;  /* 0x0000000000007941 */ /* 0x000fea0003800000 */
.L_x_440:
[----:B0---4-:R-:W0:Y:S01]  /*f920*/  S2R R11, SR_TID.X ;  /* 0x00000000000b7919 */ /* 0x011e220000002100 */
[----:B------:R-:W-:Y:S01]  /*f930*/  @!PT LDS RZ, [RZ] ;  /* 0x00000000fffff984 */ /* 0x000fe20000000800 */
[----:B------:R-:W-:Y:S01]  /*f940*/  @!PT LDS RZ, [RZ] ;  /* 0x00000000fffff984 */ /* 0x000fe20000000800 */
[----:B------:R-:W-:Y:S01]  /*f950*/  @!PT LDS RZ, [RZ] ;  /* 0x00000000fffff984 */ /* 0x000fe20000000800 */
[----:B------:R-:W-:Y:S01]  /*f960*/  @!PT LDS RZ, [RZ] ;  /* 0x00000000fffff984 */ /* 0x000fe20000000800 */
[----:B------:R4:W-:Y:S06]  /*f970*/  MEMBAR.ALL.CTA ;  /* 0x0000000000007992 */ /* 0x0009ec0000008000 */
[----:B----4-:R-:W4:Y:S01]  /*f980*/  FENCE.VIEW.ASYNC.S ;  /* 0x00000000000073c6 */ /* 0x010f220000000000 */
[----:B------:R-:W-:Y:S05]  /*f990*/  WARPSYNC.ALL ;  /* 0x0000000000007948 */ /* 0x000fea0003800000 */
[----:B------:R-:W-:Y:S01]  /*f9a0*/  BSSY B0, `(.L_x_537) ;  /* 0x0000008000007945 */ /* 0x000fe20003800000 */
[----:B----4-:R4:W-:Y:S01]  /*f9b0*/  BAR.SYNC.DEFER_BLOCKING R153, 0x80 ;  /* 0x000200990000751d */ /* 0x0109e20000010000 */
[----:B0-----:R-:W-:-:S13]  /*f9c0*/  LOP3.LUT P2, RZ, R11, 0x7f, RZ, 0xc0, !PT ;  /* 0x0000007f0bff7812 */ /* 0x001fda000784c0ff */
[----:B------:R-:W-:-:S05]  /*f9d0*/  @!P2 VIADD R11, R91, 0x298a0 ;  /* 0x000298a05b0ba836 */ /* 0x000fca0000000000 */
[----:B------:R-:W-:-:S04]  /*f9e0*/  @!P2 PRMT R11, RZ, 0x654, R11 ;  /* 0x00000654ff0ba816 */ /* 0x000fc8000000000b */
[----:B------:R4:W-:Y:S01]  /*f9f0*/  @!P2 SYNCS.ARRIVE.TRANS64.RED.A1T0 RZ, [R11+URZ], RZ ;  /* 0x000000ff0bffa9a7 */ /* 0x0009e2000810043f */
[----:B------:R-:W-:Y:S05]  /*fa00*/  @!P1 BRA `(.L_x_538) ;  /* 0x0000000000049947 */ /* 0x000fea0003800000 */
[----:B------:R-:W-:Y:S01]  /*fa10*/  BPT.TRAP 0x1 ;  /* 0x000000040000795c */ /* 0x000fe20000300000 */
.L_x_538:
[----:B------:R-:W-:Y:S05]  /*fa20*/  BSYNC B0 ;  /* 0x0000000000007941 */ /* 0x000fea0003800000 */
.L_x_537:
[----:B------:R-:W0:Y:S01]  /*fa30*/  SYNCS.PHASECHK.TRANS64.TRYWAIT P1, [R91+URZ+0x298b0], R92 ;  /* 0x0298b05c5b0075a7 */ /* 0x000e22000802017f */
[----:B------:R-:W-:Y:S04]  /*fa40*/  BSSY B0, `(.L_x_539) ;  /* 0x0000002000007945 */ /* 0x000fe80003800000 */
[----:B0-----:R-:W-:Y:S05]  /*fa50*/  @!P1 BRA `(.L_x_540) ;  /* 0x0000019800749947 */ /* 0x001fea0003800000 */
.L_x_798:
[----:B------:R-:W-:Y:S05]  /*fa60*/  BSYNC B0 ;  /* 0x0000000000007941 */ /* 0x000fea0003800000 */
.L_x_539:
[----:B------:R-:W-:Y:S01]  /*fa70*/  ULDC.64 UR4, c[0x0][0x328] ;  /* 0x0000ca0000047ab9 */ /* 0x000fe20000000a00 */
[----:B------:R-:W-:Y:S01]  /*fa80*/  ULDC.64 UR6, c[0x0][0x318] ;  /* 0x0000c60000067ab9 */ /* 0x000fe20000000a00 */
[----:B------:R-:W-:Y:S01]  /*fa90*/  IMAD R88, R88, UR4, RZ ;  /* 0x0000000458587c24 */ /* 0x000fe2000f8e02ff */
[----:B------:R-:W-:Y:S01]  /*faa0*/  BSSY B0, `(.L_x_541) ;  /* 0x000002f000007945 */ /* 0x000fe20003800000 */
[----:B-1----:R-:W-:-:S04]  /*fab0*/  IMAD.WIDE.U32 R12, R35, UR4, RZ ;  /* 0x00000004230c7c25 */ /* 0x002fc8000f8e00ff */
[----:B------:R-:W-:Y:S01]  /*fac0*/  IMAD R35, R35, UR5, R88 ;  /* 0x0000000523237c24 */ /* 0x000fe2000f8e0258 */
[----:B------:R-:W-:Y:S01]  /*fad0*/  ULDC.64 UR4, c[0x0][0x338] ;  /* 0x0000ce0000047ab9 */ /* 0x000fe20000000a00 */
[----:B------:R-:W-:Y:S02]  /*fae0*/  IMAD.IADD R90, R90, 0x1, -R198 ;  /* 0x000000015a5a7824 */ /* 0x000fe400078e0ac6 */
[----:B------:R-:W-:Y:S02]  /*faf0*/  IMAD R89, R89, UR4, RZ ;  /* 0x0000000459597c24 */ /* 0x000fe4000f8e02ff */
[----:B------:R-:W-:Y:S02]  /*fb00*/  IMAD.IADD R13, R13, 0x1, R35 ;  /* 0x000000010d0d7824 */ /* 0x000fe400078e0223 */
[C---:B------:R-:W-:Y:S02]  /*fb10*/  IMAD R89, R34.reuse, UR5, R89 ;  /* 0x0000000522597c24 */ /* 0x040fe4000f8e0259 */
[----:B------:R-:W-:Y:S01]  /*fb20*/  IMAD.WIDE.U32 R12, R34, UR4, R12 ;  /* 0x00000004220c7c25 */ /* 0x000fe2000f8e000c */
[----:B------:R-:W-:-:S03]  /*fb30*/  ULDC.64 UR4, c[0x0][0x330] ;  /* 0x0000cc0000047ab9 */ /* 0x000fc60000000a00 */
[----:B----4-:R-:W-:Y:S01]  /*fb40*/  IMAD R11, R5, UR4, RZ ;  /* 0x00000004050b7c24 */ /* 0x010fe2000f8e02ff */
[----:B------:R-:W-:-:S03]  /*fb50*/  IADD3 R13, R13, R89, RZ ;  /* 0x000000590d0d7210 */ /* 0x000fc60007ffe0ff */
[C---:B------:R-:W-:Y:S02]  /*fb60*/  IMAD R15, R170.reuse, UR5, R11 ;  /* 0x00000005aa0f7c24 */ /* 0x040fe4000f8e020b */
[----:B------:R-:W-:-:S04]  /*fb70*/  IMAD.WIDE.U32 R12, R170, UR4, R12 ;  /* 0x00000004aa0c7c25 */ /* 0x000fc8000f8e000c */
[----:B------:R-:W-:Y:S01]  /*fb80*/  IMAD R11, R19, 0x5000, R217 ;  /* 0x00005000130b7824 */ /* 0x000fe200078e02d9 */
[----:B------:R-:W-:-:S03]  /*fb90*/  IADD3 R40, P1, R12, UR6, RZ ;  /* 0x000000060c287c10 */ /* 0x000fc6000ff3e0ff */
[----:B------:R-:W-:Y:S01]  /*fba0*/  IMAD.IADD R42, R18, 0x1, R11 ;  /* 0x00000001122a7824 */ /* 0x000fe200078e020b */
[----:B------:R-:W-:Y:S01]  /*fbb0*/  IADD3.X R41, R13, UR7, R15, P1, !PT ;  /* 0x000000070d297c10 */ /* 0x000fe20008ffe40f */
[----:B------:R0:W1:Y:S01]  /*fbc0*/  SHFL.IDX PT, R43, R40, RZ, 0x1e1f ;  /* 0x001e1fff282b7589 */ /* 0x00006200000e0000 */
[----:B------:R-:W-:Y:S02]  /*fbd0*/  ISETP.GE.AND P1, PT, R90, 0x1, PT ;  /* 0x000000015a00780c */ /* 0x000fe40003f26270 */
[CC--:B------:R-:W-:Y:S02]  /*fbe0*/  IADD3 R44, R18.reuse, R11.reuse, R123 ;  /* 0x0000000b122c7210 */ /* 0x0c0fe40007ffe07b */
[CC--:B---3--:R-:W-:Y:S02]  /*fbf0*/  IADD3 R45, R18.reuse, R11.reuse, R124 ;  /* 0x0000000b122d7210 */ /* 0x0c8fe40007ffe07c */
[----:B--2---:R-:W-:Y:S02]  /*fc00*/  IADD3 R46, R18, R11, R129 ;  /* 0x0000000b122e7210 */ /* 0x004fe40007ffe081 */
[----:B------:R0:W2:Y:S05]  /*fc10*/  SHFL.IDX PT, R11, R41, RZ, 0x1e1f ;  /* 0x001e1fff290b7589 */ /* 0x0000aa00000e0000 */
[----:B------:R-:W-:Y:S05]  /*fc20*/  @!P1 BRA `(.L_x_542) ;  /* 0x0000000000589947 */ /* 0x000fea0003800000 */
[----:B------:R-:W-:Y:S02]  /*fc30*/  ISETP.NE.AND P5, PT, R6, RZ, PT ;  /* 0x000000ff0600720c */ /* 0x000fe40003fa5270 */
[----:B------:R-:W-:-:S11]  /*fc40*/  ISETP.NE.AND P4, PT, R7, RZ, PT ;  /* 0x000000ff0700720c */ /* 0x000fd60003f85270 */
[----:B-1----:R-:W-:Y:S02]  /*fc50*/  @P5 IADD3 R36, P1, R16, R43, RZ ;  /* 0x0000002b10245210 */ /* 0x002fe40007f3e0ff */
[----:B------:R-:W-:-:S03]  /*fc60*/  @P4 SHF.L.U32 R12, R173, 0x4, RZ ;  /* 0x00000004ad0c4819 */ /* 0x000fc600000006ff */
[----:B--2---:R-:W-:Y:S01]  /*fc70*/  @P5 IMAD.X R37, R11, 0x1, R17, P1 ;  /* 0x000000010b255824 */ /* 0x004fe200008e0611 */
[----:B------:R-:W-:-:S04]  /*fc80*/  @P4 IADD3 R38, P1, R12, R43, RZ ;  /* 0x0000002b0c264210 */ /* 0x000fc80007f3e0ff */
[----:B------:R-:W-:Y:S02]  /*fc90*/  @P4 LEA.HI.X.SX32 R39, R12, R11, 0x1, P1 ;  /* 0x0000000b0c274211 */ /* 0x000fe400008f0eff */
[----:B------:R-:W-:-:S13]  /*fca0*/  ISETP.NE.AND P1, PT, R8, RZ, PT ;  /* 0x000000ff0800720c */ /* 0x000fda0003f25270 */
[----:B------:R-:W-:-:S05]  /*fcb0*/  @P1 IMAD.SHL.U32 R12, R174, 0x10, RZ ;  /* 0x00000010ae0c1824 */ /* 0x000fca00078e00ff */
[----:B------:R-:W-:-:S04]  /*fcc0*/  @P1 IADD3 R34, P6, R12, R43, RZ ;  /* 0x0000002b0c221210 */ /* 0x000fc80007fde0ff */
[----:B------:R-:W-:Y:S02]  /*fcd0*/  @P1 LEA.HI.X.SX32 R35, R12, R11, 0x1, P6 ;  /* 0x0000000b0c231211 */ /* 0x000fe400030f0eff */
[----:B------:R-:W1:Y:S04]  /*fce0*/  @P5 LDS.128 R12, [R42+0xa400] ;  /* 0x00a400002a0c5984 */ /* 0x000e680000000c00 */
[----:B-1----:R1:W-:Y:S01]  /*fcf0*/  @P5 ST.E.128 desc[UR50][R36.64], R12 ;  /* 0x0000000c24005985 */ /* 0x0023e2000c101d32 */
[----:B------:R-:W-:-:S03]  /*fd00*/  ISETP.NE.AND P5, PT, R9, RZ, PT ;  /* 0x000000ff0900720c */ /* 0x000fc60003fa5270 */
[----:B------:R-:W2:Y:S10]  /*fd10*/  @P4 LDS.128 R12, [R44+0xa400] ;  /* 0x00a400002c0c4984 */ /* 0x000eb40000000c00 */
[----:B-1----:R-:W-:-:S05]  /*fd20*/  @P5 IADD3 R36, P6, R172, R43, RZ ;  /* 0x0000002bac245210 */ /* 0x002fca0007fde0ff */
[----:B------:R-:W-:Y:S01]  /*fd30*/  @P5 IMAD.X R37, R11, 0x1, R197, P6 ;  /* 0x000000010b255824 */ /* 0x000fe200030e06c5 */
[----:B--2---:R-:W-:Y:S04]  /*fd40*/  @P4 ST.E.128 desc[UR50][R38.64], R12 ;  /* 0x0000000c26004985 */ /* 0x004fe8000c101d32 */
[----:B------:R-:W1:Y:S04]  /*fd50*/  @P1 LDS.128 R12, [R45+0xa400] ;  /* 0x00a400002d0c1984 */ /* 0x000e680000000c00 */
[----:B-1----:R-:W-:Y:S04]  /*fd60*/  @P1 ST.E.128 desc[UR50][R34.64], R12 ;  /* 0x0000000c22001985 */ /* 0x002fe8000c101d32 */
[----:B------:R-:W1:Y:S04]  /*fd70*/  @P5 LDS.128 R12, [R46+0xa400] ;  /* 0x00a400002e0c5984 */ /* 0x000e680000000c00 */
[----:B-1----:R3:W-:Y:S02]  /*fd80*/  @P5 ST.E.128 desc[UR50][R36.64], R12 ;  /* 0x0000000c24005985 */ /* 0x0027e4000c101d32 */
.L_x_542:
[----:B------:R-:W-:Y:S05]  /*fd90*/  BSYNC B0 ;  /* 0x0000000000007941 */ /* 0x000fea0003800000 */
.L_x_541:
[----:B------:R-:W-:Y:S01]  /*fda0*/  ISETP.GE.AND P1, PT, R90, 0x81, PT ;  /* 0x000000815a00780c */ /* 0x000fe20003f26270 */
[----:B0-----:R-:W0:Y:S01]  /*fdb0*/  SHFL.IDX PT, R41, R41, 0x1, 0x1e1f ;  /* 0x003e1f0029297f89 */ /* 0x001e2200000e0000 */
[----:B------:R-:W-:Y:S03]  /*fdc0*/  BSSY B0, `(.L_x_543) ;  /* 0x0000019000007945 */ /* 0x000fe60003800000 */
[----:B--2---:R2:W4:Y:S08]  /*fdd0*/  SHFL.IDX PT, R11, R40, 0x1, 0x1e1f ;  /* 0x003e1f00280b7f89 */ /* 0x00453000000e0000 */
[----:B--2---:R-:W-:Y:S05]  /*fde0*/  @!P1 BRA `(.L_x_544) ;  /* 0x0000000000589947 */ /* 0x004fea0003800000 */
[----:B------:R-:W-:Y:S02]  /*fdf0*/  ISETP.NE.AND P5, PT, R6, RZ, PT ;  /* 0x000000ff0600720c */ /* 0x000fe40003fa5270 */
[----:B------:R-:W-:-:S11]  /*fe00*/  ISETP.NE.AND P4, PT, R7, RZ, PT ;  /* 0x000000ff0700720c */ /* 0x000fd60003f85270 */
[----:B---34-:R-:W-:Y:S02]  /*fe10*/  @P5 IADD3 R36, P1, R16, R11, RZ ;  /* 0x0000000b10245210 */ /* 0x018fe40007f3e0ff */
[----:B------:R-:W-:-:S03]  /*fe20*/  @P4 SHF.L.U32 R12, R173, 0x4, RZ ;  /* 0x00000004ad0c4819 */ /* 0x000fc600000006ff */
[----:B0-----:R-:W-:Y:S01]  /*fe30*/  @P5 IMAD.X R37, R41, 0x1, R17, P1 ;  /* 0x0000000129255824 */ /* 0x001fe200008e0611 */
[----:B------:R-:W-:-:S04]  /*fe40*/  @P4 IADD3 R38, P1, R12, R11, RZ ;  /* 0x0000000b0c264210 */ /* 0x000fc80007f3e0ff */
[----:B------:R-:W-:Y:S02]  /*fe50*/  @P4 LEA.HI.X.SX32 R39, R12, R41, 0x1, P1 ;  /* 0x000000290c274211 */ /* 0x000fe400008f0eff */
[----:B------:R-:W-:-:S13]  /*fe60*/  ISETP.NE.AND P1, PT, R8, RZ, PT ;  /* 0x000000ff0800720c */ /* 0x000fda0003f25270 */
[----:B------:R-:W-:-:S05]  /*fe70*/  @P1 IMAD.SHL.U32 R12, R174, 0x10, RZ ;  /* 0x00000010ae0c1824 */ /* 0x000fca00078e00ff */
[----:B------:R-:W-:-:S04]  /*fe80*/  @P1 IADD3 R34, P6, R12, R11, RZ ;  /* 0x0000000b0c221210 */ /* 0x000fc80007fde0ff */
[----:B------:R-:W-:Y:S02]  /*fe90*/  @P1 LEA.HI.X.SX32 R35, R12, R41, 0x1, P6 ;  /* 0x000000290c231211 */ /* 0x000fe400030f0eff */
[----:B------:R-:W0:Y:S04]  /*fea0*/  @P5 LDS.128 R12, [R42+0xe400] ;  /* 0x00e400002a0c5984 */ /* 0x000e280000000c00 */
[----:B0-----:R0:W-:Y:S01]  /*feb0*/  @P5 ST.E.128 desc[UR50][R36.64], R12 ;  /* 0x0000000c24005985 */ /* 0x0011e2000c101d32 */
[----:B------:R-:W-:-:S03]  /*fec0*/  ISETP.NE.AND P5, PT, R9, RZ, PT ;  /* 0x000000ff0900720c */ /* 0x000fc60003fa5270 */
[----:B------:R-:W2:Y:S10]  /*fed0*/  @P4 LDS.128 R12, [R44+0xe400] ;  /* 0x00e400002c0c4984 */ /* 0x000eb40000000c00 */
[----:B0-----:R-:W-:-:S05]  /*fee0*/  @P5 IADD3 R36, P6, R172, R11, RZ ;  /* 0x0000000bac245210 */ /* 0x001fca0007fde0ff */
[----:B------:R-:W-:Y:S01]  /*fef0*/  @P5 IMAD.X R37, R41, 0x1, R197, P6 ;  /* 0x0000000129255824 */ /* 0x000fe200030e06c5 */
[----:B--2---:R-:W-:Y:S04]  /*ff00*/  @P4 ST.E.128 desc[UR50][R38.64], R12 ;  /* 0x0000000c26004985 */ /* 0x004fe8000c101d32 */
[----:B------:R-:W0:Y:S04]  /*ff10*/  @P1 LDS.128 R12, [R45+0xe400] ;  /* 0x00e400002d0c1984 */ /* 0x000e280000000c00 */
[----:B0-----:R-:W-:Y:S04]  /*ff20*/  @P1 ST.E.128 desc[UR50][R34.64], R12 ;  /* 0x0000000c22001985 */ /* 0x001fe8000c101d32 */
[----:B------:R-:W0:Y:S04]  /*ff30*/  @P5 LDS.128 R12, [R46+0xe400] ;  /* 0x00e400002e0c5984 */ /* 0x000e280000000c00 */
[----:B0-----:R2:W-:Y:S02]  /*ff40*/  @P5 ST.E.128 desc[UR50][R36.64], R12 ;  /* 0x0000000c24005985 */ /* 0x0015e4000c101d32 */
.L_x_544:
[----:B------:R-:W-:Y:S05]  /*ff50*/  BSYNC B0 ;  /* 0x0000000000007941 */ /* 0x000fea0003800000 */
.L_x_543:
[----:B----4-:R-:W4:Y:S01]  /*ff60*/  LDL R11, [R1] ;  /* 0x00000000010b7983 */ /* 0x010f220000100800 */
[----:B------:R-:W-:Y:S01]  /*ff70*/  @!P2 VIADD R91, R91, 0x298c0 ;  /* 0x000298c05b5ba836 */ /* 0x000fe20000000000 */
[----:B------:R-:W-:Y:S01]  /*ff80*/  IADD3 R19, R19, 0x1, RZ ;  /* 0x0000000113137810 */ /* 0x000fe20007ffe0ff */
[----:B------:R-:W-:Y:S01]  /*ff90*/  @!PT LDS RZ, [RZ] ;  /* 0x00000000fffff984 */ /* 0x000fe20000000800 */
[----:B------:R-:W-:Y:S01]  /*ffa0*/  @!PT LDS RZ, [RZ] ;  /* 0x00000000fffff984 */ /* 0x000fe20000000800 */
[----:B------:R-:W-:Y:S01]  /*ffb0*/  @!PT LDS RZ, [RZ] ;  /* 0x00000000fffff984 */ /* 0x000fe20000000800 */
[----:B------:R-:W-:Y:S01]  /*ffc0*/  @!PT LDS RZ, [RZ] ;  /* 0x00000000fffff984 */ /* 0x000fe20000000800 */
[----:B------:R5:W-:Y:S06]  /*ffd0*/  MEMBAR.ALL.CTA ;  /* 0x0000000000007992 */ /* 0x000bec0000008000 */
[----:B-----5:R-:W5:Y:S02]  /*ffe0*/  FENCE.VIEW.ASYNC.S ;  /* 0x00000000000073c6 */ /* 0x020f640000000000 */
[----:B-----5:R0:W-:Y:S01]  /*fff0*/  BAR.SYNC.DEFER_BLOCKING R153, 0x80 ;  /* 0x000200990000751d */ /* 0x0201e20000010000 */
[----:B------:R-:W-:-:S02]  /*10000*/  ISETP.NE.AND P1, PT, R19, 0x2, PT ;  /* 0x000000021300780c */ /* 0x000fc40003f25270 */
[----:B------:R-:W-:Y:S02]  /*10010*/  @!P2 PRMT R91, RZ, 0x654, R91 ;  /* 0x00000654ff5ba816 */ /* 0x000fe4000000005b */
[----:B--23--:R-:W-:Y:S02]  /*10020*/  SEL R12, RZ, 0x1, P1 ;  /* 0x00000001ff0c7807 */ /* 0x00cfe40000800000 */
[----:B------:R-:W-:Y:S02]  /*10030*/  SEL R19, R19, RZ, P1 ;  /* 0x000000ff13137207 */ /* 0x000fe40000800000 */
[----:B------:R-:W-:Y:S01]  /*10040*/  LOP3.LUT R199, R199, R12, RZ, 0x3c, !PT ;  /* 0x0000000cc7c77212 */ /* 0x000fe200078e3cff */
[----:B------:R2:W-:Y:S01]  /*10050*/  @!P2 SYNCS.ARRIVE.TRANS64.RED.A1T0 RZ, [R91+URZ], RZ ;  /* 0x000000ff5bffa9a7 */ /* 0x0005e2000810043f */
[----:B----4-:R-:W-:-:S13]  /*10060*/  LOP3.LUT P4, RZ, R11, 0x2, RZ, 0xc0, !PT ;  /* 0x000000020bff7812 */ /* 0x010fda000788c0ff */
[----:B0-2---:R-:W-:Y:S05]  /*10070*/  @P4 BRA `(.L_x_545) ;  /* 0xffffff2400fc4947 */ /* 0x005fea000383ffff */
[----:B------:R-:W0:Y:S01]  /*10080*/  S2R R11, SR_TID.X ;  /* 0x00000000000b7919 */ /* 0x000e220000002100 */
[----:B------:R-:W-:Y:S02]  /*10090*/  PLOP3.LUT P0, PT, PT, PT, PT, 0x8, 0x0 ;  /* 0x000000000000781c */ /* 0x000fe40003f0e170 */
[----:B0-----:R-:W-:-:S04]  /*100a0*/  SHF.R.U32.HI R11, RZ, 0x7, R11 ;  /* 0x00000007ff0b7819 */ /* 0x001fc8000001160b */
[----:B------:R-:W-:-:S13]  /*100b0*/  ISETP.NE.AND P4, PT, R11, 0x1, PT ;  /* 0x000000010b00780c */ /* 0x000fda0003f85270 */
[----:B------:R-:W-:Y:S06]  /*100c0*/  @!P4 BAR.ARV 0x9, 0x100 ;  /* 0x024400000000cb1d */ /* 0x000fec0000002000 */
.L_x_435:
[----:B------:R-:W-:Y:S05]  /*100d0*/  @P0 BRA `(.L_x_546) ;  /* 0x00000000000c0947 */ /* 0x000fea0003800000 */
[----:B------:R-:W0:Y:S01]  /*100e0*/  FENCE.VIEW.ASYNC.G ;  /* 0x00000000000073c6 */ /* 0x000e220000000100 */
[----:B------:R-:W-:Y:S05]  /*100f0*/  WARPSYNC.ALL ;  /* 0x0000000000007948 */ /* 0x000fea0003800000 */
[----:B0-----:R-:W-:Y:S06]  /*10100*/  BAR.ARV 0xc, 0x180 ;  /* 0x0306000000007b1d */ /* 0x001fec0000002000 */
.L_x_546:
[----:B------:R-:W-:Y:S01]  /*10110*/  ULDC.64 UR6, c[0x0][0x998] ;  /* 0x0002660000067ab9 */ /* 0x000fe20000000a00 */
[----:B------:R-:W-:Y:S01]  /*10120*/  ULDC.64 UR4, c[0x0][0x990] ;  /* 0x0002640000047ab9 */ /* 0x000fe20000000a00 */
[----:B------:R-:W-:Y:S02]  /*10130*/  ISETP.NE.U32.AND P1, PT, RZ, UR6, PT ;  /* 0x00000006ff007c0c */ /* 0x000fe4000bf25070 */
[----:B------:R-:W-:Y:S02]  /*10140*/  ISETP.NE.U32.AND P0, PT, RZ, UR4, PT ;  /* 0x00000004ff007c0c */ /* 0x000fe4000bf05070 */
[----:B------:R-:W-:Y:S02]  /*10150*/  ISETP.NE.AND.EX P1, PT, RZ, UR7, PT, P1 ;  /* 0x00000007ff007c0c */ /* 0x000fe4000bf25310 */
[----:B------:R-:W-:-:S11]  /*10160*/  ISETP.NE.AND.EX P0, PT, RZ, UR5, PT, P0 ;  /* 0x00000005ff007c0c */ /* 0x000fd6000bf05300 */
[----:B------:R-:W0:Y:S01]  /*10170*/  @P1 LDC.64 R8, c[0x0][0x9b8] ;  /* 0x00026e00ff081b82 */ /* 0x000e220000000a00 */
[----:B------:R-:W-:-:S07]  /*10180*/  @P1 SHF.R.S32.HI R15, RZ, 0x1f, R170 ;  /* 0x0000001fff0f1819 */ /* 0x000fce00000114aa */
[----:B------:R-:W2:Y:S08]  /*10190*/  @P0 LDC.64 R6, c[0x0][0x9a8] ;  /* 0x00026a00ff060b82 */ /* 0x000eb00000000a00 */
[----:B------:R-:W3:Y:S08]  /*101a0*/  @P1 LDC.64 R10, c[0x0][0x9c0] ;  /* 0x00027000ff0a1b82 */ /* 0x000ef00000000a00 */
[----:B------:R-:W4:Y:S01]  /*101b0*/  @P0 LDC.64 R12, c[0x0][0x9b0] ;  /* 0x00026c00ff0c0b82 */ /* 0x000f220000000a00 */
[----:B0-----:R-:W-:-:S02]  /*101c0*/  @P1 IMAD R2, R224, R8, RZ ;  /* 0x00000008e0021224 */ /* 0x001fc400078e02ff */
[----:B------:R-:W-:-:S04]  /*101d0*/  @P1 IMAD.WIDE.U32 R4, R218, R8, RZ ;  /* 0x00000008da041225 */ /* 0x000fc800078e00ff */
[----:B------:R-:W-:Y:S02]  /*101e0*/  @P1 IMAD R9, R218, R9, R2 ;  /* 0x00000009da091224 */ /* 0x000fe400078e0202 */
[-C--:B--2---:R-:W-:Y:S02]  /*101f0*/  @P0 IMAD R0, R224, R6.reuse, RZ ;  /* 0x00000006e0000224 */ /* 0x084fe400078e02ff */
[----:B------:R-:W-:Y:S01]  /*10200*/  @P1 IMAD.IADD R5, R5, 0x1, R9 ;  /* 0x0000000105051824 */ /* 0x000fe200078e0209 */
[----:B------:R-:W-:Y:S01]  /*10210*/  @P0 SHF.R.S32.HI R9, RZ, 0x1f, R170 ;  /* 0x0000001fff090819 */ /* 0x000fe200000114aa */
[C---:B------:R-:W-:Y:S02]  /*10220*/  @P0 IMAD R7, R218.reuse, R7, R0 ;  /* 0x00000007da070224 */ /* 0x040fe400078e0200 */
[----:B------:R-:W-:-:S04]  /*10230*/  @P0 IMAD.WIDE.U32 R2, R218, R6, RZ ;  /* 0x00000006da020225 */ /* 0x000fc800078e00ff */
[----:B---3--:R-:W-:Y:S02]  /*10240*/  @P1 IMAD R6, R15, R10, RZ ;  /* 0x0000000a0f061224 */ /* 0x008fe400078e02ff */
[----:B------:R-:W-:Y:S02]  /*10250*/  @P0 IMAD.IADD R3, R3, 0x1, R7 ;  /* 0x0000000103030824 */ /* 0x000fe400078e0207 */
[C---:B------:R-:W-:Y:S02]  /*10260*/  @P1 IMAD R11, R170.reuse, R11, R6 ;  /* 0x0000000baa0b1224 */ /* 0x040fe400078e0206 */
[----:B----4-:R-:W-:Y:S02]  /*10270*/  @P0 IMAD R0, R9, R12, RZ ;  /* 0x0000000c09000224 */ /* 0x010fe400078e02ff */
[----:B------:R-:W-:-:S04]  /*10280*/  @P1 IMAD.WIDE.U32 R6, R170, R10, R4 ;  /* 0x0000000aaa061225 */ /* 0x000fc800078e0004 */
[----:B------:R-:W-:Y:S01]  /*10290*/  @P0 IMAD R9, R170, R13, R0 ;  /* 0x0000000daa090224 */ /* 0x000fe200078e0200 */
[----:B------:R-:W-:Y:S01]  /*102a0*/  @P1 LEA R8, P3, R6, UR6, 0x2 ;  /* 0x0000000606081c11 */ /* 0x000fe2000f8610ff */
[----:B------:R-:W-:-:S04]  /*102b0*/  @P0 IMAD.WIDE.U32 R2, R170, R12, R2 ;  /* 0x0000000caa020225 */ /* 0x000fc800078e0002 */
[----:B------:R-:W-:Y:S01]  /*102c0*/  @P1 IMAD.IADD R5, R7, 0x1, R11 ;  /* 0x0000000107051824 */ /* 0x000fe200078e020b */
[----:B------:R-:W-:Y:S01]  /*102d0*/  @P0 IADD3 R3, R3, R9, RZ ;  /* 0x0000000903030210 */ /* 0x000fe20007ffe0ff */
[----:B------:R-:W-:Y:S01]  /*102e0*/  IMAD.MOV.U32 R0, RZ, RZ, 0x3f800000 ;  /* 0x3f800000ff007424 */ /* 0x000fe200078e00ff */
[----:B------:R-:W-:Y:S01]  /*102f0*/  @P0 LEA R4, P2, R2, UR4, 0x2 ;  /* 0x0000000402040c11 */ /* 0x000fe2000f8410ff */
[----:B------:R-:W-:Y:S01]  /*10300*/  ULDC UR4, c[0x0][0x988] ;  /* 0x0002620000047ab9 */ /* 0x000fe20000000800 */
[----:B------:R-:W-:Y:S02]  /*10310*/  @P1 LEA.HI.X R9, R6, UR7, R5, 0x2, P3 ;  /* 0x0000000706091c11 */ /* 0x000fe400098f1405 */
[----:B------:R-:W-:Y:S01]  /*10320*/  @P0 LEA.HI.X R5, R2, UR5, R3, 0x2, P2 ;  /* 0x0000000502050c11 */ /* 0x000fe200090f1403 */
[----:B------:R-:W-:Y:S02]  /*10330*/  IMAD.MOV.U32 R3, RZ, RZ, 0x3f800000 ;  /* 0x3f800000ff037424 */ /* 0x000fe400078e00ff */
[----:B------:R0:W2:Y:S04]  /*10340*/  @P1 LDG.E R0, desc[UR50][R8.64] ;  /* 0x0000003208001981 */ /* 0x0000a8000c1e1900 */
[----:B------:R3:W2:Y:S01]  /*10350*/  @P0 LDG.E R3, desc[UR50][R4.64] ;  /* 0x0000003204030981 */ /* 0x0006a2000c1e1900 */
[----:B------:R-:W-:-:S02]  /*10360*/  ISETP.GE.AND P1, PT, R152, 0x1, PT ;  /* 0x000000019800780c */ /* 0x000fc40003f26270 */
[----:B------:R-:W-:Y:S02]  /*10370*/  CS2R R88, SRZ ;  /* 0x0000000000587805 */ /* 0x000fe4000001ff00 */
[----:B------:R-:W-:Y:S01]  /*10380*/  PLOP3.LUT P0, PT, PT, PT, PT, 0x80, 0x0 ;  /* 0x000000000000781c */ /* 0x000fe20003f0f070 */
[----:B------:R-:W-:Y:S01]  /*10390*/  IMAD.MOV.U32 R87, RZ, RZ, RZ ;  /* 0x000000ffff577224 */ /* 0x000fe200078e00ff */
[----:B------:R-:W-:Y:S02]  /*103a0*/  CS2R R6, SRZ ;  /* 0x0000000000067805 */ /* 0x000fe4000001ff00 */
[----:B------:R-:W-:Y:S02]  /*103b0*/  CS2R R10, SRZ ;  /* 0x00000000000a7805 */ /* 0x000fe4000001ff00 */
[----:B0-----:R-:W-:Y:S02]  /*103c0*/  CS2R R8, SRZ ;  /* 0x0000000000087805 */ /* 0x001fe4000001ff00 */
[----:B------:R-:W-:-:S02]  /*103d0*/  CS2R R12, SRZ ;  /* 0x00000000000c7805 */ /* 0x000fc4000001ff00 */
[----:B------:R-:W-:Y:S02]  /*103e0*/  CS2R R14, SRZ ;  /* 0x00000000000e7805 */ /* 0x000fe4000001ff00 */
[----:B---3--:R-:W-:Y:S02]  /*103f0*/  CS2R R4, SRZ ;  /* 0x0000000000047805 */ /* 0x008fe4000001ff00 */
        /* <DEDUP_REMOVED lines=10> */
[----:B-1----:R-:W-:Y:S02]  /*104a0*/  CS2R R42, SRZ ;  /* 0x00000000002a7805 */ /* 0x002fe4000001ff00 */
[----:B------:R-:W-:Y:S02]  /*104b0*/  CS2R R44, SRZ ;  /* 0x00000000002c7805 */ /* 0x000fe4000001ff00 */
[----:B------:R-:W-:Y:S02]  /*104c0*/  CS2R R46, SRZ ;  /* 0x00000000002e7805 */ /* 0x000fe4000001ff00 */
[----:B------:R-:W-:Y:S02]  /*104d0*/  CS2R R48, SRZ ;  /* 0x0000000000307805 */ /* 0x000fe4000001ff00 */
[----:B------:R-:W-:Y:S02]  /*104e0*/  MOV R50, RZ ;  /* 0x000000ff00327202 */ /* 0x000fe40000000f00 */
        /* <DEDUP_REMOVED lines=9> */
[----:B------:R-:W-:Y:S01]  /*10580*/  CS2R R100, SRZ ;  /* 0x0000000000647805 */ /* 0x000fe2000001ff00 */
[----:B------:R-:W-:Y:S02]  /*10590*/  IMAD.MOV.U32 R68, RZ, RZ, RZ ;  /* 0x000000ffff447224 */ /* 0x000fe400078e00ff */
[----:B------:R-:W-:Y:S02]  /*105a0*/  IMAD.MOV.U32 R103, RZ, RZ, RZ ;  /* 0x000000ffff677224 */ /* 0x000fe400078e00ff */
[----:B--2---:R-:W-:-:S04]  /*105b0*/  FMUL.FTZ R0, R3, R0 ;  /* 0x0000000003007220 */ /* 0x004fc80000410000 */
[----:B------:R-:W-:Y:S01]  /*105c0*/  FMUL.FTZ R2, R0, UR4 ;  /* 0x0000000400027c20 */ /* 0x000fe20008410000 */
[----:B------:R-:W-:Y:S06]  /*105d0*/  @!P1 BRA `(.L_x_547) ;  /* 0x000000e400209947 */ /* 0x000fec0003800000 */
[----:B------:R-:W-:-:S03]  /*105e0*/  UMOV UR4, 0xffffffff ;  /* 0xffffffff00047882 */ /* 0x000fc60000000000 */
[----:B------:R-:W-:Y:S05]  /*105f0*/  BRA.DIV UR4, `(.L_x_548) ;  /* 0x0000018e04a07947 */ /* 0x000fea000b800000 */
[----:B------:R-:W0:Y:S02]  /*10600*/  S2R R0, SR_TID.X ;  /* 0x0000000000007919 */ /* 0x000e240000002100 */
[----:B0-----:R-:W-:-:S05]  /*10610*/  VIADD R3, R0, 0xffffff80 ;  /* 0xffffff8000037836 */ /* 0x001fca0000000000 */
[----:B------:R-:W-:-:S04]  /*10620*/  SHF.R.S32.HI R0, RZ, 0x1f, R3 ;  /* 0x0000001fff007819 */ /* 0x000fc80000011403 */
[----:B------:R-:W-:-:S04]  /*10630*/  LEA.HI R0, R0, R3, RZ, 0x7 ;  /* 0x0000000300007211 */ /* 0x000fc800078f38ff */
[----:B------:R-:W-:-:S05]  /*10640*/  SHF.R.S32.HI R0, RZ, 0x7, R0 ;  /* 0x00000007ff007819 */ /* 0x000fca0000011400 */
[----:B------:R0:W1:Y:S02]  /*10650*/  SHFL.IDX PT, R168, R0, RZ, 0x1f ;  /* 0x00001fff00a87589 */ /* 0x00006400000e0000 */
.L_x_801:
[----:B------:R-:W-:Y:S01]  /*10660*/  ULOP3.LUT UP0, URZ, UR39, 0x9f, URZ, 0xc0, !UPT ;  /* 0x0000009f273f7892 */ /* 0x000fe2000f80c03f */
[----:B01----:R-:W-:-:S04]  /*10670*/  LEA.HI R0, R168, R168, RZ, 0x1 ;  /* 0x000000a8a8007211 */ /* 0x003fc800078f08ff */
[----:B------:R-:W-:Y:S02]  /*10680*/  LOP3.LUT R3, R0, 0x3e, RZ, 0xc0, !PT ;  /* 0x0000003e00037812 */ /* 0x000fe400078ec0ff */
[----:B------:R-:W-:Y:S02]  /*10690*/  PLOP3.LUT P0, PT, PT, PT, UP0, 0x80, 0x0 ;  /* 0x000000000000781c */ /* 0x000fe40003f0f008 */
[----:B------:R-:W-:-:S04]  /*106a0*/  IADD3 R3, R168, -R3, RZ ;  /* 0x80000003a8037210 */ /* 0x000fc80007ffe0ff */
[----:B------:R-:W-:-:S04]  /*106b0*/  LEA R3, R3, UR39, 0xc ;  /* 0x0000002703037c11 */ /* 0x000fc8000f8e60ff */
[----:B------:R-:W-:-:S04]  /*106c0*/  SHF.R.U32.HI R3, RZ, 0x4, R3 ;  /* 0x00000004ff037819 */ /* 0x000fc80000011603 */
[----:B------:R-:W-:Y:S01]  /*106d0*/  LOP3.LUT R44, R3, 0x3fff, RZ, 0xc0, !PT ;  /* 0x00003fff032c7812 */ /* 0x000fe200078ec0ff */
[----:B------:R-:W-:Y:S06]  /*106e0*/  @!P0 BRA `(.L_x_549) ;  /* 0x0000000000408947 */ /* 0x000fec0003800000 */
[----:B------:R-:W-:Y:S01]  /*106f0*/  MOV R0, 0x0 ;  /* 0x0000000000007802 */ /* 0x000fe20000000f00 */
[----:B------:R-:W-:Y:S01]  /*10700*/  ULDC.64 UR4, c[0x4][0xc8] ;  /* 0x0100320000047ab9 */ /* 0x000fe20000000a00 */
[----:B------:R-:W-:Y:S01]  /*10710*/  ULDC.64 UR6, c[0x4][0xd0] ;  /* 0x0100340000067ab9 */ /* 0x000fe20000000a00 */
[----:B------:R-:W-:Y:S01]  /*10720*/  IMAD.U32 R4, RZ, RZ, UR4 ;  /* 0x00000004ff047e24 */ /* 0x000fe2000f8e00ff */
[----:B------:R0:W1:Y:S01]  /*10730*/  LDC.64 R14, c[0x4][R0] ;  /* 0x01000000000e7b82 */ /* 0x0000620000000a00 */
[----:B------:R-:W-:Y:S01]  /*10740*/  IMAD.U32 R5, RZ, RZ, UR5 ;  /* 0x00000005ff057e24 */ /* 0x000fe2000f8e00ff */
[----:B------:R-:W-:Y:S01]  /*10750*/  ULDC.64 UR4, c[0x4][0x38] ;  /* 0x01000e0000047ab9 */ /* 0x000fe20000000a00 */
[----:B------:R-:W-:Y:S01]  /*10760*/  IMAD.U32 R6, RZ, RZ, UR6 ;  /* 0x00000006ff067e24 */ /* 0x000fe2000f8e00ff */
[----:B------:R-:W-:Y:S01]  /*10770*/  MOV R7, UR7 ;  /* 0x0000000700077c02 */ /* 0x000fe20008000f00 */
[----:B------:R-:W-:Y:S01]  /*10780*/  IMAD.U32 R10, RZ, RZ, UR4 ;  /* 0x00000004ff0a7e24 */ /* 0x000fe2000f8e00ff */
[----:B------:R-:W-:Y:S01]  /*10790*/  MOV R12, 0x1 ;  /* 0x00000001000c7802 */ /* 0x000fe20000000f00 */
[----:B------:R-:W-:-:S02]  /*107a0*/  IMAD.U32 R11, RZ, RZ, UR5 ;  /* 0x00000005ff0b7e24 */ /* 0x000fc4000f8e00ff */
[----:B------:R-:W-:Y:S02]  /*107b0*/  IMAD.MOV.U32 R8, RZ, RZ, 0x70 ;  /* 0x00000070ff087424 */ /* 0x000fe400078e00ff */
[----:B0-----:R-:W-:-:S07]  /*107c0*/  IMAD.MOV.U32 R13, RZ, RZ, RZ ;  /* 0x000000ffff0d7224 */ /* 0x001fce00078e00ff */
[----:B------:R-:W-:-:S07]  /*107d0*/  LEPC R20, `(.L_x_549) ;  /* 0x000000001014794e */ /* 0x000fce0000000000 */
[----:B-1---5:R-:W-:Y:S05]  /*107e0*/  CALL.ABS.NOINC R14 ;  /* 0x000000000e007343 */ /* 0x022fea0003c00000 */
.L_x_549:
[----:B------:R-:W-:Y:S02]  /*107f0*/  ULDC UR4, c[0x0][0x3f4] ;  /* 0x0000fd0000047ab9 */ /* 0x000fe40000000800 */
[----:B------:R-:W-:-:S13]  /*10800*/  ISETP.LT.AND P0, PT, RZ, UR4, PT ;  /* 0x00000004ff007c0c */ /* 0x000fda000bf01270 */
[----:B------:R-:W-:Y:S05]  /*10810*/  @P0 BRA `(.L_x_550) ;  /* 0x0000000000400947 */ /* 0x000fea0003800000 */
[----:B------:R-:W-:-:S04]  /*10820*/  ULEA.HI UR4, UR37, UR37, URZ, 0x1 ;  /* 0x0000002525047291 */ /* 0x000fc8000f8f083f */
[----:B------:R-:W-:-:S04]  /*10830*/  ULOP3.LUT UR4, UR4, 0xfffffffe, URZ, 0xc0, !UPT ;  /* 0xfffffffe04047892 */ /* 0x000fc8000f8ec03f */
[----:B------:R-:W-:-:S06]  /*10840*/  UIADD3 UR4, UR37, -UR4, URZ ;  /* 0x8000000425047290 */ /* 0x000fcc000fffe03f */
[----:B------:R-:W-:-:S05]  /*10850*/  IMAD.U32 R3, RZ, RZ, UR4 ;  /* 0x00000004ff037e24 */ /* 0x000fca000f8e00ff */
[----:B------:R-:W-:-:S04]  /*10860*/  SHF.L.U32 R3, R3, 0x1f, RZ ;  /* 0x0000001f03037819 */ /* 0x000fc800000006ff */
[----:B------:R0:W1:Y:S03]  /*10870*/  SYNCS.PHASECHK.TRANS64.TRYWAIT P0, [R18+URZ+0x29800], R3 ;  /* 0x02980003120075a7 */ /* 0x000066000800017f */
[----:B-1----:R-:W-:Y:S05]  /*10880*/  @!P0 NANOSLEEP.SYNCS 0x989680 ;  /* 0x009896800000895d */ /* 0x002fea0003900000 */
[----:B------:R-:W1:Y:S01]  /*10890*/  @!P0 SYNCS.PHASECHK.TRANS64 P0, [R18+URZ+0x29800], R3 ;  /* 0x02980003120085a7 */ /* 0x000e62000800007f */
[----:B------:R-:W-:Y:S04]  /*108a0*/  BSSY B0, `(.L_x_551) ;  /* 0x0000006000007945 */ /* 0x000fe80003800000 */
[----:B-1----:R-:W-:Y:S05]  /*108b0*/  @P0 BRA `(.L_x_552) ;  /* 0x0000000000100947 */ /* 0x002fea0003800000 */
.L_x_553:
[----:B-1----:R1:W2:Y:S02]  /*108c0*/  SYNCS.PHASECHK.TRANS64.TRYWAIT P0, [R18+URZ+0x29800], R3 ;  /* 0x02980003120075a7 */ /* 0x0022a4000800017f */
[----:B--2---:R-:W-:Y:S05]  /*108d0*/  @!P0 NANOSLEEP.SYNCS 0x989680 ;  /* 0x009896800000895d */ /* 0x004fea0003900000 */
[----:B------:R-:W2:Y:S02]  /*108e0*/  @!P0 SYNCS.PHASECHK.TRANS64 P0, [R18+URZ+0x29800], R3 ;  /* 0x02980003120085a7 */ /* 0x000ea4000800007f */
[----:B--2---:R-:W-:Y:S05]  /*108f0*/  @!P0 BRA `(.L_x_553) ;  /* 0xfffffffc00f08947 */ /* 0x004fea000383ffff */
.L_x_552:
[----:B------:R-:W-:Y:S05]  /*10900*/  BSYNC B0 ;  /* 0x0000000000007941 */ /* 0x000fea0003800000 */
.L_x_551:
[----:B------:R-:W-:Y:S05]  /*10910*/  BRA `(.L_x_554) ;  /* 0x0000006c00007947 */ /* 0x000fea0003800000 */
.L_x_550:
[----:B------:R-:W0:Y:S01]  /*10920*/  LDC.64 R24, c[0x0][0x3e8] ;  /* 0x0000fa00ff187b82 */ /* 0x000e220000000a00 */
[----:B------:R-:W-:Y:S01]  /*10930*/  ULOP3.LUT UP0, URZ, UR39, 0x1bf, URZ, 0xc0, !UPT ;  /* 0x000001bf273f7892 */ /* 0x000fe2000f80c03f */
[----:B-----5:R-:W-:Y:S01]  /*10940*/  SHF.R.S32.HI R0, RZ, 0x1f, R136 ;  /* 0x0000001fff007819 */ /* 0x020fe20000011488 */
[----:B------:R-:W-:Y:S01]  /*10950*/  ULDC.64 UR4, c[0x0][0x3f8] ;  /* 0x0000fe0000047ab9 */ /* 0x000fe20000000a00 */
[----:B------:R-:W-:-:S03]  /*10960*/  ULDC.64 UR6, c[0x0][0x408] ;  /* 0x0001020000067ab9 */ /* 0x000fc60000000a00 */
[----:B------:R-:W-:Y:S01]  /*10970*/  PLOP3.LUT P0, PT, PT, PT, UP0, 0x80, 0x0 ;  /* 0x000000000000781c */ /* 0x000fe20003f0f008 */
[----:B------:R-:W1:Y:S01]  /*10980*/  LDC.64 R4, c[0x0][0x400] ;  /* 0x00010000ff047b82 */ /* 0x000e620000000a00 */
[C---:B------:R-:W-:Y:S02]  /*10990*/  IMAD R3, R0.reuse, UR4, RZ ;  /* 0x0000000400037c24 */ /* 0x040fe4000f8e02ff */
[----:B------:R-:W-:Y:S02]  /*109a0*/  IMAD R7, R0, UR6, RZ ;  /* 0x0000000600077c24 */ /* 0x000fe4000f8e02ff */
[C---:B------:R-:W-:Y:S02]  /*109b0*/  IMAD R3, R136.reuse, UR5, R3 ;  /* 0x0000000588037c24 */ /* 0x040fe4000f8e0203 */
[C---:B------:R-:W-:Y:S02]  /*109c0*/  IMAD R7, R136.reuse, UR7, R7 ;  /* 0x0000000788077c24 */ /* 0x040fe4000f8e0207 */
[----:B0-----:R-:W-:-:S04]  /*109d0*/  IMAD.WIDE.U32 R24, R136, UR4, R24 ;  /* 0x0000000488187c25 */ /* 0x001fc8000f8e0018 */
[----:B------:R-:W-:Y:S02]  /*109e0*/  IMAD.IADD R26, R3, 0x1, R25 ;  /* 0x00000001031a7824 */ /* 0x000fe400078e0219 */
[----:B-1----:R-:W-:-:S05]  /*109f0*/  IMAD.WIDE.U32 R136, R136, UR6, R4 ;  /* 0x0000000688887c25 */ /* 0x002fca000f8e0004 */
[----:B------:R-:W-:Y:S01]  /*10a00*/  IADD3 R37, R7, R137, RZ ;  /* 0x0000008907257210 */ /* 0x000fe20007ffe0ff */
        /* <DEDUP_REMOVED lines=16> */
[----:B-1----:R-:W-:Y:S05]  /*10b10*/  CALL.ABS.NOINC R14 ;  /* 0x000000000e007343 */ /* 0x002fea0003c00000 */
.L_x_555:
[----:B------:R-:W-:Y:S01]  /*10b20*/  ULDC.U8 UR4, c[0x0][0x410] ;  /* 0x0001040000047ab9 */ /* 0x000fe20000000000 */
[----:B------:R-:W-:Y:S01]  /*10b30*/  BSSY B0, `(.L_x_556) ;  /* 0x0000696000007945 */ /* 0x000fe20003800000 */
[----:B------:R-:W-:Y:S01]  /*10b40*/  ISETP.NE.AND P0, PT, RZ, UR4, PT ;  /* 0x00000004ff007c0c */ /* 0x000fe2000bf05270 */
[----:B------:R-:W-:-:S12]  /*10b50*/  IMAD R10, R169, 0x80, R198 ;  /* 0x00000080a90a7824 */ /* 0x000fd800078e02c6 */
[----:B------:R-:W-:Y:S05]  /*10b60*/  @!P0 BRA `(.L_x_557) ;  /* 0x00000034002c8947 */ /* 0x000fea0003800000 */
[----:B------:R-:W-:-:S03]  /*10b70*/  UMOV UR4, 0xffffffff ;  /* 0xffffffff00047882 */ /* 0x000fc60000000000 */
[----:B------:R-:W-:Y:S05]  /*10b80*/  BRA.DIV UR4, `(.L_x_558) ;  /* 0x0000018a047c7947 */ /* 0x000fea000b800000 */
[----:B------:R0:W1:Y:S04]  /*10b90*/  SHFL.IDX PT, R3, R24, RZ, 0x1e1f ;  /* 0x001e1fff18037589 */ /* 0x00006800000e0000 */
[----:B------:R0:W2:Y:S04]  /*10ba0*/  SHFL.IDX PT, R14, R136, RZ, 0x1e1f ;  /* 0x001e1fff880e7589 */ /* 0x0000a800000e0000 */
[----:B------:R0:W3:Y:S04]  /*10bb0*/  SHFL.IDX PT, R0, R26, RZ, 0x1e1f ;  /* 0x001e1fff1a007589 */ /* 0x0000e800000e0000 */
[----:B------:R0:W4:Y:S02]  /*10bc0*/  SHFL.IDX PT, R4, R37, RZ, 0x1e1f ;  /* 0x001e1fff25047589 */ /* 0x00012400000e0000 */
.L_x_807:
[----:B------:R-:W-:Y:S01]  /*10bd0*/  ULDC UR4, c[0x0][0x448] ;  /* 0x0001120000047ab9 */ /* 0x000fe20000000800 */
[----:B------:R-:W-:Y:S01]  /*10be0*/  BSSY B1, `(.L_x_559) ;  /* 0x000004d000017945 */ /* 0x000fe20003800000 */
[----:B------:R-:W-:Y:S01]  /*10bf0*/  IMAD R151, R151, UR4, RZ ;  /* 0x0000000497977c24 */ /* 0x000fe2000f8e02ff */
[----:B------:R-:W-:Y:S02]  /*10c00*/  CS2R R8, SRZ ;  /* 0x0000000000087805 */ /* 0x000fe4000001ff00 */
[----:B------:R-:W-:Y:S02]  /*10c10*/  CS2R R12, SRZ ;  /* 0x00000000000c7805 */ /* 0x000fe4000001ff00 */
[----:B0-----:R-:W-:Y:S02]  /*10c20*/  CS2R R24, SRZ ;  /* 0x0000000000187805 */ /* 0x001fe4000001ff00 */
[----:B------:R-:W-:Y:S02]  /*10c30*/  CS2R R28, SRZ ;  /* 0x00000000001c7805 */ /* 0x000fe4000001ff00 */
[----:B------:R-:W-:-:S02]  /*10c40*/  ISETP.GE.AND P0, PT, R10, R151, PT ;  /* 0x000000970a00720c */ /* 0x000fc40003f06270 */
        /* <DEDUP_REMOVED lines=9> */
[----:B------:R-:W4:Y:S01]  /*10ce0*/  LDL R43, [R1+0x18] ;  /* 0x00001800012b7983 */ /* 0x000f220000100800 */
[----:B------:R-:W-:-:S03]  /*10cf0*/  ULDC UR4, c[0x0][0x3f4] ;  /* 0x0000fd0000047ab9 */ /* 0x000fc60000000800 */
[----:B------:R-:W4:Y:S04]  /*10d00*/  LDL R42, [R1+0x14] ;  /* 0x00001400012a7983 */ /* 0x000f280000100800 */
[----:B------:R-:W4:Y:S04]  /*10d10*/  LDL R15, [R1+0x10] ;  /* 0x00001000010f7983 */ /* 0x000f280000100800 */
[----:B------:R-:W4:Y:S04]  /*10d20*/  LDL R50, [R1+0xc] ;  /* 0x00000c0001327983 */ /* 0x000f280000100800 */
[----:B------:R-:W4:Y:S01]  /*10d30*/  LDL R45, [R1+0x8] ;  /* 0x00000800012d7983 */ /* 0x000f220000100800 */
[----:B------:R-:W-:-:S02]  /*10d40*/  ISETP.GE.AND P5, PT, R22, UR4, PT ;  /* 0x0000000416007c0c */ /* 0x000fc4000bfa6270 */
[----:B------:R-:W-:Y:S02]  /*10d50*/  CS2R R36, SRZ ;  /* 0x0000000000247805 */ /* 0x000fe4000001ff00 */
[----:B------:R-:W-:Y:S02]  /*10d60*/  ISETP.GE.AND P2, PT, R201, UR4, PT ;  /* 0x00000004c9007c0c */ /* 0x000fe4000bf46270 */
[----:B------:R-:W-:Y:S02]  /*10d70*/  CS2R R38, SRZ ;  /* 0x0000000000267805 */ /* 0x000fe4000001ff00 */
[----:B------:R-:W-:Y:S02]  /*10d80*/  ISETP.GE.AND P3, PT, R200, UR4, PT ;  /* 0x00000004c8007c0c */ /* 0x000fe4000bf66270 */
[----:B------:R-:W-:-:S03]  /*10d90*/  CS2R R32, SRZ ;  /* 0x0000000000207805 */ /* 0x000fc6000001ff00 */
[----:B------:R-:W-:Y:S02]  /*10da0*/  @!P5 SHF.R.S32.HI R5, RZ, 0x1f, R22 ;  /* 0x0000001fff05d819 */ /* 0x000fe40000011416 */
[CC--:B-1----:R-:W-:Y:S02]  /*10db0*/  @!P5 IADD3 R6, P0, R22.reuse, R3.reuse, RZ ;  /* 0x000000031606d210 */ /* 0x0c2fe40007f1e0ff */
[----:B--2---:R-:W-:Y:S02]  /*10dc0*/  @!P5 IADD3 R8, P1, R22, R14, RZ ;  /* 0x0000000e1608d210 */ /* 0x004fe40007f3e0ff */
[----:B------:R-:W-:Y:S01]  /*10dd0*/  @!P2 IADD3 R10, P4, R201, R3, RZ ;  /* 0x00000003c90aa210 */ /* 0x000fe20007f9e0ff */
[----:B---3--:R-:W-:Y:S01]  /*10de0*/  @!P5 IMAD.X R7, R0, 0x1, R5, P0 ;  /* 0x000000010007d824 */ /* 0x008fe200000e0605 */
[----:B----4-:R-:W-:Y:S02]  /*10df0*/  @!P5 IADD3.X R9, R4, R5, RZ, P1, !PT ;  /* 0x000000050409d210 */ /* 0x010fe40000ffe4ff */
[----:B------:R-:W-:-:S02]  /*10e00*/  ISETP.GE.AND P1, PT, R203, UR4, PT ;  /* 0x00000004cb007c0c */ /* 0x000fc4000bf26270 */
[----:B------:R-:W-:Y:S01]  /*10e10*/  @!P2 IADD3 R12, P0, R201, R14, RZ ;  /* 0x0000000ec90ca210 */ /* 0x000fe20007f1e0ff */
[----:B------:R-:W5:Y:S01]  /*10e20*/  @!P5 LD.E.64 R36, desc[UR50][R6.64] ;  /* 0x000000320624d980 */ /* 0x000f62000c101b00 */
[----:B------:R-:W-:-:S03]  /*10e30*/  CS2R R34, SRZ ;  /* 0x0000000000227805 */ /* 0x000fc6000001ff00 */
[----:B------:R0:W5:Y:S01]  /*10e40*/  @!P5 LD.E.64 R38, desc[UR50][R8.64] ;  /* 0x000000320826d980 */ /* 0x000162000c101b00 */
[----:B------:R-:W-:Y:S02]  /*10e50*/  @!P3 IADD3 R40, P5, R200, R14, RZ ;  /* 0x0000000ec828b210 */ /* 0x000fe40007fbe0ff */
[----:B------:R-:W-:Y:S02]  /*10e60*/  CS2R R28, SRZ ;  /* 0x00000000001c7805 */ /* 0x000fe4000001ff00 */
[----:B------:R-:W-:Y:S02]  /*10e70*/  CS2R R30, SRZ ;  /* 0x00000000001e7805 */ /* 0x000fe4000001ff00 */
[----:B------:R-:W-:Y:S02]  /*10e80*/  CS2R R24, SRZ ;  /* 0x0000000000187805 */ /* 0x000fe4000001ff00 */
[----:B------:R-:W-:Y:S02]  /*10e90*/  CS2R R26, SRZ ;  /* 0x00000000001a7805 */ /* 0x000fe4000001ff00 */
[----:B0-----:R-:W-:Y:S01]  /*10ea0*/  CS2R R8, SRZ ;  /* 0x0000000000087805 */ /* 0x001fe2000001ff00 */
[--C-:B------:R-:W-:Y:S01]  /*10eb0*/  @!P2 IMAD.X R11, R0, 0x1, R43.reuse, P4 ;  /* 0x00000001000ba824 */ /* 0x100fe200020e062b */
[----:B------:R-:W-:Y:S01]  /*10ec0*/  @!P3 IADD3 R20, P4, R200, R3, RZ ;  /* 0x00000003c814b210 */ /* 0x000fe20007f9e0ff */
[C---:B------:R-:W-:Y:S01]  /*10ed0*/  @!P2 IMAD.X R13, R4.reuse, 0x1, R43, P0 ;  /* 0x00000001040da824 */ /* 0x040fe200000e062b */
[----:B------:R-:W-:-:S02]  /*10ee0*/  @!P3 IADD3.X R41, R4, R42, RZ, P5, !PT ;  /* 0x0000002a0429b210 */ /* 0x000fc40002ffe4ff */
[----:B------:R-:W5:Y:S01]  /*10ef0*/  @!P2 LD.E.64 R32, desc[UR50][R10.64] ;  /* 0x000000320a20a980 */ /* 0x000f62000c101b00 */
[----:B------:R-:W-:Y:S01]  /*10f00*/  @!P3 IMAD.X R21, R0, 0x1, R42, P4 ;  /* 0x000000010015b824 */ /* 0x000fe200020e062a */
[----:B------:R-:W-:Y:S02]  /*10f10*/  ISETP.GE.AND P0, PT, R202, UR4, PT ;  /* 0x00000004ca007c0c */ /* 0x000fe4000bf06270 */
[----:B------:R-:W5:Y:S01]  /*10f20*/  @!P2 LD.E.64 R34, desc[UR50][R12.64] ;  /* 0x000000320c22a980 */ /* 0x000f62000c101b00 */
[----:B------:R-:W-:Y:S02]  /*10f30*/  ISETP.GE.AND P2, PT, R204, UR4, PT ;  /* 0x00000004cc007c0c */ /* 0x000fe4000bf46270 */
[C---:B------:R-:W-:Y:S01]  /*10f40*/  @!P1 IADD3 R42, P4, R203.reuse, R14, RZ ;  /* 0x0000000ecb2a9210 */ /* 0x040fe20007f9e0ff */
[----:B------:R-:W5:Y:S04]  /*10f50*/  @!P3 LD.E.64 R28, desc[UR50][R20.64] ;  /* 0x00000032141cb980 */ /* 0x000f68000c101b00 */
[----:B------:R0:W5:Y:S01]  /*10f60*/  @!P3 LD.E.64 R30, desc[UR50][R40.64] ;  /* 0x00000032281eb980 */ /* 0x000162000c101b00 */
[----:B------:R-:W-:Y:S01]  /*10f70*/  @!P1 IADD3 R6, P3, R203, R3, RZ ;  /* 0x00000003cb069210 */ /* 0x000fe20007f7e0ff */
[----:B------:R-:W-:-:S04]  /*10f80*/  @!P1 IMAD.X R43, R4, 0x1, R15, P4 ;  /* 0x00000001042b9824 */ /* 0x000fc800020e060f */
[----:B------:R-:W-:Y:S01]  /*10f90*/  @!P1 IMAD.X R7, R0, 0x1, R15, P3 ;  /* 0x0000000100079824 */ /* 0x000fe200018e060f */
[----:B------:R1:W5:Y:S01]  /*10fa0*/  @!P1 LD.E.64 R26, desc[UR50][R42.64] ;  /* 0x000000322a1a9980 */ /* 0x000362000c101b00 */
[----:B------:R-:W-:-:S03]  /*10fb0*/  @!P0 IADD3 R46, P5, R202, R3, RZ ;  /* 0x00000003ca2e8210 */ /* 0x000fc60007fbe0ff */
[----:B------:R1:W5:Y:S01]  /*10fc0*/  @!P1 LD.E.64 R24, desc[UR50][R6.64] ;  /* 0x0000003206189980 */ /* 0x000362000c101b00 */
[-C--:B0-----:R-:W-:Y:S02]  /*10fd0*/  @!P0 IADD3 R40, P1, R202, R14.reuse, RZ ;  /* 0x0000000eca288210 */ /* 0x081fe40007f3e0ff */
[C---:B------:R-:W-:Y:S02]  /*10fe0*/  @!P2 IADD3 R48, P3, R204.reuse, R3, RZ ;  /* 0x00000003cc30a210 */ /* 0x040fe40007f7e0ff */
[----:B------:R-:W-:Y:S02]  /*10ff0*/  @!P2 IADD3 R14, P4, R204, R14, RZ ;  /* 0x0000000ecc0ea210 */ /* 0x000fe40007f9e0ff */
[----:B------:R-:W-:Y:S02]  /*11000*/  CS2R R12, SRZ ;  /* 0x00000000000c7805 */ /* 0x000fe4000001ff00 */
[----:B------:R-:W-:Y:S02]  /*11010*/  CS2R R20, SRZ ;  /* 0x0000000000147805 */ /* 0x000fe4000001ff00 */
[----:B------:R-:W-:Y:S01]  /*11020*/  CS2R R10, SRZ ;  /* 0x00000000000a7805 */ /* 0x000fe2000001ff00 */
[----:B------:R-:W-:Y:S01]  /*11030*/  @!P0 IMAD.X R47, R0, 0x1, R50, P5 ;  /* 0x00000001002f8824 */ /* 0x000fe200028e0632 */
[----:B------:R-:W-:Y:S01]  /*11040*/  @!P0 IADD3.X R41, R4, R50, RZ, P1, !PT ;  /* 0x0000003204298210 */ /* 0x000fe20000ffe4ff */
[----:B------:R-:W-:-:S02]  /*11050*/  @!P2 IMAD.X R49, R0, 0x1, R45, P3 ;  /* 0x000000010031a824 */ /* 0x000fc400018e062d */
[----:B------:R-:W-:Y:S01]  /*11060*/  @!P2 IMAD.X R15, R4, 0x1, R45, P4 ;  /* 0x00000001040fa824 */ /* 0x000fe200020e062d */
[----:B------:R1:W5:Y:S04]  /*11070*/  @!P0 LD.E.64 R12, desc[UR50][R46.64] ;  /* 0x000000322e0c8980 */ /* 0x000368000c101b00 */
[----:B------:R1:W5:Y:S04]  /*11080*/  @!P0 LD.E.64 R20, desc[UR50][R40.64] ;  /* 0x0000003228148980 */ /* 0x000368000c101b00 */
[----:B------:R1:W5:Y:S04]  /*11090*/  @!P2 LD.E.64 R8, desc[UR50][R48.64] ;  /* 0x000000323008a980 */ /* 0x000368000c101b00 */
[----:B------:R1:W5:Y:S02]  /*110a0*/  @!P2 LD.E.64 R10, desc[UR50][R14.64] ;  /* 0x000000320e0aa980 */ /* 0x000364000c101b00 */
.L_x_560:
[----:B------:R-:W-:Y:S05]  /*110b0*/  BSYNC B1 ;  /* 0x0000000000017941 */ /* 0x000fea0003800000 */
.L_x_559:
[----:B------:R-:W-:Y:S01]  /*110c0*/  ULEA.HI UR4, UR37, UR37, URZ, 0x1 ;  /* 0x0000002525047291 */ /* 0x000fe2000f8f083f */
[----:B---3--:R-:W-:Y:S01]  /*110d0*/  IMAD R0, R169, -0x80, R151 ;  /* 0xffffff80a9007824 */ /* 0x008fe200078e0297 */
[----:B------:R-:W-:Y:S02]  /*110e0*/  BSSY B1, `(.L_x_561) ;  /* 0x0000009000017945 */ /* 0x000fe40003800000 */
[----:B------:R-:W-:Y:S02]  /*110f0*/  ULOP3.LUT UR4, UR4, 0xfffffffe, URZ, 0xc0, !UPT ;  /* 0xfffffffe04047892 */ /* 0x000fe4000f8ec03f */
[----:B-1----:R-:W-:Y:S02]  /*11100*/  VIMNMX R3, R0, 0x80, PT ;  /* 0x0000008000037848 */ /* 0x002fe40003fe0100 */
[----:B------:R-:W-:Y:S02]  /*11110*/  UIADD3 UR4, UR37, -UR4, URZ ;  /* 0x8000000425047290 */ /* 0x000fe4000fffe03f */
[----:B------:R-:W-:-:S04]  /*11120*/  ISETP.GE.AND P1, PT, R198, R3, PT ;  /* 0x00000003c600720c */ /* 0x000fc80003f26270 */
[----:B------:R-:W-:-:S05]  /*11130*/  IMAD.U32 R5, RZ, RZ, UR4 ;  /* 0x00000004ff057e24 */ /* 0x000fca000f8e00ff */
[----:B------:R-:W-:-:S04]  /*11140*/  SHF.L.U32 R5, R5, 0x1f, RZ ;  /* 0x0000001f05057819 */ /* 0x000fc800000006ff */
[----:B------:R-:W0:Y:S02]  /*11150*/  SYNCS.PHASECHK.TRANS64.TRYWAIT P0, [R18+URZ+0x29800], R5 ;  /* 0x02980005120075a7 */ /* 0x000e24000800017f */
[----:B0-----:R-:W-:Y:S05]  /*11160*/  @!P0 BRA `(.L_x_562) ;  /* 0x0000018400748947 */ /* 0x001fea0003800000 */
.L_x_808:
[----:B------:R-:W-:Y:S05]  /*11170*/  BSYNC B1 ;  /* 0x0000000000017941 */ /* 0x000fea0003800000 */
.L_x_561:
[----:B------:R-:W-:Y:S05]  /*11180*/  @P1 BRA `(.L_x_563) ;  /* 0x0000006000c01947 */ /* 0x000fea0003800000 */
[----:B------:R-:W1:Y:S01]  /*11190*/  LDC R3, c[0x0][0x3f4] ;  /* 0x0000fd00ff037b82 */ /* 0x000e620000000800 */
[----:B------:R-:W-:Y:S01]  /*111a0*/  BSSY B1, `(.L_x_564) ;  /* 0x000007f000017945 */ /* 0x000fe20003800000 */
[----:B------:R-:W-:Y:S02]  /*111b0*/  IADD3 R0, R18, R215, RZ ;  /* 0x000000d712007210 */ /* 0x000fe40007ffe0ff */
[-C--:B-1----:R-:W-:Y:S02]  /*111c0*/  ISETP.GE.AND P0, PT, R22, R3.reuse, PT ;  /* 0x000000031600720c */ /* 0x082fe40003f06270 */
[-C--:B------:R-:W-:Y:S02]  /*111d0*/  ISETP.GE.AND P1, PT, R201, R3.reuse, PT ;  /* 0x00000003c900720c */ /* 0x080fe40003f26270 */
[-C--:B------:R-:W-:Y:S02]  /*111e0*/  ISETP.GE.AND P2, PT, R200, R3.reuse, PT ;  /* 0x00000003c800720c */ /* 0x080fe40003f46270 */
[----:B------:R-:W-:-:S02]  /*111f0*/  ISETP.GE.AND P3, PT, R203, R3, PT ;  /* 0x00000003cb00720c */ /* 0x000fc40003f66270 */
[-C--:B------:R-:W-:Y:S02]  /*11200*/  ISETP.GE.AND P4, PT, R202, R3.reuse, PT ;  /* 0x00000003ca00720c */ /* 0x080fe40003f86270 */
[----:B------:R-:W-:-:S03]  /*11210*/  ISETP.GE.AND P5, PT, R204, R3, PT ;  /* 0x00000003cc00720c */ /* 0x000fc60003fa6270 */
[----:B------:R-:W-:Y:S10]  /*11220*/  @P0 BRA `(.L_x_565) ;  /* 0x0000000400d80947 */ /* 0x000ff40003800000 */
[----:B0---4-:R-:W0:Y:S01]  /*11230*/  LDS.128 R4, [R0+0x14400] ;  /* 0x0144000000047984 */ /* 0x011e220000000c00 */
[----:B--2--5:R-:W-:Y:S02]  /*11240*/  SHF.R.U32.HI R14, RZ, 0x8, R36 ;  /* 0x00000008ff0e7819 */ /* 0x024fe40000011624 */
[----:B------:R-:W-:Y:S02]  /*11250*/  LOP3.LUT R3, R36, 0xff, RZ, 0xc0, !PT ;  /* 0x000000ff24037812 */ /* 0x000fe400078ec0ff */
[----:B------:R-:W-:Y:S02]  /*11260*/  LOP3.LUT R14, R14, 0xff, RZ, 0xc0, !PT ;  /* 0x000000ff0e0e7812 */ /* 0x000fe400078ec0ff */
[----:B------:R-:W-:Y:S02]  /*11270*/  SHF.R.U32.HI R40, RZ, 0x8, R37 ;  /* 0x00000008ff287819 */ /* 0x000fe40000011625 */
[----:B------:R-:W-:Y:S02]  /*11280*/  SHF.R.U32.HI R43, RZ, 0x8, R39 ;  /* 0x00000008ff2b7819 */ /* 0x000fe40000011627 */
[----:B------:R-:W-:-:S02]  /*11290*/  PRMT R3, R14, 0x7604, R3 ;  /* 0x000076040e037816 */ /* 0x000fc40000000003 */
[----:B------:R-:W-:Y:S02]  /*112a0*/  LOP3.LUT R15, R37, 0xff, RZ, 0xc0, !PT ;  /* 0x000000ff250f7812 */ /* 0x000fe400078ec0ff */
[----:B------:R-:W-:Y:S02]  /*112b0*/  LOP3.LUT R40, R40, 0xff, RZ, 0xc0, !PT ;  /* 0x000000ff28287812 */ /* 0x000fe400078ec0ff */
[----:B------:R-:W-:Y:S02]  /*112c0*/  SHF.R.U32.HI R46, RZ, 0x10, R37 ;  /* 0x00000010ff2e7819 */ /* 0x000fe40000011625 */
[----:B------:R-:W-:Y:S02]  /*112d0*/  SHF.R.U32.HI R14, RZ, 0x8, R38 ;  /* 0x00000008ff0e7819 */ /* 0x000fe40000011626 */
[----:B------:R-:W-:Y:S02]  /*112e0*/  SHF.R.U32.HI R45, RZ, 0x10, R39 ;  /* 0x00000010ff2d7819 */ /* 0x000fe40000011627 */
[----:B------:R-:W-:-:S02]  /*112f0*/  LOP3.LUT R42, R39, 0xff, RZ, 0xc0, !PT ;  /* 0x000000ff272a7812 */ /* 0x000fc400078ec0ff */
[----:B------:R-:W-:Y:S01]  /*11300*/  LOP3.LUT R43, R43, 0xff, RZ, 0xc0, !PT ;  /* 0x000000ff2b2b7812 */ /* 0x000fe200078ec0ff */
[----:B------:R-:W-:Y:S01]  /*11310*/  IMAD.U32 R45, R45, 0x10000, RZ ;  /* 0x000100002d2d7824 */ /* 0x000fe200078e00ff */
[----:B------:R-:W-:Y:S02]  /*11320*/  PRMT R15, R40, 0x7604, R15 ;  /* 0x00007604280f7816 */ /* 0x000fe4000000000f */
[----:B------:R-:W-:Y:S01]  /*11330*/  LOP3.LUT R41, R14, 0xff, RZ, 0xc0, !PT ;  /* 0x000000ff0e297812 */ /* 0x000fe200078ec0ff */
[----:B------:R-:W-:Y:S01]  /*11340*/  IMAD.U32 R14, R46, 0x10000, RZ ;  /* 0x000100002e0e7824 */ /* 0x000fe200078e00ff */
[----:B------:R-:W-:Y:S02]  /*11350*/  LOP3.LUT R40, R38, 0xff, RZ, 0xc0, !PT ;  /* 0x000000ff26287812 */ /* 0x000fe400078ec0ff */
[----:B------:R-:W-:Y:S02]  /*11360*/  PRMT R42, R43, 0x7604, R42 ;  /* 0x000076042b2a7816 */ /* 0x000fe4000000002a */
[----:B------:R-:W-:-:S02]  /*11370*/  PRMT R43, R41, 0x7604, R40 ;  /* 0x00007604292b7816 */ /* 0x000fc40000000028 */
[----:B------:R-:W-:Y:S02]  /*11380*/  LOP3.LUT R41, R15, 0xff0000, R14, 0xf8, !PT ;  /* 0x00ff00000f297812 */ /* 0x000fe400078ef80e */
[----:B------:R-:W-:Y:S02]  /*11390*/  LOP3.LUT R45, R42, 0xff0000, R45, 0xf8, !PT ;  /* 0x00ff00002a2d7812 */ /* 0x000fe400078ef82d */
[----:B------:R-:W-:Y:S02]  /*113a0*/  LOP3.LUT R43, R43, 0xff0000, R38, 0xf8, !PT ;  /* 0x00ff00002b2b7812 */ /* 0x000fe400078ef826 */
[----:B------:R-:W-:Y:S02]  /*113b0*/  LOP3.LUT R45, R45, 0xff000000, R39, 0xf8, !PT ;  /* 0xff0000002d2d7812 */ /* 0x000fe400078ef827 */
[----:B------:R-:W-:Y:S02]  /*113c0*/  LOP3.LUT R41, R41, 0xff000000, R37, 0xf8, !PT ;  /* 0xff00000029297812 */ /* 0x000fe400078ef825 */
[----:B------:R-:W-:-:S02]  /*113d0*/  LOP3.LUT R15, R3, 0xff0000, R36, 0xf8, !PT ;  /* 0x00ff0000030f7812 */ /* 0x000fc400078ef824 */
[----:B------:R-:W-:Y:S02]  /*113e0*/  LOP3.LUT R43, R43, 0xff000000, R38, 0xf8, !PT ;  /* 0xff0000002b2b7812 */ /* 0x000fe400078ef826 */
[-C--:B0-----:R-:W-:Y:S02]  /*113f0*/  F2FP.F16.E4M3.UNPACK_B R3, R6.reuse.H1 ;  /* 0x00000006ff03723e */ /* 0x081fe400030006ff */
[----:B------:R-:W-:Y:S02]  /*11400*/  F2FP.F16.E4M3.UNPACK_B R42, R45 ;  /* 0x0000002dff2a723e */ /* 0x000fe400020006ff */
[----:B------:R-:W-:Y:S01]  /*11410*/  F2FP.F16.E4M3.UNPACK_B R38, R41 ;  /* 0x00000029ff26723e */ /* 0x000fe200020006ff */
[--C-:B------:R-:W-:Y:S01]  /*11420*/  HADD2.F32 R14, -RZ, R3.reuse.H1_H1 ;  /* 0x30000003ff0e7230 */ /* 0x100fe20000004100 */
[----:B------:R-:W-:Y:S01]  /*11430*/  F2FP.F16.E4M3.UNPACK_B R6, R6 ;  /* 0x00000006ff06723e */ /* 0x000fe200020006ff */
[----:B------:R-:W-:Y:S01]  /*11440*/  HADD2.F32 R46, -RZ, R42.H1_H1 ;  /* 0x3000002aff2e7230 */ /* 0x000fe20000004100 */
[----:B------:R-:W-:Y:S01]  /*11450*/  LOP3.LUT R40, R15, 0xff000000, R36, 0xf8, !PT ;  /* 0xff0000000f287812 */ /* 0x000fe200078ef824 */
[----:B------:R-:W-:Y:S01]  /*11460*/  HADD2.F32 R39, -RZ, R38.H1_H1 ;  /* 0x30000026ff277230 */ /* 0x000fe20000004100 */
[-C--:B------:R-:W-:Y:S01]  /*11470*/  F2FP.F16.E4M3.UNPACK_B R36, R7.reuse ;  /* 0x00000007ff24723e */ /* 0x080fe200020006ff */
[----:B------:R-:W-:Y:S01]  /*11480*/  HADD2.F32 R15, -RZ, R3.H0_H0 ;  /* 0x20000003ff0f7230 */ /* 0x000fe20000004100 */
[----:B------:R-:W-:Y:S01]  /*11490*/  F2FP.F16.E4M3.UNPACK_B R37, R7.H1 ;  /* 0x00000007ff25723e */ /* 0x000fe200030006ff */
[C---:B------:R-:W-:Y:S01]  /*114a0*/  FMUL.FTZ R48, R14.reuse, R46 ;  /* 0x0000002e0e307220 */ /* 0x040fe20000410000 */
[----:B------:R-:W-:Y:S01]  /*114b0*/  FMUL.FTZ R47, R14, R39 ;  /* 0x000000270e2f7220 */ /* 0x000fe20000410000 */
[-C--:B------:R-:W-:Y:S01]  /*114c0*/  F2FP.F16.E4M3.UNPACK_B R7, R5.reuse ;  /* 0x00000005ff07723e */ /* 0x080fe200020006ff */
[----:B------:R-:W-:Y:S01]  /*114d0*/  HADD2.F32 R42, -RZ, R42.H0_H0 ;  /* 0x2000002aff2a7230 */ /* 0x000fe20000004100 */
[----:B------:R-:W-:Y:S01]  /*114e0*/  F2FP.F16.E4M3.UNPACK_B R14, R5.H1 ;  /* 0x00000005ff0e723e */ /* 0x000fe200030006ff */
[----:B------:R-:W-:-:S02]  /*114f0*/  HADD2.F32 R5, -RZ, R6.H1_H1 ;  /* 0x30000006ff057230 */ /* 0x000fc40000004100 */
[C---:B------:R-:W-:Y:S01]  /*11500*/  FFMA.FTZ R50, R15.reuse, R39, -R48 ;  /* 0x000000270f327223 */ /* 0x040fe20000010830 */
[----:B------:R-:W-:Y:S02]  /*11510*/  HADD2.F32 R38, -RZ, R38.H0_H0 ;  /* 0x20000026ff267230 */ /* 0x000fe40000004100 */
[----:B------:R-:W-:Y:S01]  /*11520*/  FFMA.FTZ R51, R15, R46, R47 ;  /* 0x0000002e0f337223 */ /* 0x000fe2000001002f */
[----:B------:R-:W-:Y:S01]  /*11530*/  HADD2.F32 R6, -RZ, R6.H0_H0 ;  /* 0x20000006ff067230 */ /* 0x000fe20000004100 */
[----:B------:R-:W-:Y:S01]  /*11540*/  F2FP.F16.E4M3.UNPACK_B R45, R45.H1 ;  /* 0x0000002dff2d723e */ /* 0x000fe200030006ff */
[C---:B------:R-:W-:Y:S01]  /*11550*/  FMUL.FTZ R15, R5.reuse, R42 ;  /* 0x0000002a050f7220 */ /* 0x040fe20000410000 */
[----:B------:R-:W-:Y:S01]  /*11560*/  F2FP.F16.E4M3.UNPACK_B R41, R41.H1 ;  /* 0x00000029ff29723e */ /* 0x000fe200030006ff */
[-C--:B------:R-:W-:Y:S01]  /*11570*/  FMUL.FTZ R49, R5, R38.reuse ;  /* 0x0000002605317220 */ /* 0x080fe20000410000 */
[----:B------:R-:W-:Y:S02]  /*11580*/  HADD2.F32 R5, -RZ, R36.H1_H1 ;  /* 0x30000024ff057230 */ /* 0x000fe40000004100 */
[----:B------:R-:W-:Y:S01]  /*11590*/  FFMA.FTZ R47, R6, R38, -R15 ;  /* 0x00000026062f7223 */ /* 0x000fe2000001080f */
[----:B------:R-:W-:-:S02]  /*115a0*/  HADD2.F32 R39, -RZ, R45.H0_H0 ;  /* 0x2000002dff277230 */ /* 0x000fc40000004100 */
[----:B------:R-:W-:Y:S01]  /*115b0*/  FFMA.FTZ R48, R6, R42, R49 ;  /* 0x0000002a06307223 */ /* 0x000fe20000010031 */
[----:B------:R-:W-:Y:S01]  /*115c0*/  HADD2.F32 R15, -RZ, R41.H0_H0 ;  /* 0x20000029ff0f7230 */ /* 0x000fe20000004100 */
[----:B------:R-:W-:Y:S01]  /*115d0*/  F2FP.F16.E4M3.UNPACK_B R3, R4 ;  /* 0x00000004ff03723e */ /* 0x000fe200020006ff */
[----:B------:R-:W-:Y:S02]  /*115e0*/  HADD2.F32 R36, -RZ, R36.H0_H0 ;  /* 0x20000024ff247230 */ /* 0x000fe40000004100 */
[C---:B------:R-:W-:Y:S01]  /*115f0*/  FMUL.FTZ R49, R5.reuse, R39 ;  /* 0x0000002705317220 */ /* 0x040fe20000410000 */
[----:B------:R-:W-:Y:S02]  /*11600*/  HADD2.F32 R45, -RZ, R45.H1_H1 ;  /* 0x3000002dff2d7230 */ /* 0x000fe40000004100 */
[-C--:B------:R-:W-:Y:S01]  /*11610*/  FMUL.FTZ R5, R5, R15.reuse ;  /* 0x0000000f05057220 */ /* 0x080fe20000410000 */
[----:B------:R-:W-:Y:S02]  /*11620*/  HADD2.F32 R6, -RZ, R37.H1_H1 ;  /* 0x30000025ff067230 */ /* 0x000fe40000004100 */
[----:B------:R-:W-:Y:S01]  /*11630*/  FFMA.FTZ R49, R36, R15, -R49 ;  /* 0x0000000f24317223 */ /* 0x000fe20000010831 */
[----:B------:R-:W-:-:S02]  /*11640*/  HADD2.F32 R41, -RZ, R41.H1_H1 ;  /* 0x30000029ff297230 */ /* 0x000fc40000004100 */
[----:B------:R-:W-:Y:S01]  /*11650*/  FFMA.FTZ R52, R36, R39, R5 ;  /* 0x0000002724347223 */ /* 0x000fe20000010005 */
[----:B------:R-:W-:Y:S02]  /*11660*/  HADD2.F32 R37, -RZ, R37.H0_H0 ;  /* 0x20000025ff257230 */ /* 0x000fe40000004100 */
[C---:B------:R-:W-:Y:S01]  /*11670*/  FMUL.FTZ R38, R6.reuse, R45 ;  /* 0x0000002d06267220 */ /* 0x040fe20000410000 */
[----:B------:R-:W-:Y:S01]  /*11680*/  F2FP.F16.E4M3.UNPACK_B R5, R43 ;  /* 0x0000002bff05723e */ /* 0x000fe200020006ff */
[-C--:B------:R-:W-:Y:S01]  /*11690*/  FMUL.FTZ R36, R6, R41.reuse ;  /* 0x0000002906247220 */ /* 0x080fe20000410000 */
[----:B------:R-:W-:Y:S01]  /*116a0*/  F2FP.F16.E4M3.UNPACK_B R4, R4.H1 ;  /* 0x00000004ff04723e */ /* 0x000fe200030006ff */
[C---:B------:R-:W-:Y:S01]  /*116b0*/  FFMA.FTZ R53, R37.reuse, R41, -R38 ;  /* 0x0000002925357223 */ /* 0x040fe20000010826 */
[-C--:B------:R-:W-:Y:S01]  /*116c0*/  F2FP.F16.E4M3.UNPACK_B R15, R40.reuse ;  /* 0x00000028ff0f723e */ /* 0x080fe200020006ff */
[----:B------:R-:W-:Y:S01]  /*116d0*/  FFMA.FTZ R54, R37, R45, R36 ;  /* 0x0000002d25367223 */ /* 0x000fe20000010024 */
[--C-:B------:R-:W-:Y:S01]  /*116e0*/  HADD2.F32 R38, -RZ, R5.reuse.H1_H1 ;  /* 0x30000005ff267230 */ /* 0x100fe20000004100 */
[----:B------:R-:W-:Y:S01]  /*116f0*/  F2FP.F16.E4M3.UNPACK_B R40, R40.H1 ;  /* 0x00000028ff28723e */ /* 0x000fe200030006ff */
[----:B------:R-:W-:Y:S01]  /*11700*/  HADD2.F32 R37, -RZ, R5.H0_H0 ;  /* 0x20000005ff257230 */ /* 0x000fe20000004100 */
[----:B------:R-:W-:Y:S01]  /*11710*/  F2FP.F16.E4M3.UNPACK_B R43, R43.H1 ;  /* 0x0000002bff2b723e */ /* 0x000fe200030006ff */
[----:B------:R-:W-:-:S02]  /*11720*/  HADD2.F32 R6, -RZ, R4.H1_H1 ;  /* 0x30000004ff067230 */ /* 0x000fc40000004100 */
[----:B------:R-:W-:Y:S02]  /*11730*/  HADD2.F32 R36, -RZ, R15.H1_H1 ;  /* 0x3000000fff247230 */ /* 0x000fe40000004100 */
[----:B------:R-:W-:Y:S02]  /*11740*/  HADD2.F32 R5, -RZ, R4.H0_H0 ;  /* 0x20000004ff057230 */ /* 0x000fe40000004100 */
[C---:B------:R-:W-:Y:S01]  /*11750*/  FMUL.FTZ R42, R6.reuse, R38 ;  /* 0x00000026062a7220 */ /* 0x040fe20000410000 */
[----:B------:R-:W-:Y:S02]  /*11760*/  HADD2.F32 R4, -RZ, R3.H1_H1 ;  /* 0x30000003ff047230 */ /* 0x000fe40000004100 */
[-C--:B------:R-:W-:Y:S01]  /*11770*/  FMUL.FTZ R46, R6, R36.reuse ;  /* 0x00000024062e7220 */ /* 0x080fe20000410000 */
[----:B------:R-:W-:Y:S02]  /*11780*/  HADD2.F32 R15, -RZ, R15.H0_H0 ;  /* 0x2000000fff0f7230 */ /* 0x000fe40000004100 */
[----:B------:R-:W-:Y:S01]  /*11790*/  FFMA.FTZ R42, R5, R36, -R42 ;  /* 0x00000024052a7223 */ /* 0x000fe2000001082a */
[----:B------:R-:W-:-:S02]  /*117a0*/  HADD2.F32 R3, -RZ, R3.H0_H0 ;  /* 0x20000003ff037230 */ /* 0x000fc40000004100 */
[C---:B------:R-:W-:Y:S01]  /*117b0*/  FMUL.FTZ R6, R4.reuse, R37 ;  /* 0x0000002504067220 */ /* 0x040fe20000410000 */
[----:B------:R-:W-:Y:S01]  /*117c0*/  FFMA.FTZ R39, R5, R38, R46 ;  /* 0x0000002605277223 */ /* 0x000fe2000001002e */
[-C--:B------:R-:W-:Y:S01]  /*117d0*/  FMUL.FTZ R4, R4, R15.reuse ;  /* 0x0000000f04047220 */ /* 0x080fe20000410000 */
[----:B------:R-:W-:Y:S02]  /*117e0*/  HADD2.F32 R5, -RZ, R40.H1_H1 ;  /* 0x30000028ff057230 */ /* 0x000fe40000004100 */
[C---:B------:R-:W-:Y:S01]  /*117f0*/  FFMA.FTZ R36, R3.reuse, R15, -R6 ;  /* 0x0000000f03247223 */ /* 0x040fe20000010806 */
[--C-:B------:R-:W-:Y:S02]  /*11800*/  HADD2.F32 R15, -RZ, R43.reuse.H1_H1 ;  /* 0x3000002bff0f7230 */ /* 0x100fe40000004100 */
[----:B------:R-:W-:Y:S01]  /*11810*/  FFMA.FTZ R37, R3, R37, R4 ;  /* 0x0000002503257223 */ /* 0x000fe20000010004 */
[----:B------:R-:W-:Y:S02]  /*11820*/  HADD2.F32 R4, -RZ, R14.H1_H1 ;  /* 0x3000000eff047230 */ /* 0x000fe40000004100 */
[----:B------:R-:W-:-:S02]  /*11830*/  HADD2.F32 R6, -RZ, R43.H0_H0 ;  /* 0x2000002bff067230 */ /* 0x000fc40000004100 */
[--C-:B------:R-:W-:Y:S02]  /*11840*/  HADD2.F32 R3, -RZ, R7.reuse.H1_H1 ;  /* 0x30000007ff037230 */ /* 0x100fe40000004100 */
[C---:B------:R-:W-:Y:S01]  /*11850*/  FMUL.FTZ R41, R4.reuse, R15 ;  /* 0x0000000f04297220 */ /* 0x040fe20000410000 */
[----:B------:R-:W-:Y:S02]  /*11860*/  HADD2.F32 R40, -RZ, R40.H0_H0 ;  /* 0x20000028ff287230 */ /* 0x000fe40000004100 */
[-C--:B------:R-:W-:Y:S01]  /*11870*/  FMUL.FTZ R38, R4, R5.reuse ;  /* 0x0000000504267220 */ /* 0x080fe20000410000 */
[----:B------:R-:W-:Y:S02]  /*11880*/  HADD2.F32 R14, -RZ, R14.H0_H0 ;  /* 0x2000000eff0e7230 */ /* 0x000fe40000004100 */
[C---:B------:R-:W-:Y:S01]  /*11890*/  FMUL.FTZ R4, R3.reuse, R6 ;  /* 0x0000000603047220 */ /* 0x040fe20000410000 */
[----:B------:R-:W-:Y:S02]  /*118a0*/  HADD2.F32 R7, -RZ, R7.H0_H0 ;  /* 0x20000007ff077230 */ /* 0x000fe40000004100 */
[-C--:B------:R-:W-:Y:S01]  /*118b0*/  FMUL.FTZ R3, R3, R40.reuse ;  /* 0x0000002803037220 */ /* 0x080fe20000410000 */
[C---:B------:R-:W-:Y:S01]  /*118c0*/  FFMA.FTZ R41, R14.reuse, R5, -R41 ;  /* 0x000000050e297223 */ /* 0x040fe20000010829 */
[----:B------:R-:W-:Y:S01]  /*118d0*/  FFMA.FTZ R38, R14, R15, R38 ;  /* 0x0000000f0e267223 */ /* 0x000fe20000010026 */
[C---:B------:R-:W-:Y:S01]  /*118e0*/  FFMA.FTZ R5, R7.reuse, R40, -R4 ;  /* 0x0000002807057223 */ /* 0x040fe20000010804 */
[----:B------:R-:W-:Y:S01]  /*118f0*/  FFMA.FTZ R14, R7, R6, R3 ;  /* 0x00000006070e7223 */ /* 0x000fe20000010003 */
[----:B------:R-:W-:-:S02]  /*11900*/  F2FP.SATFINITE.E4M3.F32.PACK_AB_MERGE_C R6, R51, R50, RZ ;  /* 0x000000323306723e */ /* 0x000fc400048070ff */
[----:B------:R-:W-:Y:S02]  /*11910*/  F2FP.SATFINITE.E4M3.F32.PACK_AB_MERGE_C R7, R54, R53, RZ ;  /* 0x000000353607723e */ /* 0x000fe400048070ff */
[----:B------:R-:W-:Y:S02]  /*11920*/  F2FP.SATFINITE.E4M3.F32.PACK_AB_MERGE_C R4, R39, R42, RZ ;  /* 0x0000002a2704723e */ /* 0x000fe400048070ff */
[----:B------:R-:W-:Y:S02]  /*11930*/  F2FP.SATFINITE.E4M3.F32.PACK_AB_MERGE_C R38, R38, R41, RZ ;  /* 0x000000292626723e */ /* 0x000fe400048070ff */
[----:B------:R-:W-:Y:S02]  /*11940*/  F2FP.SATFINITE.E4M3.F32.PACK_AB_MERGE_C R6, R48, R47, R6 ;  /* 0x0000002f3006723e */ /* 0x000fe40004807006 */
[----:B------:R-:W-:Y:S02]  /*11950*/  F2FP.SATFINITE.E4M3.F32.PACK_AB_MERGE_C R7, R52, R49, R7 ;  /* 0x000000313407723e */ /* 0x000fe40004807007 */
[----:B------:R-:W-:-:S02]  /*11960*/  F2FP.SATFINITE.E4M3.F32.PACK_AB_MERGE_C R4, R37, R36, R4 ;  /* 0x000000242504723e */ /* 0x000fc40004807004 */
[----:B------:R-:W-:-:S05]  /*11970*/  F2FP.SATFINITE.E4M3.F32.PACK_AB_MERGE_C R5, R14, R5, R38 ;  /* 0x000000050e05723e */ /* 0x000fca0004807026 */
[----:B------:R1:W-:Y:S02]  /*11980*/  STS.128 [R0+0x14400], R4 ;  /* 0x0144000400007388 */ /* 0x0003e40000000c00 */
.L_x_565:
[----:B------:R-:W-:Y:S05]  /*11990*/  BSYNC B1 ;  /* 0x0000000000017941 */ /* 0x000fea0003800000 */
.L_x_564:
[----:B------:R-:W-:Y:S04]  /*119a0*/  BSSY B1, `(.L_x_566) ;  /* 0x000007c000017945 */ /* 0x000fe80003800000 */
[----:B------:R-:W-:Y:S05]  /*119b0*/  @P1 BRA `(.L_x_567) ;  /* 0x0000000400e81947 */ /* 0x000fea0003800000 */
[----:B01--4-:R-:W0:Y:S01]  /*119c0*/  LDS.128 R4, [R226] ;  /* 0x00000000e2047984 */ /* 0x013e220000000c00 */
[----:B-----5:R-:W-:Y:S02]  /*119d0*/  SHF.R.U32.HI R15, RZ, 0x8, R33 ;  /* 0x00000008ff0f7819 */ /* 0x020fe40000011621 */
[----:B------:R-:W-:Y:S02]  /*119e0*/  SHF.R.U32.HI R40, RZ, 0x8, R35 ;  /* 0x00000008ff287819 */ /* 0x000fe40000011623 */
[----:B------:R-:W-:Y:S02]  /*119f0*/  SHF.R.U32.HI R37, RZ, 0x8, R34 ;  /* 0x00000008ff257819 */ /* 0x000fe40000011622 */
[----:B------:R-:W-:Y:S02]  /*11a00*/  LOP3.LUT R36, R33, 0xff, RZ, 0xc0, !PT ;  /* 0x000000ff21247812 */ /* 0x000fe400078ec0ff */
[----:B------:R-:W-:Y:S02]  /*11a10*/  LOP3.LUT R41, R35, 0xff, RZ, 0xc0, !PT ;  /* 0x000000ff23297812 */ /* 0x000fe400078ec0ff */
[----:B------:R-:W-:-:S02]  /*11a20*/  LOP3.LUT R15, R15, 0xff, RZ, 0xc0, !PT ;  /* 0x000000ff0f0f7812 */ /* 0x000fc400078ec0ff */
[----:B------:R-:W-:Y:S02]  /*11a30*/  LOP3.LUT R40, R40, 0xff, RZ, 0xc0, !PT ;  /* 0x000000ff28287812 */ /* 0x000fe400078ec0ff */
[----:B------:R-:W-:Y:S02]  /*11a40*/  SHF.R.U32.HI R3, RZ, 0x8, R32 ;  /* 0x00000008ff037819 */ /* 0x000fe40000011620 */
[----:B------:R-:W-:Y:S02]  /*11a50*/  LOP3.LUT R38, R37, 0xff, RZ, 0xc0, !PT ;  /* 0x000000ff25267812 */ /* 0x000fe400078ec0ff */
[----:B------:R-:W-:Y:S02]  /*11a60*/  PRMT R37, R15, 0x7604, R36 ;  /* 0x000076040f257816 */ /* 0x000fe40000000024 */
[----:B------:R-:W-:Y:S02]  /*11a70*/  PRMT R41, R40, 0x7604, R41 ;  /* 0x0000760428297816 */ /* 0x000fe40000000029 */
[----:B------:R-:W-:-:S02]  /*11a80*/  SHF.R.U32.HI R36, RZ, 0x10, R33 ;  /* 0x00000010ff247819 */ /* 0x000fc40000011621 */
[----:B------:R-:W-:Y:S02]  /*11a90*/  SHF.R.U32.HI R40, RZ, 0x10, R35 ;  /* 0x00000010ff287819 */ /* 0x000fe40000011623 */
[----:B--2---:R-:W-:Y:S02]  /*11aa0*/  LOP3.LUT R14, R32, 0xff, RZ, 0xc0, !PT ;  /* 0x000000ff200e7812 */ /* 0x004fe400078ec0ff */
[----:B------:R-:W-:Y:S02]  /*11ab0*/  LOP3.LUT R39, R34, 0xff, RZ, 0xc0, !PT ;  /* 0x000000ff22277812 */ /* 0x000fe400078ec0ff */
[----:B------:R-:W-:Y:S02]  /*11ac0*/  LOP3.LUT R3, R3, 0xff, RZ, 0xc0, !PT ;  /* 0x000000ff03037812 */ /* 0x000fe400078ec0ff */
[----:B------:R-:W-:Y:S02]  /*11ad0*/  SHF.R.U32.HI R15, RZ, 0x10, R34 ;  /* 0x00000010ff0f7819 */ /* 0x000fe40000011622 */
[----:B------:R-:W-:-:S02]  /*11ae0*/  LOP3.LUT R36, R36, 0xff, RZ, 0xc0, !PT ;  /* 0x000000ff24247812 */ /* 0x000fc400078ec0ff */
[----:B------:R-:W-:Y:S02]  /*11af0*/  LOP3.LUT R40, R40, 0xff, RZ, 0xc0, !PT ;  /* 0x000000ff28287812 */ /* 0x000fe400078ec0ff */
[----:B------:R-:W-:Y:S02]  /*11b00*/  PRMT R14, R3, 0x7604, R14 ;  /* 0x00007604030e7816 */ /* 0x000fe4000000000e */
[----:B------:R-:W-:Y:S02]  /*11b10*/  PRMT R39, R38, 0x7604, R39 ;  /* 0x0000760426277816 */ /* 0x000fe40000000027 */
[----:B------:R-:W-:Y:S02]  /*11b20*/  SHF.R.U32.HI R3, RZ, 0x10, R32 ;  /* 0x00000010ff037819 */ /* 0x000fe40000011620 */
[----:B------:R-:W-:Y:S02]  /*11b30*/  LOP3.LUT R38, R15, 0xff, RZ, 0xc0, !PT ;  /* 0x000000ff0f267812 */ /* 0x000fe400078ec0ff */
[----:B------:R-:W-:-:S02]  /*11b40*/  PRMT R37, R36, 0x7054, R37 ;  /* 0x0000705424257816 */ /* 0x000fc40000000025 */
[----:B------:R-:W-:Y:S02]  /*11b50*/  PRMT R41, R40, 0x7054, R41 ;  /* 0x0000705428297816 */ /* 0x000fe40000000029 */
[----:B------:R-:W-:Y:S02]  /*11b60*/  LOP3.LUT R3, R3, 0xff, RZ, 0xc0, !PT ;  /* 0x000000ff03037812 */ /* 0x000fe400078ec0ff */
[----:B------:R-:W-:Y:S02]  /*11b70*/  PRMT R39, R38, 0x7054, R39 ;  /* 0x0000705426277816 */ /* 0x000fe40000000027 */
[----:B------:R-:W-:Y:S02]  /*11b80*/  LOP3.LUT R41, R41, 0xff000000, R35, 0xf8, !PT ;  /* 0xff00000029297812 */ /* 0x000fe400078ef823 */
[----:B------:R-:W-:Y:S02]  /*11b90*/  LOP3.LUT R37, R37, 0xff000000, R33, 0xf8, !PT ;  /* 0xff00000025257812 */ /* 0x000fe400078ef821 */
[----:B------:R-:W-:-:S02]  /*11ba0*/  PRMT R15, R3, 0x7054, R14 ;  /* 0x00007054030f7816 */ /* 0x000fc4000000000e */
        /* <DEDUP_REMOVED lines=90> */
[----:B------:R3:W-:Y:S02]  /*12150*/  STS.128 [R226], R4 ;  /* 0x00000004e2007388 */ /* 0x0007e40000000c00 */
.L_x_567:
[----:B------:R-:W-:Y:S05]  /*12160*/  BSYNC B1 ;  /* 0x0000000000017941 */ /* 0x000fea0003800000 */
.L_x_566:
[----:B------:R-:W-:Y:S04]  /*12170*/  BSSY B1, `(.L_x_568) ;  /* 0x0000078000017945 */ /* 0x000fe80003800000 */
[----:B------:R-:W-:Y:S05]  /*12180*/  @P2 BRA `(.L_x_569) ;  /* 0x0000000400d82947 */ /* 0x000fea0003800000 */
[----:B01-34-:R-:W0:Y:S01]  /*12190*/  LDS.128 R4, [R0+0x16400] ;  /* 0x0164000000047984 */ /* 0x01be220000000c00 */
        /* <DEDUP_REMOVED lines=10> */
[----:B------:R-:W-:Y:S02]  /*12240*/  LOP3.LUT R34, R31, 0xff, RZ, 0xc0, !PT ;  /* 0x000000ff1f227812 */ /* 0x000fe400078ec0ff */
[----:B------:R-:W-:-:S02]  /*12250*/  LOP3.LUT R35, R35, 0xff, RZ, 0xc0, !PT ;  /* 0x000000ff23237812 */ /* 0x000fc400078ec0ff */
[----:B------:R-:W-:Y:S02]  /*12260*/  SHF.R.U32.HI R37, RZ, 0x10, R31 ;  /* 0x00000010ff257819 */ /* 0x000fe4000001161f */
[----:B------:R-:W-:Y:S02]  /*12270*/  PRMT R15, R32, 0x7604, R15 ;  /* 0x00007604200f7816 */ /* 0x000fe4000000000f */
[----:B------:R-:W-:Y:S01]  /*12280*/  LOP3.LUT R33, R14, 0xff, RZ, 0xc0, !PT ;  /* 0x000000ff0e217812 */ /* 0x000fe200078ec0ff */
[----:B------:R-:W-:Y:S01]  /*12290*/  IMAD.U32 R14, R36, 0x10000, RZ ;  /* 0x00010000240e7824 */ /* 0x000fe200078e00ff */
[----:B------:R-:W-:Y:S02]  /*122a0*/  LOP3.LUT R32, R30, 0xff, RZ, 0xc0, !PT ;  /* 0x000000ff1e207812 */ /* 0x000fe400078ec0ff */
[----:B------:R-:W-:Y:S02]  /*122b0*/  PRMT R34, R35, 0x7604, R34 ;  /* 0x0000760423227816 */ /* 0x000fe40000000022 */
[----:B------:R-:W-:-:S02]  /*122c0*/  SHF.L.U32 R37, R37, 0x10, RZ ;  /* 0x0000001025257819 */ /* 0x000fc400000006ff */
[----:B------:R-:W-:Y:S02]  /*122d0*/  PRMT R35, R33, 0x7604, R32 ;  /* 0x0000760421237816 */ /* 0x000fe40000000020 */
[----:B------:R-:W-:Y:S02]  /*122e0*/  LOP3.LUT R33, R15, 0xff0000, R14, 0xf8, !PT ;  /* 0x00ff00000f217812 */ /* 0x000fe400078ef80e */
[----:B------:R-:W-:Y:S02]  /*122f0*/  LOP3.LUT R37, R34, 0xff0000, R37, 0xf8, !PT ;  /* 0x00ff000022257812 */ /* 0x000fe400078ef825 */
[----:B------:R-:W-:Y:S02]  /*12300*/  LOP3.LUT R35, R35, 0xff0000, R30, 0xf8, !PT ;  /* 0x00ff000023237812 */ /* 0x000fe400078ef81e */
[----:B------:R-:W-:Y:S02]  /*12310*/  LOP3.LUT R37, R37, 0xff000000, R31, 0xf8, !PT ;  /* 0xff00000025257812 */ /* 0x000fe400078ef81f */
[----:B------:R-:W-:-:S02]  /*12320*/  LOP3.LUT R33, R33, 0xff000000, R29, 0xf8, !PT ;  /* 0xff00000021217812 */ /* 0x000fc400078ef81d */
[----:B------:R-:W-:Y:S02]  /*12330*/  LOP3.LUT R15, R3, 0xff0000, R28, 0xf8, !PT ;  /* 0x00ff0000030f7812 */ /* 0x000fe400078ef81c */
        /* <DEDUP_REMOVED lines=91> */
.L_x_569:
[----:B------:R-:W-:Y:S05]  /*128f0*/  BSYNC B1 ;  /* 0x0000000000017941 */ /* 0x000fea0003800000 */
.L_x_568:
[----:B------:R-:W-:Y:S04]  /*12900*/  BSSY B1, `(.L_x_570) ;  /* 0x000007c000017945 */ /* 0x000fe80003800000 */
[----:B------:R-:W-:Y:S05]  /*12910*/  @P3 BRA `(.L_x_571) ;  /* 0x0000000400e83947 */ /* 0x000fea0003800000 */
[----:B01-34-:R-:W0:Y:S01]  /*12920*/  LDS.128 R4, [R226+0x2000] ;  /* 0x00200000e2047984 */ /* 0x01be220000000c00 */
        /* <DEDUP_REMOVED lines=121> */
.L_x_571:
[----:B------:R-:W-:Y:S05]  /*130c0*/  BSYNC B1 ;  /* 0x0000000000017941 */ /* 0x000fea0003800000 */
.L_x_570:
        /* <DEDUP_REMOVED lines=33> */
[--C-:B------:R-:W-:Y:S01]  /*132e0*/  HADD2.F32 R13, -RZ, R3.reuse.H0_H0 ;  /* 0x20000003ff0d7230 */ /* 0x100fe20000004100 */
[----:B------:R-:W-:Y:S01]  /*132f0*/  LOP3.LUT R24, R15, 0xff000000, R12, 0xf8, !PT ;  /* 0xff0000000f187812 */ /* 0x000fe200078ef80c */
[----:B------:R-:W-:Y:S01]  /*13300*/  HADD2.F32 R12, -RZ, R3.H1_H1 ;  /* 0x30000003ff0c7230 */ /* 0x000fe20000004100 */
[----:B------:R-:W-:Y:S01]  /*13310*/  F2FP.F16.E4M3.UNPACK_B R6, R6 ;  /* 0x00000006ff06723e */ /* 0x000fe200020006ff */
[----:B------:R-:W-:Y:S01]  /*13320*/  HADD2.F32 R28, -RZ, R26.H1_H1 ;  /* 0x3000001aff1c7230 */ /* 0x000fe20000004100 */
[-C--:B------:R-:W-:Y:S01]  /*13330*/  F2FP.F16.E4M3.UNPACK_B R14, R7.reuse ;  /* 0x00000007ff0e723e */ /* 0x080fe200020006ff */
[----:B------:R-:W-:Y:S01]  /*13340*/  HADD2.F32 R21, -RZ, R20.H1_H1 ;  /* 0x30000014ff157230 */ /* 0x000fe20000004100 */
[----:B------:R-:W-:Y:S01]  /*13350*/  F2FP.F16.E4M3.UNPACK_B R15, R7.H1 ;  /* 0x00000007ff0f723e */ /* 0x000fe200030006ff */
[----:B------:R-:W-:-:S02]  /*13360*/  HADD2.F32 R26, -RZ, R26.H0_H0 ;  /* 0x2000001aff1a7230 */ /* 0x000fc40000004100 */
[CC--:B------:R-:W-:Y:S01]  /*13370*/  FMUL.FTZ R30, R12.reuse, R28.reuse ;  /* 0x0000001c0c1e7220 */ /* 0x0c0fe20000410000 */
[----:B------:R-:W-:Y:S01]  /*13380*/  F2FP.F16.E4M3.UNPACK_B R7, R5 ;  /* 0x00000005ff07723e */ /* 0x000fe200020006ff */
[----:B------:R-:W-:Y:S01]  /*13390*/  FMUL.FTZ R31, R12, R21 ;  /* 0x000000150c1f7220 */ /* 0x000fe20000410000 */
[----:B------:R-:W-:Y:S01]  /*133a0*/  F2FP.F16.E4M3.UNPACK_B R12, R5.H1 ;  /* 0x00000005ff0c723e */ /* 0x000fe200030006ff */
[----:B------:R-:W-:Y:S02]  /*133b0*/  HADD2.F32 R5, -RZ, R6.H1_H1 ;  /* 0x30000006ff057230 */ /* 0x000fe40000004100 */
[C---:B------:R-:W-:Y:S01]  /*133c0*/  FFMA.FTZ R32, R13.reuse, R21, -R30 ;  /* 0x000000150d207223 */ /* 0x040fe2000001081e */
[----:B------:R-:W-:Y:S02]  /*133d0*/  HADD2.F32 R20, -RZ, R20.H0_H0 ;  /* 0x20000014ff147230 */ /* 0x000fe40000004100 */
[----:B------:R-:W-:Y:S01]  /*133e0*/  FFMA.FTZ R33, R13, R28, R31 ;  /* 0x0000001c0d217223 */ /* 0x000fe2000001001f */
[----:B------:R-:W-:Y:S01]  /*133f0*/  HADD2.F32 R6, -RZ, R6.H0_H0 ;  /* 0x20000006ff067230 */ /* 0x000fe20000004100 */
[----:B------:R-:W-:Y:S01]  /*13400*/  F2FP.F16.E4M3.UNPACK_B R29, R29.H1 ;  /* 0x0000001dff1d723e */ /* 0x000fe200030006ff */
[C---:B------:R-:W-:Y:S01]  /*13410*/  FMUL.FTZ R13, R5.reuse, R26 ;  /* 0x0000001a050d7220 */ /* 0x040fe20000410000 */
[----:B------:R-:W-:Y:S01]  /*13420*/  F2FP.F16.E4M3.UNPACK_B R25, R25.H1 ;  /* 0x00000019ff19723e */ /* 0x000fe200030006ff */
[----:B------:R-:W-:Y:S01]  /*13430*/  FMUL.FTZ R31, R5, R20 ;  /* 0x00000014051f7220 */ /* 0x000fe20000410000 */
[----:B------:R-:W-:-:S02]  /*13440*/  HADD2.F32 R5, -RZ, R14.H1_H1 ;  /* 0x3000000eff057230 */ /* 0x000fc40000004100 */
[C---:B------:R-:W-:Y:S01]  /*13450*/  FFMA.FTZ R30, R6.reuse, R20, -R13 ;  /* 0x00000014061e7223 */ /* 0x040fe2000001080d */
[----:B------:R-:W-:Y:S02]  /*13460*/  HADD2.F32 R21, -RZ, R29.H0_H0 ;  /* 0x2000001dff157230 */ /* 0x000fe40000004100 */
[----:B------:R-:W-:Y:S01]  /*13470*/  FFMA.FTZ R31, R6, R26, R31 ;  /* 0x0000001a061f7223 */ /* 0x000fe2000001001f */
[----:B------:R-:W-:Y:S01]  /*13480*/  HADD2.F32 R13, -RZ, R25.H0_H0 ;  /* 0x20000019ff0d7230 */ /* 0x000fe20000004100 */
[----:B------:R-:W-:Y:S01]  /*13490*/  F2FP.F16.E4M3.UNPACK_B R3, R4 ;  /* 0x00000004ff03723e */ /* 0x000fe200020006ff */
[----:B------:R-:W-:Y:S02]  /*134a0*/  HADD2.F32 R14, -RZ, R14.H0_H0 ;  /* 0x2000000eff0e7230 */ /* 0x000fe40000004100 */
[C---:B------:R-:W-:Y:S01]  /*134b0*/  FMUL.FTZ R35, R5.reuse, R21 ;  /* 0x0000001505237220 */ /* 0x040fe20000410000 */
[----:B------:R-:W-:Y:S02]  /*134c0*/  HADD2.F32 R29, -RZ, R29.H1_H1 ;  /* 0x3000001dff1d7230 */ /* 0x000fe40000004100 */
[----:B------:R-:W-:Y:S01]  /*134d0*/  FMUL.FTZ R5, R5, R13 ;  /* 0x0000000d05057220 */ /* 0x000fe20000410000 */
[----:B------:R-:W-:-:S02]  /*134e0*/  HADD2.F32 R6, -RZ, R15.H1_H1 ;  /* 0x3000000fff067230 */ /* 0x000fc40000004100 */
[C---:B------:R-:W-:Y:S01]  /*134f0*/  FFMA.FTZ R35, R14.reuse, R13, -R35 ;  /* 0x0000000d0e237223 */ /* 0x040fe20000010823 */
[----:B------:R-:W-:Y:S02]  /*13500*/  HADD2.F32 R25, -RZ, R25.H1_H1 ;  /* 0x30000019ff197230 */ /* 0x000fe40000004100 */
        /* <DEDUP_REMOVED lines=52> */
.L_x_573:
[----:B------:R-:W-:Y:S05]  /*13850*/  BSYNC B1 ;  /* 0x0000000000017941 */ /* 0x000fea0003800000 */
.L_x_572:
[----:B------:R-:W-:Y:S05]  /*13860*/  @P5 BRA `(.L_x_563) ;  /* 0x0000003c00085947 */ /* 0x000fea0003800000 */
[----:B01-34-:R-:W0:Y:S01]  /*13870*/  LDS.128 R4, [R226+0x4000] ;  /* 0x00400000e2047984 */ /* 0x01be220000000c00 */
[----:B-----5:R-:W-:Y:S02]  /*13880*/  SHF.R.U32.HI R12, RZ, 0x8, R9 ;  /* 0x00000008ff0c7819 */ /* 0x020fe40000011609 */
[----:B------:R-:W-:Y:S02]  /*13890*/  SHF.R.U32.HI R20, RZ, 0x8, R11 ;  /* 0x00000008ff147819 */ /* 0x000fe4000001160b */
[----:B------:R-:W-:Y:S02]  /*138a0*/  LOP3.LUT R13, R9, 0xff, RZ, 0xc0, !PT ;  /* 0x000000ff090d7812 */ /* 0x000fe400078ec0ff */
[----:B------:R-:W-:Y:S02]  /*138b0*/  LOP3.LUT R21, R11, 0xff, RZ, 0xc0, !PT ;  /* 0x000000ff0b157812 */ /* 0x000fe400078ec0ff */
[----:B------:R-:W-:Y:S02]  /*138c0*/  LOP3.LUT R12, R12, 0xff, RZ, 0xc0, !PT ;  /* 0x000000ff0c0c7812 */ /* 0x000fe400078ec0ff */
[----:B------:R-:W-:-:S02]  /*138d0*/  LOP3.LUT R20, R20, 0xff, RZ, 0xc0, !PT ;  /* 0x000000ff14147812 */ /* 0x000fc400078ec0ff */
[----:B------:R-:W-:Y:S02]  /*138e0*/  SHF.R.U32.HI R0, RZ, 0x8, R8 ;  /* 0x00000008ff007819 */ /* 0x000fe40000011608 */
[----:B--2---:R-:W-:Y:S02]  /*138f0*/  SHF.R.U32.HI R14, RZ, 0x8, R10 ;  /* 0x00000008ff0e7819 */ /* 0x004fe4000001160a */
[----:B------:R-:W-:Y:S02]  /*13900*/  PRMT R13, R12, 0x7604, R13 ;  /* 0x000076040c0d7816 */ /* 0x000fe4000000000d */
[----:B------:R-:W-:Y:S02]  /*13910*/  PRMT R21, R20, 0x7604, R21 ;  /* 0x0000760414157816 */ /* 0x000fe40000000015 */
[----:B------:R-:W-:Y:S02]  /*13920*/  SHF.R.U32.HI R12, RZ, 0x10, R9 ;  /* 0x00000010ff0c7819 */ /* 0x000fe40000011609 */
[----:B------:R-:W-:-:S02]  /*13930*/  SHF.R.U32.HI R20, RZ, 0x10, R11 ;  /* 0x00000010ff147819 */ /* 0x000fc4000001160b */
[----:B------:R-:W-:Y:S02]  /*13940*/  LOP3.LUT R3, R8, 0xff, RZ, 0xc0, !PT ;  /* 0x000000ff08037812 */ /* 0x000fe400078ec0ff */
[----:B------:R-:W-:Y:S02]  /*13950*/  LOP3.LUT R15, R10, 0xff, RZ, 0xc0, !PT ;  /* 0x000000ff0a0f7812 */ /* 0x000fe400078ec0ff */
[----:B------:R-:W-:Y:S02]  /*13960*/  LOP3.LUT R0, R0, 0xff, RZ, 0xc0, !PT ;  /* 0x000000ff00007812 */ /* 0x000fe400078ec0ff */
[----:B------:R-:W-:Y:S02]  /*13970*/  LOP3.LUT R14, R14, 0xff, RZ, 0xc0, !PT ;  /* 0x000000ff0e0e7812 */ /* 0x000fe400078ec0ff */
[----:B------:R-:W-:Y:S02]  /*13980*/  LOP3.LUT R12, R12, 0xff, RZ, 0xc0, !PT ;  /* 0x000000ff0c0c7812 */ /* 0x000fe400078ec0ff */
[----:B------:R-:W-:-:S02]  /*13990*/  LOP3.LUT R20, R20, 0xff, RZ, 0xc0, !PT ;  /* 0x000000ff14147812 */ /* 0x000fc400078ec0ff */
[----:B------:R-:W-:Y:S02]  /*139a0*/  PRMT R3, R0, 0x7604, R3 ;  /* 0x0000760400037816 */ /* 0x000fe40000000003 */
[----:B------:R-:W-:Y:S02]  /*139b0*/  PRMT R15, R14, 0x7604, R15 ;  /* 0x000076040e0f7816 */ /* 0x000fe4000000000f */
[----:B------:R-:W-:Y:S02]  /*139c0*/  SHF.R.U32.HI R0, RZ, 0x10, R8 ;  /* 0x00000010ff007819 */ /* 0x000fe40000011608 */
[----:B------:R-:W-:Y:S02]  /*139d0*/  SHF.R.U32.HI R14, RZ, 0x10, R10 ;  /* 0x00000010ff0e7819 */ /* 0x000fe4000001160a */
[----:B------:R-:W-:Y:S02]  /*139e0*/  PRMT R13, R12, 0x7054, R13 ;  /* 0x000070540c0d7816 */ /* 0x000fe4000000000d */
[----:B------:R-:W-:-:S02]  /*139f0*/  PRMT R21, R20, 0x7054, R21 ;  /* 0x0000705414157816 */ /* 0x000fc40000000015 */
[----:B------:R-:W-:Y:S02]  /*13a00*/  LOP3.LUT R0, R0, 0xff, RZ, 0xc0, !PT ;  /* 0x000000ff00007812 */ /* 0x000fe400078ec0ff */
[----:B------:R-:W-:Y:S02]  /*13a10*/  LOP3.LUT R14, R14, 0xff, RZ, 0xc0, !PT ;  /* 0x000000ff0e0e7812 */ /* 0x000fe400078ec0ff */
[----:B------:R-:W-:Y:S02]  /*13a20*/  LOP3.LUT R21, R21, 0xff000000, R11, 0xf8, !PT ;  /* 0xff00000015157812 */ /* 0x000fe400078ef80b */
[----:B------:R-:W-:Y:S02]  /*13a30*/  LOP3.LUT R13, R13, 0xff000000, R9, 0xf8, !PT ;  /* 0xff0000000d0d7812 */ /* 0x000fe400078ef809 */
[----:B------:R-:W-:Y:S02]  /*13a40*/  PRMT R3, R0, 0x7054, R3 ;  /* 0x0000705400037816 */ /* 0x000fe40000000003 */
[----:B------:R-:W-:-:S02]  /*13a50*/  PRMT R15, R14, 0x7054, R15 ;  /* 0x000070540e0f7816 */ /* 0x000fc4000000000f */
[-C--:B0-----:R-:W-:Y:S02]  /*13a60*/  F2FP.F16.E4M3.UNPACK_B R0, R6.reuse.H1 ;  /* 0x00000006ff00723e */ /* 0x081fe400030006ff */
[----:B------:R-:W-:Y:S02]  /*13a70*/  F2FP.F16.E4M3.UNPACK_B R24, R21 ;  /* 0x00000015ff18723e */ /* 0x000fe400020006ff */
[----:B------:R-:W-:Y:S01]  /*13a80*/  F2FP.F16.E4M3.UNPACK_B R14, R13 ;  /* 0x0000000dff0e723e */ /* 0x000fe200020006ff */
[----:B------:R-:W-:Y:S01]  /*13a90*/  HADD2.F32 R9, -RZ, R0.H1_H1 ;  /* 0x30000000ff097230 */ /* 0x000fe20000004100 */
[----:B------:R-:W-:Y:S01]  /*13aa0*/  LOP3.LUT R12, R3, 0xff000000, R8, 0xf8, !PT ;  /* 0xff000000030c7812 */ /* 0x000fe200078ef808 */
[----:B------:R-:W-:Y:S01]  /*13ab0*/  HADD2.F32 R25, -RZ, R24.H1_H1 ;  /* 0x30000018ff197230 */ /* 0x000fe20000004100 */
[----:B------:R-:W-:Y:S01]  /*13ac0*/  LOP3.LUT R20, R15, 0xff000000, R10, 0xf8, !PT ;  /* 0xff0000000f147812 */ /* 0x000fe200078ef80a */
[----:B------:R-:W-:Y:S01]  /*13ad0*/  HADD2.F32 R15, -RZ, R14.H1_H1 ;  /* 0x3000000eff0f7230 */ /* 0x000fe20000004100 */
[----:B------:R-:W-:Y:S01]  /*13ae0*/  F2FP.F16.E4M3.UNPACK_B R3, R6 ;  /* 0x00000006ff03723e */ /* 0x000fe200020006ff */
[----:B------:R-:W-:Y:S01]  /*13af0*/  HADD2.F32 R8, -RZ, R0.H0_H0 ;  /* 0x20000000ff087230 */ /* 0x000fe20000004100 */
[----:B------:R-:W-:Y:S01]  /*13b00*/  F2FP.F16.E4M3.UNPACK_B R10, R7 ;  /* 0x00000007ff0a723e */ /* 0x000fe200020006ff */
[C---:B------:R-:W-:Y:S01]  /*13b10*/  FMUL.FTZ R27, R9.reuse, R25 ;  /* 0x00000019091b7220 */ /* 0x040fe20000410000 */
[----:B------:R-:W-:Y:S01]  /*13b20*/  F2FP.F16.E4M3.UNPACK_B R11, R7.H1 ;  /* 0x00000007ff0b723e */ /* 0x000fe200030006ff */
[----:B------:R-:W-:Y:S01]  /*13b30*/  FMUL.FTZ R26, R9, R15 ;  /* 0x0000000f091a7220 */ /* 0x000fe20000410000 */
[-C--:B------:R-:W-:Y:S01]  /*13b40*/  F2FP.F16.E4M3.UNPACK_B R6, R5.reuse ;  /* 0x00000005ff06723e */ /* 0x080fe200020006ff */
[----:B------:R-:W-:Y:S01]  /*13b50*/  HADD2.F32 R24, -RZ, R24.H0_H0 ;  /* 0x20000018ff187230 */ /* 0x000fe20000004100 */
[----:B------:R-:W-:Y:S01]  /*13b60*/  F2FP.F16.E4M3.UNPACK_B R7, R5.H1 ;  /* 0x00000005ff07723e */ /* 0x000fe200030006ff */
[----:B------:R-:W-:Y:S01]  /*13b70*/  HADD2.F32 R5, -RZ, R3.H1_H1 ;  /* 0x30000003ff057230 */ /* 0x000fe20000004100 */
[----:B------:R-:W-:Y:S01]  /*13b80*/  F2FP.F16.E4M3.UNPACK_B R21, R21.H1 ;  /* 0x00000015ff15723e */ /* 0x000fe200030006ff */
[----:B------:R-:W-:-:S02]  /*13b90*/  HADD2.F32 R14, -RZ, R14.H0_H0 ;  /* 0x2000000eff0e7230 */ /* 0x000fc40000004100 */
[C---:B------:R-:W-:Y:S01]  /*13ba0*/  FFMA.FTZ R27, R8.reuse, R15, -R27 ;  /* 0x0000000f081b7223 */ /* 0x040fe2000001081b */
[----:B------:R-:W-:Y:S01]  /*13bb0*/  FFMA.FTZ R26, R8, R25, R26 ;  /* 0x00000019081a7223 */ /* 0x000fe2000001001a */
[----:B------:R-:W-:Y:S01]  /*13bc0*/  HADD2.F32 R3, -RZ, R3.H0_H0 ;  /* 0x20000003ff037230 */ /* 0x000fe20000004100 */
[----:B------:R-:W-:Y:S01]  /*13bd0*/  F2FP.F16.E4M3.UNPACK_B R13, R13.H1 ;  /* 0x0000000dff0d723e */ /* 0x000fe200030006ff */
[C---:B------:R-:W-:Y:S01]  /*13be0*/  FMUL.FTZ R8, R5.reuse, R24 ;  /* 0x0000001805087220 */ /* 0x040fe20000410000 */
[----:B------:R-:W-:Y:S01]  /*13bf0*/  FMUL.FTZ R15, R5, R14 ;  /* 0x0000000e050f7220 */ /* 0x000fe20000410000 */
[--C-:B------:R-:W-:Y:S01]  /*13c00*/  HADD2.F32 R5, -RZ, R10.reuse.H1_H1 ;  /* 0x3000000aff057230 */ /* 0x100fe20000004100 */
[----:B------:R-:W-:Y:S01]  /*13c10*/  F2FP.F16.E4M3.UNPACK_B R0, R4 ;  /* 0x00000004ff00723e */ /* 0x000fe200020006ff */
[----:B------:R-:W-:Y:S02]  /*13c20*/  HADD2.F32 R9, -RZ, R21.H0_H0 ;  /* 0x20000015ff097230 */ /* 0x000fe40000004100 */
[C---:B------:R-:W-:Y:S01]  /*13c30*/  FFMA.FTZ R25, R3.reuse, R14, -R8 ;  /* 0x0000000e03197223 */ /* 0x040fe20000010808 */
[----:B------:R-:W-:Y:S01]  /*13c40*/  FFMA.FTZ R24, R3, R24, R15 ;  /* 0x0000001803187223 */ /* 0x000fe2000001000f */
[----:B------:R-:W-:Y:S01]  /*13c50*/  HADD2.F32 R8, -RZ, R13.H0_H0 ;  /* 0x2000000dff087230 */ /* 0x000fe20000004100 */
[----:B------:R-:W-:Y:S01]  /*13c60*/  F2FP.F16.E4M3.UNPACK_B R4, R4.H1 ;  /* 0x00000004ff04723e */ /* 0x000fe200030006ff */
[----:B------:R-:W-:-:S02]  /*13c70*/  HADD2.F32 R10, -RZ, R10.H0_H0 ;  /* 0x2000000aff0a7230 */ /* 0x000fc40000004100 */
[CC--:B------:R-:W-:Y:S01]  /*13c80*/  FMUL.FTZ R15, R5.reuse, R9.reuse ;  /* 0x00000009050f7220 */ /* 0x0c0fe20000410000 */
[----:B------:R-:W-:Y:S02]  /*13c90*/  HADD2.F32 R14, -RZ, R21.H1_H1 ;  /* 0x30000015ff0e7230 */ /* 0x000fe40000004100 */
[-C--:B------:R-:W-:Y:S01]  /*13ca0*/  FMUL.FTZ R5, R5, R8.reuse ;  /* 0x0000000805057220 */ /* 0x080fe20000410000 */
[----:B------:R-:W-:Y:S02]  /*13cb0*/  HADD2.F32 R3, -RZ, R11.H1_H1 ;  /* 0x3000000bff037230 */ /* 0x000fe40000004100 */
[C---:B------:R-:W-:Y:S01]  /*13cc0*/  FFMA.FTZ R21, R10.reuse, R8, -R15 ;  /* 0x000000080a157223 */ /* 0x040fe2000001080f */
[----:B------:R-:W-:Y:S02]  /*13cd0*/  HADD2.F32 R8, -RZ, R13.H1_H1 ;  /* 0x3000000dff087230 */ /* 0x000fe40000004100 */
[----:B------:R-:W-:Y:S01]  /*13ce0*/  FFMA.FTZ R28, R10, R9, R5 ;  /* 0x000000090a1c7223 */ /* 0x000fe20000010005 */
[----:B------:R-:W-:-:S02]  /*13cf0*/  HADD2.F32 R11, -RZ, R11.H0_H0 ;  /* 0x2000000bff0b7230 */ /* 0x000fc40000004100 */
[C---:B------:R-:W-:Y:S01]  /*13d00*/  FMUL.FTZ R30, R3.reuse, R14 ;  /* 0x0000000e031e7220 */ /* 0x040fe20000410000 */
[----:B------:R-:W-:Y:S01]  /*13d10*/  F2FP.F16.E4M3.UNPACK_B R9, R20 ;  /* 0x00000014ff09723e */ /* 0x000fe200020006ff */
[-C--:B------:R-:W-:Y:S01]  /*13d20*/  FMUL.FTZ R10, R3, R8.reuse ;  /* 0x00000008030a7220 */ /* 0x080fe20000410000 */
[----:B------:R-:W-:Y:S02]  /*13d30*/  HADD2.F32 R5, -RZ, R4.H1_H1 ;  /* 0x30000004ff057230 */ /* 0x000fe40000004100 */
[C---:B------:R-:W-:Y:S01]  /*13d40*/  FFMA.FTZ R30, R11.reuse, R8, -R30 ;  /* 0x000000080b1e7223 */ /* 0x040fe2000001081e */
[----:B------:R-:W-:Y:S01]  /*13d50*/  F2FP.F16.E4M3.UNPACK_B R8, R12 ;  /* 0x0000000cff08723e */ /* 0x000fe200020006ff */
[----:B------:R-:W-:Y:S01]  /*13d60*/  FFMA.FTZ R29, R11, R14, R10 ;  /* 0x0000000e0b1d7223 */ /* 0x000fe2000001000a */
[--C-:B------:R-:W-:Y:S01]  /*13d70*/  HADD2.F32 R13, -RZ, R9.reuse.H1_H1 ;  /* 0x30000009ff0d7230 */ /* 0x100fe20000004100 */
[----:B------:R-:W-:Y:S01]  /*13d80*/  F2FP.F16.E4M3.UNPACK_B R12, R12.H1 ;  /* 0x0000000cff0c723e */ /* 0x000fe200030006ff */
[----:B------:R-:W-:Y:S01]  /*13d90*/  HADD2.F32 R10, -RZ, R9.H0_H0 ;  /* 0x20000009ff0a7230 */ /* 0x000fe20000004100 */
[----:B------:R-:W-:Y:S01]  /*13da0*/  F2FP.F16.E4M3.UNPACK_B R20, R20.H1 ;  /* 0x00000014ff14723e */ /* 0x000fe200030006ff */
[----:B------:R-:W-:-:S02]  /*13db0*/  HADD2.F32 R9, -RZ, R8.H1_H1 ;  /* 0x30000008ff097230 */ /* 0x000fc40000004100 */
[C---:B------:R-:W-:Y:S01]  /*13dc0*/  FMUL.FTZ R11, R5.reuse, R13 ;  /* 0x0000000d050b7220 */ /* 0x040fe20000410000 */
[----:B------:R-:W-:Y:S02]  /*13dd0*/  HADD2.F32 R3, -RZ, R0.H1_H1 ;  /* 0x30000000ff037230 */ /* 0x000fe40000004100 */
        /* <DEDUP_REMOVED lines=10> */
[----:B------:R-:W-:-:S02]  /*13e80*/  HADD2.F32 R4, -RZ, R12.H1_H1 ;  /* 0x3000000cff047230 */ /* 0x000fc40000004100 */
[--C-:B------:R-:W-:Y:S02]  /*13e90*/  HADD2.F32 R3, -RZ, R7.reuse.H1_H1 ;  /* 0x30000007ff037230 */ /* 0x100fe40000004100 */
[--C-:B------:R-:W-:Y:S02]  /*13ea0*/  HADD2.F32 R8, -RZ, R20.reuse.H1_H1 ;  /* 0x30000014ff087230 */ /* 0x100fe40000004100 */
[----:B------:R-:W-:Y:S02]  /*13eb0*/  HADD2.F32 R9, -RZ, R20.H0_H0 ;  /* 0x20000014ff097230 */ /* 0x000fe40000004100 */
[C---:B------:R-:W-:Y:S01]  /*13ec0*/  FMUL.FTZ R13, R3.reuse, R4 ;  /* 0x00000004030d7220 */ /* 0x040fe20000410000 */
[----:B------:R-:W-:Y:S02]  /*13ed0*/  HADD2.F32 R0, -RZ, R6.H1_H1 ;  /* 0x30000006ff007230 */ /* 0x000fe40000004100 */
[----:B------:R-:W-:Y:S02]  /*13ee0*/  HADD2.F32 R5, -RZ, R12.H0_H0 ;  /* 0x2000000cff057230 */ /* 0x000fe40000004100 */
[----:B------:R-:W-:Y:S01]  /*13ef0*/  FMUL.FTZ R12, R3, R8 ;  /* 0x00000008030c7220 */ /* 0x000fe20000410000 */
[----:B------:R-:W-:-:S02]  /*13f00*/  HADD2.F32 R7, -RZ, R7.H0_H0 ;  /* 0x20000007ff077230 */ /* 0x000fc40000004100 */
[C---:B------:R-:W-:Y:S01]  /*13f10*/  FMUL.FTZ R3, R0.reuse, R9 ;  /* 0x0000000900037220 */ /* 0x040fe20000410000 */
[----:B------:R-:W-:Y:S02]  /*13f20*/  HADD2.F32 R6, -RZ, R6.H0_H0 ;  /* 0x20000006ff067230 */ /* 0x000fe40000004100 */
[-C--:B------:R-:W-:Y:S01]  /*13f30*/  FMUL.FTZ R0, R0, R5.reuse ;  /* 0x0000000500007220 */ /* 0x080fe20000410000 */
[C---:B------:R-:W-:Y:S01]  /*13f40*/  FFMA.FTZ R12, R7.reuse, R4, -R12 ;  /* 0x00000004070c7223 */ /* 0x040fe2000001080c */
[----:B------:R-:W-:Y:S01]  /*13f50*/  FFMA.FTZ R13, R7, R8, R13 ;  /* 0x00000008070d7223 */ /* 0x000fe2000001000d */
[C---:B------:R-:W-:Y:S01]  /*13f60*/  FFMA.FTZ R5, R6.reuse, R5, -R3 ;  /* 0x0000000506057223 */ /* 0x040fe20000010803 */
[----:B------:R-:W-:Y:S01]  /*13f70*/  FFMA.FTZ R0, R6, R9, R0 ;  /* 0x0000000906007223 */ /* 0x000fe20000010000 */
[----:B------:R-:W-:Y:S02]  /*13f80*/  F2FP.SATFINITE.E4M3.F32.PACK_AB_MERGE_C R6, R26, R27, RZ ;  /* 0x0000001b1a06723e */ /* 0x000fe400048070ff */
[----:B------:R-:W-:-:S02]  /*13f90*/  F2FP.SATFINITE.E4M3.F32.PACK_AB_MERGE_C R7, R29, R30, RZ ;  /* 0x0000001e1d07723e */ /* 0x000fc400048070ff */
[----:B------:R-:W-:Y:S02]  /*13fa0*/  F2FP.SATFINITE.E4M3.F32.PACK_AB_MERGE_C R4, R15, R14, RZ ;  /* 0x0000000e0f04723e */ /* 0x000fe400048070ff */
[----:B------:R-:W-:Y:S02]  /*13fb0*/  F2FP.SATFINITE.E4M3.F32.PACK_AB_MERGE_C R12, R13, R12, RZ ;  /* 0x0000000c0d0c723e */ /* 0x000fe400048070ff */
[----:B------:R-:W-:Y:S02]  /*13fc0*/  F2FP.SATFINITE.E4M3.F32.PACK_AB_MERGE_C R6, R24, R25, R6 ;  /* 0x000000191806723e */ /* 0x000fe40004807006 */
[----:B------:R-:W-:Y:S02]  /*13fd0*/  F2FP.SATFINITE.E4M3.F32.PACK_AB_MERGE_C R7, R28, R21, R7 ;  /* 0x000000151c07723e */ /* 0x000fe40004807007 */
[----:B------:R-:W-:Y:S02]  /*13fe0*/  F2FP.SATFINITE.E4M3.F32.PACK_AB_MERGE_C R4, R10, R11, R4 ;  /* 0x0000000b0a04723e */ /* 0x000fe40004807004 */
[----:B------:R-:W-:-:S05]  /*13ff0*/  F2FP.SATFINITE.E4M3.F32.PACK_AB_MERGE_C R5, R0, R5, R12 ;  /* 0x000000050005723e */ /* 0x000fca000480700c */
[----:B------:R0:W-:Y:S01]  /*14000*/  STS.128 [R226+0x4000], R4 ;  /* 0x00400004e2007388 */ /* 0x0001e20000000c00 */
[----:B------:R-:W-:Y:S05]  /*14010*/  BRA `(.L_x_563) ;  /* 0x00000034001c7947 */ /* 0x000fea0003800000 */
.L_x_557:
[----:B------:R-:W-:-:S03]  /*14020*/  UMOV UR4, 0xffffffff ;  /* 0xffffffff00047882 */ /* 0x000fc60000000000 */
[----:B------:R-:W-:Y:S05]  /*14030*/  BRA.DIV UR4, `(.L_x_574) ;  /* 0x0000015604d47947 */ /* 0x000fea000b800000 */
[----:B------:R0:W1:Y:S04]  /*14040*/  SHFL.IDX PT, R21, R24, RZ, 0x1e1f ;  /* 0x001e1fff18157589 */ /* 0x00006800000e0000 */
[----:B------:R0:W2:Y:S04]  /*14050*/  SHFL.IDX PT, R39, R136, RZ, 0x1e1f ;  /* 0x001e1fff88277589 */ /* 0x0000a800000e0000 */
[----:B------:R0:W3:Y:S04]  /*14060*/  SHFL.IDX PT, R3, R26, RZ, 0x1e1f ;  /* 0x001e1fff1a037589 */ /* 0x0000e800000e0000 */
[----:B------:R-:W4:Y:S02]  /*14070*/  SHFL.IDX PT, R37, R37, RZ, 0x1e1f ;  /* 0x001e1fff25257589 */ /* 0x000f2400000e0000 */
.L_x_814:
[----:B------:R-:W-:Y:S01]  /*14080*/  ULDC UR4, c[0x0][0x448] ;  /* 0x0001120000047ab9 */ /* 0x000fe20000000800 */
[----:B------:R-:W-:Y:S01]  /*14090*/  BSSY B1, `(.L_x_575) ;  /* 0x0000038000017945 */ /* 0x000fe20003800000 */
[----:B------:R-:W-:Y:S01]  /*140a0*/  IMAD R0, R151, UR4, RZ ;  /* 0x0000000497007c24 */ /* 0x000fe2000f8e02ff */
[----:B------:R-:W-:Y:S02]  /*140b0*/  CS2R R4, SRZ ;  /* 0x0000000000047805 */ /* 0x000fe4000001ff00 */
[----:B------:R-:W-:Y:S02]  /*140c0*/  CS2R R6, SRZ ;  /* 0x0000000000067805 */ /* 0x000fe4000001ff00 */
[----:B------:R-:W-:Y:S02]  /*140d0*/  CS2R R8, SRZ ;  /* 0x0000000000087805 */ /* 0x000fe4000001ff00 */
[----:B------:R-:W-:Y:S02]  /*140e0*/  CS2R R12, SRZ ;  /* 0x00000000000c7805 */ /* 0x000fe4000001ff00 */
[----:B------:R-:W-:-:S02]  /*140f0*/  ISETP.GE.AND P0, PT, R10, R0, PT ;  /* 0x000000000a00720c */ /* 0x000fc40003f06270 */
[----:B------:R-:W-:Y:S02]  /*14100*/  CS2R R10, SRZ ;  /* 0x00000000000a7805 */ /* 0x000fe4000001ff00 */
[----:B------:R-:W-:Y:S02]  /*14110*/  CS2R R14, SRZ ;  /* 0x00000000000e7805 */ /* 0x000fe4000001ff00 */
[----:B0-----:R-:W-:Y:S02]  /*14120*/  CS2R R24, SRZ ;  /* 0x0000000000187805 */ /* 0x001fe4000001ff00 */
[----:B------:R-:W-:Y:S02]  /*14130*/  CS2R R26, SRZ ;  /* 0x00000000001a7805 */ /* 0x000fe4000001ff00 */
[----:B------:R-:W-:Y:S02]  /*14140*/  CS2R R28, SRZ ;  /* 0x00000000001c7805 */ /* 0x000fe4000001ff00 */
[----:B------:R-:W-:-:S02]  /*14150*/  CS2R R30, SRZ ;  /* 0x00000000001e7805 */ /* 0x000fc4000001ff00 */
[----:B------:R-:W-:Y:S02]  /*14160*/  CS2R R32, SRZ ;  /* 0x0000000000207805 */ /* 0x000fe4000001ff00 */
[----:B------:R-:W-:Y:S01]  /*14170*/  CS2R R34, SRZ ;  /* 0x0000000000227805 */ /* 0x000fe2000001ff00 */
[----:B------:R-:W-:Y:S06]  /*14180*/  @P0 BRA `(.L_x_576) ;  /* 0x0000000000a00947 */ /* 0x000fec0003800000 */
[C---:B------:R-:W-:Y:S01]  /*14190*/  VIADD R4, R16.reuse, 0x20 ;  /* 0x0000002010047836 */ /* 0x040fe20000000000 */
[----:B------:R-:W-:Y:S01]  /*141a0*/  ULDC UR4, c[0x0][0x3f4] ;  /* 0x0000fd0000047ab9 */ /* 0x000fe20000000800 */
[C---:B------:R-:W-:Y:S02]  /*141b0*/  IADD3 R5, R16.reuse, 0x40, RZ ;  /* 0x0000004010057810 */ /* 0x040fe40007ffe0ff */
[----:B------:R-:W-:Y:S02]  /*141c0*/  CS2R R24, SRZ ;  /* 0x0000000000187805 */ /* 0x000fe4000001ff00 */
[----:B------:R-:W-:Y:S02]  /*141d0*/  ISETP.GE.AND P2, PT, R16, UR4, PT ;  /* 0x0000000410007c0c */ /* 0x000fe4000bf46270 */
[----:B------:R-:W-:Y:S02]  /*141e0*/  CS2R R26, SRZ ;  /* 0x00000000001a7805 */ /* 0x000fe4000001ff00 */
[----:B------:R-:W-:-:S02]  /*141f0*/  ISETP.GE.AND P1, PT, R4, UR4, PT ;  /* 0x0000000404007c0c */ /* 0x000fc4000bf26270 */
[----:B------:R-:W-:Y:S02]  /*14200*/  CS2R R28, SRZ ;  /* 0x00000000001c7805 */ /* 0x000fe4000001ff00 */
[----:B------:R-:W-:Y:S02]  /*14210*/  ISETP.GE.AND P0, PT, R5, UR4, PT ;  /* 0x0000000405007c0c */ /* 0x000fe4000bf06270 */
[----:B------:R-:W-:Y:S02]  /*14220*/  CS2R R4, SRZ ;  /* 0x0000000000047805 */ /* 0x000fe4000001ff00 */
[----:B------:R-:W-:Y:S02]  /*14230*/  CS2R R30, SRZ ;  /* 0x00000000001e7805 */ /* 0x000fe4000001ff00 */
[----:B-1----:R-:W-:-:S03]  /*14240*/  @!P2 IADD3 R40, P3, R16, R21, RZ ;  /* 0x000000151028a210 */ /* 0x002fc60007f7e0ff */
[----:B------:R-:W-:-:S04]  /*14250*/  @!P1 IMAD.SHL.U32 R46, R173, 0x10, RZ ;  /* 0x00000010ad2e9824 */ /* 0x000fc800078e00ff */
[----:B------:R-:W-:Y:S02]  /*14260*/  @!P0 IMAD.SHL.U32 R48, R174, 0x10, RZ ;  /* 0x00000010ae308824 */ /* 0x000fe400078e00ff */
[----:B---3--:R-:W-:Y:S01]  /*14270*/  @!P2 IMAD.X R41, R3, 0x1, R17, P3 ;  /* 0x000000010329a824 */ /* 0x008fe200018e0611 */
[----:B------:R-:W-:Y:S02]  /*14280*/  @!P1 SHF.R.S32.HI R6, RZ, 0x1f, R46 ;  /* 0x0000001fff069819 */ /* 0x000fe4000001142e */
[C---:B------:R-:W-:Y:S02]  /*14290*/  @!P1 IADD3 R42, P5, R46.reuse, R21, RZ ;  /* 0x000000152e2a9210 */ /* 0x040fe40007fbe0ff */
[----:B--2---:R-:W-:Y:S02]  /*142a0*/  @!P1 IADD3 R46, P4, R46, R39, RZ ;  /* 0x000000272e2e9210 */ /* 0x004fe40007f9e0ff */
[----:B------:R-:W-:Y:S02]  /*142b0*/  CS2R R10, SRZ ;  /* 0x00000000000a7805 */ /* 0x000fe4000001ff00 */
[----:B------:R-:W-:-:S02]  /*142c0*/  @!P0 IADD3 R38, P3, R48, R21, RZ ;  /* 0x0000001530268210 */ /* 0x000fc40007f7e0ff */
[----:B------:R-:W-:Y:S02]  /*142d0*/  CS2R R32, SRZ ;  /* 0x0000000000207805 */ /* 0x000fe4000001ff00 */
[----:B------:R-:W-:Y:S01]  /*142e0*/  @!P0 SHF.R.S32.HI R8, RZ, 0x1f, R48 ;  /* 0x0000001fff088819 */ /* 0x000fe20000011430 */
[----:B----4-:R-:W-:Y:S01]  /*142f0*/  @!P1 IMAD.X R47, R37, 0x1, R6, P4 ;  /* 0x00000001252f9824 */ /* 0x010fe200020e0606 */
[----:B------:R-:W-:Y:S02]  /*14300*/  @!P1 IADD3.X R43, R3, R6, RZ, P5, !PT ;  /* 0x00000006032b9210 */ /* 0x000fe40002ffe4ff */
[----:B------:R-:W-:Y:S02]  /*14310*/  CS2R R6, SRZ ;  /* 0x0000000000067805 */ /* 0x000fe4000001ff00 */
[----:B------:R-:W-:Y:S02]  /*14320*/  @!P0 IADD3 R48, P5, R48, R39, RZ ;  /* 0x0000002730308210 */ /* 0x000fe40007fbe0ff */
[----:B------:R-:W-:-:S02]  /*14330*/  CS2R R34, SRZ ;  /* 0x0000000000227805 */ /* 0x000fc4000001ff00 */
[----:B------:R-:W-:Y:S01]  /*14340*/  @!P2 IADD3 R20, P4, R16, R39, RZ ;  /* 0x000000271014a210 */ /* 0x000fe20007f9e0ff */
[--C-:B------:R-:W-:Y:S01]  /*14350*/  @!P0 IMAD.X R39, R3, 0x1, R8.reuse, P3 ;  /* 0x0000000103278824 */ /* 0x100fe200018e0608 */
[----:B------:R-:W-:Y:S01]  /*14360*/  CS2R R12, SRZ ;  /* 0x00000000000c7805 */ /* 0x000fe2000001ff00 */
[C---:B------:R-:W-:Y:S01]  /*14370*/  @!P0 IMAD.X R49, R37.reuse, 0x1, R8, P5 ;  /* 0x0000000125318824 */ /* 0x040fe200028e0608 */
[----:B------:R-:W-:Y:S02]  /*14380*/  CS2R R8, SRZ ;  /* 0x0000000000087805 */ /* 0x000fe4000001ff00 */
[----:B------:R-:W-:Y:S02]  /*14390*/  CS2R R14, SRZ ;  /* 0x00000000000e7805 */ /* 0x000fe4000001ff00 */
[----:B------:R-:W-:Y:S01]  /*143a0*/  @!P2 IADD3.X R21, R37, R17, RZ, P4, !PT ;  /* 0x000000112515a210 */ /* 0x000fe200027fe4ff */
[----:B------:R0:W5:Y:S04]  /*143b0*/  @!P2 LD.E.128 R24, desc[UR50][R40.64] ;  /* 0x000000322818a980 */ /* 0x000168000c101d00 */
[----:B------:R0:W5:Y:S04]  /*143c0*/  @!P2 LD.E.128 R4, desc[UR50][R20.64] ;  /* 0x000000321404a980 */ /* 0x000168000c101d00 */
[----:B------:R0:W5:Y:S04]  /*143d0*/  @!P1 LD.E.128 R28, desc[UR50][R42.64] ;  /* 0x000000322a1c9980 */ /* 0x000168000c101d00 */
[----:B------:R0:W5:Y:S04]  /*143e0*/  @!P1 LD.E.128 R8, desc[UR50][R46.64] ;  /* 0x000000322e089980 */ /* 0x000168000c101d00 */
[----:B------:R0:W5:Y:S04]  /*143f0*/  @!P0 LD.E.128 R32, desc[UR50][R38.64] ;  /* 0x0000003226208980 */ /* 0x000168000c101d00 */
[----:B------:R0:W5:Y:S02]  /*14400*/  @!P0 LD.E.128 R12, desc[UR50][R48.64] ;  /* 0x00000032300c8980 */ /* 0x000164000c101d00 */
.L_x_576:
[----:B------:R-:W-:Y:S05]  /*14410*/  BSYNC B1 ;  /* 0x0000000000017941 */ /* 0x000fea0003800000 */
.L_x_575:
[----:B------:R-:W-:Y:S01]  /*14420*/  ULEA.HI UR4, UR37, UR37, URZ, 0x1 ;  /* 0x0000002525047291 */ /* 0x000fe2000f8f083f */
[----:B------:R-:W-:Y:S01]  /*14430*/  IMAD R0, R169, -0x80, R0 ;  /* 0xffffff80a9007824 */ /* 0x000fe200078e0200 */
[----:B------:R-:W-:Y:S02]  /*14440*/  BSSY B1, `(.L_x_577) ;  /* 0x0000009000017945 */ /* 0x000fe40003800000 */
[----:B------:R-:W-:Y:S02]  /*14450*/  ULOP3.LUT UR4, UR4, 0xfffffffe, URZ, 0xc0, !UPT ;  /* 0xfffffffe04047892 */ /* 0x000fe4000f8ec03f */
[----:B---3--:R-:W-:Y:S02]  /*14460*/  VIMNMX R3, R0, 0x80, PT ;  /* 0x0000008000037848 */ /* 0x008fe40003fe0100 */
[----:B------:R-:W-:Y:S02]  /*14470*/  UIADD3 UR4, UR37, -UR4, URZ ;  /* 0x8000000425047290 */ /* 0x000fe4000fffe03f */
[----:B------:R-:W-:-:S04]  /*14480*/  ISETP.GE.AND P1, PT, R198, R3, PT ;  /* 0x00000003c600720c */ /* 0x000fc80003f26270 */
[----:B01----:R-:W-:-:S05]  /*14490*/  IMAD.U32 R21, RZ, RZ, UR4 ;  /* 0x00000004ff157e24 */ /* 0x003fca000f8e00ff */
[----:B------:R-:W-:-:S04]  /*144a0*/  SHF.L.U32 R21, R21, 0x1f, RZ ;  /* 0x0000001f15157819 */ /* 0x000fc800000006ff */
[----:B------:R-:W0:Y:S02]  /*144b0*/  SYNCS.PHASECHK.TRANS64.TRYWAIT P0, [R18+URZ+0x29800], R21 ;  /* 0x02980015120075a7 */ /* 0x000e24000800017f */
[----:B0-----:R-:W-:Y:S05]  /*144c0*/  @!P0 BRA `(.L_x_578) ;  /* 0x0000015400248947 */ /* 0x001fea0003800000 */
.L_x_815:
[----:B------:R-:W-:Y:S05]  /*144d0*/  BSYNC B1 ;  /* 0x0000000000017941 */ /* 0x000fea0003800000 */
.L_x_577:
[----:B------:R-:W-:Y:S05]  /*144e0*/  @P1 BRA `(.L_x_563) ;  /* 0x0000002c00e81947 */ /* 0x000fea0003800000 */
[----:B------:R-:W1:Y:S01]  /*144f0*/  LDC R3, c[0x0][0x3f4] ;  /* 0x0000fd00ff037b82 */ /* 0x000e620000000800 */
[C---:B------:R-:W-:Y:S01]  /*14500*/  VIADD R0, R16.reuse, 0x20 ;  /* 0x0000002010007836 */ /* 0x040fe20000000000 */
[----:B------:R-:W-:Y:S01]  /*14510*/  BSSY B1, `(.L_x_579) ;  /* 0x00000fd000017945 */ /* 0x000fe20003800000 */
[C---:B------:R-:W-:Y:S01]  /*14520*/  VIADD R20, R16.reuse, 0x40 ;  /* 0x0000004010147836 */ /* 0x040fe20000000000 */
[-C--:B-1----:R-:W-:Y:S02]  /*14530*/  ISETP.GE.AND P0, PT, R16, R3.reuse, PT ;  /* 0x000000031000720c */ /* 0x082fe40003f06270 */
[-C--:B------:R-:W-:Y:S02]  /*14540*/  ISETP.GE.AND P1, PT, R0, R3.reuse, PT ;  /* 0x000000030000720c */ /* 0x080fe40003f26270 */
[----:B------:R-:W-:-:S09]  /*14550*/  ISETP.GE.AND P2, PT, R20, R3, PT ;  /* 0x000000031400720c */ /* 0x000fd20003f46270 */
[----:B------:R-:W-:Y:S05]  /*14560*/  @P0 BRA `(.L_x_580) ;  /* 0x0000000c00dc0947 */ /* 0x000fea0003800000 */
[----:B------:R-:W3:Y:S01]  /*14570*/  LDL R67, [R1+0x24] ;  /* 0x0000240001437983 */ /* 0x000ee20000100800 */
[----:B-----5:R-:W-:Y:S02]  /*14580*/  SHF.R.U32.HI R0, RZ, 0x8, R24 ;  /* 0x00000008ff007819 */ /* 0x020fe40000011618 */
[----:B------:R-:W-:Y:S02]  /*14590*/  LOP3.LUT R20, R24, 0xff, RZ, 0xc0, !PT ;  /* 0x000000ff18147812 */ /* 0x000fe400078ec0ff */
[----:B0-----:R-:W-:Y:S02]  /*145a0*/  LOP3.LUT R21, R0, 0xff, RZ, 0xc0, !PT ;  /* 0x000000ff00157812 */ /* 0x001fe400078ec0ff */
[----:B------:R-:W-:Y:S02]  /*145b0*/  LEA.HI R0, R3, R228, RZ, 0x1c ;  /* 0x000000e403007211 */ /* 0x000fe400078fe0ff */
[----:B------:R-:W-:Y:S02]  /*145c0*/  PRMT R45, R21, 0x7604, R20 ;  /* 0x00007604152d7816 */ /* 0x000fe40000000014 */
[----:B------:R-:W-:-:S02]  /*145d0*/  SHF.R.S32.HI R21, RZ, 0x1f, R0 ;  /* 0x0000001fff157819 */ /* 0x000fc40000011400 */
[----:B----4-:R-:W-:Y:S02]  /*145e0*/  SHF.R.U32.HI R37, RZ, 0x8, R25 ;  /* 0x00000008ff257819 */ /* 0x010fe40000011619 */
[----:B------:R-:W-:Y:S02]  /*145f0*/  LEA.HI R20, R21, R0, RZ, 0x2 ;  /* 0x0000000015147211 */ /* 0x000fe400078f10ff */
[----:B------:R-:W-:Y:S02]  /*14600*/  SHF.L.U32 R21, R0, 0x4, RZ ;  /* 0x0000000400157819 */ /* 0x000fe400000006ff */
[----:B--2---:R-:W-:Y:S01]  /*14610*/  SHF.R.U32.HI R39, RZ, 0x8, R26 ;  /* 0x00000008ff277819 */ /* 0x004fe2000001161a */
[----:B------:R-:W-:Y:S01]  /*14620*/  IMAD.SHL.U32 R20, R20, 0x800, RZ ;  /* 0x0000080014147824 */ /* 0x000fe200078e00ff */
[----:B------:R-:W-:Y:S02]  /*14630*/  LOP3.LUT R0, R208, 0x30, R21, 0xf8, !PT ;  /* 0x00000030d0007812 */ /* 0x000fe400078ef815 */
[----:B------:R-:W-:-:S02]  /*14640*/  LOP3.LUT R36, R25, 0xff, RZ, 0xc0, !PT ;  /* 0x000000ff19247812 */ /* 0x000fc400078ec0ff */
[----:B------:R-:W-:Y:S02]  /*14650*/  LOP3.LUT R0, R0, R209, RZ, 0x3c, !PT ;  /* 0x000000d100007212 */ /* 0x000fe400078e3cff */
[----:B------:R-:W-:Y:S02]  /*14660*/  LOP3.LUT R21, R20, 0xffffe000, RZ, 0xc0, !PT ;  /* 0xffffe00014157812 */ /* 0x000fe400078ec0ff */
[----:B------:R-:W-:Y:S02]  /*14670*/  LOP3.LUT R38, R26, 0xff, RZ, 0xc0, !PT ;  /* 0x000000ff1a267812 */ /* 0x000fe400078ec0ff */
[----:B------:R-:W-:Y:S02]  /*14680*/  LOP3.LUT R37, R37, 0xff, RZ, 0xc0, !PT ;  /* 0x000000ff25257812 */ /* 0x000fe400078ec0ff */
[----:B------:R-:W-:Y:S02]  /*14690*/  LOP3.LUT R39, R39, 0xff, RZ, 0xc0, !PT ;  /* 0x000000ff27277812 */ /* 0x000fe400078ec0ff */
[----:B------:R-:W-:-:S02]  /*146a0*/  IADD3 R21, R0, R210, R21 ;  /* 0x000000d200157210 */ /* 0x000fc40007ffe015 */
[----:B------:R-:W-:Y:S02]  /*146b0*/  PRMT R46, R37, 0x7604, R36 ;  /* 0x00007604252e7816 */ /* 0x000fe40000000024 */
[----:B------:R-:W-:Y:S01]  /*146c0*/  PRMT R47, R39, 0x7604, R38 ;  /* 0x00007604272f7816 */ /* 0x000fe20000000026 */
[----:B------:R-:W-:Y:S01]  /*146d0*/  IMAD.IADD R0, R18, 0x1, R21 ;  /* 0x0000000112007824 */ /* 0x000fe200078e0215 */
[----:B------:R-:W-:Y:S02]  /*146e0*/  SHF.R.U32.HI R37, RZ, 0x8, R27 ;  /* 0x00000008ff257819 */ /* 0x000fe4000001161b */
[----:B------:R-:W-:Y:S02]  /*146f0*/  SHF.R.U32.HI R39, RZ, 0x8, R4 ;  /* 0x00000008ff277819 */ /* 0x000fe40000011604 */
[----:B------:R-:W-:Y:S02]  /*14700*/  SHF.R.U32.HI R40, RZ, 0x8, R5 ;  /* 0x00000008ff287819 */ /* 0x000fe40000011605 */
[----:B------:R-:W-:-:S02]  /*14710*/  LOP3.LUT R36, R27, 0xff, RZ, 0xc0, !PT ;  /* 0x000000ff1b247812 */ /* 0x000fc400078ec0ff */
[----:B------:R-:W-:Y:S02]  /*14720*/  LOP3.LUT R38, R4, 0xff, RZ, 0xc0, !PT ;  /* 0x000000ff04267812 */ /* 0x000fe400078ec0ff */
[----:B------:R-:W-:Y:S02]  /*14730*/  LOP3.LUT R37, R37, 0xff, RZ, 0xc0, !PT ;  /* 0x000000ff25257812 */ /* 0x000fe400078ec0ff */
[----:B------:R-:W-:Y:S02]  /*14740*/  LOP3.LUT R39, R39, 0xff, RZ, 0xc0, !PT ;  /* 0x000000ff27277812 */ /* 0x000fe400078ec0ff */
[----:B------:R-:W-:Y:S02]  /*14750*/  LOP3.LUT R21, R40, 0xff, RZ, 0xc0, !PT ;  /* 0x000000ff28157812 */ /* 0x000fe400078ec0ff */
[----:B------:R-:W0:Y:S01]  /*14760*/  LDS.128 R40, [R0+0x14400] ;  /* 0x0144000000287984 */ /* 0x000e220000000c00 */
[----:B------:R-:W-:Y:S02]  /*14770*/  PRMT R20, R37, 0x7604, R36 ;  /* 0x0000760425147816 */ /* 0x000fe40000000024 */
[----:B------:R-:W-:-:S02]  /*14780*/  PRMT R53, R39, 0x7604, R38 ;  /* 0x0000760427357816 */ /* 0x000fc40000000026 */
[----:B------:R-:W-:Y:S02]  /*14790*/  SHF.R.U32.HI R52, RZ, 0x8, R7 ;  /* 0x00000008ff347819 */ /* 0x000fe40000011607 */
[----:B------:R-:W-:Y:S02]  /*147a0*/  LOP3.LUT R51, R7, 0xff, RZ, 0xc0, !PT ;  /* 0x000000ff07337812 */ /* 0x000fe400078ec0ff */
[----:B------:R-:W-:Y:S02]  /*147b0*/  LOP3.LUT R52, R52, 0xff, RZ, 0xc0, !PT ;  /* 0x000000ff34347812 */ /* 0x000fe400078ec0ff */
[----:B------:R-:W-:Y:S02]  /*147c0*/  LOP3.LUT R48, R5, 0xff, RZ, 0xc0, !PT ;  /* 0x000000ff05307812 */ /* 0x000fe400078ec0ff */
[----:B------:R-:W-:Y:S02]  /*147d0*/  SHF.R.U32.HI R50, RZ, 0x8, R6 ;  /* 0x00000008ff327819 */ /* 0x000fe40000011606 */
[----:B------:R-:W-:-:S02]  /*147e0*/  PRMT R52, R52, 0x7604, R51 ;  /* 0x0000760434347816 */ /* 0x000fc40000000033 */
[----:B------:R-:W-:Y:S02]  /*147f0*/  LOP3.LUT R49, R6, 0xff, RZ, 0xc0, !PT ;  /* 0x000000ff06317812 */ /* 0x000fe400078ec0ff */
[----:B------:R-:W-:Y:S02]  /*14800*/  LOP3.LUT R50, R50, 0xff, RZ, 0xc0, !PT ;  /* 0x000000ff32327812 */ /* 0x000fe400078ec0ff */
[----:B------:R-:W-:Y:S02]  /*14810*/  PRMT R48, R21, 0x7604, R48 ;  /* 0x0000760415307816 */ /* 0x000fe40000000030 */
[----:B------:R-:W-:Y:S02]  /*14820*/  SHF.R.U32.HI R51, RZ, 0x10, R5 ;  /* 0x00000010ff337819 */ /* 0x000fe40000011605 */
[----:B------:R-:W-:Y:S02]  /*14830*/  SHF.R.U32.HI R21, RZ, 0x10, R25 ;  /* 0x00000010ff157819 */ /* 0x000fe40000011619 */
[----:B------:R-:W-:Y:S01]  /*14840*/  PRMT R57, R50, 0x7604, R49 ;  /* 0x0000760432397816 */ /* 0x000fe20000000031 */
[----:B------:R-:W-:Y:S01]  /*14850*/  IMAD.U32 R51, R51, 0x10000, RZ ;  /* 0x0001000033337824 */ /* 0x000fe200078e00ff */
[----:B------:R-:W-:Y:S01]  /*14860*/  SHF.R.U32.HI R59, RZ, 0x10, R7 ;  /* 0x00000010ff3b7819 */ /* 0x000fe20000011607 */
[----:B------:R-:W-:Y:S01]  /*14870*/  IMAD.U32 R21, R21, 0x10000, RZ ;  /* 0x0001000015157824 */ /* 0x000fe200078e00ff */
[----:B------:R-:W-:-:S02]  /*14880*/  SHF.R.U32.HI R49, RZ, 0x10, R27 ;  /* 0x00000010ff317819 */ /* 0x000fc4000001161b */
[----:B------:R-:W-:Y:S01]  /*14890*/  LOP3.LUT R55, R48, 0xff0000, R51, 0xf8, !PT ;  /* 0x00ff000030377812 */ /* 0x000fe200078ef833 */
[----:B------:R-:W-:Y:S01]  /*148a0*/  IMAD.U32 R59, R59, 0x10000, RZ ;  /* 0x000100003b3b7824 */ /* 0x000fe200078e00ff */
[----:B------:R-:W-:Y:S02]  /*148b0*/  SHF.L.U32 R49, R49, 0x10, RZ ;  /* 0x0000001031317819 */ /* 0x000fe400000006ff */
[----:B------:R-:W-:Y:S02]  /*148c0*/  LOP3.LUT R21, R46, 0xff0000, R21, 0xf8, !PT ;  /* 0x00ff00002e157812 */ /* 0x000fe400078ef815 */
[----:B------:R-:W-:Y:S02]  /*148d0*/  LOP3.LUT R49, R20, 0xff0000, R49, 0xf8, !PT ;  /* 0x00ff000014317812 */ /* 0x000fe400078ef831 */
[----:B------:R-:W-:Y:S02]  /*148e0*/  LOP3.LUT R45, R45, 0xff0000, R24, 0xf8, !PT ;  /* 0x00ff00002d2d7812 */ /* 0x000fe400078ef818 */
[----:B------:R-:W-:-:S02]  /*148f0*/  LOP3.LUT R59, R52, 0xff0000, R59, 0xf8, !PT ;  /* 0x00ff0000343b7812 */ /* 0x000fc400078ef83b */
[----:B------:R-:W-:Y:S02]  /*14900*/  LOP3.LUT R47, R47, 0xff0000, R26, 0xf8, !PT ;  /* 0x00ff00002f2f7812 */ /* 0x000fe400078ef81a */
[----:B------:R-:W-:Y:S02]  /*14910*/  LOP3.LUT R55, R55, 0xff000000, R5, 0xf8, !PT ;  /* 0xff00000037377812 */ /* 0x000fe400078ef805 */
[----:B------:R-:W-:Y:S02]  /*14920*/  LOP3.LUT R52, R21, 0xff000000, R25, 0xf8, !PT ;  /* 0xff00000015347812 */ /* 0x000fe400078ef819 */
[----:B------:R-:W-:Y:S02]  /*14930*/  LOP3.LUT R21, R53, 0xff0000, R4, 0xf8, !PT ;  /* 0x00ff000035157812 */ /* 0x000fe400078ef804 */
[----:B------:R-:W-:Y:S02]  /*14940*/  LOP3.LUT R51, R45, 0xff000000, R24, 0xf8, !PT ;  /* 0xff0000002d337812 */ /* 0x000fe400078ef818 */
[----:B------:R-:W-:-:S02]  /*14950*/  LOP3.LUT R53, R49, 0xff000000, R27, 0xf8, !PT ;  /* 0xff00000031357812 */ /* 0x000fc400078ef81b */
[----:B------:R-:W-:Y:S02]  /*14960*/  LOP3.LUT R20, R47, 0xff000000, R26, 0xf8, !PT ;  /* 0xff0000002f147812 */ /* 0x000fe400078ef81a */
[----:B------:R-:W-:Y:S02]  /*14970*/  F2FP.F16.E4M3.UNPACK_B R27, R55 ;  /* 0x00000037ff1b723e */ /* 0x000fe400020006ff */
[-C--:B0-----:R-:W-:Y:S02]  /*14980*/  F2FP.F16.E4M3.UNPACK_B R24, R41.reuse ;  /* 0x00000029ff18723e */ /* 0x081fe400020006ff */
[----:B------:R-:W-:Y:S01]  /*14990*/  F2FP.F16.E4M3.UNPACK_B R26, R52 ;  /* 0x00000034ff1a723e */ /* 0x000fe200020006ff */
[----:B------:R-:W-:Y:S01]  /*149a0*/  HADD2.F32 R58, -RZ, R27.H0_H0 ;  /* 0x2000001bff3a7230 */ /* 0x000fe20000004100 */
[----:B------:R-:W-:Y:S01]  /*149b0*/  LOP3.LUT R56, R21, 0xff000000, R4, 0xf8, !PT ;  /* 0xff00000015387812 */ /* 0x000fe200078ef804 */
[----:B------:R-:W-:Y:S01]  /*149c0*/  HADD2.F32 R5, -RZ, R24.H0_H0 ;  /* 0x20000018ff057230 */ /* 0x000fe20000004100 */
[----:B------:R-:W-:Y:S01]  /*149d0*/  LOP3.LUT R57, R57, 0xff0000, R6, 0xf8, !PT ;  /* 0x00ff000039397812 */ /* 0x000fe200078ef806 */
[----:B------:R-:W-:Y:S01]  /*149e0*/  HADD2.F32 R54, -RZ, R26.H0_H0 ;  /* 0x2000001aff367230 */ /* 0x000fe20000004100 */
[----:B------:R-:W-:Y:S01]  /*149f0*/  F2FP.F16.E4M3.UNPACK_B R47, R41.H1 ;  /* 0x00000029ff2f723e */ /* 0x000fe200030006ff */
[----:B------:R-:W-:Y:S01]  /*14a00*/  HADD2.F32 R24, -RZ, R24.H1_H1 ;  /* 0x30000018ff187230 */ /* 0x000fe20000004100 */
[----:B------:R-:W-:-:S02]  /*14a10*/  F2FP.F16.E4M3.UNPACK_B R49, R43 ;  /* 0x0000002bff31723e */ /* 0x000fc400020006ff */
[----:B------:R-:W-:Y:S02]  /*14a20*/  F2FP.F16.E4M3.UNPACK_B R50, R43.H1 ;  /* 0x0000002bff32723e */ /* 0x000fe400030006ff */
[-C--:B------:R-:W-:Y:S02]  /*14a30*/  F2FP.F16.E4M3.UNPACK_B R41, R40.reuse ;  /* 0x00000028ff29723e */ /* 0x080fe400020006ff */
[----:B------:R-:W-:Y:S01]  /*14a40*/  F2FP.F16.E4M3.UNPACK_B R43, R40.H1 ;  /* 0x00000028ff2b723e */ /* 0x000fe200030006ff */
[----:B------:R-:W-:Y:S01]  /*14a50*/  FMUL.FTZ R40, R5, R58 ;  /* 0x0000003a05287220 */ /* 0x000fe20000410000 */
[----:B------:R-:W-:Y:S01]  /*14a60*/  LOP3.LUT R6, R57, 0xff000000, R6, 0xf8, !PT ;  /* 0xff00000039067812 */ /* 0x000fe200078ef806 */
[----:B------:R-:W-:Y:S01]  /*14a70*/  FMUL.FTZ R57, R5, R54 ;  /* 0x0000003605397220 */ /* 0x000fe20000410000 */
[----:B------:R-:W-:Y:S02]  /*14a80*/  F2FP.F16.E4M3.UNPACK_B R55, R55.H1 ;  /* 0x00000037ff37723e */ /* 0x000fe400030006ff */
[----:B------:R-:W-:-:S02]  /*14a90*/  F2FP.F16.E4M3.UNPACK_B R52, R52.H1 ;  /* 0x00000034ff34723e */ /* 0x000fc400030006ff */
[----:B------:R-:W-:Y:S02]  /*14aa0*/  LOP3.LUT R59, R59, 0xff000000, R7, 0xf8, !PT ;  /* 0xff0000003b3b7812 */ /* 0x000fe400078ef807 */
[-C--:B------:R-:W-:Y:S02]  /*14ab0*/  F2FP.F16.E4M3.UNPACK_B R7, R42.reuse ;  /* 0x0000002aff07723e */ /* 0x080fe400020006ff */
[----:B------:R-:W-:Y:S01]  /*14ac0*/  F2FP.F16.E4M3.UNPACK_B R48, R42.H1 ;  /* 0x0000002aff30723e */ /* 0x000fe200030006ff */
[--C-:B------:R-:W-:Y:S02]  /*14ad0*/  HADD2.F32 R42, -RZ, R52.reuse.H0_H0 ;  /* 0x20000034ff2a7230 */ /* 0x100fe40000004100 */
[----:B------:R-:W-:Y:S01]  /*14ae0*/  HADD2.F32 R52, -RZ, R52.H1_H1 ;  /* 0x30000034ff347230 */ /* 0x000fe20000004100 */
[----:B---3--:R-:W0:Y:S02]  /*14af0*/  LDS.128 R36, [R67+0x14400] ;  /* 0x0144000043247984 */ /* 0x008e240000000c00 */
[----:B0-----:R-:W-:-:S02]  /*14b00*/  F2FP.F16.E4M3.UNPACK_B R21, R37 ;  /* 0x00000025ff15723e */ /* 0x001fc400020006ff */
[----:B------:R-:W-:Y:S02]  /*14b10*/  F2FP.F16.E4M3.UNPACK_B R45, R37.H1 ;  /* 0x00000025ff2d723e */ /* 0x000fe400030006ff */
[-C--:B------:R-:W-:Y:S01]  /*14b20*/  F2FP.F16.E4M3.UNPACK_B R46, R39.reuse ;  /* 0x00000027ff2e723e */ /* 0x080fe200020006ff */
[--C-:B------:R-:W-:Y:S01]  /*14b30*/  HADD2.F32 R25, -RZ, R21.reuse.H0_H0 ;  /* 0x20000015ff197230 */ /* 0x100fe20000004100 */
[----:B------:R-:W-:Y:S01]  /*14b40*/  F2FP.F16.E4M3.UNPACK_B R39, R39.H1 ;  /* 0x00000027ff27723e */ /* 0x000fe200030006ff */
[----:B------:R-:W-:Y:S01]  /*14b50*/  HADD2.F32 R21, -RZ, R21.H1_H1 ;  /* 0x30000015ff157230 */ /* 0x000fe20000004100 */
[----:B------:R-:W-:Y:S02]  /*14b60*/  F2FP.F16.E4M3.UNPACK_B R37, R36 ;  /* 0x00000024ff25723e */ /* 0x000fe400020006ff */
[C---:B------:R-:W-:Y:S01]  /*14b70*/  FFMA.FTZ R5, R25.reuse, R54, -R40 ;  /* 0x0000003619057223 */ /* 0x040fe20000010828 */
[----:B------:R-:W-:Y:S01]  /*14b80*/  FFMA.FTZ R25, R25, R58, R57 ;  /* 0x0000003a19197223 */ /* 0x000fe20000010039 */
[----:B------:R-:W-:Y:S01]  /*14b90*/  HADD2.F32 R40, -RZ, R26.H1_H1 ;  /* 0x3000001aff287230 */ /* 0x000fe20000004100 */
[----:B------:R-:W-:Y:S01]  /*14ba0*/  F2FP.F16.E4M3.UNPACK_B R36, R36.H1 ;  /* 0x00000024ff24723e */ /* 0x000fe200030006ff */
[----:B------:R-:W-:Y:S01]  /*14bb0*/  HADD2.F32 R54, -RZ, R27.H1_H1 ;  /* 0x3000001bff367230 */ /* 0x000fe20000004100 */
[----:B------:R-:W-:Y:S01]  /*14bc0*/  F2FP.F16.E4M3.UNPACK_B R4, R38 ;  /* 0x00000026ff04723e */ /* 0x000fe200020006ff */
[----:B------:R-:W-:-:S02]  /*14bd0*/  HADD2.F32 R57, -RZ, R55.H0_H0 ;  /* 0x20000037ff397230 */ /* 0x000fc40000004100 */
[C---:B------:R-:W-:Y:S01]  /*14be0*/  FMUL.FTZ R61, R24.reuse, R40 ;  /* 0x00000028183d7220 */ /* 0x040fe20000410000 */
[----:B------:R-:W-:Y:S02]  /*14bf0*/  HADD2.F32 R26, -RZ, R47.H0_H0 ;  /* 0x2000002fff1a7230 */ /* 0x000fe40000004100 */
[----:B------:R-:W-:Y:S01]  /*14c00*/  FMUL.FTZ R58, R24, R54 ;  /* 0x00000036183a7220 */ /* 0x000fe20000410000 */
[----:B------:R-:W-:Y:S01]  /*14c10*/  HADD2.F32 R27, -RZ, R45.H0_H0 ;  /* 0x2000002dff1b7230 */ /* 0x000fe20000004100 */
[----:B------:R-:W-:Y:S01]  /*14c20*/  F2FP.F16.E4M3.UNPACK_B R38, R38.H1 ;  /* 0x00000026ff26723e */ /* 0x000fe200030006ff */
[----:B------:R-:W-:Y:S02]  /*14c30*/  HADD2.F32 R47, -RZ, R47.H1_H1 ;  /* 0x3000002fff2f7230 */ /* 0x000fe40000004100 */
[CC--:B------:R-:W-:Y:S01]  /*14c40*/  FMUL.FTZ R60, R26.reuse, R57.reuse ;  /* 0x000000391a3c7220 */ /* 0x0c0fe20000410000 */
[----:B------:R-:W-:Y:S01]  /*14c50*/  FMUL.FTZ R62, R26, R42 ;  /* 0x0000002a1a3e7220 */ /* 0x000fe20000410000 */
[C---:B------:R-:W-:Y:S01]  /*14c60*/  FFMA.FTZ R24, R21.reuse, R40, -R58 ;  /* 0x0000002815187223 */ /* 0x040fe2000001083a */
[----:B------:R-:W-:Y:S01]  /*14c70*/  FFMA.FTZ R26, R21, R54, R61 ;  /* 0x00000036151a7223 */ /* 0x000fe2000001003d */
[C---:B------:R-:W-:Y:S01]  /*14c80*/  FFMA.FTZ R21, R27.reuse, R42, -R60 ;  /* 0x0000002a1b157223 */ /* 0x040fe2000001083c */
[----:B------:R-:W-:Y:S01]  /*14c90*/  FFMA.FTZ R27, R27, R57, R62 ;  /* 0x000000391b1b7223 */ /* 0x000fe2000001003e */
[----:B------:R-:W-:Y:S01]  /*14ca0*/  F2FP.F16.E4M3.UNPACK_B R57, R59 ;  /* 0x0000003bff39723e */ /* 0x000fe200020006ff */
[----:B------:R-:W-:Y:S01]  /*14cb0*/  HADD2.F32 R58, -RZ, R55.H1_H1 ;  /* 0x30000037ff3a7230 */ /* 0x000fe20000004100 */
[----:B------:R-:W-:Y:S01]  /*14cc0*/  F2FP.F16.E4M3.UNPACK_B R54, R53 ;  /* 0x00000035ff36723e */ /* 0x000fe200020006ff */
[----:B------:R-:W-:Y:S01]  /*14cd0*/  HADD2.F32 R42, -RZ, R49.H0_H0 ;  /* 0x20000031ff2a7230 */ /* 0x000fe20000004100 */
[----:B------:R-:W-:Y:S01]  /*14ce0*/  F2FP.F16.E4M3.UNPACK_B R59, R59.H1 ;  /* 0x0000003bff3b723e */ /* 0x000fe200030006ff */
[----:B------:R-:W-:-:S02]  /*14cf0*/  HADD2.F32 R61, -RZ, R57.H0_H0 ;  /* 0x20000039ff3d7230 */ /* 0x000fc40000004100 */
[C---:B------:R-:W-:Y:S01]  /*14d00*/  FMUL.FTZ R60, R47.reuse, R58 ;  /* 0x0000003a2f3c7220 */ /* 0x040fe20000410000 */
[----:B------:R-:W-:Y:S02]  /*14d10*/  HADD2.F32 R55, -RZ, R54.H0_H0 ;  /* 0x20000036ff377230 */ /* 0x000fe40000004100 */
[----:B------:R-:W-:Y:S01]  /*14d20*/  FMUL.FTZ R47, R47, R52 ;  /* 0x000000342f2f7220 */ /* 0x000fe20000410000 */
[----:B------:R-:W-:Y:S02]  /*14d30*/  HADD2.F32 R45, -RZ, R45.H1_H1 ;  /* 0x3000002dff2d7230 */ /* 0x000fe40000004100 */
[C---:B------:R-:W-:Y:S01]  /*14d40*/  FMUL.FTZ R63, R42.reuse, R61 ;  /* 0x0000003d2a3f7220 */ /* 0x040fe20000410000 */
[----:B------:R-:W-:Y:S02]  /*14d50*/  HADD2.F32 R40, -RZ, R46.H0_H0 ;  /* 0x2000002eff287230 */ /* 0x000fe40000004100 */
[----:B------:R-:W-:Y:S01]  /*14d60*/  FMUL.FTZ R42, R42, R55 ;  /* 0x000000372a2a7220 */ /* 0x000fe20000410000 */
[----:B------:R-:W-:Y:S01]  /*14d70*/  F2FP.F16.E4M3.UNPACK_B R53, R53.H1 ;  /* 0x00000035ff35723e */ /* 0x000fe200030006ff */
[----:B------:R-:W-:Y:S01]  /*14d80*/  FFMA.FTZ R58, R45, R58, R47 ;  /* 0x0000003a2d3a7223 */ /* 0x000fe2000001002f */
[----:B------:R-:W-:-:S02]  /*14d90*/  HADD2.F32 R54, -RZ, R54.H1_H1 ;  /* 0x30000036ff367230 */ /* 0x000fc40000004100 */
[C---:B------:R-:W-:Y:S01]  /*14da0*/  FFMA.FTZ R61, R40.reuse, R61, R42 ;  /* 0x0000003d283d7223 */ /* 0x040fe2000001002a */
[----:B------:R-:W-:Y:S02]  /*14db0*/  HADD2.F32 R57, -RZ, R57.H1_H1 ;  /* 0x30000039ff397230 */ /* 0x000fe40000004100 */
[----:B------:R-:W-:Y:S01]  /*14dc0*/  FFMA.FTZ R60, R45, R52, -R60 ;  /* 0x000000342d3c7223 */ /* 0x000fe2000001083c */
[----:B------:R-:W-:Y:S02]  /*14dd0*/  HADD2.F32 R49, -RZ, R49.H1_H1 ;  /* 0x30000031ff317230 */ /* 0x000fe40000004100 */
[----:B------:R-:W-:Y:S01]  /*14de0*/  FFMA.FTZ R63, R40, R55, -R63 ;  /* 0x00000037283f7223 */ /* 0x000fe2000001083f */
[----:B------:R-:W-:Y:S01]  /*14df0*/  HADD2.F32 R47, -RZ, R59.H0_H0 ;  /* 0x2000003bff2f7230 */ /* 0x000fe20000004100 */
[----:B------:R-:W-:Y:S01]  /*14e00*/  F2FP.SATFINITE.E4M3.F32.PACK_AB_MERGE_C R27, R58, R27, RZ ;  /* 0x0000001b3a1b723e */ /* 0x000fe200048070ff */
[----:B------:R-:W-:Y:S02]  /*14e10*/  HADD2.F32 R42, -RZ, R50.H0_H0 ;  /* 0x20000032ff2a7230 */ /* 0x000fe40000004100 */
[----:B------:R-:W-:Y:S01]  /*14e20*/  FMUL.FTZ R55, R49, R57 ;  /* 0x0000003931377220 */ /* 0x000fe20000410000 */
[----:B------:R-:W-:-:S02]  /*14e30*/  HADD2.F32 R45, -RZ, R53.H0_H0 ;  /* 0x20000035ff2d7230 */ /* 0x000fc40000004100 */
[----:B------:R-:W-:Y:S01]  /*14e40*/  FMUL.FTZ R52, R49, R54 ;  /* 0x0000003631347220 */ /* 0x000fe20000410000 */
[----:B------:R-:W-:Y:S02]  /*14e50*/  HADD2.F32 R46, -RZ, R46.H1_H1 ;  /* 0x3000002eff2e7230 */ /* 0x000fe40000004100 */
[C---:B------:R-:W-:Y:S01]  /*14e60*/  FMUL.FTZ R49, R42.reuse, R47 ;  /* 0x0000002f2a317220 */ /* 0x040fe20000410000 */
[----:B------:R-:W-:Y:S02]  /*14e70*/  HADD2.F32 R40, -RZ, R39.H0_H0 ;  /* 0x20000027ff287230 */ /* 0x000fe40000004100 */
[----:B------:R-:W-:Y:S01]  /*14e80*/  FMUL.FTZ R42, R42, R45 ;  /* 0x0000002d2a2a7220 */ /* 0x000fe20000410000 */
[----:B------:R-:W-:Y:S02]  /*14e90*/  HADD2.F32 R53, -RZ, R53.H1_H1 ;  /* 0x30000035ff357230 */ /* 0x000fe40000004100 */
[----:B------:R-:W-:Y:S01]  /*14ea0*/  FFMA.FTZ R64, R46, R57, R52 ;  /* 0x000000392e407223 */ /* 0x000fe20000010034 */
[----:B------:R-:W-:-:S02]  /*14eb0*/  HADD2.F32 R59, -RZ, R59.H1_H1 ;  /* 0x3000003bff3b7230 */ /* 0x000fc40000004100 */
[C---:B------:R-:W-:Y:S01]  /*14ec0*/  FFMA.FTZ R65, R40.reuse, R47, R42 ;  /* 0x0000002f28417223 */ /* 0x040fe2000001002a */
[----:B------:R-:W-:Y:S01]  /*14ed0*/  FFMA.FTZ R57, R40, R45, -R49 ;  /* 0x0000002d28397223 */ /* 0x000fe20000010831 */
[----:B------:R-:W-:Y:S01]  /*14ee0*/  F2FP.F16.E4M3.UNPACK_B R47, R56.H1 ;  /* 0x00000038ff2f723e */ /* 0x000fe200030006ff */
[----:B------:R-:W-:Y:S01]  /*14ef0*/  HADD2.F32 R50, -RZ, R50.H1_H1 ;  /* 0x30000032ff327230 */ /* 0x000fe20000004100 */
[----:B------:R-:W-:Y:S01]  /*14f00*/  F2FP.F16.E4M3.UNPACK_B R45, R51.H1 ;  /* 0x00000033ff2d723e */ /* 0x000fe200030006ff */
[----:B------:R-:W-:Y:S01]  /*14f10*/  FFMA.FTZ R62, R46, R54, -R55 ;  /* 0x000000362e3e7223 */ /* 0x000fe20000010837 */
[----:B------:R-:W-:Y:S01]  /*14f20*/  HADD2.F32 R42, -RZ, R43.H0_H0 ;  /* 0x2000002bff2a7230 */ /* 0x000fe20000004100 */
[----:B------:R-:W-:Y:S01]  /*14f30*/  F2FP.F16.E4M3.UNPACK_B R56, R56 ;  /* 0x00000038ff38723e */ /* 0x000fe200020006ff */
        /* <DEDUP_REMOVED lines=9> */
[----:B------:R-:W-:Y:S01]  /*14fd0*/  FFMA.FTZ R66, R40, R53, -R55 ;  /* 0x0000003528427223 */ /* 0x000fe20000010837 */
[----:B------:R-:W-:-:S02]  /*14fe0*/  HADD2.F32 R43, -RZ, R43.H1_H1 ;  /* 0x3000002bff2b7230 */ /* 0x000fc40000004100 */
[----:B------:R-:W-:Y:S01]  /*14ff0*/  FFMA.FTZ R68, R40, R59, R52 ;  /* 0x0000003b28447223 */ /* 0x000fe20000010034 */
[----:B------:R-:W-:Y:S02]  /*15000*/  HADD2.F32 R45, -RZ, R45.H1_H1 ;  /* 0x3000002dff2d7230 */ /* 0x000fe40000004100 */
[C---:B------:R-:W-:Y:S01]  /*15010*/  FFMA.FTZ R50, R39.reuse, R46, -R50 ;  /* 0x0000002e27327223 */ /* 0x040fe20000010832 */
[----:B------:R-:W-:Y:S02]  /*15020*/  HADD2.F32 R36, -RZ, R36.H1_H1 ;  /* 0x30000024ff247230 */ /* 0x000fe40000004100 */
[----:B------:R-:W-:Y:S01]  /*15030*/  FFMA.FTZ R49, R39, R49, R42 ;  /* 0x0000003127317223 */ /* 0x000fe2000001002a */
[----:B------:R-:W-:Y:S01]  /*15040*/  F2FP.F16.E4M3.UNPACK_B R51, R51 ;  /* 0x00000033ff33723e */ /* 0x000fe200020006ff */
[C---:B------:R-:W-:Y:S01]  /*15050*/  FMUL.FTZ R53, R43.reuse, R47 ;  /* 0x0000002f2b357220 */ /* 0x040fe20000410000 */
[----:B------:R-:W-:Y:S01]  /*15060*/  FMUL.FTZ R40, R43, R45 ;  /* 0x0000002d2b287220 */ /* 0x000fe20000410000 */
[----:B------:R-:W-:Y:S01]  /*15070*/  HADD2.F32 R42, -RZ, R56.H0_H0 ;  /* 0x20000038ff2a7230 */ /* 0x000fe20000004100 */
[----:B------:R-:W-:Y:S01]  /*15080*/  F2FP.SATFINITE.E4M3.F32.PACK_AB_MERGE_C R21, R60, R21, RZ ;  /* 0x000000153c15723e */ /* 0x000fe200048070ff */
[----:B------:R-:W-:-:S02]  /*15090*/  HADD2.F32 R39, -RZ, R41.H0_H0 ;  /* 0x20000029ff277230 */ /* 0x000fc40000004100 */
[C---:B------:R-:W-:Y:S01]  /*150a0*/  FFMA.FTZ R53, R36.reuse, R45, -R53 ;  /* 0x0000002d24357223 */ /* 0x040fe20000010835 */
[----:B------:R-:W-:Y:S01]  /*150b0*/  FFMA.FTZ R52, R36, R47, R40 ;  /* 0x0000002f24347223 */ /* 0x000fe20000010028 */
[----:B------:R-:W-:Y:S01]  /*150c0*/  HADD2.F32 R40, -RZ, R51.H0_H0 ;  /* 0x20000033ff287230 */ /* 0x000fe20000004100 */
[----:B------:R-:W-:Y:S01]  /*150d0*/  F2FP.SATFINITE.E4M3.F32.PACK_AB_MERGE_C R65, R68, R65, RZ ;  /* 0x000000414441723e */ /* 0x000fe200048070ff */
[----:B------:R-:W-:Y:S02]  /*150e0*/  HADD2.F32 R36, -RZ, R37.H0_H0 ;  /* 0x20000025ff247230 */ /* 0x000fe40000004100 */
[C---:B------:R-:W-:Y:S01]  /*150f0*/  FMUL.FTZ R43, R39.reuse, R42 ;  /* 0x0000002a272b7220 */ /* 0x040fe20000410000 */
[----:B------:R-:W-:Y:S02]  /*15100*/  HADD2.F32 R56, -RZ, R56.H1_H1 ;  /* 0x30000038ff387230 */ /* 0x000fe40000004100 */
[----:B------:R-:W-:Y:S01]  /*15110*/  FMUL.FTZ R39, R39, R40 ;  /* 0x0000002827277220 */ /* 0x000fe20000410000 */
[----:B------:R-:W-:-:S02]  /*15120*/  HADD2.F32 R41, -RZ, R41.H1_H1 ;  /* 0x30000029ff297230 */ /* 0x000fc40000004100 */
[C---:B------:R-:W-:Y:S01]  /*15130*/  FFMA.FTZ R45, R36.reuse, R40, -R43 ;  /* 0x00000028242d7223 */ /* 0x040fe2000001082b */
[----:B------:R-:W-:Y:S01]  /*15140*/  HADD2.F32 R40, -RZ, R51.H1_H1 ;  /* 0x30000033ff287230 */ /* 0x000fe20000004100 */
[----:B------:R-:W-:Y:S01]  /*15150*/  F2FP.F16.E4M3.UNPACK_B R43, R6.H1 ;  /* 0x00000006ff2b723e */ /* 0x000fe200030006ff */
[----:B------:R-:W-:Y:S02]  /*15160*/  HADD2.F32 R37, -RZ, R37.H1_H1 ;  /* 0x30000025ff257230 */ /* 0x000fe40000004100 */
[C---:B------:R-:W-:Y:S01]  /*15170*/  FMUL.FTZ R46, R41.reuse, R56 ;  /* 0x00000038292e7220 */ /* 0x040fe20000410000 */
[----:B------:R-:W-:Y:S01]  /*15180*/  FFMA.FTZ R42, R36, R42, R39 ;  /* 0x0000002a242a7223 */ /* 0x000fe20000010027 */
[----:B------:R-:W-:Y:S01]  /*15190*/  F2FP.F16.E4M3.UNPACK_B R36, R20.H1 ;  /* 0x00000014ff24723e */ /* 0x000fe200030006ff */
[-C--:B------:R-:W-:Y:S01]  /*151a0*/  FMUL.FTZ R41, R41, R40.reuse ;  /* 0x0000002829297220 */ /* 0x080fe20000410000 */
[----:B------:R-:W-:Y:S01]  /*151b0*/  FFMA.FTZ R46, R37, R40, -R46 ;  /* 0x00000028252e7223 */ /* 0x000fe2000001082e */
[----:B------:R-:W-:Y:S01]  /*151c0*/  HADD2.F32 R40, -RZ, R43.H0_H0 ;  /* 0x2000002bff287230 */ /* 0x000fe20000004100 */
[----:B------:R-:W-:Y:S01]  /*151d0*/  F2FP.F16.E4M3.UNPACK_B R20, R20 ;  /* 0x00000014ff14723e */ /* 0x000fe200020006ff */
[----:B------:R-:W-:-:S02]  /*151e0*/  HADD2.F32 R39, -RZ, R48.H0_H0 ;  /* 0x20000030ff277230 */ /* 0x000fc40000004100 */
[----:B------:R-:W-:Y:S01]  /*151f0*/  FFMA.FTZ R47, R37, R56, R41 ;  /* 0x00000038252f7223 */ /* 0x000fe20000010029 */
[--C-:B------:R-:W-:Y:S01]  /*15200*/  HADD2.F32 R37, -RZ, R36.reuse.H0_H0 ;  /* 0x20000024ff257230 */ /* 0x100fe20000004100 */
[----:B------:R-:W-:Y:S01]  /*15210*/  F2FP.F16.E4M3.UNPACK_B R6, R6 ;  /* 0x00000006ff06723e */ /* 0x000fe200020006ff */
[----:B------:R-:W-:Y:S02]  /*15220*/  HADD2.F32 R41, -RZ, R36.H1_H1 ;  /* 0x30000024ff297230 */ /* 0x000fe40000004100 */
[C---:B------:R-:W-:Y:S01]  /*15230*/  FMUL.FTZ R51, R39.reuse, R40 ;  /* 0x0000002827337220 */ /* 0x040fe20000410000 */
[----:B------:R-:W-:Y:S02]  /*15240*/  HADD2.F32 R36, -RZ, R38.H0_H0 ;  /* 0x20000026ff247230 */ /* 0x000fe40000004100 */
[----:B------:R-:W-:Y:S01]  /*15250*/  FMUL.FTZ R39, R39, R37 ;  /* 0x0000002527277220 */ /* 0x000fe20000410000 */
[----:B------:R-:W-:Y:S01]  /*15260*/  HADD2.F32 R43, -RZ, R43.H1_H1 ;  /* 0x3000002bff2b7230 */ /* 0x000fe20000004100 */
[----:B------:R-:W-:Y:S01]  /*15270*/  F2FP.SATFINITE.E4M3.F32.PACK_AB_MERGE_C R49, R52, R49, RZ ;  /* 0x000000313431723e */ /* 0x000fe200048070ff */
[----:B------:R-:W-:-:S02]  /*15280*/  HADD2.F32 R48, -RZ, R48.H1_H1 ;  /* 0x30000030ff307230 */ /* 0x000fc40000004100 */
[C---:B------:R-:W-:Y:S01]  /*15290*/  FFMA.FTZ R51, R36.reuse, R37, -R51 ;  /* 0x0000002524337223 */ /* 0x040fe20000010833 */
[----:B------:R-:W-:Y:S02]  /*152a0*/  HADD2.F32 R38, -RZ, R38.H1_H1 ;  /* 0x30000026ff267230 */ /* 0x000fe40000004100 */
[----:B------:R-:W-:Y:S01]  /*152b0*/  FFMA.FTZ R40, R36, R40, R39 ;  /* 0x0000002824287223 */ /* 0x000fe20000010027 */
[----:B------:R-:W-:Y:S02]  /*152c0*/  HADD2.F32 R36, -RZ, R20.H1_H1 ;  /* 0x30000014ff247230 */ /* 0x000fe40000004100 */
[C---:B------:R-:W-:Y:S01]  /*152d0*/  FMUL.FTZ R37, R48.reuse, R43 ;  /* 0x0000002b30257220 */ /* 0x040fe20000410000 */
[----:B------:R-:W-:Y:S01]  /*152e0*/  FMUL.FTZ R54, R48, R41 ;  /* 0x0000002930367220 */ /* 0x000fe20000410000 */
[----:B------:R-:W-:Y:S01]  /*152f0*/  HADD2.F32 R39, -RZ, R6.H0_H0 ;  /* 0x20000006ff277230 */ /* 0x000fe20000004100 */
[----:B------:R-:W-:Y:S01]  /*15300*/  F2FP.SATFINITE.E4M3.F32.PACK_AB_MERGE_C R5, R24, R5, R21 ;  /* 0x000000051805723e */ /* 0x000fe20004807015 */
[----:B------:R-:W-:Y:S01]  /*15310*/  FFMA.FTZ R48, R38, R41, -R37 ;  /* 0x0000002926307223 */ /* 0x000fe20000010825 */
[----:B------:R-:W-:-:S02]  /*15320*/  HADD2.F32 R37, -RZ, R20.H0_H0 ;  /* 0x20000014ff257230 */ /* 0x000fc40000004100 */
[----:B------:R-:W-:Y:S01]  /*15330*/  FFMA.FTZ R55, R38, R43, R54 ;  /* 0x0000002b26377223 */ /* 0x000fe20000010036 */
[--C-:B------:R-:W-:Y:S01]  /*15340*/  HADD2.F32 R20, -RZ, R7.reuse.H0_H0 ;  /* 0x20000007ff147230 */ /* 0x100fe20000004100 */
[----:B------:R-:W-:Y:S01]  /*15350*/  F2FP.SATFINITE.E4M3.F32.PACK_AB_MERGE_C R25, R26, R25, R27 ;  /* 0x000000191a19723e */ /* 0x000fe2000480701b */
[----:B------:R-:W-:Y:S01]  /*15360*/  HADD2.F32 R38, -RZ, R6.H1_H1 ;  /* 0x30000006ff267230 */ /* 0x000fe20000004100 */
[----:B------:R-:W-:Y:S01]  /*15370*/  F2FP.SATFINITE.E4M3.F32.PACK_AB_MERGE_C R48, R48, R51, RZ ;  /* 0x000000333030723e */ /* 0x000fe200048070ff */
[----:B------:R-:W-:Y:S02]  /*15380*/  HADD2.F32 R7, -RZ, R7.H1_H1 ;  /* 0x30000007ff077230 */ /* 0x000fe40000004100 */
[C---:B------:R-:W-:Y:S01]  /*15390*/  FMUL.FTZ R41, R20.reuse, R39 ;  /* 0x0000002714297220 */ /* 0x040fe20000410000 */
[--C-:B------:R-:W-:Y:S02]  /*153a0*/  HADD2.F32 R6, -RZ, R4.reuse.H0_H0 ;  /* 0x20000004ff067230 */ /* 0x100fe40000004100 */
[----:B------:R-:W-:Y:S01]  /*153b0*/  FMUL.FTZ R20, R20, R37 ;  /* 0x0000002514147220 */ /* 0x000fe20000410000 */
[----:B------:R-:W-:-:S02]  /*153c0*/  HADD2.F32 R4, -RZ, R4.H1_H1 ;  /* 0x30000004ff047230 */ /* 0x000fc40000004100 */
[C---:B------:R-:W-:Y:S01]  /*153d0*/  FMUL.FTZ R43, R7.reuse, R38 ;  /* 0x00000026072b7220 */ /* 0x040fe20000410000 */
[-C--:B------:R-:W-:Y:S01]  /*153e0*/  FMUL.FTZ R7, R7, R36.reuse ;  /* 0x0000002407077220 */ /* 0x080fe20000410000 */
[C---:B------:R-:W-:Y:S01]  /*153f0*/  FFMA.FTZ R41, R6.reuse, R37, -R41 ;  /* 0x0000002506297223 */ /* 0x040fe20000010829 */
[----:B------:R-:W-:Y:S01]  /*15400*/  FFMA.FTZ R20, R6, R39, R20 ;  /* 0x0000002706147223 */ /* 0x000fe20000010014 */
[C---:B------:R-:W-:Y:S01]  /*15410*/  FFMA.FTZ R6, R4.reuse, R36, -R43 ;  /* 0x0000002404067223 */ /* 0x040fe2000001082b */
[----:B------:R-:W-:Y:S01]  /*15420*/  FFMA.FTZ R37, R4, R38, R7 ;  /* 0x0000002604257223 */ /* 0x000fe20000010007 */
[----:B------:R-:W-:Y:S02]  /*15430*/  F2FP.SATFINITE.E4M3.F32.PACK_AB_MERGE_C R7, R66, R57, RZ ;  /* 0x000000394207723e */ /* 0x000fe400048070ff */
[----:B------:R-:W-:Y:S02]  /*15440*/  F2FP.SATFINITE.E4M3.F32.PACK_AB_MERGE_C R4, R53, R50, RZ ;  /* 0x000000323504723e */ /* 0x000fe400048070ff */
[----:B------:R-:W-:-:S02]  /*15450*/  F2FP.SATFINITE.E4M3.F32.PACK_AB_MERGE_C R40, R55, R40, RZ ;  /* 0x000000283728723e */ /* 0x000fc400048070ff */
[----:B------:R-:W-:Y:S02]  /*15460*/  F2FP.SATFINITE.E4M3.F32.PACK_AB_MERGE_C R7, R62, R63, R7 ;  /* 0x0000003f3e07723e */ /* 0x000fe40004807007 */
[----:B------:R-:W-:Y:S02]  /*15470*/  F2FP.SATFINITE.E4M3.F32.PACK_AB_MERGE_C R4, R46, R45, R4 ;  /* 0x0000002d2e04723e */ /* 0x000fe40004807004 */
[----:B------:R-:W-:Y:S02]  /*15480*/  F2FP.SATFINITE.E4M3.F32.PACK_AB_MERGE_C R6, R6, R41, R48 ;  /* 0x000000290606723e */ /* 0x000fe40004807030 */
[----:B------:R-:W-:Y:S02]  /*15490*/  F2FP.SATFINITE.E4M3.F32.PACK_AB_MERGE_C R27, R64, R61, R65 ;  /* 0x0000003d401b723e */ /* 0x000fe40004807041 */
[----:B------:R-:W-:Y:S01]  /*154a0*/  F2FP.SATFINITE.E4M3.F32.PACK_AB_MERGE_C R24, R47, R42, R49 ;  /* 0x0000002a2f18723e */ /* 0x000fe20004807031 */
[----:B------:R1:W-:Y:S01]  /*154b0*/  STS.128 [R67+0x14400], R4 ;  /* 0x0144000443007388 */ /* 0x0003e20000000c00 */
[----:B------:R-:W-:-:S05]  /*154c0*/  F2FP.SATFINITE.E4M3.F32.PACK_AB_MERGE_C R26, R37, R20, R40 ;  /* 0x00000014251a723e */ /* 0x000fca0004807028 */
[----:B------:R1:W-:Y:S02]  /*154d0*/  STS.128 [R0+0x14400], R24 ;  /* 0x0144001800007388 */ /* 0x0003e40000000c00 */
.L_x_580:
[----:B------:R-:W-:Y:S05]  /*154e0*/  BSYNC B1 ;  /* 0x0000000000017941 */ /* 0x000fea0003800000 */
.L_x_579:
[----:B------:R-:W-:Y:S04]  /*154f0*/  BSSY B1, `(.L_x_581) ;  /* 0x0000101000017945 */ /* 0x000fe80003800000 */
[----:B------:R-:W-:Y:S05]  /*15500*/  @P1 BRA `(.L_x_582) ;  /* 0x0000000c00fc1947 */ /* 0x000fea0003800000 */
[----:B------:R-:W3:Y:S01]  /*15510*/  LDL R61, [R1+0x20] ;  /* 0x00002000013d7983 */ /* 0x000ee20000100800 */
[----:B-1---5:R-:W-:Y:S02]  /*15520*/  SHF.R.U32.HI R0, RZ, 0x8, R28 ;  /* 0x00000008ff007819 */ /* 0x022fe4000001161c */
[----:B------:R-:W-:Y:S02]  /*15530*/  LOP3.LUT R5, R28, 0xff, RZ, 0xc0, !PT ;  /* 0x000000ff1c057812 */ /* 0x000fe400078ec0ff */
[----:B------:R-:W-:Y:S02]  /*15540*/  LOP3.LUT R4, R0, 0xff, RZ, 0xc0, !PT ;  /* 0x000000ff00047812 */ /* 0x000fe400078ec0ff */
[----:B------:R-:W-:Y:S02]  /*15550*/  LEA.HI R0, R3, R173, RZ, 0x1c ;  /* 0x000000ad03007211 */ /* 0x000fe400078fe0ff */
[----:B----4-:R-:W-:Y:S02]  /*15560*/  PRMT R37, R4, 0x7604, R5 ;  /* 0x0000760404257816 */ /* 0x010fe40000000005 */
[----:B------:R-:W-:-:S02]  /*15570*/  SHF.R.S32.HI R5, RZ, 0x1f, R0 ;  /* 0x0000001fff057819 */ /* 0x000fc40000011400 */
[----:B------:R-:W-:Y:S02]  /*15580*/  SHF.R.U32.HI R20, RZ, 0x8, R31 ;  /* 0x00000008ff147819 */ /* 0x000fe4000001161f */
[----:B------:R-:W-:Y:S01]  /*15590*/  LEA.HI R4, R5, R0, RZ, 0x2 ;  /* 0x0000000005047211 */ /* 0x000fe200078f10ff */
[----:B------:R-:W-:Y:S01]  /*155a0*/  IMAD.SHL.U32 R5, R0, 0x10, RZ ;  /* 0x0000001000057824 */ /* 0x000fe200078e00ff */
[----:B0-----:R-:W-:Y:S02]  /*155b0*/  LOP3.LUT R21, R31, 0xff, RZ, 0xc0, !PT ;  /* 0x000000ff1f157812 */ /* 0x001fe400078ec0ff */
[----:B------:R-:W-:Y:S02]  /*155c0*/  SHF.L.U32 R4, R4, 0xb, RZ ;  /* 0x0000000b04047819 */ /* 0x000fe400000006ff */
[----:B------:R-:W-:Y:S02]  /*155d0*/  LOP3.LUT R0, R208, 0x30, R5, 0xf8, !PT ;  /* 0x00000030d0007812 */ /* 0x000fe400078ef805 */
[----:B------:R-:W-:-:S02]  /*155e0*/  LOP3.LUT R20, R20, 0xff, RZ, 0xc0, !PT ;  /* 0x000000ff14147812 */ /* 0x000fc400078ec0ff */
[----:B------:R-:W-:Y:S02]  /*155f0*/  SHF.R.U32.HI R24, RZ, 0x8, R8 ;  /* 0x00000008ff187819 */ /* 0x000fe40000011608 */
[----:B------:R-:W-:Y:S02]  /*15600*/  LOP3.LUT R0, R0, R209, RZ, 0x3c, !PT ;  /* 0x000000d100007212 */ /* 0x000fe400078e3cff */
[----:B------:R-:W-:Y:S02]  /*15610*/  LOP3.LUT R5, R4, 0xffffe000, RZ, 0xc0, !PT ;  /* 0xffffe00004057812 */ /* 0x000fe400078ec0ff */
[----:B------:R-:W-:Y:S02]  /*15620*/  PRMT R41, R20, 0x7604, R21 ;  /* 0x0000760414297816 */ /* 0x000fe40000000015 */
[----:B------:R-:W-:Y:S02]  /*15630*/  SHF.R.U32.HI R6, RZ, 0x8, R29 ;  /* 0x00000008ff067819 */ /* 0x000fe4000001161d */
[----:B------:R-:W-:-:S02]  /*15640*/  LOP3.LUT R25, R8, 0xff, RZ, 0xc0, !PT ;  /* 0x000000ff08197812 */ /* 0x000fc400078ec0ff */
[----:B------:R-:W-:Y:S02]  /*15650*/  LOP3.LUT R24, R24, 0xff, RZ, 0xc0, !PT ;  /* 0x000000ff18187812 */ /* 0x000fe400078ec0ff */
[----:B------:R-:W-:Y:S02]  /*15660*/  IADD3 R21, R0, R210, R5 ;  /* 0x000000d200157210 */ /* 0x000fe40007ffe005 */
[----:B------:R-:W-:Y:S02]  /*15670*/  SHF.R.U32.HI R0, RZ, 0x8, R9 ;  /* 0x00000008ff007819 */ /* 0x000fe40000011609 */
[----:B------:R-:W-:Y:S02]  /*15680*/  LOP3.LUT R7, R29, 0xff, RZ, 0xc0, !PT ;  /* 0x000000ff1d077812 */ /* 0x000fe400078ec0ff */
[----:B------:R-:W-:Y:S02]  /*15690*/  LOP3.LUT R6, R6, 0xff, RZ, 0xc0, !PT ;  /* 0x000000ff06067812 */ /* 0x000fe400078ec0ff */
[----:B------:R-:W-:-:S02]  /*156a0*/  PRMT R45, R24, 0x7604, R25 ;  /* 0x00007604182d7816 */ /* 0x000fc40000000019 */
[----:B------:R-:W-:Y:S02]  /*156b0*/  LOP3.LUT R25, R9, 0xff, RZ, 0xc0, !PT ;  /* 0x000000ff09197812 */ /* 0x000fe400078ec0ff */
[----:B------:R-:W-:Y:S02]  /*156c0*/  SHF.R.U32.HI R24, RZ, 0x8, R11 ;  /* 0x00000008ff187819 */ /* 0x000fe4000001160b */
[----:B------:R-:W-:Y:S02]  /*156d0*/  LOP3.LUT R0, R0, 0xff, RZ, 0xc0, !PT ;  /* 0x000000ff00007812 */ /* 0x000fe400078ec0ff */
[----:B------:R-:W-:Y:S02]  /*156e0*/  SHF.R.U32.HI R20, RZ, 0x8, R10 ;  /* 0x00000008ff147819 */ /* 0x000fe4000001160a */
[----:B------:R-:W-:Y:S02]  /*156f0*/  PRMT R36, R6, 0x7604, R7 ;  /* 0x0000760406247816 */ /* 0x000fe40000000007 */
[----:B------:R-:W-:-:S02]  /*15700*/  SHF.R.U32.HI R6, RZ, 0x8, R30 ;  /* 0x00000008ff067819 */ /* 0x000fc4000001161e */
[----:B------:R-:W-:Y:S02]  /*15710*/  LOP3.LUT R27, R10, 0xff, RZ, 0xc0, !PT ;  /* 0x000000ff0a1b7812 */ /* 0x000fe400078ec0ff */
[----:B------:R-:W-:Y:S02]  /*15720*/  LOP3.LUT R24, R24, 0xff, RZ, 0xc0, !PT ;  /* 0x000000ff18187812 */ /* 0x000fe400078ec0ff */
[----:B------:R-:W-:Y:S01]  /*15730*/  PRMT R49, R0, 0x7604, R25 ;  /* 0x0000760400317816 */ /* 0x000fe20000000019 */
[----:B------:R-:W-:Y:S01]  /*15740*/  IMAD.IADD R0, R18, 0x1, R21 ;  /* 0x0000000112007824 */ /* 0x000fe200078e0215 */
[----:B------:R-:W-:Y:S02]  /*15750*/  LOP3.LUT R20, R20, 0xff, RZ, 0xc0, !PT ;  /* 0x000000ff14147812 */ /* 0x000fe400078ec0ff */
[----:B------:R-:W-:Y:S02]  /*15760*/  LOP3.LUT R43, R11, 0xff, RZ, 0xc0, !PT ;  /* 0x000000ff0b2b7812 */ /* 0x000fe400078ec0ff */
[----:B------:R-:W-:-:S02]  /*15770*/  LOP3.LUT R7, R30, 0xff, RZ, 0xc0, !PT ;  /* 0x000000ff1e077812 */ /* 0x000fc400078ec0ff */
[----:B------:R-:W-:Y:S02]  /*15780*/  LOP3.LUT R6, R6, 0xff, RZ, 0xc0, !PT ;  /* 0x000000ff06067812 */ /* 0x000fe400078ec0ff */
[----:B------:R-:W-:Y:S02]  /*15790*/  PRMT R51, R20, 0x7604, R27 ;  /* 0x0000760414337816 */ /* 0x000fe4000000001b */
[----:B------:R-:W-:Y:S02]  /*157a0*/  PRMT R53, R24, 0x7604, R43 ;  /* 0x0000760418357816 */ /* 0x000fe4000000002b */
[----:B------:R-:W0:Y:S01]  /*157b0*/  LDS.128 R24, [R0+0x14400] ;  /* 0x0144000000187984 */ /* 0x000e220000000c00 */
[----:B--2---:R-:W-:Y:S02]  /*157c0*/  PRMT R39, R6, 0x7604, R7 ;  /* 0x0000760406277816 */ /* 0x004fe40000000007 */
[----:B------:R-:W-:Y:S02]  /*157d0*/  SHF.R.U32.HI R21, RZ, 0x10, R29 ;  /* 0x00000010ff157819 */ /* 0x000fe4000001161d */
[----:B------:R-:W-:-:S02]  /*157e0*/  SHF.R.U32.HI R20, RZ, 0x10, R28 ;  /* 0x00000010ff147819 */ /* 0x000fc4000001161c */
[----:B------:R-:W-:Y:S02]  /*157f0*/  LOP3.LUT R21, R21, 0xff, RZ, 0xc0, !PT ;  /* 0x000000ff15157812 */ /* 0x000fe400078ec0ff */
[----:B------:R-:W-:Y:S02]  /*15800*/  SHF.R.U32.HI R38, RZ, 0x10, R30 ;  /* 0x00000010ff267819 */ /* 0x000fe4000001161e */
[----:B------:R-:W-:Y:S02]  /*15810*/  PRMT R21, R21, 0x7054, R36 ;  /* 0x0000705415157816 */ /* 0x000fe40000000024 */
[----:B------:R-:W-:Y:S02]  /*15820*/  SHF.R.U32.HI R36, RZ, 0x10, R9 ;  /* 0x00000010ff247819 */ /* 0x000fe40000011609 */
[----:B------:R-:W-:Y:S02]  /*15830*/  LOP3.LUT R20, R20, 0xff, RZ, 0xc0, !PT ;  /* 0x000000ff14147812 */ /* 0x000fe400078ec0ff */
[----:B------:R-:W-:-:S02]  /*15840*/  LOP3.LUT R38, R38, 0xff, RZ, 0xc0, !PT ;  /* 0x000000ff26267812 */ /* 0x000fc400078ec0ff */
[----:B------:R-:W-:Y:S02]  /*15850*/  LOP3.LUT R36, R36, 0xff, RZ, 0xc0, !PT ;  /* 0x000000ff24247812 */ /* 0x000fe400078ec0ff */
[----:B------:R-:W-:Y:S02]  /*15860*/  PRMT R37, R20, 0x7054, R37 ;  /* 0x0000705414257816 */ /* 0x000fe40000000025 */
[----:B------:R-:W-:Y:S02]  /*15870*/  SHF.R.U32.HI R40, RZ, 0x10, R31 ;  /* 0x00000010ff287819 */ /* 0x000fe4000001161f */
[----:B------:R-:W-:Y:S02]  /*15880*/  PRMT R39, R38, 0x7054, R39 ;  /* 0x0000705426277816 */ /* 0x000fe40000000027 */
[----:B------:R-:W-:Y:S02]  /*15890*/  SHF.R.U32.HI R20, RZ, 0x10, R8 ;  /* 0x00000010ff147819 */ /* 0x000fe40000011608 */
[----:B------:R-:W-:-:S02]  /*158a0*/  SHF.R.U32.HI R38, RZ, 0x10, R10 ;  /* 0x00000010ff267819 */ /* 0x000fc4000001160a */
[----:B------:R-:W-:Y:S02]  /*158b0*/  PRMT R49, R36, 0x7054, R49 ;  /* 0x0000705424317816 */ /* 0x000fe40000000031 */
[----:B------:R-:W-:Y:S02]  /*158c0*/  LOP3.LUT R40, R40, 0xff, RZ, 0xc0, !PT ;  /* 0x000000ff28287812 */ /* 0x000fe400078ec0ff */
[----:B------:R-:W-:Y:S02]  /*158d0*/  LOP3.LUT R20, R20, 0xff, RZ, 0xc0, !PT ;  /* 0x000000ff14147812 */ /* 0x000fe400078ec0ff */
[----:B------:R-:W-:Y:S02]  /*158e0*/  LOP3.LUT R38, R38, 0xff, RZ, 0xc0, !PT ;  /* 0x000000ff26267812 */ /* 0x000fe400078ec0ff */
[----:B------:R-:W-:Y:S02]  /*158f0*/  LOP3.LUT R49, R49, 0xff000000, R9, 0xf8, !PT ;  /* 0xff00000031317812 */ /* 0x000fe400078ef809 */
[----:B------:R-:W-:-:S02]  /*15900*/  PRMT R43, R40, 0x7054, R41 ;  /* 0x00007054282b7816 */ /* 0x000fc40000000029 */
[----:B------:R-:W-:Y:S02]  /*15910*/  PRMT R47, R20, 0x7054, R45 ;  /* 0x00007054142f7816 */ /* 0x000fe4000000002d */
[----:B------:R-:W-:Y:S02]  /*15920*/  PRMT R51, R38, 0x7054, R51 ;  /* 0x0000705426337816 */ /* 0x000fe40000000033 */
[----:B------:R-:W-:Y:S02]  /*15930*/  LOP3.LUT R41, R21, 0xff000000, R29, 0xf8, !PT ;  /* 0xff00000015297812 */ /* 0x000fe400078ef81d */
[----:B------:R-:W-:Y:S02]  /*15940*/  F2FP.F16.E4M3.UNPACK_B R48, R49 ;  /* 0x00000031ff30723e */ /* 0x000fe400020006ff */
[----:B0-----:R-:W-:Y:S02]  /*15950*/  F2FP.F16.E4M3.UNPACK_B R36, R25 ;  /* 0x00000019ff24723e */ /* 0x001fe400020006ff */
[----:B------:R-:W-:Y:S01]  /*15960*/  SHF.R.U32.HI R40, RZ, 0x10, R11 ;  /* 0x00000010ff287819 */ /* 0x000fe2000001160b */
[----:B------:R-:W-:Y:S01]  /*15970*/  HADD2.F32 R50, -RZ, R48.H0_H0 ;  /* 0x20000030ff327230 */ /* 0x000fe20000004100 */
[----:B------:R-:W-:-:S02]  /*15980*/  LOP3.LUT R47, R47, 0xff000000, R8, 0xf8, !PT ;  /* 0xff0000002f2f7812 */ /* 0x000fc400078ef808 */
[----:B------:R-:W-:Y:S01]  /*15990*/  LOP3.LUT R8, R51, 0xff000000, R10, 0xf8, !PT ;  /* 0xff00000033087812 */ /* 0x000fe200078ef80a */
[----:B------:R-:W-:Y:S01]  /*159a0*/  HADD2.F32 R51, -RZ, R48.H1_H1 ;  /* 0x30000030ff337230 */ /* 0x000fe20000004100 */
[----:B------:R-:W-:Y:S02]  /*159b0*/  F2FP.F16.E4M3.UNPACK_B R42, R41 ;  /* 0x00000029ff2a723e */ /* 0x000fe400020006ff */
[----:B------:R-:W-:Y:S02]  /*159c0*/  LOP3.LUT R40, R40, 0xff, RZ, 0xc0, !PT ;  /* 0x000000ff28287812 */ /* 0x000fe400078ec0ff */
[----:B------:R-:W-:Y:S01]  /*159d0*/  LOP3.LUT R20, R39, 0xff000000, R30, 0xf8, !PT ;  /* 0xff00000027147812 */ /* 0x000fe200078ef81e */
[--C-:B------:R-:W-:Y:S01]  /*159e0*/  HADD2.F32 R46, -RZ, R42.reuse.H0_H0 ;  /* 0x2000002aff2e7230 */ /* 0x100fe20000004100 */
[----:B------:R-:W-:Y:S01]  /*159f0*/  LOP3.LUT R45, R43, 0xff000000, R31, 0xf8, !PT ;  /* 0xff0000002b2d7812 */ /* 0x000fe200078ef81f */
[----:B------:R-:W-:Y:S01]  /*15a00*/  HADD2.F32 R43, -RZ, R42.H1_H1 ;  /* 0x3000002aff2b7230 */ /* 0x000fe20000004100 */
[----:B------:R-:W-:-:S02]  /*15a10*/  F2FP.F16.E4M3.UNPACK_B R38, R27 ;  /* 0x0000001bff26723e */ /* 0x000fc400020006ff */
[----:B------:R-:W-:Y:S02]  /*15a20*/  F2FP.F16.E4M3.UNPACK_B R39, R27.H1 ;  /* 0x0000001bff27723e */ /* 0x000fe400030006ff */
[----:B------:R-:W-:Y:S02]  /*15a30*/  PRMT R53, R40, 0x7054, R53 ;  /* 0x0000705428357816 */ /* 0x000fe40000000035 */
[-C--:B------:R-:W-:Y:S02]  /*15a40*/  F2FP.F16.E4M3.UNPACK_B R27, R24.reuse ;  /* 0x00000018ff1b723e */ /* 0x080fe400020006ff */
[----:B------:R-:W-:Y:S02]  /*15a50*/  F2FP.F16.E4M3.UNPACK_B R31, R24.H1 ;  /* 0x00000018ff1f723e */ /* 0x000fe400030006ff */
[----:B------:R-:W-:Y:S02]  /*15a60*/  LOP3.LUT R40, R37, 0xff000000, R28, 0xf8, !PT ;  /* 0xff00000025287812 */ /* 0x000fe400078ef81c */
[----:B------:R-:W-:-:S02]  /*15a70*/  F2FP.F16.E4M3.UNPACK_B R37, R25.H1 ;  /* 0x00000019ff25723e */ /* 0x000fc400030006ff */
[----:B------:R-:W-:Y:S02]  /*15a80*/  F2FP.F16.E4M3.UNPACK_B R49, R49.H1 ;  /* 0x00000031ff31723e */ /* 0x000fe400030006ff */
[----:B------:R-:W-:Y:S02]  /*15a90*/  F2FP.F16.E4M3.UNPACK_B R41, R41.H1 ;  /* 0x00000029ff29723e */ /* 0x000fe400030006ff */
[----:B------:R-:W-:-:S03]  /*15aa0*/  LOP3.LUT R53, R53, 0xff000000, R11, 0xf8, !PT ;  /* 0xff00000035357812 */ /* 0x000fc600078ef80b */
[----:B------:R-:W-:Y:S01]  /*15ab0*/  HADD2.F32 R42, -RZ, R41.H0_H0 ;  /* 0x20000029ff2a7230 */ /* 0x000fe20000004100 */
[----:B---3--:R-:W0:Y:S02]  /*15ac0*/  LDS.128 R4, [R61+0x14400] ;  /* 0x014400003d047984 */ /* 0x008e240000000c00 */
[-C--:B0-----:R-:W-:Y:S02]  /*15ad0*/  F2FP.F16.E4M3.UNPACK_B R10, R5.reuse ;  /* 0x00000005ff0a723e */ /* 0x081fe400020006ff */
[----:B------:R-:W-:Y:S01]  /*15ae0*/  F2FP.F16.E4M3.UNPACK_B R21, R5.H1 ;  /* 0x00000005ff15723e */ /* 0x000fe200030006ff */
[----:B------:R-:W-:Y:S01]  /*15af0*/  HADD2.F32 R5, -RZ, R36.H0_H0 ;  /* 0x20000024ff057230 */ /* 0x000fe20000004100 */
[-C--:B------:R-:W-:Y:S01]  /*15b00*/  F2FP.F16.E4M3.UNPACK_B R29, R7.reuse ;  /* 0x00000007ff1d723e */ /* 0x080fe200020006ff */
[----:B------:R-:W-:Y:S01]  /*15b10*/  HADD2.F32 R9, -RZ, R10.H0_H0 ;  /* 0x2000000aff097230 */ /* 0x000fe20000004100 */
[----:B------:R-:W-:Y:S01]  /*15b20*/  F2FP.F16.E4M3.UNPACK_B R30, R7.H1 ;  /* 0x00000007ff1e723e */ /* 0x000fe200030006ff */
[----:B------:R-:W-:-:S02]  /*15b30*/  HADD2.F32 R36, -RZ, R36.H1_H1 ;  /* 0x30000024ff247230 */ /* 0x000fc40000004100 */
[C---:B------:R-:W-:Y:S01]  /*15b40*/  FMUL.FTZ R24, R5.reuse, R50 ;  /* 0x0000003205187220 */ /* 0x040fe20000410000 */
[----:B------:R-:W-:Y:S01]  /*15b50*/  FMUL.FTZ R25, R5, R46 ;  /* 0x0000002e05197220 */ /* 0x000fe20000410000 */
[----:B------:R-:W-:Y:S02]  /*15b60*/  F2FP.F16.E4M3.UNPACK_B R11, R4.H1 ;  /* 0x00000004ff0b723e */ /* 0x000fe400030006ff */
[C---:B------:R-:W-:Y:S01]  /*15b70*/  FFMA.FTZ R5, R9.reuse, R46, -R24 ;  /* 0x0000002e09057223 */ /* 0x040fe20000010818 */
[----:B------:R-:W-:Y:S02]  /*15b80*/  HADD2.F32 R24, -RZ, R10.H1_H1 ;  /* 0x3000000aff187230 */ /* 0x000fe40000004100 */
[----:B------:R-:W-:Y:S01]  /*15b90*/  FFMA.FTZ R9, R9, R50, R25 ;  /* 0x0000003209097223 */ /* 0x000fe20000010019 */
[----:B------:R-:W-:Y:S02]  /*15ba0*/  HADD2.F32 R46, -RZ, R49.H0_H0 ;  /* 0x20000031ff2e7230 */ /* 0x000fe40000004100 */
[----:B------:R-:W-:Y:S01]  /*15bb0*/  FMUL.FTZ R55, R36, R51 ;  /* 0x0000003324377220 */ /* 0x000fe20000410000 */
[----:B------:R-:W-:-:S02]  /*15bc0*/  HADD2.F32 R10, -RZ, R37.H0_H0 ;  /* 0x20000025ff0a7230 */ /* 0x000fc40000004100 */
[-C--:B------:R-:W-:Y:S01]  /*15bd0*/  FMUL.FTZ R36, R36, R43.reuse ;  /* 0x0000002b24247220 */ /* 0x080fe20000410000 */
[----:B------:R-:W-:Y:S01]  /*15be0*/  HADD2.F32 R25, -RZ, R21.H0_H0 ;  /* 0x20000015ff197230 */ /* 0x000fe20000004100 */
[----:B------:R-:W-:Y:S01]  /*15bf0*/  F2FP.F16.E4M3.UNPACK_B R7, R4 ;  /* 0x00000004ff07723e */ /* 0x000fe200020006ff */
[----:B------:R-:W-:Y:S02]  /*15c00*/  HADD2.F32 R37, -RZ, R37.H1_H1 ;  /* 0x30000025ff257230 */ /* 0x000fe40000004100 */
[C---:B------:R-:W-:Y:S01]  /*15c10*/  FMUL.FTZ R48, R10.reuse, R46 ;  /* 0x0000002e0a307220 */ /* 0x040fe20000410000 */
[-C--:B------:R-:W-:Y:S01]  /*15c20*/  FMUL.FTZ R57, R10, R42.reuse ;  /* 0x0000002a0a397220 */ /* 0x080fe20000410000 */
[C---:B------:R-:W-:Y:S01]  /*15c30*/  FFMA.FTZ R10, R24.reuse, R43, -R55 ;  /* 0x0000002b180a7223 */ /* 0x040fe20000010837 */
[----:B------:R-:W-:Y:S01]  /*15c40*/  FFMA.FTZ R24, R24, R51, R36 ;  /* 0x0000003318187223 */ /* 0x000fe20000010024 */
[C---:B------:R-:W-:Y:S01]  /*15c50*/  FFMA.FTZ R51, R25.reuse, R42, -R48 ;  /* 0x0000002a19337223 */ /* 0x040fe20000010830 */
[----:B------:R-:W-:Y:S01]  /*15c60*/  HADD2.F32 R42, -RZ, R41.H1_H1 ;  /* 0x30000029ff2a7230 */ /* 0x000fe20000004100 */
[----:B------:R-:W-:Y:S01]  /*15c70*/  F2FP.F16.E4M3.UNPACK_B R48, R53 ;  /* 0x00000035ff30723e */ /* 0x000fe200020006ff */
[----:B------:R-:W-:Y:S01]  /*15c80*/  FFMA.FTZ R57, R25, R46, R57 ;  /* 0x0000002e19397223 */ /* 0x000fe20000010039 */
[----:B------:R-:W-:Y:S01]  /*15c90*/  F2FP.F16.E4M3.UNPACK_B R41, R45 ;  /* 0x0000002dff29723e */ /* 0x000fe200020006ff */
[----:B------:R-:W-:Y:S01]  /*15ca0*/  HADD2.F32 R46, -RZ, R49.H1_H1 ;  /* 0x30000031ff2e7230 */ /* 0x000fe20000004100 */
[----:B------:R-:W-:Y:S01]  /*15cb0*/  F2FP.F16.E4M3.UNPACK_B R53, R53.H1 ;  /* 0x00000035ff35723e */ /* 0x000fe200030006ff */
        /* <DEDUP_REMOVED lines=10> */
[----:B------:R-:W-:-:S02]  /*15d60*/  HADD2.F32 R41, -RZ, R41.H1_H1 ;  /* 0x30000029ff297230 */ /* 0x000fc40000004100 */
[----:B------:R-:W-:Y:S01]  /*15d70*/  FFMA.FTZ R52, R21, R42, -R50 ;  /* 0x0000002a15347223 */ /* 0x000fe20000010832 */
[----:B------:R-:W-:Y:S02]  /*15d80*/  HADD2.F32 R38, -RZ, R38.H1_H1 ;  /* 0x30000026ff267230 */ /* 0x000fe40000004100 */
[C---:B------:R-:W-:Y:S01]  /*15d90*/  FFMA.FTZ R56, R25.reuse, R43, -R56 ;  /* 0x0000002b19387223 */ /* 0x040fe20000010838 */
[----:B------:R-:W-:Y:S02]  /*15da0*/  HADD2.F32 R48, -RZ, R48.H1_H1 ;  /* 0x30000030ff307230 */ /* 0x000fe40000004100 */
[----:B------:R-:W-:Y:S01]  /*15db0*/  FFMA.FTZ R49, R25, R49, R36 ;  /* 0x0000003119317223 */ /* 0x000fe20000010024 */
[----:B------:R-:W-:Y:S01]  /*15dc0*/  FFMA.FTZ R54, R21, R46, R37 ;  /* 0x0000002e15367223 */ /* 0x000fe20000010025 */
[----:B------:R-:W-:Y:S02]  /*15dd0*/  HADD2.F32 R29, -RZ, R29.H1_H1 ;  /* 0x3000001dff1d7230 */ /* 0x000fe40000004100 */
[----:B------:R-:W-:Y:S01]  /*15de0*/  FMUL.FTZ R37, R38, R41 ;  /* 0x0000002926257220 */ /* 0x000fe20000410000 */
[----:B------:R-:W-:-:S02]  /*15df0*/  HADD2.F32 R42, -RZ, R53.H0_H0 ;  /* 0x20000035ff2a7230 */ /* 0x000fc40000004100 */
[-C--:B------:R-:W-:Y:S01]  /*15e00*/  FMUL.FTZ R46, R38, R48.reuse ;  /* 0x00000030262e7220 */ /* 0x080fe20000410000 */
[----:B------:R-:W-:Y:S02]  /*15e10*/  HADD2.F32 R25, -RZ, R39.H0_H0 ;  /* 0x20000027ff197230 */ /* 0x000fe40000004100 */
[C---:B------:R-:W-:Y:S01]  /*15e20*/  FFMA.FTZ R58, R29.reuse, R48, R37 ;  /* 0x000000301d3a7223 */ /* 0x040fe20000010025 */
[----:B------:R-:W-:Y:S02]  /*15e30*/  HADD2.F32 R36, -RZ, R45.H0_H0 ;  /* 0x2000002dff247230 */ /* 0x000fe40000004100 */
[----:B------:R-:W-:Y:S01]  /*15e40*/  FFMA.FTZ R55, R29, R41, -R46 ;  /* 0x000000291d377223 */ /* 0x000fe2000001082e */
[----:B------:R-:W-:Y:S02]  /*15e50*/  HADD2.F32 R21, -RZ, R30.H0_H0 ;  /* 0x2000001eff157230 */ /* 0x000fe40000004100 */
[C---:B------:R-:W-:Y:S01]  /*15e60*/  FMUL.FTZ R38, R25.reuse, R42 ;  /* 0x0000002a19267220 */ /* 0x040fe20000410000 */
[----:B------:R-:W-:Y:S01]  /*15e70*/  F2FP.F16.E4M3.UNPACK_B R37, R47.H1 ;  /* 0x0000002fff25723e */ /* 0x000fe200030006ff */
[----:B------:R-:W-:Y:S01]  /*15e80*/  FMUL.FTZ R25, R25, R36 ;  /* 0x0000002419197220 */ /* 0x000fe20000410000 */
[----:B------:R-:W-:Y:S01]  /*15e90*/  F2FP.F16.E4M3.UNPACK_B R29, R40.H1 ;  /* 0x00000028ff1d723e */ /* 0x000fe200030006ff */
[----:B------:R-:W-:Y:S01]  /*15ea0*/  FFMA.FTZ R59, R21, R36, -R38 ;  /* 0x00000024153b7223 */ /* 0x000fe20000010826 */
[----:B------:R-:W-:-:S02]  /*15eb0*/  HADD2.F32 R53, -RZ, R53.H1_H1 ;  /* 0x30000035ff357230 */ /* 0x000fc40000004100 */
[----:B------:R-:W-:Y:S01]  /*15ec0*/  FFMA.FTZ R60, R21, R42, R25 ;  /* 0x0000002a153c7223 */ /* 0x000fe20000010019 */
[----:B------:R-:W-:Y:S01]  /*15ed0*/  HADD2.F32 R39, -RZ, R39.H1_H1 ;  /* 0x30000027ff277230 */ /* 0x000fe20000004100 */
[----:B------:R-:W-:Y:S01]  /*15ee0*/  F2FP.F16.E4M3.UNPACK_B R47, R47 ;  /* 0x0000002fff2f723e */ /* 0x000fe200020006ff */
[----:B------:R-:W-:Y:S01]  /*15ef0*/  HADD2.F32 R38, -RZ, R37.H0_H0 ;  /* 0x20000025ff267230 */ /* 0x000fe20000004100 */
[----:B------:R-:W-:Y:S01]  /*15f00*/  F2FP.F16.E4M3.UNPACK_B R40, R40 ;  /* 0x00000028ff28723e */ /* 0x000fe200020006ff */
[----:B------:R-:W-:Y:S02]  /*15f10*/  HADD2.F32 R25, -RZ, R31.H0_H0 ;  /* 0x2000001fff197230 */ /* 0x000fe40000004100 */
[----:B------:R-:W-:Y:S01]  /*15f20*/  FMUL.FTZ R41, R39, R53 ;  /* 0x0000003527297220 */ /* 0x000fe20000410000 */
[----:B------:R-:W-:Y:S01]  /*15f30*/  HADD2.F32 R36, -RZ, R29.H0_H0 ;  /* 0x2000001dff247230 */ /* 0x000fe20000004100 */
[----:B------:R-:W-:Y:S01]  /*15f40*/  F2FP.F16.E4M3.UNPACK_B R4, R6 ;  /* 0x00000006ff04723e */ /* 0x000fe200020006ff */
[----:B------:R-:W-:-:S02]  /*15f50*/  HADD2.F32 R45, -RZ, R45.H1_H1 ;  /* 0x3000002dff2d7230 */ /* 0x000fc40000004100 */
[C---:B------:R-:W-:Y:S01]  /*15f60*/  FMUL.FTZ R42, R25.reuse, R38 ;  /* 0x00000026192a7220 */ /* 0x040fe20000410000 */
[----:B------:R-:W-:Y:S02]  /*15f70*/  HADD2.F32 R30, -RZ, R30.H1_H1 ;  /* 0x3000001eff1e7230 */ /* 0x000fe40000004100 */
[----:B------:R-:W-:Y:S01]  /*15f80*/  FMUL.FTZ R25, R25, R36 ;  /* 0x0000002419197220 */ /* 0x000fe20000410000 */
[----:B------:R-:W-:Y:S02]  /*15f90*/  HADD2.F32 R21, -RZ, R11.H0_H0 ;  /* 0x2000000bff157230 */ /* 0x000fe40000004100 */
[-C--:B------:R-:W-:Y:S01]  /*15fa0*/  FMUL.FTZ R46, R39, R45.reuse ;  /* 0x0000002d272e7220 */ /* 0x080fe20000410000 */
[----:B------:R-:W-:Y:S02]  /*15fb0*/  HADD2.F32 R31, -RZ, R31.H1_H1 ;  /* 0x3000001fff1f7230 */ /* 0x000fe40000004100 */
[----:B------:R-:W-:Y:S01]  /*15fc0*/  FFMA.FTZ R62, R30, R45, -R41 ;  /* 0x0000002d1e3e7223 */ /* 0x000fe20000010829 */
[----:B------:R-:W-:-:S02]  /*15fd0*/  HADD2.F32 R11, -RZ, R11.H1_H1 ;  /* 0x3000000bff0b7230 */ /* 0x000fc40000004100 */
[C---:B------:R-:W-:Y:S01]  /*15fe0*/  FFMA.FTZ R41, R21.reuse, R38, R25 ;  /* 0x0000002615297223 */ /* 0x040fe20000010019 */
[----:B------:R-:W-:Y:S01]  /*15ff0*/  FFMA.FTZ R53, R30, R53, R46 ;  /* 0x000000351e357223 */ /* 0x000fe2000001002e */
[----:B------:R-:W-:Y:S02]  /*16000*/  HADD2.F32 R38, -RZ, R37.H1_H1 ;  /* 0x30000025ff267230 */ /* 0x000fe40000004100 */
[----:B------:R-:W-:Y:S01]  /*16010*/  FFMA.FTZ R39, R21, R36, -R42 ;  /* 0x0000002415277223 */ /* 0x000fe2000001082a */
[----:B------:R-:W-:Y:S01]  /*16020*/  HADD2.F32 R30, -RZ, R29.H1_H1 ;  /* 0x3000001dff1e7230 */ /* 0x000fe20000004100 */
[----:B------:R-:W-:Y:S01]  /*16030*/  F2FP.F16.E4M3.UNPACK_B R28, R6.H1 ;  /* 0x00000006ff1c723e */ /* 0x000fe200030006ff */
[----:B------:R-:W-:Y:S02]  /*16040*/  HADD2.F32 R36, -RZ, R47.H0_H0 ;  /* 0x2000002fff247230 */ /* 0x000fe40000004100 */
[----:B------:R-:W-:Y:S01]  /*16050*/  FMUL.FTZ R42, R31, R38 ;  /* 0x000000261f2a7220 */ /* 0x000fe20000410000 */
[----:B------:R-:W-:-:S02]  /*16060*/  HADD2.F32 R21, -RZ, R27.H0_H0 ;  /* 0x2000001bff157230 */ /* 0x000fc40000004100 */
[-C--:B------:R-:W-:Y:S01]  /*16070*/  FMUL.FTZ R31, R31, R30.reuse ;  /* 0x0000001e1f1f7220 */ /* 0x080fe20000410000 */
[----:B------:R-:W-:Y:S02]  /*16080*/  HADD2.F32 R27, -RZ, R27.H1_H1 ;  /* 0x3000001bff1b7230 */ /* 0x000fe40000004100 */
[C---:B------:R-:W-:Y:S01]  /*16090*/  FFMA.FTZ R48, R11.reuse, R30, -R42 ;  /* 0x0000001e0b307223 */ /* 0x040fe2000001082a */
[--C-:B------:R-:W-:Y:S02]  /*160a0*/  HADD2.F32 R30, -RZ, R40.reuse.H0_H0 ;  /* 0x20000028ff1e7230 */ /* 0x100fe40000004100 */
[----:B------:R-:W-:Y:S01]  /*160b0*/  FFMA.FTZ R50, R11, R38, R31 ;  /* 0x000000260b327223 */ /* 0x000fe2000001001f */
[----:B------:R-:W-:Y:S02]  /*160c0*/  HADD2.F32 R11, -RZ, R7.H0_H0 ;  /* 0x20000007ff0b7230 */ /* 0x000fe40000004100 */
[----:B------:R-:W-:Y:S01]  /*160d0*/  FMUL.FTZ R42, R21, R36 ;  /* 0x00000024152a7220 */ /* 0x000fe20000410000 */
[----:B------:R-:W-:Y:S01]  /*160e0*/  HADD2.F32 R38, -RZ, R47.H1_H1 ;  /* 0x3000002fff267230 */ /* 0x000fe20000004100 */
[----:B------:R-:W-:Y:S01]  /*160f0*/  F2FP.F16.E4M3.UNPACK_B R6, R26 ;  /* 0x0000001aff06723e */ /* 0x000fe200020006ff */
[----:B------:R-:W-:-:S02]  /*16100*/  HADD2.F32 R40, -RZ, R40.H1_H1 ;  /* 0x30000028ff287230 */ /* 0x000fc40000004100 */
[-C--:B------:R-:W-:Y:S01]  /*16110*/  FMUL.FTZ R46, R21, R30.reuse ;  /* 0x0000001e152e7220 */ /* 0x080fe20000410000 */
[----:B------:R-:W-:Y:S01]  /*16120*/  FFMA.FTZ R42, R11, R30, -R42 ;  /* 0x0000001e0b2a7223 */ /* 0x000fe2000001082a */
[----:B------:R-:W-:Y:S01]  /*16130*/  HADD2.F32 R7, -RZ, R7.H1_H1 ;  /* 0x30000007ff077230 */ /* 0x000fe20000004100 */
[----:B------:R-:W-:Y:S01]  /*16140*/  F2FP.F16.E4M3.UNPACK_B R26, R26.H1 ;  /* 0x0000001aff1a723e */ /* 0x000fe200030006ff */
[C---:B------:R-:W-:Y:S01]  /*16150*/  FMUL.FTZ R30, R27.reuse, R38 ;  /* 0x000000261b1e7220 */ /* 0x040fe20000410000 */
[----:B------:R-:W-:Y:S01]  /*16160*/  F2FP.F16.E4M3.UNPACK_B R25, R8.H1 ;  /* 0x00000008ff19723e */ /* 0x000fe200030006ff */
[----:B------:R-:W-:Y:S01]  /*16170*/  FMUL.FTZ R29, R27, R40 ;  /* 0x000000281b1d7220 */ /* 0x000fe20000410000 */
[----:B------:R-:W-:Y:S01]  /*16180*/  F2FP.F16.E4M3.UNPACK_B R21, R20.H1 ;  /* 0x00000014ff15723e */ /* 0x000fe200030006ff */
[----:B------:R-:W-:Y:S01]  /*16190*/  FFMA.FTZ R46, R11, R36, R46 ;  /* 0x000000240b2e7223 */ /* 0x000fe2000001002e */
[----:B------:R-:W-:Y:S01]  /*161a0*/  FFMA.FTZ R27, R7, R40, -R30 ;  /* 0x00000028071b7223 */ /* 0x000fe2000001081e */
[----:B------:R-:W-:-:S02]  /*161b0*/  HADD2.F32 R36, -RZ, R25.H0_H0 ;  /* 0x20000019ff247230 */ /* 0x000fc40000004100 */
[----:B------:R-:W-:Y:S01]  /*161c0*/  FFMA.FTZ R29, R7, R38, R29 ;  /* 0x00000026071d7223 */ /* 0x000fe2000001001d */
[--C-:B------:R-:W-:Y:S01]  /*161d0*/  HADD2.F32 R11, -RZ, R26.reuse.H0_H0 ;  /* 0x2000001aff0b7230 */ /* 0x100fe20000004100 */
[----:B------:R-:W-:Y:S01]  /*161e0*/  F2FP.F16.E4M3.UNPACK_B R20, R20 ;  /* 0x00000014ff14723e */ /* 0x000fe200020006ff */
[----:B------:R-:W-:Y:S01]  /*161f0*/  HADD2.F32 R30, -RZ, R21.H0_H0 ;  /* 0x20000015ff1e7230 */ /* 0x000fe20000004100 */
[----:B------:R-:W-:Y:S01]  /*16200*/  F2FP.F16.E4M3.UNPACK_B R8, R8 ;  /* 0x00000008ff08723e */ /* 0x000fe200020006ff */
[----:B------:R-:W-:Y:S02]  /*16210*/  HADD2.F32 R25, -RZ, R25.H1_H1 ;  /* 0x30000019ff197230 */ /* 0x000fe40000004100 */
[C---:B------:R-:W-:Y:S01]  /*16220*/  FMUL.FTZ R38, R11.reuse, R36 ;  /* 0x000000240b267220 */ /* 0x040fe20000410000 */
[----:B------:R-:W-:Y:S02]  /*16230*/  HADD2.F32 R26, -RZ, R26.H1_H1 ;  /* 0x3000001aff1a7230 */ /* 0x000fe40000004100 */
[----:B------:R-:W-:Y:S01]  /*16240*/  FMUL.FTZ R40, R11, R30 ;  /* 0x0000001e0b287220 */ /* 0x000fe20000410000 */
[----:B------:R-:W-:Y:S01]  /*16250*/  HADD2.F32 R21, -RZ, R21.H1_H1 ;  /* 0x30000015ff157230 */ /* 0x000fe20000004100 */
[----:B------:R-:W-:Y:S01]  /*16260*/  F2FP.SATFINITE.E4M3.F32.PACK_AB_MERGE_C R51, R52, R51, RZ ;  /* 0x000000333433723e */ /* 0x000fe200048070ff */
[----:B------:R-:W-:-:S02]  /*16270*/  HADD2.F32 R7, -RZ, R28.H0_H0 ;  /* 0x2000001cff077230 */ /* 0x000fc40000004100 */
[C---:B------:R-:W-:Y:S01]  /*16280*/  FMUL.FTZ R11, R26.reuse, R25 ;  /* 0x000000191a0b7220 */ /* 0x040fe20000410000 */
[----:B------:R-:W-:Y:S02]  /*16290*/  HADD2.F32 R28, -RZ, R28.H1_H1 ;  /* 0x3000001cff1c7230 */ /* 0x000fe40000004100 */
[----:B------:R-:W-:Y:S01]  /*162a0*/  FMUL.FTZ R26, R26, R21 ;  /* 0x000000151a1a7220 */ /* 0x000fe20000410000 */
[----:B------:R-:W-:Y:S01]  /*162b0*/  F2FP.SATFINITE.E4M3.F32.PACK_AB_MERGE_C R54, R54, R57, RZ ;  /* 0x000000393636723e */ /* 0x000fe200048070ff */
[C---:B------:R-:W-:Y:S01]  /*162c0*/  FFMA.FTZ R38, R7.reuse, R30, -R38 ;  /* 0x0000001e07267223 */ /* 0x040fe20000010826 */
[----:B------:R-:W-:Y:S01]  /*162d0*/  FFMA.FTZ R40, R7, R36, R40 ;  /* 0x0000002407287223 */ /* 0x000fe20000010028 */
[C---:B------:R-:W-:Y:S01]  /*162e0*/  FFMA.FTZ R43, R28.reuse, R21, -R11 ;  /* 0x000000151c2b7223 */ /* 0x040fe2000001080b */
[----:B------:R-:W-:Y:S01]  /*162f0*/  FFMA.FTZ R45, R28, R25, R26 ;  /* 0x000000191c2d7223 */ /* 0x000fe2000001001a */
[--C-:B------:R-:W-:Y:S01]  /*16300*/  HADD2.F32 R11, -RZ, R20.reuse.H0_H0 ;  /* 0x20000014ff0b7230 */ /* 0x100fe20000004100 */
[----:B------:R-:W-:Y:S01]  /*16310*/  F2FP.SATFINITE.E4M3.F32.PACK_AB_MERGE_C R5, R10, R5, R51 ;  /* 0x000000050a05723e */ /* 0x000fe20004807033 */
[----:B------:R-:W-:Y:S01]  /*16320*/  HADD2.F32 R21, -RZ, R20.H1_H1 ;  /* 0x30000014ff157230 */ /* 0x000fe20000004100 */
[----:B------:R-:W-:Y:S01]  /*16330*/  F2FP.SATFINITE.E4M3.F32.PACK_AB_MERGE_C R38, R43, R38, RZ ;  /* 0x000000262b26723e */ /* 0x000fe200048070ff */
[----:B------:R-:W-:Y:S01]  /*16340*/  HADD2.F32 R20, -RZ, R8.H0_H0 ;  /* 0x20000008ff147230 */ /* 0x000fe20000004100 */
[----:B------:R-:W-:Y:S01]  /*16350*/  F2FP.SATFINITE.E4M3.F32.PACK_AB_MERGE_C R40, R45, R40, RZ ;  /* 0x000000282d28723e */ /* 0x000fe200048070ff */
[----:B------:R-:W-:Y:S01]  /*16360*/  HADD2.F32 R7, -RZ, R6.H0_H0 ;  /* 0x20000006ff077230 */ /* 0x000fe20000004100 */
[----:B------:R-:W-:Y:S01]  /*16370*/  F2FP.SATFINITE.E4M3.F32.PACK_AB_MERGE_C R9, R24, R9, R54 ;  /* 0x000000091809723e */ /* 0x000fe20004807036 */
[----:B------:R-:W-:-:S02]  /*16380*/  HADD2.F32 R25, -RZ, R8.H1_H1 ;  /* 0x30000008ff197230 */ /* 0x000fc40000004100 */
[----:B------:R-:W-:Y:S02]  /*16390*/  HADD2.F32 R8, -RZ, R6.H1_H1 ;  /* 0x30000006ff087230 */ /* 0x000fe40000004100 */
[CC--:B------:R-:W-:Y:S01]  /*163a0*/  FMUL.FTZ R31, R7.reuse, R20.reuse ;  /* 0x00000014071f7220 */ /* 0x0c0fe20000410000 */
[--C-:B------:R-:W-:Y:S02]  /*163b0*/  HADD2.F32 R6, -RZ, R4.reuse.H0_H0 ;  /* 0x20000004ff067230 */ /* 0x100fe40000004100 */
[----:B------:R-:W-:Y:S01]  /*163c0*/  FMUL.FTZ R7, R7, R11 ;  /* 0x0000000b07077220 */ /* 0x000fe20000410000 */
[----:B------:R-:W-:Y:S02]  /*163d0*/  HADD2.F32 R4, -RZ, R4.H1_H1 ;  /* 0x30000004ff047230 */ /* 0x000fe40000004100 */
[C---:B------:R-:W-:Y:S01]  /*163e0*/  FMUL.FTZ R37, R8.reuse, R25 ;  /* 0x0000001908257220 */ /* 0x040fe20000410000 */
[----:B------:R-:W-:Y:S01]  /*163f0*/  FMUL.FTZ R8, R8, R21 ;  /* 0x0000001508087220 */ /* 0x000fe20000410000 */
        /* <DEDUP_REMOVED lines=11> */
[----:B------:R-:W-:Y:S02]  /*164b0*/  F2FP.SATFINITE.E4M3.F32.PACK_AB_MERGE_C R11, R58, R49, R11 ;  /* 0x000000313a0b723e */ /* 0x000fe4000480700b */
[----:B------:R-:W-:Y:S01]  /*164c0*/  F2FP.SATFINITE.E4M3.F32.PACK_AB_MERGE_C R8, R29, R46, R8 ;  /* 0x0000002e1d08723e */ /* 0x000fe20004807008 */
[----:B------:R3:W-:Y:S01]  /*164d0*/  STS.128 [R61+0x14400], R4 ;  /* 0x014400043d007388 */ /* 0x0007e20000000c00 */
[----:B------:R-:W-:-:S05]  /*164e0*/  F2FP.SATFINITE.E4M3.F32.PACK_AB_MERGE_C R10, R25, R20, R40 ;  /* 0x00000014190a723e */ /* 0x000fca0004807028 */
[----:B------:R3:W-:Y:S02]  /*164f0*/  STS.128 [R0+0x14400], R8 ;  /* 0x0144000800007388 */ /* 0x0007e40000000c00 */
.L_x_582:
[----:B------:R-:W-:Y:S05]  /*16500*/  BSYNC B1 ;  /* 0x0000000000017941 */ /* 0x000fea0003800000 */
.L_x_581:
[----:B------:R-:W-:Y:S05]  /*16510*/  @P2 BRA `(.L_x_563) ;  /* 0x0000000c00dc2947 */ /* 0x000fea0003800000 */
[----:B------:R-:W4:Y:S01]  /*16520*/  LDL R49, [R1+0x1c] ;  /* 0x00001c0001317983 */ /* 0x000f220000100800 */
[----:B-1-3-5:R-:W-:Y:S02]  /*16530*/  SHF.R.U32.HI R4, RZ, 0x8, R32 ;  /* 0x00000008ff047819 */ /* 0x02afe40000011620 */
[----:B------:R-:W-:Y:S02]  /*16540*/  LOP3.LUT R0, R32, 0xff, RZ, 0xc0, !PT ;  /* 0x000000ff20007812 */ /* 0x000fe400078ec0ff */
[----:B------:R-:W-:Y:S02]  /*16550*/  SHF.R.U32.HI R8, RZ, 0x8, R34 ;  /* 0x00000008ff087819 */ /* 0x000fe40000011622 */
[----:B------:R-:W-:Y:S02]  /*16560*/  LOP3.LUT R5, R4, 0xff, RZ, 0xc0, !PT ;  /* 0x000000ff04057812 */ /* 0x000fe400078ec0ff */
[----:B------:R-:W-:Y:S02]  /*16570*/  LEA.HI R3, R3, R174, RZ, 0x1c ;  /* 0x000000ae03037211 */ /* 0x000fe400078fe0ff */
[----:B------:R-:W-:-:S02]  /*16580*/  LOP3.LUT R4, R34, 0xff, RZ, 0xc0, !PT ;  /* 0x000000ff22047812 */ /* 0x000fc400078ec0ff */
[----:B------:R-:W-:Y:S02]  /*16590*/  LOP3.LUT R9, R8, 0xff, RZ, 0xc0, !PT ;  /* 0x000000ff08097812 */ /* 0x000fe400078ec0ff */
[----:B0-----:R-:W-:Y:S02]  /*165a0*/  PRMT R21, R5, 0x7604, R0 ;  /* 0x0000760405157816 */ /* 0x001fe40000000000 */
[----:B------:R-:W-:Y:S02]  /*165b0*/  SHF.R.S32.HI R0, RZ, 0x1f, R3 ;  /* 0x0000001fff007819 */ /* 0x000fe40000011403 */
[----:B------:R-:W-:Y:S02]  /*165c0*/  PRMT R25, R9, 0x7604, R4 ;  /* 0x0000760409197816 */ /* 0x000fe40000000004 */
[----:B------:R-:W-:Y:S01]  /*165d0*/  LEA.HI R4, R0, R3, RZ, 0x2 ;  /* 0x0000000300047211 */ /* 0x000fe200078f10ff */
[----:B------:R-:W-:Y:S01]  /*165e0*/  IMAD.SHL.U32 R3, R3, 0x10, RZ ;  /* 0x0000001003037824 */ /* 0x000fe200078e00ff */
[----:B------:R-:W-:-:S02]  /*165f0*/  SHF.R.U32.HI R7, RZ, 0x8, R33 ;  /* 0x00000008ff077819 */ /* 0x000fc40000011621 */
[----:B------:R-:W-:Y:S01]  /*16600*/  LOP3.LUT R6, R33, 0xff, RZ, 0xc0, !PT ;  /* 0x000000ff21067812 */ /* 0x000fe200078ec0ff */
[----:B------:R-:W-:Y:S01]  /*16610*/  IMAD.SHL.U32 R4, R4, 0x800, RZ ;  /* 0x0000080004047824 */ /* 0x000fe200078e00ff */
[----:B------:R-:W-:Y:S02]  /*16620*/  LOP3.LUT R0, R208, 0x30, R3, 0xf8, !PT ;  /* 0x00000030d0007812 */ /* 0x000fe400078ef803 */
[----:B------:R-:W-:Y:S02]  /*16630*/  LOP3.LUT R7, R7, 0xff, RZ, 0xc0, !PT ;  /* 0x000000ff07077812 */ /* 0x000fe400078ec0ff */
[----:B------:R-:W-:Y:S02]  /*16640*/  SHF.R.U32.HI R8, RZ, 0x8, R12 ;  /* 0x00000008ff087819 */ /* 0x000fe4000001160c */
[----:B------:R-:W-:Y:S02]  /*16650*/  LOP3.LUT R0, R0, R209, RZ, 0x3c, !PT ;  /* 0x000000d100007212 */ /* 0x000fe400078e3cff */
[----:B------:R-:W-:-:S02]  /*16660*/  LOP3.LUT R3, R4, 0xffffe000, RZ, 0xc0, !PT ;  /* 0xffffe00004037812 */ /* 0x000fc400078ec0ff */
[----:B------:R-:W-:Y:S02]  /*16670*/  PRMT R20, R7, 0x7604, R6 ;  /* 0x0000760407147816 */ /* 0x000fe40000000006 */
[----:B------:R-:W-:Y:S02]  /*16680*/  SHF.R.U32.HI R6, RZ, 0x8, R35 ;  /* 0x00000008ff067819 */ /* 0x000fe40000011623 */
[----:B------:R-:W-:Y:S02]  /*16690*/  LOP3.LUT R7, R12, 0xff, RZ, 0xc0, !PT ;  /* 0x000000ff0c077812 */ /* 0x000fe400078ec0ff */
[----:B------:R-:W-:Y:S02]  /*166a0*/  LOP3.LUT R8, R8, 0xff, RZ, 0xc0, !PT ;  /* 0x000000ff08087812 */ /* 0x000fe400078ec0ff */
[----:B------:R-:W-:Y:S02]  /*166b0*/  IADD3 R3, R0, R210, R3 ;  /* 0x000000d200037210 */ /* 0x000fe40007ffe003 */
[----:B------:R-:W-:-:S02]  /*166c0*/  LOP3.LUT R5, R35, 0xff, RZ, 0xc0, !PT ;  /* 0x000000ff23057812 */ /* 0x000fc400078ec0ff */
[----:B------:R-:W-:Y:S02]  /*166d0*/  LOP3.LUT R6, R6, 0xff, RZ, 0xc0, !PT ;  /* 0x000000ff06067812 */ /* 0x000fe400078ec0ff */
[----:B------:R-:W-:Y:S02]  /*166e0*/  PRMT R29, R8, 0x7604, R7 ;  /* 0x00007604081d7816 */ /* 0x000fe40000000007 */
[----:B------:R-:W-:Y:S02]  /*166f0*/  SHF.R.U32.HI R8, RZ, 0x8, R13 ;  /* 0x00000008ff087819 */ /* 0x000fe4000001160d */
[----:B------:R-:W-:Y:S02]  /*16700*/  IADD3 R0, R18, R3, RZ ;  /* 0x0000000312007210 */ /* 0x000fe40007ffe0ff */
[----:B------:R-:W-:Y:S02]  /*16710*/  PRMT R24, R6, 0x7604, R5 ;  /* 0x0000760406187816 */ /* 0x000fe40000000005 */
[----:B------:R-:W-:-:S02]  /*16720*/  LOP3.LUT R3, R8, 0xff, RZ, 0xc0, !PT ;  /* 0x000000ff08037812 */ /* 0x000fc400078ec0ff */
[----:B------:R-:W0:Y:S01]  /*16730*/  LDS.128 R8, [R0+0x14400] ;  /* 0x0144000000087984 */ /* 0x000e220000000c00 */
[----:B------:R-:W-:Y:S02]  /*16740*/  SHF.R.U32.HI R31, RZ, 0x8, R15 ;  /* 0x00000008ff1f7819 */ /* 0x000fe4000001160f */
[----:B------:R-:W-:Y:S02]  /*16750*/  LOP3.LUT R26, R13, 0xff, RZ, 0xc0, !PT ;  /* 0x000000ff0d1a7812 */ /* 0x000fe400078ec0ff */
[----:B------:R-:W-:Y:S02]  /*16760*/  LOP3.LUT R30, R15, 0xff, RZ, 0xc0, !PT ;  /* 0x000000ff0f1e7812 */ /* 0x000fe400078ec0ff */
[----:B------:R-:W-:Y:S02]  /*16770*/  LOP3.LUT R31, R31, 0xff, RZ, 0xc0, !PT ;  /* 0x000000ff1f1f7812 */ /* 0x000fe400078ec0ff */
[----:B------:R-:W-:Y:S02]  /*16780*/  PRMT R26, R3, 0x7604, R26 ;  /* 0x00007604031a7816 */ /* 0x000fe4000000001a */
[----:B------:R-:W-:-:S02]  /*16790*/  SHF.R.U32.HI R3, RZ, 0x10, R33 ;  /* 0x00000010ff037819 */ /* 0x000fc40000011621 */
[----:B------:R-:W-:Y:S02]  /*167a0*/  PRMT R30, R31, 0x7604, R30 ;  /* 0x000076041f1e7816 */ /* 0x000fe4000000001e */
[----:B------:R-:W-:Y:S01]  /*167b0*/  SHF.R.U32.HI R28, RZ, 0x8, R14 ;  /* 0x00000008ff1c7819 */ /* 0x000fe2000001160e */
[----:B------:R-:W-:Y:S01]  /*167c0*/  IMAD.U32 R3, R3, 0x10000, RZ ;  /* 0x0001000003037824 */ /* 0x000fe200078e00ff */
[----:B------:R-:W-:Y:S02]  /*167d0*/  SHF.R.U32.HI R31, RZ, 0x10, R13 ;  /* 0x00000010ff1f7819 */ /* 0x000fe4000001160d */
[----:B------:R-:W-:Y:S02]  /*167e0*/  LOP3.LUT R27, R14, 0xff, RZ, 0xc0, !PT ;  /* 0x000000ff0e1b7812 */ /* 0x000fe400078ec0ff */
[----:B------:R-:W-:Y:S01]  /*167f0*/  LOP3.LUT R28, R28, 0xff, RZ, 0xc0, !PT ;  /* 0x000000ff1c1c7812 */ /* 0x000fe200078ec0ff */
[----:B------:R-:W-:Y:S01]  /*16800*/  IMAD.U32 R31, R31, 0x10000, RZ ;  /* 0x000100001f1f7824 */ /* 0x000fe200078e00ff */
[----:B--2---:R-:W-:-:S02]  /*16810*/  SHF.R.U32.HI R39, RZ, 0x10, R15 ;  /* 0x00000010ff277819 */ /* 0x004fc4000001160f */
[----:B------:R-:W-:Y:S02]  /*16820*/  LOP3.LUT R3, R20, 0xff0000, R3, 0xf8, !PT ;  /* 0x00ff000014037812 */ /* 0x000fe400078ef803 */
[----:B----4-:R-:W-:Y:S02]  /*16830*/  PRMT R37, R28, 0x7604, R27 ;  /* 0x000076041c257816 */ /* 0x010fe4000000001b */
[----:B------:R-:W-:Y:S02]  /*16840*/  SHF.R.U32.HI R27, RZ, 0x10, R35 ;  /* 0x00000010ff1b7819 */ /* 0x000fe40000011623 */
[----:B------:R-:W-:Y:S02]  /*16850*/  SHF.L.U32 R39, R39, 0x10, RZ ;  /* 0x0000001027277819 */ /* 0x000fe400000006ff */
[----:B------:R-:W-:Y:S01]  /*16860*/  LOP3.LUT R31, R26, 0xff0000, R31, 0xf8, !PT ;  /* 0x00ff00001a1f7812 */ /* 0x000fe200078ef81f */
[----:B------:R-:W-:Y:S01]  /*16870*/  IMAD.U32 R27, R27, 0x10000, RZ ;  /* 0x000100001b1b7824 */ /* 0x000fe200078e00ff */
        /* <DEDUP_REMOVED lines=12> */
[----:B------:R-:W-:-:S02]  /*16940*/  F2FP.F16.E4M3.UNPACK_B R39, R37 ;  /* 0x00000025ff27723e */ /* 0x000fc400020006ff */
[----:B------:R-:W-:Y:S02]  /*16950*/  LOP3.LUT R27, R24, 0xff0000, R27, 0xf8, !PT ;  /* 0x00ff0000181b7812 */ /* 0x000fe400078ef81b */
[----:B------:R-:W-:Y:S01]  /*16960*/  F2FP.F16.E4M3.UNPACK_B R34, R33 ;  /* 0x00000021ff22723e */ /* 0x000fe200020006ff */
[--C-:B------:R-:W-:Y:S01]  /*16970*/  HADD2.F32 R40, -RZ, R39.reuse.H0_H0 ;  /* 0x20000027ff287230 */ /* 0x100fe20000004100 */
[----:B------:R-:W-:Y:S01]  /*16980*/  LOP3.LUT R36, R27, 0xff000000, R35, 0xf8, !PT ;  /* 0xff0000001b247812 */ /* 0x000fe200078ef823 */
[----:B------:R-:W-:Y:S01]  /*16990*/  HADD2.F32 R39, -RZ, R39.H1_H1 ;  /* 0x30000027ff277230 */ /* 0x000fe20000004100 */
[----:B0-----:R-:W-:Y:S01]  /*169a0*/  F2FP.F16.E4M3.UNPACK_B R27, R9.H1 ;  /* 0x00000009ff1b723e */ /* 0x001fe200030006ff */
[----:B------:R-:W-:Y:S01]  /*169b0*/  HADD2.F32 R35, -RZ, R34.H0_H0 ;  /* 0x20000022ff237230 */ /* 0x000fe20000004100 */
[-C--:B------:R-:W-:Y:S02]  /*169c0*/  F2FP.F16.E4M3.UNPACK_B R28, R10.reuse ;  /* 0x0000000aff1c723e */ /* 0x080fe400020006ff */
[----:B------:R-:W-:-:S02]  /*169d0*/  F2FP.F16.E4M3.UNPACK_B R29, R10.H1 ;  /* 0x0000000aff1d723e */ /* 0x000fc400030006ff */
[----:B------:R-:W-:Y:S02]  /*169e0*/  F2FP.F16.E4M3.UNPACK_B R10, R37.H1 ;  /* 0x00000025ff0a723e */ /* 0x000fe400030006ff */
[----:B------:R-:W-:Y:S02]  /*169f0*/  F2FP.F16.E4M3.UNPACK_B R33, R33.H1 ;  /* 0x00000021ff21723e */ /* 0x000fe400030006ff */
[-C--:B------:R-:W-:Y:S02]  /*16a00*/  F2FP.F16.E4M3.UNPACK_B R30, R11.reuse ;  /* 0x0000000bff1e723e */ /* 0x080fe400020006ff */
[----:B------:R-:W-:Y:S01]  /*16a10*/  F2FP.F16.E4M3.UNPACK_B R31, R11.H1 ;  /* 0x0000000bff1f723e */ /* 0x000fe200030006ff */
[----:B------:R-:W-:Y:S01]  /*16a20*/  HADD2.F32 R37, -RZ, R33.H0_H0 ;  /* 0x20000021ff257230 */ /* 0x000fe20000004100 */
[-C--:B------:R-:W-:Y:S02]  /*16a30*/  F2FP.F16.E4M3.UNPACK_B R11, R8.reuse ;  /* 0x00000008ff0b723e */ /* 0x080fe400020006ff */
[----:B------:R-:W-:Y:S01]  /*16a40*/  F2FP.F16.E4M3.UNPACK_B R26, R8.H1 ;  /* 0x00000008ff1a723e */ /* 0x000fe200030006ff */
[----:B------:R-:W0:Y:S02]  /*16a50*/  LDS.128 R4, [R49+0x14400] ;  /* 0x0144000031047984 */ /* 0x000e240000000c00 */
[----:B0-----:R-:W-:-:S02]  /*16a60*/  F2FP.F16.E4M3.UNPACK_B R3, R6 ;  /* 0x00000006ff03723e */ /* 0x001fc400020006ff */
[----:B------:R-:W-:Y:S02]  /*16a70*/  F2FP.F16.E4M3.UNPACK_B R21, R6.H1 ;  /* 0x00000006ff15723e */ /* 0x000fe400030006ff */
[----:B------:R-:W-:Y:S02]  /*16a80*/  F2FP.F16.E4M3.UNPACK_B R6, R9 ;  /* 0x00000009ff06723e */ /* 0x000fe400020006ff */
[-C--:B------:R-:W-:Y:S02]  /*16a90*/  F2FP.F16.E4M3.UNPACK_B R14, R5.reuse ;  /* 0x00000005ff0e723e */ /* 0x080fe400020006ff */
[----:B------:R-:W-:Y:S01]  /*16aa0*/  F2FP.F16.E4M3.UNPACK_B R15, R5.H1 ;  /* 0x00000005ff0f723e */ /* 0x000fe200030006ff */
[--C-:B------:R-:W-:Y:S01]  /*16ab0*/  HADD2.F32 R5, -RZ, R6.reuse.H0_H0 ;  /* 0x20000006ff057230 */ /* 0x100fe20000004100 */
[-C--:B------:R-:W-:Y:S01]  /*16ac0*/  F2FP.F16.E4M3.UNPACK_B R24, R7.reuse ;  /* 0x00000007ff18723e */ /* 0x080fe200020006ff */
[----:B------:R-:W-:Y:S01]  /*16ad0*/  HADD2.F32 R6, -RZ, R6.H1_H1 ;  /* 0x30000006ff067230 */ /* 0x000fe20000004100 */
[----:B------:R-:W-:Y:S01]  /*16ae0*/  F2FP.F16.E4M3.UNPACK_B R25, R7.H1 ;  /* 0x00000007ff19723e */ /* 0x000fe200030006ff */
[----:B------:R-:W-:Y:S01]  /*16af0*/  HADD2.F32 R8, -RZ, R15.H0_H0 ;  /* 0x2000000fff087230 */ /* 0x000fe20000004100 */
[----:B------:R-:W-:Y:S01]  /*16b00*/  F2FP.F16.E4M3.UNPACK_B R7, R4 ;  /* 0x00000004ff07723e */ /* 0x000fe200020006ff */
[----:B------:R-:W-:Y:S01]  /*16b10*/  FMUL.FTZ R9, R5, R40 ;  /* 0x0000002805097220 */ /* 0x000fe20000410000 */
[----:B------:R-:W-:Y:S01]  /*16b20*/  F2FP.F16.E4M3.UNPACK_B R13, R4.H1 ;  /* 0x00000004ff0d723e */ /* 0x000fe200030006ff */
[----:B------:R-:W-:-:S02]  /*16b30*/  HADD2.F32 R4, -RZ, R14.H0_H0 ;  /* 0x2000000eff047230 */ /* 0x000fc40000004100 */
[----:B------:R-:W-:Y:S01]  /*16b40*/  FMUL.FTZ R41, R5, R35 ;  /* 0x0000002305297220 */ /* 0x000fe20000410000 */
[----:B------:R-:W-:Y:S02]  /*16b50*/  HADD2.F32 R14, -RZ, R14.H1_H1 ;  /* 0x3000000eff0e7230 */ /* 0x000fe40000004100 */
[----:B------:R-:W-:Y:S01]  /*16b60*/  FMUL.FTZ R43, R6, R39 ;  /* 0x00000027062b7220 */ /* 0x000fe20000410000 */
[----:B------:R-:W-:Y:S02]  /*16b70*/  HADD2.F32 R15, -RZ, R15.H1_H1 ;  /* 0x3000000fff0f7230 */ /* 0x000fe40000004100 */
[C---:B------:R-:W-:Y:S01]  /*16b80*/  FFMA.FTZ R5, R4.reuse, R35, -R9 ;  /* 0x0000002304057223 */ /* 0x040fe20000010809 */
[----:B------:R-:W-:Y:S01]  /*16b90*/  FFMA.FTZ R9, R4, R40, R41 ;  /* 0x0000002804097223 */ /* 0x000fe20000010029 */
[----:B------:R-:W-:Y:S02]  /*16ba0*/  HADD2.F32 R35, -RZ, R34.H1_H1 ;  /* 0x30000022ff237230 */ /* 0x000fe40000004100 */
[----:B------:R-:W-:-:S02]  /*16bb0*/  HADD2.F32 R41, -RZ, R10.H0_H0 ;  /* 0x2000000aff297230 */ /* 0x000fc40000004100 */
        /* <DEDUP_REMOVED lines=20> */
[----:B------:R-:W-:Y:S02]  /*16d00*/  HADD2.F32 R8, -RZ, R24.H0_H0 ;  /* 0x20000018ff087230 */ /* 0x000fe40000004100 */
[C---:B------:R-:W-:Y:S01]  /*16d10*/  FMUL.FTZ R43, R10.reuse, R39 ;  /* 0x000000270a2b7220 */ /* 0x040fe20000410000 */
[----:B------:R-:W-:Y:S02]  /*16d20*/  HADD2.F32 R37, -RZ, R37.H1_H1 ;  /* 0x30000025ff257230 */ /* 0x000fe40000004100 */
[----:B------:R-:W-:Y:S01]  /*16d30*/  FMUL.FTZ R10, R10, R35 ;  /* 0x000000230a0a7220 */ /* 0x000fe20000410000 */
[----:B------:R-:W-:-:S02]  /*16d40*/  HADD2.F32 R30, -RZ, R30.H1_H1 ;  /* 0x3000001eff1e7230 */ /* 0x000fc40000004100 */
[C---:B------:R-:W-:Y:S01]  /*16d50*/  FFMA.FTZ R34, R15.reuse, R34, R27 ;  /* 0x000000220f227223 */ /* 0x040fe2000001001b */
[----:B------:R-:W-:Y:S02]  /*16d60*/  HADD2.F32 R33, -RZ, R33.H1_H1 ;  /* 0x30000021ff217230 */ /* 0x000fe40000004100 */
[C---:B------:R-:W-:Y:S01]  /*16d70*/  FFMA.FTZ R43, R8.reuse, R35, -R43 ;  /* 0x00000023082b7223 */ /* 0x040fe2000001082b */
[----:B------:R-:W-:Y:S01]  /*16d80*/  FFMA.FTZ R39, R8, R39, R10 ;  /* 0x0000002708277223 */ /* 0x000fe2000001000a */
[----:B------:R-:W-:Y:S01]  /*16d90*/  FFMA.FTZ R40, R15, R14, -R40 ;  /* 0x0000000e0f287223 */ /* 0x000fe20000010828 */
[----:B------:R-:W-:Y:S02]  /*16da0*/  HADD2.F32 R24, -RZ, R24.H1_H1 ;  /* 0x30000018ff187230 */ /* 0x000fe40000004100 */
[C---:B------:R-:W-:Y:S01]  /*16db0*/  FMUL.FTZ R35, R30.reuse, R37 ;  /* 0x000000251e237220 */ /* 0x040fe20000410000 */
[----:B------:R-:W-:Y:S02]  /*16dc0*/  HADD2.F32 R27, -RZ, R42.H0_H0 ;  /* 0x2000002aff1b7230 */ /* 0x000fe40000004100 */
[----:B------:R-:W-:Y:S01]  /*16dd0*/  FMUL.FTZ R30, R30, R33 ;  /* 0x000000211e1e7220 */ /* 0x000fe20000410000 */
[----:B------:R-:W-:-:S02]  /*16de0*/  HADD2.F32 R10, -RZ, R31.H0_H0 ;  /* 0x2000001fff0a7230 */ /* 0x000fc40000004100 */
[C---:B------:R-:W-:Y:S01]  /*16df0*/  FFMA.FTZ R46, R24.reuse, R33, -R35 ;  /* 0x00000021182e7223 */ /* 0x040fe20000010823 */
[--C-:B------:R-:W-:Y:S02]  /*16e00*/  HADD2.F32 R15, -RZ, R36.reuse.H0_H0 ;  /* 0x20000024ff0f7230 */ /* 0x100fe40000004100 */
[----:B------:R-:W-:Y:S01]  /*16e10*/  FFMA.FTZ R48, R24, R37, R30 ;  /* 0x0000002518307223 */ /* 0x000fe2000001001e */
[----:B------:R-:W-:Y:S02]  /*16e20*/  HADD2.F32 R8, -RZ, R25.H0_H0 ;  /* 0x20000019ff087230 */ /* 0x000fe40000004100 */
[C---:B------:R-:W-:Y:S01]  /*16e30*/  FMUL.FTZ R47, R10.reuse, R27 ;  /* 0x0000001b0a2f7220 */ /* 0x040fe20000410000 */
[----:B------:R-:W-:Y:S01]  /*16e40*/  F2FP.F16.E4M3.UNPACK_B R24, R38.H1 ;  /* 0x00000026ff18723e */ /* 0x000fe200030006ff */
[----:B------:R-:W-:Y:S01]  /*16e50*/  FMUL.FTZ R10, R10, R15 ;  /* 0x0000000f0a0a7220 */ /* 0x000fe20000410000 */
[----:B------:R-:W-:Y:S01]  /*16e60*/  F2FP.F16.E4M3.UNPACK_B R14, R32.H1 ;  /* 0x00000020ff0e723e */ /* 0x000fe200030006ff */
[----:B------:R-:W-:-:S02]  /*16e70*/  HADD2.F32 R36, -RZ, R36.H1_H1 ;  /* 0x30000024ff247230 */ /* 0x000fc40000004100 */
[C---:B------:R-:W-:Y:S01]  /*16e80*/  FFMA.FTZ R47, R8.reuse, R15, -R47 ;  /* 0x0000000f082f7223 */ /* 0x040fe2000001082f */
[----:B------:R-:W-:Y:S01]  /*16e90*/  FFMA.FTZ R37, R8, R27, R10 ;  /* 0x0000001b08257223 */ /* 0x000fe2000001000a */
[----:B------:R-:W-:Y:S01]  /*16ea0*/  HADD2.F32 R42, -RZ, R42.H1_H1 ;  /* 0x3000002aff2a7230 */ /* 0x000fe20000004100 */
[----:B------:R-:W-:Y:S01]  /*16eb0*/  F2FP.F16.E4M3.UNPACK_B R38, R38 ;  /* 0x00000026ff26723e */ /* 0x000fe200020006ff */
[----:B------:R-:W-:Y:S01]  /*16ec0*/  HADD2.F32 R31, -RZ, R31.H1_H1 ;  /* 0x3000001fff1f7230 */ /* 0x000fe20000004100 */
[----:B------:R-:W-:Y:S01]  /*16ed0*/  F2FP.F16.E4M3.UNPACK_B R32, R32 ;  /* 0x00000020ff20723e */ /* 0x000fe200020006ff */
[----:B------:R-:W-:Y:S01]  /*16ee0*/  HADD2.F32 R27, -RZ, R24.H0_H0 ;  /* 0x20000018ff1b7230 */ /* 0x000fe20000004100 */
[----:B------:R-:W-:Y:S01]  /*16ef0*/  F2FP.SATFINITE.E4M3.F32.PACK_AB_MERGE_C R40, R40, R45, RZ ;  /* 0x0000002d2828723e */ /* 0x000fe200048070ff */
[----:B------:R-:W-:Y:S02]  /*16f00*/  HADD2.F32 R10, -RZ, R26.H0_H0 ;  /* 0x2000001aff0a7230 */ /* 0x000fe40000004100 */
[----:B------:R-:W-:Y:S01]  /*16f10*/  FMUL.FTZ R30, R31, R42 ;  /* 0x0000002a1f1e7220 */ /* 0x000fe20000410000 */
[----:B------:R-:W-:-:S02]  /*16f20*/  HADD2.F32 R15, -RZ, R14.H0_H0 ;  /* 0x2000000eff0f7230 */ /* 0x000fc40000004100 */
[-C--:B------:R-:W-:Y:S01]  /*16f30*/  FMUL.FTZ R33, R31, R36.reuse ;  /* 0x000000241f217220 */ /* 0x080fe20000410000 */
        /* <DEDUP_REMOVED lines=10> */
[----:B------:R-:W-:Y:S01]  /*16fe0*/  FFMA.FTZ R30, R8, R27, R10 ;  /* 0x0000001b081e7223 */ /* 0x000fe2000001000a */
[----:B------:R-:W-:Y:S02]  /*16ff0*/  HADD2.F32 R13, -RZ, R13.H1_H1 ;  /* 0x3000000dff0d7230 */ /* 0x000fe40000004100 */
        /* <DEDUP_REMOVED lines=8> */
[----:B------:R-:W-:Y:S01]  /*17080*/  F2FP.SATFINITE.E4M3.F32.PACK_AB_MERGE_C R5, R4, R5, R40 ;  /* 0x000000050405723e */ /* 0x000fe20004807028 */
        /* <DEDUP_REMOVED lines=11> */
[----:B------:R-:W-:Y:S01]  /*17140*/  FMUL.FTZ R11, R11, R32 ;  /* 0x000000200b0b7220 */ /* 0x000fe20000410000 */
[----:B------:R-:W-:Y:S01]  /*17150*/  F2FP.F16.E4M3.UNPACK_B R10, R20.H1 ;  /* 0x00000014ff0a723e */ /* 0x000fe200030006ff */
[----:B------:R-:W-:Y:S01]  /*17160*/  FFMA.FTZ R32, R7, R32, -R14 ;  /* 0x0000002007207223 */ /* 0x000fe2000001080e */
[----:B------:R-:W-:-:S02]  /*17170*/  HADD2.F32 R14, -RZ, R13.H0_H0 ;  /* 0x2000000dff0e7230 */ /* 0x000fc40000004100 */
[----:B------:R-:W-:Y:S01]  /*17180*/  FFMA.FTZ R38, R7, R38, R11 ;  /* 0x0000002607267223 */ /* 0x000fe2000001000b */
[----:B------:R-:W-:Y:S01]  /*17190*/  HADD2.F32 R8, -RZ, R29.H0_H0 ;  /* 0x2000001dff087230 */ /* 0x000fe20000004100 */
[----:B------:R-:W-:Y:S01]  /*171a0*/  F2FP.F16.E4M3.UNPACK_B R12, R12 ;  /* 0x0000000cff0c723e */ /* 0x000fe200020006ff */
[----:B------:R-:W-:Y:S01]  /*171b0*/  HADD2.F32 R11, -RZ, R10.H0_H0 ;  /* 0x2000000aff0b7230 */ /* 0x000fe20000004100 */
[----:B------:R-:W-:Y:S01]  /*171c0*/  F2FP.F16.E4M3.UNPACK_B R20, R20 ;  /* 0x00000014ff14723e */ /* 0x000fe200020006ff */
[----:B------:R-:W-:Y:S02]  /*171d0*/  HADD2.F32 R7, -RZ, R21.H0_H0 ;  /* 0x20000015ff077230 */ /* 0x000fe40000004100 */
[C---:B------:R-:W-:Y:S01]  /*171e0*/  FMUL.FTZ R36, R8.reuse, R14 ;  /* 0x0000000e08247220 */ /* 0x040fe20000410000 */
[----:B------:R-:W-:Y:S02]  /*171f0*/  HADD2.F32 R24, -RZ, R13.H1_H1 ;  /* 0x3000000dff187230 */ /* 0x000fe40000004100 */
[----:B------:R-:W-:Y:S01]  /*17200*/  FMUL.FTZ R8, R8, R11 ;  /* 0x0000000b08087220 */ /* 0x000fe20000410000 */
[----:B------:R-:W-:-:S02]  /*17210*/  HADD2.F32 R29, -RZ, R29.H1_H1 ;  /* 0x3000001dff1d7230 */ /* 0x000fc40000004100 */
[----:B------:R-:W-:Y:S01]  /*17220*/  FFMA.FTZ R36, R7, R11, -R36 ;  /* 0x0000000b07247223 */ /* 0x000fe20000010824 */
[----:B------:R-:W-:Y:S01]  /*17230*/  HADD2.F32 R10, -RZ, R10.H1_H1 ;  /* 0x3000000aff0a7230 */ /* 0x000fe20000004100 */
[----:B------:R-:W-:Y:S01]  /*17240*/  F2FP.SATFINITE.E4M3.F32.PACK_AB_MERGE_C R26, R26, R31, RZ ;  /* 0x0000001f1a1a723e */ /* 0x000fe200048070ff */
[----:B------:R-:W-:Y:S02]  /*17250*/  HADD2.F32 R21, -RZ, R21.H1_H1 ;  /* 0x30000015ff157230 */ /* 0x000fe40000004100 */
[C---:B------:R-:W-:Y:S01]  /*17260*/  FMUL.FTZ R42, R29.reuse, R24 ;  /* 0x000000181d2a7220 */ /* 0x040fe20000410000 */
[----:B------:R-:W-:Y:S01]  /*17270*/  F2FP.SATFINITE.E4M3.F32.PACK_AB_MERGE_C R9, R6, R9, R34 ;  /* 0x000000090609723e */ /* 0x000fe20004807022 */
[----:B------:R-:W-:Y:S01]  /*17280*/  FMUL.FTZ R11, R29, R10 ;  /* 0x0000000a1d0b7220 */ /* 0x000fe20000410000 */
[----:B------:R-:W-:Y:S01]  /*17290*/  FFMA.FTZ R29, R7, R14, R8 ;  /* 0x0000000e071d7223 */ /* 0x000fe20000010008 */
[----:B------:R-:W-:Y:S01]  /*172a0*/  FFMA.FTZ R35, R21, R10, -R42 ;  /* 0x0000000a15237223 */ /* 0x000fe2000001082a */
[----:B------:R-:W-:-:S02]  /*172b0*/  HADD2.F32 R8, -RZ, R28.H0_H0 ;  /* 0x2000001cff087230 */ /* 0x000fc40000004100 */
[----:B------:R-:W-:Y:S01]  /*172c0*/  FFMA.FTZ R42, R21, R24, R11 ;  /* 0x00000018152a7223 */ /* 0x000fe2000001000b */
[----:B------:R-:W-:Y:S01]  /*172d0*/  HADD2.F32 R11, -RZ, R12.H0_H0 ;  /* 0x2000000cff0b7230 */ /* 0x000fe20000004100 */
[----:B------:R-:W-:Y:S01]  /*172e0*/  F2FP.SATFINITE.E4M3.F32.PACK_AB_MERGE_C R4, R32, R25, R26 ;  /* 0x000000192004723e */ /* 0x000fe2000480701a */
[----:B------:R-:W-:Y:S01]  /*172f0*/  HADD2.F32 R10, -RZ, R20.H0_H0 ;  /* 0x20000014ff0a7230 */ /* 0x000fe20000004100 */
[----:B------:R-:W-:Y:S01]  /*17300*/  F2FP.SATFINITE.E4M3.F32.PACK_AB_MERGE_C R35, R35, R36, RZ ;  /* 0x000000242323723e */ /* 0x000fe200048070ff */
        /* <DEDUP_REMOVED lines=10> */
[C---:B------:R-:W-:Y:S01]  /*173b0*/  FFMA.FTZ R14, R7.reuse, R10, -R14 ;  /* 0x0000000a070e7223 */ /* 0x040fe2000001080e */
[----:B------:R-:W-:Y:S01]  /*173c0*/  FFMA.FTZ R10, R7, R11, R8 ;  /* 0x0000000b070a7223 */ /* 0x000fe20000010008 */
[C---:B------:R-:W-:Y:S01]  /*173d0*/  FFMA.FTZ R13, R3.reuse, R20, -R24 ;  /* 0x00000014030d7223 */ /* 0x040fe20000010818 */
[----:B------:R-:W-:Y:S01]  /*173e0*/  FFMA.FTZ R15, R3, R12, R15 ;  /* 0x0000000c030f7223 */ /* 0x000fe2000001000f */
[----:B------:R-:W-:Y:S02]  /*173f0*/  F2FP.SATFINITE.E4M3.F32.PACK_AB_MERGE_C R7, R50, R47, RZ ;  /* 0x0000002f3207723e */ /* 0x000fe400048070ff */
[----:B------:R-:W-:-:S02]  /*17400*/  F2FP.SATFINITE.E4M3.F32.PACK_AB_MERGE_C R11, R52, R37, RZ ;  /* 0x00000025340b723e */ /* 0x000fc400048070ff */
[----:B------:R-:W-:Y:S02]  /*17410*/  F2FP.SATFINITE.E4M3.F32.PACK_AB_MERGE_C R8, R33, R30, RZ ;  /* 0x0000001e2108723e */ /* 0x000fe400048070ff */
[----:B------:R-:W-:Y:S02]  /*17420*/  F2FP.SATFINITE.E4M3.F32.PACK_AB_MERGE_C R7, R46, R43, R7 ;  /* 0x0000002b2e07723e */ /* 0x000fe40004807007 */
[----:B------:R-:W-:Y:S02]  /*17430*/  F2FP.SATFINITE.E4M3.F32.PACK_AB_MERGE_C R6, R13, R14, R35 ;  /* 0x0000000e0d06723e */ /* 0x000fe40004807023 */
[----:B------:R-:W-:Y:S02]  /*17440*/  F2FP.SATFINITE.E4M3.F32.PACK_AB_MERGE_C R11, R48, R39, R11 ;  /* 0x00000027300b723e */ /* 0x000fe4000480700b */
[----:B------:R-:W-:Y:S01]  /*17450*/  F2FP.SATFINITE.E4M3.F32.PACK_AB_MERGE_C R8, R38, R27, R8 ;  /* 0x0000001b2608723e */ /* 0x000fe20004807008 */
[----:B------:R0:W-:Y:S01]  /*17460*/  STS.128 [R49+0x14400], R4 ;  /* 0x0144000431007388 */ /* 0x0001e20000000c00 */
[----:B------:R-:W-:-:S05]  /*17470*/  F2FP.SATFINITE.E4M3.F32.PACK_AB_MERGE_C R10, R15, R10, R29 ;  /* 0x0000000a0f0a723e */ /* 0x000fca000480701d */
[----:B------:R0:W-:Y:S02]  /*17480*/  STS.128 [R0+0x14400], R8 ;  /* 0x0144000800007388 */ /* 0x0001e40000000c00 */
.L_x_563:
[----:B------:R-:W-:Y:S05]  /*17490*/  BSYNC B0 ;  /* 0x0000000000007941 */ /* 0x000fea0003800000 */
.L_x_556:
[----:B------:R-:W-:Y:S01]  /*174a0*/  @!PT LDS RZ, [RZ] ;  /* 0x00000000fffff984 */ /* 0x000fe20000000800 */
[----:B------:R-:W-:Y:S01]  /*174b0*/  @!PT LDS RZ, [RZ] ;  /* 0x00000000fffff984 */ /* 0x000fe20000000800 */
[----:B------:R-:W-:Y:S01]  /*174c0*/  @!PT LDS RZ, [RZ] ;  /* 0x00000000fffff984 */ /* 0x000fe20000000800 */
[----:B------:R-:W-:Y:S01]  /*174d0*/  @!PT LDS RZ, [RZ] ;  /* 0x00000000fffff984 */ /* 0x000fe20000000800 */
[----:B------:R1:W-:Y:S06]  /*174e0*/  MEMBAR.ALL.CTA ;  /* 0x0000000000007992 */ /* 0x0003ec0000008000 */
[----:B-1----:R-:W1:Y:S01]  /*174f0*/  FENCE.VIEW.ASYNC.S ;  /* 0x00000000000073c6 */ /* 0x002e620000000000 */
[----:B------:R-:W-:Y:S05]  /*17500*/  WARPSYNC.ALL ;  /* 0x0000000000007948 */ /* 0x000fea0003800000 */
[----:B-1----:R-:W-:Y:S06]  /*17510*/  BAR.SYNC.DEFER_BLOCKING 0xd, 0x100 ;  /* 0x0344000000007b1d */ /* 0x002fec0000010000 */
.L_x_554:
[----:B0--3--:R-:W-:-:S05]  /*17520*/  IMAD.U32 R0, RZ, RZ, UR48 ;  /* 0x00000030ff007e24 */ /* 0x009fca000f8e00ff */
[----:B------:R-:W-:-:S13]  /*17530*/  ISETP.NE.AND P0, PT, R0, 0x3, PT ;  /* 0x000000030000780c */ /* 0x000fda0003f05270 */
[----:B------:R-:W-:Y:S05]  /*17540*/  @!P0 BRA `(.L_x_583) ;  /* 0x0000000000048947 */ /* 0x000fea0003800000 */
[----:B------:R-:W-:Y:S01]  /*17550*/  BPT.TRAP 0x1 ;  /* 0x000000040000795c */ /* 0x000fe20000300000 */
.L_x_583:
[----:B------:R-:W-:Y:S01]  /*17560*/  IMAD R0, R205, 0x8, R18 ;  /* 0x00000008cd007824 */ /* 0x000fe200078e0212 */
[----:B-1----:R-:W-:-:S04]  /*17570*/  SHF.L.U32 R3, R211, 0x1f, RZ ;  /* 0x0000001fd3037819 */ /* 0x002fc800000006ff */
[----:B------:R0:W1:Y:S01]  /*17580*/  SYNCS.PHASECHK.TRANS64.TRYWAIT P1, [R0+URZ+0x29830], R3 ;  /* 0x02983003000075a7 */ /* 0x000062000802017f */
[----:B------:R-:W-:Y:S05]  /*17590*/  @!P0 BRA `(.L_x_584) ;  /* 0x0000000000048947 */ /* 0x000fea0003800000 */
[----:B------:R-:W-:Y:S01]  /*175a0*/  BPT.TRAP 0x1 ;  /* 0x000000040000795c */ /* 0x000fe20000300000 */
.L_x_584:
[----:B------:R-:W-:Y:S01]  /*175b0*/  IMAD.MOV.U32 R87, RZ, RZ, RZ ;  /* 0x000000ffff577224 */ /* 0x000fe200078e00ff */
[----:B-1----:R-:W-:Y:S06]  /*175c0*/  @P1 BRA `(.L_x_585) ;  /* 0x0000000000081947 */ /* 0x002fec0003800000 */
[----:B------:R-:W1:Y:S02]  /*175d0*/  SYNCS.PHASECHK.TRANS64.TRYWAIT P1, [R0+URZ+0x29830], R3 ;  /* 0x02983003000075a7 */ /* 0x000e64000802017f */
[----:B-1----:R-:W-:Y:S05]  /*175e0*/  @!P1 BRA `(.L_x_586) ;  /* 0x0000012000f09947 */ /* 0x002fea0003800000 */
.L_x_585:
[----:B------:R-:W-:Y:S05]  /*175f0*/  WARPSYNC.ALL ;  /* 0x0000000000007948 */ /* 0x000fea0003800000 */
[----:B01----:R-:W-:Y:S01]  /*17600*/  IADD3 R3, R18, 0x1a400, RZ ;  /* 0x0001a40012037810 */ /* 0x003fe20007ffe0ff */
[----:B-----5:R-:W-:Y:S01]  /*17610*/  IMAD.MOV.U32 R5, RZ, RZ, -0x7fffffe0 ;  /* 0x80000020ff057424 */ /* 0x020fe200078e00ff */
[----:B------:R-:W-:Y:S01]  /*17620*/  R2UR UR28, R44 ;  /* 0x000000002c1c72ca */ /* 0x000fe200000e0000 */
[----:B------:R-:W-:Y:S01]  /*17630*/  WARPGROUP.ARRIVE ;  /* 0x00000000000079c5 */ /* 0x000fe20000000000 */
[----:B------:R-:W-:Y:S01]  /*17640*/  SHF.R.U32.HI R3, RZ, 0x4, R3 ;  /* 0x00000004ff037819 */ /* 0x000fe20000011603 */
[----:B------:R-:W-:Y:S01]  /*17650*/  UMOV UR29, 0x80000020 ;  /* 0x80000020001d7882 */ /* 0x000fe20000000000 */
[----:B------:R-:W-:Y:S01]  /*17660*/  R2UR UR31, R5 ;  /* 0x00000000051f72ca */ /* 0x000fe200000e0000 */
[----:B------:R-:W-:Y:S01]  /*17670*/  UMOV UR5, UR29 ;  /* 0x0000001d00057c82 */ /* 0x000fe20008000000 */
[----:B------:R-:W-:Y:S01]  /*17680*/  LOP3.LUT R3, R3, 0x3fff, RZ, 0xc0, !PT ;  /* 0x00003fff03037812 */ /* 0x000fe200078ec0ff */
[----:B------:R-:W-:Y:S01]  /*17690*/  IMAD.MOV.U32 R11, RZ, RZ, -0x7fffffe0 ;  /* 0x80000020ff0b7424 */ /* 0x000fe200078e00ff */
[----:B------:R-:W-:Y:S01]  /*176a0*/  MOV R7, 0x80000020 ;  /* 0x8000002000077802 */ /* 0x000fe20000000f00 */
[----:B------:R-:W-:Y:S01]  /*176b0*/  UMOV UR9, UR29 ;  /* 0x0000001d00097c82 */ /* 0x000fe20008000000 */
[----:B------:R-:W-:Y:S01]  /*176c0*/  LOP3.LUT R9, R3, 0x10000, RZ, 0xfc, !PT ;  /* 0x0001000003097812 */ /* 0x000fe200078efcff */
[----:B------:R-:W-:Y:S01]  /*176d0*/  UMOV UR13, UR29 ;  /* 0x0000001d000d7c82 */ /* 0x000fe20008000000 */
[----:B------:R-:W-:Y:S01]  /*176e0*/  R2UR UR7, R7 ;  /* 0x00000000070772ca */ /* 0x000fe200000e0000 */
[----:B------:R-:W-:Y:S01]  /*176f0*/  ULOP3.LUT UR28, UR28, 0x10000, URZ, 0xfc, !UPT ;  /* 0x000100001c1c7892 */ /* 0x000fe2000f8efc3f */
[----:B------:R-:W-:Y:S01]  /*17700*/  R2UR UR11, R11 ;  /* 0x000000000b0b72ca */ /* 0x000fe200000e0000 */
[----:B----4-:R-:W-:Y:S01]  /*17710*/  IMAD R4, R205, 0x780, R9 ;  /* 0x00000780cd047824 */ /* 0x010fe200078e0209 */
[----:B------:R-:W-:Y:S01]  /*17720*/  R2UR UR15, R7 ;  /* 0x00000000070f72ca */ /* 0x000fe200000e0000 */
[----:B------:R-:W-:Y:S01]  /*17730*/  UMOV UR17, UR29 ;  /* 0x0000001d00117c82 */ /* 0x000fe20008000000 */
[----:B------:R-:W-:Y:S01]  /*17740*/  R2UR UR19, R11 ;  /* 0x000000000b1372ca */ /* 0x000fe200000e0000 */
[C---:B------:R-:W-:Y:S01]  /*17750*/  VIADD R6, R4.reuse, 0x80 ;  /* 0x0000008004067836 */ /* 0x040fe20000000000 */
[C---:B------:R-:W-:Y:S01]  /*17760*/  R2UR UR30, R4.reuse ;  /* 0x00000000041e72ca */ /* 0x040fe200000e0000 */
[----:B------:R-:W-:Y:S01]  /*17770*/  UMOV UR4, UR28 ;  /* 0x0000001c00047c82 */ /* 0x000fe20008000000 */
[----:B------:R-:W-:Y:S01]  /*17780*/  VIADD R10, R4, 0x100 ;  /* 0x00000100040a7836 */ /* 0x000fe20000000000 */
[----:B------:R-:W-:Y:S01]  /*17790*/  UMOV UR8, UR28 ;  /* 0x0000001c00087c82 */ /* 0x000fe20008000000 */
[----:B------:R-:W-:Y:S01]  /*177a0*/  R2UR UR6, R6 ;  /* 0x00000000060672ca */ /* 0x000fe200000e0000 */
[----:B------:R-:W-:Y:S01]  /*177b0*/  VIADD R6, R4, 0x180 ;  /* 0x0000018004067836 */ /* 0x000fe20000000000 */
[----:B------:R-:W-:Y:S01]  /*177c0*/  UMOV UR12, UR28 ;  /* 0x0000001c000c7c82 */ /* 0x000fe20008000000 */
[----:B------:R-:W-:Y:S01]  /*177d0*/  R2UR UR10, R10 ;  /* 0x000000000a0a72ca */ /* 0x000fe200000e0000 */
[----:B------:R-:W-:Y:S01]  /*177e0*/  VIADD R10, R4, 0x200 ;  /* 0x00000200040a7836 */ /* 0x000fe20000000000 */
[----:B------:R-:W-:Y:S01]  /*177f0*/  UMOV UR16, UR28 ;  /* 0x0000001c00107c82 */ /* 0x000fe20008000000 */
[----:B------:R-:W-:Y:S01]  /*17800*/  R2UR UR14, R6 ;  /* 0x00000000060e72ca */ /* 0x000fe200000e0000 */
[----:B------:R-:W-:Y:S01]  /*17810*/  IMAD.MOV.U32 R7, RZ, RZ, -0x7fffffe0 ;  /* 0x80000020ff077424 */ /* 0x000fe200078e00ff */
[----:B------:R-:W-:Y:S01]  /*17820*/  IADD3 R6, R4, 0x2, RZ ;  /* 0x0000000204067810 */ /* 0x000fe20007ffe0ff */
[----:B------:R-:W-:Y:S01]  /*17830*/  QGMMA.64x32x32.F32.E4M3.E4M3 R104, gdesc[UR28], RZ, !UPT, gsb0 ;  /* 0x006000001c6879f3 */ /* 0x000fe2000c0008ff */
[----:B------:R-:W-:Y:S01]  /*17840*/  R2UR UR18, R10 ;  /* 0x000000000a1272ca */ /* 0x000fe200000e0000 */
[----:B------:R-:W-:Y:S01]  /*17850*/  UIADD3 UR44, UR28, 0x2, URZ ;  /* 0x000000021c2c7890 */ /* 0x000fe2000fffe03f */
[----:B------:R-:W-:Y:S01]  /*17860*/  R2UR UR46, R6 ;  /* 0x00000000062e72ca */ /* 0x000fe200000e0000 */
[----:B------:R-:W-:Y:S01]  /*17870*/  UMOV UR45, 0x80000020 ;  /* 0x80000020002d7882 */ /* 0x000fe20000000000 */
[----:B------:R-:W-:Y:S01]  /*17880*/  R2UR UR47, R7 ;  /* 0x00000000072f72ca */ /* 0x000fe200000e0000 */
[C---:B------:R-:W-:Y:S01]  /*17890*/  VIADD R10, R4.reuse, 0x82 ;  /* 0x00000082040a7836 */ /* 0x040fe20000000000 */
[----:B------:R-:W-:Y:S01]  /*178a0*/  MOV R11, 0x80000020 ;  /* 0x80000020000b7802 */ /* 0x000fe20000000f00 */
[----:B------:R-:W-:Y:S01]  /*178b0*/  VIADD R12, R4, 0x102 ;  /* 0x00000102040c7836 */ /* 0x000fe20000000000 */
[----:B------:R-:W-:Y:S01]  /*178c0*/  MOV R7, 0x80000020 ;  /* 0x8000002000077802 */ /* 0x000fe20000000f00 */
[----:B------:R-:W-:-:S02]  /*178d0*/  IMAD.MOV.U32 R13, RZ, RZ, -0x7fffffe0 ;  /* 0x80000020ff0d7424 */ /* 0x000fc400078e00ff */
[----:B------:R-:W-:Y:S02]  /*178e0*/  VIADD R6, R4, 0x182 ;  /* 0x0000018204067836 */ /* 0x000fe40000000000 */
[----:B------:R-:W-:-:S05]  /*178f0*/  IMAD.MOV.U32 R5, RZ, RZ, -0x7fffffe0 ;  /* 0x80000020ff057424 */ /* 0x000fca00078e00ff */
[----:B------:R-:W-:Y:S01]  /*17900*/  R2UR UR43, R5 ;  /* 0x00000000052b72ca */ /* 0x000fe200000e0000 */
[----:B------:R-:W-:Y:S02]  /*17910*/  WARPGROUP.DEPBAR.LE gsb0, 0x0 ;  /* 0x00008000000079c5 */ /* 0x000fe40000010000 */
[----:B------:R-:W-:-:S06]  /*17920*/  WARPGROUP.ARRIVE ;  /* 0x00000000000079c5 */ /* 0x000fcc0000000000 */
[----:B------:R-:W-:Y:S01]  /*17930*/  QGMMA.64x32x32.F32.E4M3.E4M3 R88, gdesc[UR4], RZ, !UPT, gsb0 ;  /* 0x00600000045879f3 */ /* 0x000fe2000c0008ff */
[----:B------:R-:W-:Y:S01]  /*17940*/  R2UR UR6, R10 ;  /* 0x000000000a0672ca */ /* 0x000fe200000e0000 */
[----:B------:R-:W-:Y:S01]  /*17950*/  UMOV UR4, UR44 ;  /* 0x0000002c00047c82 */ /* 0x000fe20008000000 */
[----:B------:R-:W-:Y:S01]  /*17960*/  R2UR UR7, R11 ;  /* 0x000000000b0772ca */ /* 0x000fe200000e0000 */
[----:B------:R-:W-:Y:S01]  /*17970*/  UMOV UR5, UR45 ;  /* 0x0000002d00057c82 */ /* 0x000fe20008000000 */
[----:B------:R-:W-:Y:S02]  /*17980*/  VIADD R10, R4, 0x202 ;  /* 0x00000202040a7836 */ /* 0x000fe40000000000 */
[----:B------:R-:W-:Y:S01]  /*17990*/  IMAD.MOV.U32 R11, RZ, RZ, -0x7fffffe0 ;  /* 0x80000020ff0b7424 */ /* 0x000fe200078e00ff */
[----:B------:R-:W-:Y:S02]  /*179a0*/  WARPGROUP.DEPBAR.LE gsb0, 0x0 ;  /* 0x00008000000079c5 */ /* 0x000fe40000010000 */
[----:B------:R-:W-:-:S06]  /*179b0*/  WARPGROUP.ARRIVE ;  /* 0x00000000000079c5 */ /* 0x000fcc0000000000 */
[----:B------:R-:W-:Y:S01]  /*179c0*/  QGMMA.64x32x32.F32.E4M3.E4M3 R56, gdesc[UR8], RZ, !UPT, gsb0 ;  /* 0x00600000083879f3 */ /* 0x000fe2000c0008ff */
[----:B------:R-:W-:Y:S01]  /*179d0*/  R2UR UR10, R12 ;  /* 0x000000000c0a72ca */ /* 0x000fe200000e0000 */
[----:B------:R-:W-:Y:S01]  /*179e0*/  UMOV UR8, UR44 ;  /* 0x0000002c00087c82 */ /* 0x000fe20008000000 */
[----:B------:R-:W-:Y:S01]  /*179f0*/  R2UR UR11, R13 ;  /* 0x000000000d0b72ca */ /* 0x000fe200000e0000 */
[----:B------:R-:W-:Y:S01]  /*17a00*/  UMOV UR9, UR45 ;  /* 0x0000002d00097c82 */ /* 0x000fe20008000000 */
[----:B------:R-:W-:Y:S02]  /*17a10*/  IADD3 R12, R4, 0x380, RZ ;  /* 0x00000380040c7810 */ /* 0x000fe40007ffe0ff */
[----:B------:R-:W-:Y:S01]  /*17a20*/  MOV R13, 0x80000020 ;  /* 0x80000020000d7802 */ /* 0x000fe20000000f00 */
        /* <DEDUP_REMOVED lines=10> */
[----:B--2---:R-:W-:-:S06]  /*17ad0*/  WARPGROUP.ARRIVE ;  /* 0x00000000000079c5 */ /* 0x004fcc0000000000 */
        /* <DEDUP_REMOVED lines=9> */
[----:B------:R-:W-:Y:S03]  /*17b70*/  QGMMA.64x32x32.F32.E4M3.E4M3 R104, gdesc[UR44], R104, gsb0 ;  /* 0x006000002c6879f3 */ /* 0x000fe60008000868 */
[----:B------:R-:W-:Y:S02]  /*17b80*/  WARPGROUP.DEPBAR.LE gsb0, 0x0 ;  /* 0x00008000000079c5 */ /* 0x000fe40000010000 */
[----:B------:R-:W-:-:S06]  /*17b90*/  WARPGROUP.ARRIVE ;  /* 0x00000000000079c5 */ /* 0x000fcc0000000000 */
[----:B------:R-:W-:Y:S01]  /*17ba0*/  QGMMA.64x32x32.F32.E4M3.E4M3 R88, gdesc[UR4], R88, gsb0 ;  /* 0x00600000045879f3 */ /* 0x000fe20008000858 */
[----:B------:R-:W-:Y:S01]  /*17bb0*/  R2UR UR6, R6 ;  /* 0x00000000060672ca */ /* 0x000fe200000e0000 */
[----:B------:R-:W-:Y:S01]  /*17bc0*/  UIADD3 UR4, UR28, 0x200, URZ ;  /* 0x000002001c047890 */ /* 0x000fe2000fffe03f */
[----:B------:R-:W-:Y:S01]  /*17bd0*/  R2UR UR7, R7 ;  /* 0x00000000070772ca */ /* 0x000fe200000e0000 */
[----:B------:R-:W-:Y:S01]  /*17be0*/  UMOV UR5, 0x80000020 ;  /* 0x8000002000057882 */ /* 0x000fe20000000000 */
[----:B------:R-:W-:Y:S01]  /*17bf0*/  VIADD R6, R4, 0x400 ;  /* 0x0000040004067836 */ /* 0x000fe20000000000 */
[----:B------:R-:W-:Y:S01]  /*17c00*/  UMOV UR21, UR5 ;  /* 0x0000000500157c82 */ /* 0x000fe20008000000 */
[----:B------:R-:W-:Y:S02]  /*17c10*/  IMAD.MOV.U32 R7, RZ, RZ, -0x7fffffe0 ;  /* 0x80000020ff077424 */ /* 0x000fe400078e00ff */
[----:B------:R-:W-:Y:S01]  /*17c20*/  UMOV UR20, UR4 ;  /* 0x0000000400147c82 */ /* 0x000fe20008000000 */
[----:B------:R-:W-:-:S02]  /*17c30*/  WARPGROUP.DEPBAR.LE gsb0, 0x0 ;  /* 0x00008000000079c5 */ /* 0x000fc40000010000 */
[----:B------:R-:W-:-:S06]  /*17c40*/  WARPGROUP.ARRIVE ;  /* 0x00000000000079c5 */ /* 0x000fcc0000000000 */
[----:B------:R-:W-:Y:S01]  /*17c50*/  QGMMA.64x32x32.F32.E4M3.E4M3 R56, gdesc[UR8], R56, gsb0 ;  /* 0x00600000083879f3 */ /* 0x000fe20008000838 */
[----:B------:R-:W-:Y:S01]  /*17c60*/  R2UR UR10, R10 ;  /* 0x000000000a0a72ca */ /* 0x000fe200000e0000 */
[----:B------:R-:W-:Y:S01]  /*17c70*/  UMOV UR8, UR4 ;  /* 0x0000000400087c82 */ /* 0x000fe20008000000 */
[----:B------:R-:W-:Y:S01]  /*17c80*/  R2UR UR11, R11 ;  /* 0x000000000b0b72ca */ /* 0x000fe200000e0000 */
[----:B------:R-:W-:Y:S01]  /*17c90*/  UMOV UR9, UR5 ;  /* 0x0000000500097c82 */ /* 0x000fe20008000000 */
[----:B------:R-:W-:Y:S02]  /*17ca0*/  VIADD R10, R4, 0x480 ;  /* 0x00000480040a7836 */ /* 0x000fe40000000000 */
[----:B------:R-:W-:-:S03]  /*17cb0*/  IMAD.MOV.U32 R11, RZ, RZ, -0x7fffffe0 ;  /* 0x80000020ff0b7424 */ /* 0x000fc600078e00ff */
[----:B------:R-:W-:Y:S01]  /*17cc0*/  R2UR UR22, R10 ;  /* 0x000000000a1672ca */ /* 0x000fe200000e0000 */
[----:B------:R-:W-:Y:S01]  /*17cd0*/  VIADD R10, R4, 0x302 ;  /* 0x00000302040a7836 */ /* 0x000fe20000000000 */
[----:B------:R-:W-:Y:S02]  /*17ce0*/  R2UR UR23, R11 ;  /* 0x000000000b1772ca */ /* 0x000fe400000e0000 */
[----:B------:R-:W-:Y:S01]  /*17cf0*/  MOV R11, 0x80000020 ;  /* 0x80000020000b7802 */ /* 0x000fe20000000f00 */
[----:B------:R-:W-:Y:S02]  /*17d00*/  WARPGROUP.DEPBAR.LE gsb0, 0x0 ;  /* 0x00008000000079c5 */ /* 0x000fe40000010000 */
[----:B------:R-:W-:-:S06]  /*17d10*/  WARPGROUP.ARRIVE ;  /* 0x00000000000079c5 */ /* 0x000fcc0000000000 */
[----:B------:R-:W-:Y:S01]  /*17d20*/  QGMMA.64x32x32.F32.E4M3.E4M3 R40, gdesc[UR12], R40, gsb0 ;  /* 0x006000000c2879f3 */ /* 0x000fe20008000828 */
        /* <DEDUP_REMOVED lines=8> */
[----:B------:R-:W-:Y:S01]  /*17db0*/  QGMMA.64x32x32.F32.E4M3.E4M3 R24, gdesc[UR16], R24, gsb0 ;  /* 0x00600000101879f3 */ /* 0x000fe20008000818 */
[----:B------:R-:W-:Y:S01]  /*17dc0*/  R2UR UR18, R6 ;  /* 0x00000000061272ca */ /* 0x000fe200000e0000 */
[----:B------:R-:W-:Y:S01]  /*17dd0*/  UMOV UR16, UR4 ;  /* 0x0000000400107c82 */ /* 0x000fe20008000000 */
[----:B------:R-:W-:Y:S01]  /*17de0*/  R2UR UR19, R7 ;  /* 0x00000000071372ca */ /* 0x000fe200000e0000 */
[----:B------:R-:W-:Y:S01]  /*17df0*/  UMOV UR17, UR5 ;  /* 0x0000000500117c82 */ /* 0x000fe20008000000 */
[----:B------:R-:W-:Y:S01]  /*17e00*/  IMAD.MOV.U32 R7, RZ, RZ, -0x7fffffe0 ;  /* 0x80000020ff077424 */ /* 0x000fe200078e00ff */
[----:B------:R-:W-:Y:S01]  /*17e10*/  IADD3 R6, R4, 0x282, RZ ;  /* 0x0000028204067810 */ /* 0x000fe20007ffe0ff */
        /* <DEDUP_REMOVED lines=11> */
[----:B------:R-:W-:Y:S01]  /*17ed0*/  MOV R7, 0x80000020 ;  /* 0x8000002000077802 */ /* 0x000fe20000000f00 */
[----:B------:R-:W-:Y:S02]  /*17ee0*/  UMOV UR25, UR9 ;  /* 0x0000000900197c82 */ /* 0x000fe40008000000 */
        /* <DEDUP_REMOVED lines=12> */
[----:B------:R-:W-:Y:S01]  /*17fb0*/  R2UR UR27, R11 ;  /* 0x000000000b1b72ca */ /* 0x000fe200000e0000 */
        /* <DEDUP_REMOVED lines=74> */
[C---:B------:R-:W-:Y:S01]  /*18460*/  VIADD R6, R4.reuse, 0x682 ;  /* 0x0000068204067836 */ /* 0x040fe20000000000 */
[----:B------:R-:W-:Y:S01]  /*18470*/  MOV R7, 0x80000020 ;  /* 0x8000002000077802 */ /* 0x000fe20000000f00 */
[----:B------:R-:W-:Y:S01]  /*18480*/  VIADD R4, R4, 0x702 ;  /* 0x0000070204047836 */ /* 0x000fe20000000000 */
[----:B------:R-:W-:Y:S01]  /*18490*/  UMOV UR41, UR17 ;  /* 0x0000001100297c82 */ /* 0x000fe20008000000 */
[----:B------:R-:W-:-:S03]  /*184a0*/  UMOV UR40, UR16 ;  /* 0x0000001000287c82 */ /* 0x000fc60008000000 */
[----:B------:R-:W-:Y:S01]  /*184b0*/  R2UR UR42, R4 ;  /* 0x00000000042a72ca */ /* 0x000fe200000e0000 */
[----:B------:R-:W-:Y:S02]  /*184c0*/  WARPGROUP.DEPBAR.LE gsb0, 0x0 ;  /* 0x00008000000079c5 */ /* 0x000fe40000010000 */
[----:B------:R-:W-:-:S06]  /*184d0*/  WARPGROUP.ARRIVE ;  /* 0x00000000000079c5 */ /* 0x000fcc0000000000 */
[----:B------:R-:W-:Y:S01]  /*184e0*/  QGMMA.64x32x32.F32.E4M3.E4M3 R56, gdesc[UR20], R56, gsb0 ;  /* 0x00600000143879f3 */ /* 0x000fe20008000838 */
[----:B------:R-:W-:Y:S01]  /*184f0*/  R2UR UR22, R10 ;  /* 0x000000000a1672ca */ /* 0x000fe200000e0000 */
[----:B------:R-:W-:Y:S01]  /*18500*/  UMOV UR20, UR16 ;  /* 0x0000001000147c82 */ /* 0x000fe20008000000 */
[----:B------:R-:W-:Y:S01]  /*18510*/  R2UR UR23, R11 ;  /* 0x000000000b1772ca */ /* 0x000fe200000e0000 */
[----:B------:R-:W-:Y:S01]  /*18520*/  UMOV UR21, UR17 ;  /* 0x0000001100157c82 */ /* 0x000fe20008000000 */
        /* <DEDUP_REMOVED lines=30> */
[----:B------:R-:W-:Y:S05]  /*18710*/  @!P0 BRA `(.L_x_587) ;  /* 0x0000000000048947 */ /* 0x000fea0003800000 */
[----:B------:R-:W-:Y:S01]  /*18720*/  BPT.TRAP 0x1 ;  /* 0x000000040000795c */ /* 0x000fe20000300000 */
.L_x_587:
[----:B------:R-:W2:Y:S01]  /*18730*/  LDL R3, [R1+0x38] ;  /* 0x0000380001037983 */ /* 0x000ea20000100800 */
[----:B------:R-:W-:Y:S01]  /*18740*/  P2R R6, PR, RZ, 0x1 ;  /* 0x00000001ff067803 */ /* 0x000fe20000000000 */
[----:B------:R-:W-:Y:S01]  /*18750*/  IMAD.MOV.U32 R86, RZ, RZ, R87 ;  /* 0x000000ffff567224 */ /* 0x000fe200078e0057 */
[----:B------:R-:W-:Y:S01]  /*18760*/  MOV R82, UR38 ;  /* 0x0000002600527c02 */ /* 0x000fe20008000f00 */
[----:B--2---:R-:W-:-:S04]  /*18770*/  IMAD.IADD R3, R3, 0x1, R152 ;  /* 0x0000000103037824 */ /* 0x004fc800078e0298 */
[----:B------:R-:W-:-:S05]  /*18780*/  IMAD R4, R154, -0xa0, R3 ;  /* 0xffffff609a047824 */ /* 0x000fca00078e0203 */
[C---:B------:R-:W-:Y:S02]  /*18790*/  ISETP.GT.AND P2, PT, R4.reuse, RZ, PT ;  /* 0x000000ff0400720c */ /* 0x040fe40003f44270 */
[C---:B------:R-:W-:Y:S02]  /*187a0*/  ISETP.GT.AND P5, PT, R4.reuse, 0x1, PT ;  /* 0x000000010400780c */ /* 0x040fe40003fa4270 */
[----:B------:R-:W-:Y:S02]  /*187b0*/  ISETP.GT.AND P4, PT, R4, 0x8, PT ;  /* 0x000000080400780c */ /* 0x000fe40003f84270 */
[----:B------:R-:W-:Y:S02]  /*187c0*/  FSEL R11, R104, -INF , P2 ;  /* 0xff800000680b7808 */ /* 0x000fe40001000000 */
[----:B------:R-:W-:Y:S02]  /*187d0*/  FSEL R105, R105, -INF , P5 ;  /* 0xff80000069697808 */ /* 0x000fe40002800000 */
[----:B------:R-:W-:-:S02]  /*187e0*/  ISETP.GT.AND P3, PT, R4, 0x9, PT ;  /* 0x000000090400780c */ /* 0x000fc40003f64270 */
[----:B------:R-:W-:Y:S02]  /*187f0*/  FSEL R13, R108, -INF , P4 ;  /* 0xff8000006c0d7808 */ /* 0x000fe40002000000 */
[----:B------:R-:W-:Y:S02]  /*18800*/  FMNMX.FTZ R8, R11, R105, !PT ;  /* 0x000000690b087209 */ /* 0x000fe40007810000 */
[----:B------:R-:W-:Y:S02]  /*18810*/  ISETP.GT.AND P1, PT, R4, 0x10, PT ;  /* 0x000000100400780c */ /* 0x000fe40003f24270 */
[----:B------:R-:W-:Y:S02]  /*18820*/  FSEL R109, R109, -INF , P3 ;  /* 0xff8000006d6d7808 */ /* 0x000fe40001800000 */
[----:B------:R-:W-:Y:S02]  /*18830*/  FMNMX.FTZ R8, R13, R8, !PT ;  /* 0x000000080d087209 */ /* 0x000fe40007810000 */
[----:B------:R-:W-:-:S02]  /*18840*/  FSEL R3, R106, -INF , P2 ;  /* 0xff8000006a037808 */ /* 0x000fc40001000000 */
[----:B------:R-:W-:Y:S02]  /*18850*/  ISETP.GT.AND P2, PT, R4, 0x11, PT ;  /* 0x000000110400780c */ /* 0x000fe40003f44270 */
[----:B------:R-:W-:Y:S02]  /*18860*/  FSEL R21, R112, -INF , P1 ;  /* 0xff80000070157808 */ /* 0x000fe40000800000 */
[----:B------:R-:W-:Y:S02]  /*18870*/  FMNMX.FTZ R8, R109, R8, !PT ;  /* 0x000000086d087209 */ /* 0x000fe40007810000 */
[----:B------:R-:W-:Y:S02]  /*18880*/  FSEL R107, R107, -INF , P5 ;  /* 0xff8000006b6b7808 */ /* 0x000fe40002800000 */
[----:B------:R-:W-:Y:S02]  /*18890*/  ISETP.GT.AND P5, PT, R4, 0x18, PT ;  /* 0x000000180400780c */ /* 0x000fe40003fa4270 */
[----:B------:R-:W-:-:S02]  /*188a0*/  FSEL R113, R113, -INF , P2 ;  /* 0xff80000071717808 */ /* 0x000fc40001000000 */
[----:B------:R-:W-:Y:S02]  /*188b0*/  FMNMX.FTZ R8, R21, R8, !PT ;  /* 0x0000000815087209 */ /* 0x000fe40007810000 */
[----:B------:R-:W-:Y:S02]  /*188c0*/  FSEL R5, R110, -INF , P4 ;  /* 0xff8000006e057808 */ /* 0x000fe40002000000 */
        /* <DEDUP_REMOVED lines=113> */
[----:B------:R-:W-:Y:S02]  /*18fe0*/  FSEL R40, R29, -INF , P2 ;  /* 0xff8000001d287808 */ /* 0x000fe40001000000 */
[----:B------:R-:W-:Y:S02]  /*18ff0*/  FMNMX.FTZ R159, R42, R159, !PT ;  /* 0x0000009f2a9f7209 */ /* 0x000fe40007810000 */
[----:B------:R-:W-:Y:S02]  /*19000*/  ISETP.GT.AND P3, PT, R4, 0x90, PT ;  /* 0x000000900400780c */ /* 0x000fe40003f64270 */
[----:B------:R-:W-:Y:S02]  /*19010*/  FSEL R47, R47, -INF , P4 ;  /* 0xff8000002f2f7808 */ /* 0x000fe40002000000 */
[----:B------:R-:W-:-:S02]  /*19020*/  FSEL R32, R32, -INF , P3 ;  /* 0xff80000020207808 */ /* 0x000fc40001800000 */
[----:B------:R-:W-:Y:S02]  /*19030*/  FMNMX.FTZ R159, R40, R159, !PT ;  /* 0x0000009f289f7209 */ /* 0x000fe40007810000 */
[----:B------:R-:W-:Y:S02]  /*19040*/  ISETP.GT.AND P4, PT, R4, 0x91, PT ;  /* 0x000000910400780c */ /* 0x000fe40003f84270 */
[----:B------:R-:W-:Y:S02]  /*19050*/  FSEL R49, R46, -INF , P5 ;  /* 0xff8000002e317808 */ /* 0x000fe40002800000 */
[----:B------:R-:W-:Y:S02]  /*19060*/  FSEL R28, R33, -INF , P4 ;  /* 0xff800000211c7808 */ /* 0x000fe40002000000 */
[----:B------:R-:W-:Y:S02]  /*19070*/  FMNMX.FTZ R159, R32, R159, !PT ;  /* 0x0000009f209f7209 */ /* 0x000fe40007810000 */
[----:B------:R-:W-:-:S02]  /*19080*/  ISETP.GT.AND P5, PT, R4, 0x98, PT ;  /* 0x000000980400780c */ /* 0x000fc40003fa4270 */
[----:B------:R-:W-:Y:S02]  /*19090*/  FMNMX.FTZ R8, R28, R159, !PT ;  /* 0x0000009f1c087209 */ /* 0x000fe40007810000 */
[----:B------:R-:W-:Y:S02]  /*190a0*/  FSEL R161, R36, -INF , P5 ;  /* 0xff80000024a17808 */ /* 0x000fe40002800000 */
[----:B------:R-:W-:Y:S02]  /*190b0*/  ISETP.GT.AND P6, PT, R4, 0x99, PT ;  /* 0x000000990400780c */ /* 0x000fe40003fc4270 */
[----:B------:R-:W-:Y:S02]  /*190c0*/  FMNMX.FTZ R8, R161, R8, !PT ;  /* 0x00000008a1087209 */ /* 0x000fe40007810000 */
[----:B------:R-:W-:Y:S02]  /*190d0*/  FSEL R159, R37, -INF , P6 ;  /* 0xff800000259f7808 */ /* 0x000fe40003000000 */
[----:B------:R-:W-:-:S02]  /*190e0*/  P2R R14, PR, RZ, 0x4 ;  /* 0x00000004ff0e7803 */ /* 0x000fc40000000000 */
[----:B------:R-:W-:Y:S02]  /*190f0*/  FMNMX.FTZ R8, R159, R8, !PT ;  /* 0x000000089f087209 */ /* 0x000fe40007810000 */
[----:B------:R-:W-:Y:S02]  /*19100*/  P2R R20, PR, RZ, 0x2 ;  /* 0x00000002ff147803 */ /* 0x000fe40000000000 */
[----:B------:R-:W-:Y:S01]  /*19110*/  ISETP.GT.AND P1, PT, R4, 0x79, PT ;  /* 0x000000790400780c */ /* 0x000fe20003f24270 */
[----:B------:R-:W0:Y:S01]  /*19120*/  SHFL.BFLY PT, R29, R8, 0x2, 0x1f ;  /* 0x0c401f00081d7f89 */ /* 0x000e2200000e0000 */
[----:B------:R-:W-:Y:S02]  /*19130*/  P2R R24, PR, RZ, 0x1 ;  /* 0x00000001ff187803 */ /* 0x000fe40000000000 */
[----:B------:R-:W-:Y:S02]  /*19140*/  FSEL R55, R55, -INF , P1 ;  /* 0xff80000037377808 */ /* 0x000fe40000800000 */
[----:B------:R-:W-:-:S02]  /*19150*/  ISETP.NE.AND P1, PT, R20, RZ, PT ;  /* 0x000000ff1400720c */ /* 0x000fc40003f25270 */
[----:B------:R-:W-:Y:S02]  /*19160*/  ISETP.GT.AND P0, PT, R4, 0x80, PT ;  /* 0x000000800400780c */ /* 0x000fe40003f04270 */
[----:B------:R-:W-:Y:S02]  /*19170*/  FSEL R37, R30, -INF , P1 ;  /* 0xff8000001e257808 */ /* 0x000fe40000800000 */
[----:B------:R-:W-:Y:S02]  /*19180*/  FSEL R39, R39, -INF , P6 ;  /* 0xff80000027277808 */ /* 0x000fe40003000000 */
[----:B0-----:R-:W-:-:S05]  /*19190*/  FMNMX.FTZ R12, R8, R29, !PT ;  /* 0x0000001d080c7209 */ /* 0x001fca0007810000 */
[----:B------:R-:W0:Y:S02]  /*191a0*/  SHFL.BFLY PT, R29, R12, 0x1, 0x1f ;  /* 0x0c201f000c1d7f89 */ /* 0x000e2400000e0000 */
[----:B0-----:R-:W-:Y:S02]  /*191b0*/  FMNMX.FTZ R10, R12, R29, !PT ;  /* 0x0000001d0c0a7209 */ /* 0x001fe40007810000 */
[----:B------:R-:W-:Y:S02]  /*191c0*/  FSEL R29, R26, -INF , P0 ;  /* 0xff8000001a1d7808 */ /* 0x000fe40000000000 */
[----:B------:R-:W-:Y:S01]  /*191d0*/  FSETP.NEU.FTZ.AND P2, PT, R10, -INF , PT ;  /* 0xff8000000a00780b */ /* 0x000fe20003f5d000 */
[----:B------:R-:W-:-:S01]  /*191e0*/  FFMA.FTZ R163, R2, R10, -8 ;  /* 0xc100000002a37423 */ /* 0x000fc2000001000a */
[----:B------:R-:W-:-:S04]  /*191f0*/  ISETP.NE.AND P0, PT, R24, RZ, PT ;  /* 0x000000ff1800720c */ /* 0x000fc80003f05270 */
[----:B------:R-:W-:Y:S02]  /*19200*/  FSEL R163, R163, RZ, P2 ;  /* 0x000000ffa3a37208 */ /* 0x000fe40001000000 */
[----:B------:R-:W-:Y:S02]  /*19210*/  ISETP.NE.AND P2, PT, R14, RZ, PT ;  /* 0x000000ff0e00720c */ /* 0x000fe40003f45270 */
[----:B------:R-:W-:Y:S01]  /*19220*/  FMNMX.FTZ R14, R3, R107, !PT ;  /* 0x0000006b030e7209 */ /* 0x000fe20007810000 */
[----:B------:R-:W-:-:S01]  /*19230*/  FFMA.FTZ R30, R2, R81, -R163 ;  /* 0x00000051021e7223 */ /* 0x000fc200000108a3 */
[----:B------:R-:W-:Y:S01]  /*19240*/  FSEL R27, R27, -INF , P0 ;  /* 0xff8000001b1b7808 */ /* 0x000fe20000000000 */
[----:B------:R-:W-:-:S01]  /*19250*/  FFMA.FTZ R33, R2, R105, -R163 ;  /* 0x0000006902217223 */ /* 0x000fc200000108a3 */
[----:B------:R-:W-:Y:S01]  /*19260*/  FMNMX.FTZ R14, R5, R14, !PT ;  /* 0x0000000e050e7209 */ /* 0x000fe20007810000 */
[----:B------:R-:W-:-:S01]  /*19270*/  FFMA.FTZ R8, R2, R21, -R163 ;  /* 0x0000001502087223 */ /* 0x000fc200000108a3 */
[----:B------:R-:W-:Y:S01]  /*19280*/  FSEL R105, R31, -INF , P2 ;  /* 0xff8000001f697808 */ /* 0x000fe20001000000 */
[----:B------:R-:W-:-:S01]  /*19290*/  FFMA.FTZ R21, R2, R113, -R163 ;  /* 0x0000007102157223 */ /* 0x000fc200000108a3 */
[----:B------:R-:W-:Y:S01]  /*192a0*/  FMNMX.FTZ R20, R111, R14, !PT ;  /* 0x0000000e6f147209 */ /* 0x000fe20007810000 */
[----:B------:R-:W-:-:S01]  /*192b0*/  FFMA.FTZ R4, R2, R11, -R163 ;  /* 0x0000000b02047223 */ /* 0x000fc200000108a3 */
[----:B------:R-:W-:Y:S01]  /*192c0*/  ISETP.NE.AND P0, PT, R6, RZ, PT ;  /* 0x000000ff0600720c */ /* 0x000fe20003f05270 */
[----:B------:R-:W-:-:S01]  /*192d0*/  FFMA.FTZ R6, R2, R13, -R163 ;  /* 0x0000000d02067223 */ /* 0x000fc200000108a3 */
        /* <DEDUP_REMOVED lines=9> */
[----:B------:R0:W-:Y:S01]  /*19370*/  MUFU.EX2 R14, R11 ;  /* 0x0000000b000e7308 */ /* 0x0001e20000000800 */
[----:B------:R-:W-:Y:S01]  /*19380*/  FSEL R117, R38, -INF , P5 ;  /* 0xff80000026757808 */ /* 0x000fe20002800000 */
[C-C-:B------:R-:W-:Y:S01]  /*19390*/  FFMA.FTZ R83, R2.reuse, R89, -R163.reuse ;  /* 0x0000005902537223 */ /* 0x140fe200000108a3 */
[----:B------:R-:W-:Y:S01]  /*193a0*/  FMNMX.FTZ R24, R119, R20, !PT ;  /* 0x0000001477187209 */ /* 0x000fe20007810000 */
[C-C-:B------:R-:W-:Y:S01]  /*193b0*/  FFMA.FTZ R81, R2.reuse, R93, -R163.reuse ;  /* 0x0000005d02517223 */ /* 0x140fe200000108a3 */
[----:B------:R-:W-:-:S01]  /*193c0*/  FFMA.FTZ R121, R2, R121, -R163 ;  /* 0x0000007902797223 */ /* 0x000fc200000108a3 */
[C-C-:B------:R-:W-:Y:S01]  /*193d0*/  FFMA.FTZ R89, R2.reuse, R101, -R163.reuse ;  /* 0x0000006502597223 */ /* 0x140fe200000108a3 */
[----:B------:R-:W-:Y:S01]  /*193e0*/  FMNMX.FTZ R24, R73, R24, !PT ;  /* 0x0000001849187209 */ /* 0x000fe20007810000 */
[----:B------:R1:W-:Y:S01]  /*193f0*/  MUFU.EX2 R20, R30 ;  /* 0x0000001e00147308 */ /* 0x0003e20000000800 */
[----:B0-----:R-:W-:-:S01]  /*19400*/  FFMA.FTZ R11, R2, R85, -R163 ;  /* 0x00000055020b7223 */ /* 0x001fc200000108a3 */
[C-C-:B------:R-:W-:Y:S01]  /*19410*/  FFMA.FTZ R85, R2.reuse, R97, -R163.reuse ;  /* 0x0000006102557223 */ /* 0x140fe200000108a3 */
[----:B------:R-:W-:Y:S01]  /*19420*/  FMNMX.FTZ R24, R91, R24, !PT ;  /* 0x000000185b187209 */ /* 0x000fe20007810000 */
[C-C-:B------:R-:W-:Y:S01]  /*19430*/  FFMA.FTZ R97, R2.reuse, R129, -R163.reuse ;  /* 0x0000008102617223 */ /* 0x140fe200000108a3 */
[----:B------:R-:W-:-:S01]  /*19440*/  FFMA.FTZ R129, R2, R40, -R163 ;  /* 0x0000002802817223 */ /* 0x000fc200000108a3 */
[C-C-:B------:R-:W-:Y:S01]  /*19450*/  FFMA.FTZ R123, R2.reuse, R123, -R163.reuse ;  /* 0x0000007b027b7223 */ /* 0x140fe200000108a3 */
[----:B------:R-:W-:Y:S01]  /*19460*/  FMNMX.FTZ R24, R75, R24, !PT ;  /* 0x000000184b187209 */ /* 0x000fe20007810000 */
[----:B------:R-:W-:Y:S01]  /*19470*/  MUFU.EX2 R4, R4 ;  /* 0x0000000400047308 */ /* 0x000fe20000000800 */
[----:B------:R-:W-:-:S01]  /*19480*/  FFMA.FTZ R93, R2, R125, -R163 ;  /* 0x0000007d025d7223 */ /* 0x000fc200000108a3 */
        /* <DEDUP_REMOVED lines=17> */
[----:B-1----:R-:W-:Y:S01]  /*195a0*/  FMNMX.FTZ R30, R103, R26, !PT ;  /* 0x0000001a671e7209 */ /* 0x002fe20007810000 */
[C-C-:B------:R-:W-:Y:S01]  /*195b0*/  FFMA.FTZ R133, R2.reuse, R159, -R163.reuse ;  /* 0x0000009f02857223 */ /* 0x140fe200000108a3 */
[----:B------:R-:W-:-:S02]  /*195c0*/  FFMA.FTZ R32, R2, R32, -R163 ;  /* 0x0000002002207223 */ /* 0x000fc400000108a3 */
[----:B------:R-:W-:Y:S01]  /*195d0*/  FMNMX.FTZ R30, R61, R30, !PT ;  /* 0x0000001e3d1e7209 */ /* 0x000fe20007810000 */
[----:B------:R-:W-:Y:S03]  /*195e0*/  MUFU.EX2 R6, R6 ;  /* 0x0000000600067308 */ /* 0x000fe60000000800 */
[----:B------:R-:W-:-:S04]  /*195f0*/  FMNMX.FTZ R30, R59, R30, !PT ;  /* 0x0000001e3b1e7209 */ /* 0x000fc80007810000 */
[----:B------:R-:W-:Y:S01]  /*19600*/  FMNMX.FTZ R30, R65, R30, !PT ;  /* 0x0000001e411e7209 */ /* 0x000fe20007810000 */
[----:B------:R-:W0:Y:S03]  /*19610*/  MUFU.EX2 R13, R13 ;  /* 0x0000000d000d7308 */ /* 0x000e260000000800 */
[----:B------:R-:W-:-:S04]  /*19620*/  FMNMX.FTZ R36, R63, R30, !PT ;  /* 0x0000001e3f247209 */ /* 0x000fc80007810000 */
[----:B------:R-:W-:Y:S01]  /*19630*/  FMNMX.FTZ R36, R69, R36, !PT ;  /* 0x0000002445247209 */ /* 0x000fe20007810000 */
[----:B------:R-:W-:Y:S03]  /*19640*/  MUFU.EX2 R8, R8 ;  /* 0x0000000800087308 */ /* 0x000fe60000000800 */
[----:B------:R-:W-:-:S04]  /*19650*/  FMNMX.FTZ R36, R67, R36, !PT ;  /* 0x0000002443247209 */ /* 0x000fc80007810000 */
[----:B------:R-:W-:Y:S01]  /*19660*/  FMNMX.FTZ R36, R41, R36, !PT ;  /* 0x0000002429247209 */ /* 0x000fe20007810000 */
[----:B------:R-:W-:Y:S01]  /*19670*/  MUFU.EX2 R21, R21 ;  /* 0x0000001500157308 */ /* 0x000fe20000000800 */
[----:B0-----:R-:W-:Y:S02]  /*19680*/  F2FP.SATFINITE.E4M3.F32.PACK_AB_MERGE_C R176, R13, R6, RZ ;  /* 0x000000060db0723e */ /* 0x001fe400048070ff */
[----:B------:R-:W-:Y:S02]  /*19690*/  FMNMX.FTZ R44, R71, R36, !PT ;  /* 0x00000024472c7209 */ /* 0x000fe40007810000 */
[----:B------:R-:W-:Y:S02]  /*196a0*/  F2FP.SATFINITE.E4M3.F32.PACK_AB_MERGE_C R176, R33, R4, R176 ;  /* 0x0000000421b0723e */ /* 0x000fe400048070b0 */
        /* <DEDUP_REMOVED lines=10> */
[----:B------:R-:W1:Y:S01]  /*19750*/  MUFU.EX2 R81, R81 ;  /* 0x0000005100517308 */ /* 0x000e620000000800 */
[----:B0-----:R-:W-:Y:S02]  /*19760*/  F2FP.SATFINITE.E4M3.F32.PACK_AB_MERGE_C R178, R79, R12, RZ ;  /* 0x0000000c4fb2723e */ /* 0x001fe400048070ff */
[----:B------:R-:W-:Y:S02]  /*19770*/  FMNMX.FTZ R48, R55, R46, !PT ;  /* 0x0000002e37307209 */ /* 0x000fe40007810000 */
[----:B------:R-:W-:Y:S02]  /*19780*/  F2FP.SATFINITE.E4M3.F32.PACK_AB_MERGE_C R178, R21, R8, R178 ;  /* 0x0000000815b2723e */ /* 0x000fe400048070b2 */
[----:B------:R-:W-:Y:S01]  /*19790*/  FMNMX.FTZ R48, R29, R48, !PT ;  /* 0x000000301d307209 */ /* 0x000fe20007810000 */
[----:B------:R-:W-:Y:S03]  /*197a0*/  MUFU.EX2 R85, R85 ;  /* 0x0000005500557308 */ /* 0x000fe60000000800 */
[----:B------:R-:W-:-:S04]  /*197b0*/  FMNMX.FTZ R48, R27, R48, !PT ;  /* 0x000000301b307209 */ /* 0x000fc80007810000 */
[----:B------:R-:W-:Y:S01]  /*197c0*/  FMNMX.FTZ R48, R37, R48, !PT ;  /* 0x0000003025307209 */ /* 0x000fe20007810000 */
[----:B------:R0:W-:Y:S01]  /*197d0*/  MUFU.EX2 R26, R121 ;  /* 0x00000079001a7308 */ /* 0x0001e20000000800 */
[----:B-1----:R-:W-:Y:S02]  /*197e0*/  F2FP.SATFINITE.E4M3.F32.PACK_AB_MERGE_C R180, R81, R20, RZ ;  /* 0x0000001451b4723e */ /* 0x002fe400048070ff */
[----:B------:R-:W-:Y:S02]  /*197f0*/  FMNMX.FTZ R48, R105, R48, !PT ;  /* 0x0000003069307209 */ /* 0x000fe40007810000 */
[----:B------:R-:W-:Y:S02]  /*19800*/  F2FP.SATFINITE.E4M3.F32.PACK_AB_MERGE_C R180, R83, R14, R180 ;  /* 0x0000000e53b4723e */ /* 0x000fe400048070b4 */
[----:B------:R-:W-:Y:S01]  /*19810*/  FMNMX.FTZ R48, R109, R48, !PT ;  /* 0x000000306d307209 */ /* 0x000fe20007810000 */
[----:B------:R-:W1:Y:S01]  /*19820*/  MUFU.EX2 R89, R89 ;  /* 0x0000005900597308 */ /* 0x000e620000000800 */
[----:B0-----:R-:W-:-:S02]  /*19830*/  FFMA.FTZ R121, R2, R139, -R163 ;  /* 0x0000008b02797223 */ /* 0x001fc400000108a3 */
[----:B------:R-:W-:-:S04]  /*19840*/  FMNMX.FTZ R48, R113, R48, !PT ;  /* 0x0000003071307209 */ /* 0x000fc80007810000 */
[----:B------:R-:W-:Y:S01]  /*19850*/  FMNMX.FTZ R48, R117, R48, !PT ;  /* 0x0000003075307209 */ /* 0x000fe20007810000 */
[----:B------:R0:W-:Y:S03]  /*19860*/  MUFU.EX2 R30, R123 ;  /* 0x0000007b001e7308 */ /* 0x0001e60000000800 */
[----:B------:R-:W-:Y:S01]  /*19870*/  FMNMX.FTZ R11, R39, R48, !PT ;  /* 0x00000030270b7209 */ /* 0x000fe20007810000 */
[----:B------:R-:W-:-:S04]  /*19880*/  FFMA.FTZ R48, R2, R147, -R163 ;  /* 0x0000009302307223 */ /* 0x000fc800000108a3 */
[----:B------:R-:W2:Y:S01]  /*19890*/  SHFL.BFLY PT, R52, R11, 0x2, 0x1f ;  /* 0x0c401f000b347f89 */ /* 0x000ea200000e0000 */
[----:B------:R-:W-:Y:S01]  /*198a0*/  MUFU.EX2 R93, R93 ;  /* 0x0000005d005d7308 */ /* 0x000fe20000000800 */
[----:B-1----:R-:W-:Y:S01]  /*198b0*/  F2FP.SATFINITE.E4M3.F32.PACK_AB_MERGE_C R182, R89, R26, RZ ;  /* 0x0000001a59b6723e */ /* 0x002fe200048070ff */
[----:B0-----:R-:W-:-:S03]  /*198c0*/  FFMA.FTZ R123, R2, R149, -R163 ;  /* 0x00000095027b7223 */ /* 0x001fc600000108a3 */
[----:B------:R-:W-:-:S03]  /*198d0*/  F2FP.SATFINITE.E4M3.F32.PACK_AB_MERGE_C R182, R85, R24, R182 ;  /* 0x0000001855b6723e */ /* 0x000fc600048070b6 */
[----:B------:R0:W-:Y:S08]  /*198e0*/  MUFU.EX2 R36, R127 ;  /* 0x0000007f00247308 */ /* 0x0001f00000000800 */
[----:B------:R-:W1:Y:S01]  /*198f0*/  MUFU.EX2 R97, R97 ;  /* 0x0000006100617308 */ /* 0x000e620000000800 */
[----:B0-----:R-:W-:-:S01]  /*19900*/  FFMA.FTZ R127, R2, R157, -R163 ;  /* 0x0000009d027f7223 */ /* 0x001fc200000108a3 */
[----:B--2---:R-:W-:-:S06]  /*19910*/  FMNMX.FTZ R54, R11, R52, !PT ;  /* 0x000000340b367209 */ /* 0x004fcc0007810000 */
[----:B------:R0:W-:Y:S01]  /*19920*/  MUFU.EX2 R44, R131 ;  /* 0x00000083002c7308 */ /* 0x0001e20000000800 */
[----:B------:R-:W-:-:S01]  /*19930*/  FFMA.FTZ R52, R2, R155, -R163 ;  /* 0x0000009b02347223 */ /* 0x000fc200000108a3 */
[----:B------:R-:W2:Y:S06]  /*19940*/  SHFL.BFLY PT, R11, R54, 0x1, 0x1f ;  /* 0x0c201f00360b7f89 */ /* 0x000eac00000e0000 */
[----:B------:R-:W-:Y:S01]  /*19950*/  MUFU.EX2 R101, R101 ;  /* 0x0000006500657308 */ /* 0x000fe20000000800 */
[----:B-1----:R-:W-:Y:S01]  /*19960*/  F2FP.SATFINITE.E4M3.F32.PACK_AB_MERGE_C R184, R97, R36, RZ ;  /* 0x0000002461b8723e */ /* 0x002fe200048070ff */
[C-C-:B0-----:R-:W-:Y:S01]  /*19970*/  FFMA.FTZ R131, R2.reuse, R28, -R163.reuse ;  /* 0x0000001c02837223 */ /* 0x141fe200000108a3 */
[----:B------:R-:W-:-:S02]  /*19980*/  FFMA.FTZ R28, R2, R161, -R163 ;  /* 0x000000a1021c7223 */ /* 0x000fc400000108a3 */
[----:B------:R-:W-:-:S03]  /*19990*/  F2FP.SATFINITE.E4M3.F32.PACK_AB_MERGE_C R184, R93, R30, R184 ;  /* 0x0000001e5db8723e */ /* 0x000fc600048070b8 */
[----:B------:R-:W-:Y:S08]  /*199a0*/  MUFU.EX2 R46, R143 ;  /* 0x0000008f002e7308 */ /* 0x000ff00000000800 */
[----:B------:R-:W-:Y:S01]  /*199b0*/  MUFU.EX2 R31, R145 ;  /* 0x00000091001f7308 */ /* 0x000fe20000000800 */
[----:B--2---:R-:W-:-:S04]  /*199c0*/  FMNMX.FTZ R11, R54, R11, !PT ;  /* 0x0000000b360b7209 */ /* 0x004fc80007810000 */
[----:B------:R-:W-:Y:S01]  /*199d0*/  FSETP.NEU.FTZ.AND P1, PT, R11, -INF , PT ;  /* 0xff8000000b00780b */ /* 0x000fe20003f3d000 */
[----:B------:R-:W-:-:S02]  /*199e0*/  FFMA.FTZ R56, R2, R11, -8 ;  /* 0xc100000002387423 */ /* 0x000fc4000001000b */
[----:B------:R-:W-:Y:S03]  /*199f0*/  MUFU.EX2 R34, R34 ;  /* 0x0000002200227308 */ /* 0x000fe60000000800 */
[----:B------:R-:W-:Y:S02]  /*19a00*/  FSEL R56, R56, RZ, P1 ;  /* 0x000000ff38387208 */ /* 0x000fe40000800000 */
[----:B------:R-:W-:-:S03]  /*19a10*/  ISETP.GE.AND P1, PT, R152, 0xa1, PT ;  /* 0x000000a19800780c */ /* 0x000fc60003f26270 */
[----:B------:R-:W-:Y:S01]  /*19a20*/  MUFU.EX2 R35, R35 ;  /* 0x0000002300237308 */ /* 0x000fe20000000800 */
[----:B------:R-:W-:-:S01]  /*19a30*/  FFMA.FTZ R3, R2, R3, -R56 ;  /* 0x0000000302037223 */ /* 0x000fc20000010838 */
[C-C-:B------:R-:W-:Y:S01]  /*19a40*/  FFMA.FTZ R40, R2.reuse, R107, -R56.reuse ;  /* 0x0000006b02287223 */ /* 0x140fe20000010838 */
[----:B------:R-:W-:-:S01]  /*19a50*/  FFMA.FTZ R60, R2, R5, -R56 ;  /* 0x00000005023c7223 */ /* 0x000fc20000010838 */
[C-C-:B------:R-:W-:Y:S01]  /*19a60*/  FFMA.FTZ R107, R2.reuse, R111, -R56.reuse ;  /* 0x0000006f026b7223 */ /* 0x140fe20000010838 */
[----:B------:R-:W-:-:S01]  /*19a70*/  FFMA.FTZ R5, R2, R7, -R56 ;  /* 0x0000000702057223 */ /* 0x000fc20000010838 */
[C-C-:B------:R-:W-:Y:S01]  /*19a80*/  FFMA.FTZ R54, R2.reuse, R115, -R56.reuse ;  /* 0x0000007302367223 */ /* 0x140fe20000010838 */
[----:B------:R-:W-:-:S01]  /*19a90*/  FFMA.FTZ R64, R2, R15, -R56 ;  /* 0x0000000f02407223 */ /* 0x000fc20000010838 */
[----:B------:R-:W-:Y:S01]  /*19aa0*/  MUFU.EX2 R3, R3 ;  /* 0x0000000300037308 */ /* 0x000fe20000000800 */
[----:B------:R-:W-:-:S01]  /*19ab0*/  FFMA.FTZ R72, R2, R57, -R56 ;  /* 0x0000003902487223 */ /* 0x000fc20000010838 */
[C-C-:B------:R-:W-:Y:S01]  /*19ac0*/  FFMA.FTZ R57, R2.reuse, R61, -R56.reuse ;  /* 0x0000003d02397223 */ /* 0x140fe20000010838 */
[----:B------:R-:W-:-:S01]  /*19ad0*/  FFMA.FTZ R74, R2, R63, -R56 ;  /* 0x0000003f024a7223 */ /* 0x000fc20000010838 */
[----:B------:R-:W-:Y:S01]  /*19ae0*/  FFMA.FTZ R61, R2, R65, -R56 ;  /* 0x00000041023d7223 */ /* 0x000fe20000010838 */
[----:B------:R-:W-:-:S01]  /*19af0*/  FADD.FTZ R63, R4, R33 ;  /* 0x00000021043f7221 */ /* 0x000fc20000010000 */
[C-C-:B------:R-:W-:Y:S01]  /*19b00*/  FFMA.FTZ R111, R2.reuse, R119, -R56.reuse ;  /* 0x00000077026f7223 */ /* 0x140fe20000010838 */
[----:B------:R-:W-:-:S01]  /*19b10*/  FFMA.FTZ R7, R2, R73, -R56 ;  /* 0x0000004902077223 */ /* 0x000fc20000010838 */
[----:B------:R-:W0:Y:S01]  /*19b20*/  MUFU.EX2 R40, R40 ;  /* 0x0000002800287308 */ /* 0x000e220000000800 */
[----:B------:R-:W-:-:S01]  /*19b30*/  FADD.FTZ R78, R6, R63 ;  /* 0x0000003f064e7221 */ /* 0x000fc20000010000 */
[----:B------:R-:W-:-:S02]  /*19b40*/  VIADD R63, R0, 0x29840 ;  /* 0x00029840003f7836 */ /* 0x000fc40000000000 */
[----:B------:R-:W-:-:S01]  /*19b50*/  FFMA.FTZ R0, R2, R45, -R56 ;  /* 0x0000002d02007223 */ /* 0x000fc20000010838 */
[----:B------:R-:W-:Y:S01]  /*19b60*/  FFMA.FTZ R58, R2, R91, -R56 ;  /* 0x0000005b023a7223 */ /* 0x000fe20000010838 */
[----:B------:R-:W-:-:S01]  /*19b70*/  FADD.FTZ R45, R13, R78 ;  /* 0x0000004e0d2d7221 */ /* 0x000fc20000010000 */
[----:B------:R-:W-:Y:S01]  /*19b80*/  FFMA.FTZ R68, R2, R75, -R56 ;  /* 0x0000004b02447223 */ /* 0x000fe20000010838 */
[----:B------:R-:W-:Y:S01]  /*19b90*/  PRMT R63, R82, 0x654, R63 ;  /* 0x00000654523f7816 */ /* 0x000fe2000000003f */
[----:B------:R-:W1:Y:S01]  /*19ba0*/  MUFU.EX2 R60, R60 ;  /* 0x0000003c003c7308 */ /* 0x000e620000000800 */
[----:B------:R-:W-:-:S01]  /*19bb0*/  FADD.FTZ R78, R8, R45 ;  /* 0x0000002d084e7221 */ /* 0x000fc20000010000 */
[C-C-:B------:R-:W-:Y:S01]  /*19bc0*/  FFMA.FTZ R73, R2.reuse, R95, -R56.reuse ;  /* 0x0000005f02497223 */ /* 0x140fe20000010838 */
[----:B------:R2:W-:Y:S01]  /*19bd0*/  SYNCS.ARRIVE.TRANS64.RED.A1T0 RZ, [R63+URZ], RZ ;  /* 0x000000ff3fff79a7 */ /* 0x0005e2000810043f */
[----:B------:R-:W-:-:S01]  /*19be0*/  FFMA.FTZ R15, R2, R77, -R56 ;  /* 0x0000004d020f7223 */ /* 0x000fc20000010838 */
[C-C-:B------:R-:W-:Y:S01]  /*19bf0*/  FFMA.FTZ R62, R2.reuse, R99, -R56.reuse ;  /* 0x00000063023e7223 */ /* 0x140fe20000010838 */
[----:B------:R-:W-:-:S01]  /*19c00*/  FFMA.FTZ R75, R2, R103, -R56 ;  /* 0x00000067024b7223 */ /* 0x000fc20000010838 */
[----:B------:R-:W-:Y:S01]  /*19c10*/  FFMA.FTZ R47, R2, R47, -R56 ;  /* 0x0000002f022f7223 */ /* 0x000fe20000010838 */
[----:B------:R-:W3:Y:S01]  /*19c20*/  MUFU.EX2 R107, R107 ;  /* 0x0000006b006b7308 */ /* 0x000ee20000000800 */
[----:B0-----:R-:W-:-:S01]  /*19c30*/  FADD.FTZ R65, R3, R40 ;  /* 0x0000002803417221 */ /* 0x001fc20000010000 */
[C-C-:B------:R-:W-:Y:S01]  /*19c40*/  FFMA.FTZ R66, R2.reuse, R59, -R56.reuse ;  /* 0x0000003b02427223 */ /* 0x140fe20000010838 */
[----:B------:R-:W-:-:S01]  /*19c50*/  FFMA.FTZ R59, R2, R69, -R56 ;  /* 0x00000045023b7223 */ /* 0x000fc20000010838 */
[C-C-:B------:R-:W-:Y:S01]  /*19c60*/  FFMA.FTZ R70, R2.reuse, R67, -R56.reuse ;  /* 0x0000004302467223 */ /* 0x140fe20000010838 */
[----:B------:R-:W-:-:S01]  /*19c70*/  FFMA.FTZ R41, R2, R41, -R56 ;  /* 0x0000002902297223 */ /* 0x000fc20000010838 */
[C-C-:B------:R-:W-:Y:S01]  /*19c80*/  FFMA.FTZ R76, R2.reuse, R71, -R56.reuse ;  /* 0x00000047024c7223 */ /* 0x140fe20000010838 */
[----:B------:R-:W-:-:S01]  /*19c90*/  FFMA.FTZ R43, R2, R43, -R56 ;  /* 0x0000002b022b7223 */ /* 0x000fc20000010838 */
[----:B------:R-:W0:Y:S01]  /*19ca0*/  MUFU.EX2 R5, R5 ;  /* 0x0000000500057308 */ /* 0x000e220000000800 */
[----:B-1----:R-:W-:-:S01]  /*19cb0*/  FADD.FTZ R80, R60, R65 ;  /* 0x000000413c507221 */ /* 0x002fc20000010000 */
[----:B------:R-:W-:Y:S01]  /*19cc0*/  FADD.FTZ R65, R21, R78 ;  /* 0x0000004e15417221 */ /* 0x000fe20000010000 */
[----:B------:R-:W-:Y:S01]  /*19cd0*/  F2FP.SATFINITE.E4M3.F32.PACK_AB_MERGE_C R186, R31, R46, RZ ;  /* 0x0000002e1fba723e */ /* 0x000fe200048070ff */
[C-C-:B------:R-:W-:Y:S01]  /*19ce0*/  FFMA.FTZ R53, R2.reuse, R53, -R56.reuse ;  /* 0x0000003502357223 */ /* 0x140fe20000010838 */
[----:B------:R-:W-:-:S01]  /*19cf0*/  FFMA.FTZ R55, R2, R55, -R56 ;  /* 0x0000003702377223 */ /* 0x000fc20000010838 */
[----:B------:R-:W-:Y:S01]  /*19d00*/  FADD.FTZ R78, R12, R65 ;  /* 0x000000410c4e7221 */ /* 0x000fe20000010000 */
[----:B------:R-:W-:-:S01]  /*19d10*/  FFMA.FTZ R29, R2, R29, -R56 ;  /* 0x0000001d021d7223 */ /* 0x000fc20000010838 */
[----:B------:R-:W2:Y:S01]  /*19d20*/  MUFU.EX2 R54, R54 ;  /* 0x0000003600367308 */ /* 0x000ea20000000800 */
[----:B---3--:R-:W-:-:S01]  /*19d30*/  FADD.FTZ R80, R107, R80 ;  /* 0x000000506b507221 */ /* 0x008fc20000010000 */
[C-C-:B------:R-:W-:Y:S01]  /*19d40*/  FFMA.FTZ R27, R2.reuse, R27, -R56.reuse ;  /* 0x0000001b021b7223 */ /* 0x140fe20000010838 */
[----:B------:R-:W-:-:S01]  /*19d50*/  FFMA.FTZ R37, R2, R37, -R56 ;  /* 0x0000002502257223 */ /* 0x000fc20000010838 */
[C-C-:B------:R-:W-:Y:S01]  /*19d60*/  FFMA.FTZ R105, R2.reuse, R105, -R56.reuse ;  /* 0x0000006902697223 */ /* 0x140fe20000010838 */
[----:B------:R-:W-:-:S01]  /*19d70*/  FFMA.FTZ R109, R2, R109, -R56 ;  /* 0x0000006d026d7223 */ /* 0x000fc20000010838 */
[----:B------:R-:W-:Y:S01]  /*19d80*/  F2FP.SATFINITE.E4M3.F32.PACK_AB_MERGE_C R177, R107, R60, RZ ;  /* 0x0000003c6bb1723e */ /* 0x000fe200048070ff */
[----:B------:R-:W-:-:S01]  /*19d90*/  FFMA.FTZ R113, R2, R113, -R56 ;  /* 0x0000007102717223 */ /* 0x000fc20000010838 */
[----:B------:R-:W1:Y:S01]  /*19da0*/  MUFU.EX2 R64, R64 ;  /* 0x0000004000407308 */ /* 0x000e620000000800 */
[----:B0-----:R-:W-:-:S01]  /*19db0*/  FADD.FTZ R45, R5, R80 ;  /* 0x00000050052d7221 */ /* 0x001fc20000010000 */
[----:B------:R-:W-:Y:S01]  /*19dc0*/  F2FP.SATFINITE.E4M3.F32.PACK_AB_MERGE_C R177, R40, R3, R177 ;  /* 0x0000000328b1723e */ /* 0x000fe200048070b1 */
[----:B------:R-:W-:-:S01]  /*19dd0*/  FFMA.FTZ R117, R2, R117, -R56 ;  /* 0x0000007502757223 */ /* 0x000fc20000010838 */
[----:B------:R-:W-:Y:S01]  /*19de0*/  FFMA.FTZ R39, R2, R39, -R56 ;  /* 0x0000002702277223 */ /* 0x000fe20000010838 */
[----:B------:R-:W-:Y:S01]  /*19df0*/  F2FP.SATFINITE.E4M3.F32.PACK_AB_MERGE_C R186, R101, R44, R186 ;  /* 0x0000002c65ba723e */ /* 0x000fe200048070ba */
[----:B------:R-:W-:Y:S01]  /*19e00*/  IMAD.MOV.U32 R77, RZ, RZ, R87 ;  /* 0x000000ffff4d7224 */ /* 0x000fe200078e0057 */
[----:B------:R-:W-:Y:S01]  /*19e10*/  MOV R71, R87 ;  /* 0x0000005700477202 */ /* 0x000fe20000000f00 */
[----:B------:R-:W0:Y:S01]  /*19e20*/  MUFU.EX2 R111, R111 ;  /* 0x0000006f006f7308 */ /* 0x000e220000000800 */
[----:B--2---:R-:W-:-:S01]  /*19e30*/  FADD.FTZ R63, R54, R45 ;  /* 0x0000002d363f7221 */ /* 0x004fc20000010000 */
[----:B------:R-:W-:Y:S01]  /*19e40*/  FFMA.FTZ R45, R2, R49, -R56 ;  /* 0x00000031022d7223 */ /* 0x000fe20000010838 */
[----:B------:R-:W-:-:S01]  /*19e50*/  FADD.FTZ R49, R79, R78 ;  /* 0x0000004e4f317221 */ /* 0x000fc20000010000 */
[----:B------:R-:W-:Y:S01]  /*19e60*/  FFMA.FTZ R78, R2, R51, -R56 ;  /* 0x00000033024e7223 */ /* 0x000fe20000010838 */
[----:B------:R-:W-:Y:S01]  /*19e70*/  MOV R79, R87 ;  /* 0x00000057004f7202 */ /* 0x000fe20000000f00 */
[----:B------:R-:W-:-:S02]  /*19e80*/  IMAD.MOV.U32 R69, RZ, RZ, R87 ;  /* 0x000000ffff457224 */ /* 0x000fc400078e0057 */
[----:B------:R-:W-:-:S01]  /*19e90*/  FADD.FTZ R82, R14, R49 ;  /* 0x000000310e527221 */ /* 0x000fc20000010000 */
[----:B------:R-:W2:Y:S01]  /*19ea0*/  MUFU.EX2 R7, R7 ;  /* 0x0000000700077308 */ /* 0x000ea20000000800 */
[----:B-1----:R-:W-:-:S01]  /*19eb0*/  FADD.FTZ R80, R64, R63 ;  /* 0x0000003f40507221 */ /* 0x002fc20000010000 */
[----:B------:R-:W-:Y:S01]  /*19ec0*/  FFMA.FTZ R49, R2, R25, -R56 ;  /* 0x0000001902317223 */ /* 0x000fe20000010838 */
[----:B------:R-:W-:-:S01]  /*19ed0*/  FADD.FTZ R25, R83, R82 ;  /* 0x0000005253197221 */ /* 0x000fc20000010000 */
[-C--:B------:R-:W-:Y:S01]  /*19ee0*/  MOV R83, R87.reuse ;  /* 0x0000005700537202 */ /* 0x080fe20000000f00 */
[----:B------:R-:W-:Y:S01]  /*19ef0*/  IMAD.MOV.U32 R65, RZ, RZ, R87 ;  /* 0x000000ffff417224 */ /* 0x000fe200078e0057 */
[----:B------:R-:W-:Y:S01]  /*19f00*/  MOV R67, R87 ;  /* 0x0000005700437202 */ /* 0x000fe20000000f00 */
[----:B------:R-:W-:-:S01]  /*19f10*/  FADD.FTZ R82, R20, R25 ;  /* 0x0000001914527221 */ /* 0x000fc20000010000 */
[----:B------:R-:W1:Y:S01]  /*19f20*/  MUFU.EX2 R58, R58 ;  /* 0x0000003a003a7308 */ /* 0x000e620000000800 */
[----:B0-----:R-:W-:-:S01]  /*19f30*/  FADD.FTZ R80, R111, R80 ;  /* 0x000000506f507221 */ /* 0x001fc20000010000 */
[----:B------:R-:W-:Y:S01]  /*19f40*/  F2FP.SATFINITE.E4M3.F32.PACK_AB_MERGE_C R64, R111, R64, RZ ;  /* 0x000000406f40723e */ /* 0x000fe200048070ff */
[--C-:B------:R-:W-:Y:S01]  /*19f50*/  IMAD.MOV.U32 R60, RZ, RZ, R87.reuse ;  /* 0x000000ffff3c7224 */ /* 0x100fe200078e0057 */
[----:B------:R-:W-:Y:S01]  /*19f60*/  MOV R63, R87 ;  /* 0x00000057003f7202 */ /* 0x000fe20000000f00 */
[--C-:B------:R-:W-:Y:S01]  /*19f70*/  IMAD.MOV.U32 R56, RZ, RZ, R87.reuse ;  /* 0x000000ffff387224 */ /* 0x100fe200078e0057 */
[----:B------:R-:W-:Y:S01]  /*19f80*/  F2FP.SATFINITE.E4M3.F32.PACK_AB_MERGE_C R179, R54, R5, R64 ;  /* 0x0000000536b3723e */ /* 0x000fe20004807040 */
[----:B------:R-:W-:Y:S01]  /*19f90*/  IMAD.MOV.U32 R64, RZ, RZ, R87 ;  /* 0x000000ffff407224 */ /* 0x000fe200078e0057 */
[----:B------:R-:W0:Y:S01]  /*19fa0*/  MUFU.EX2 R68, R68 ;  /* 0x0000004400447308 */ /* 0x000e220000000800 */
[----:B--2---:R-:W-:-:S01]  /*19fb0*/  FADD.FTZ R51, R7, R80 ;  /* 0x0000005007337221 */ /* 0x004fc20000010000 */
[----:B------:R-:W-:-:S02]  /*19fc0*/  IMAD.MOV.U32 R54, RZ, RZ, R87 ;  /* 0x000000ffff367224 */ /* 0x000fc400078e0057 */
[--C-:B------:R-:W-:Y:S02]  /*19fd0*/  IMAD.MOV.U32 R40, RZ, RZ, R87.reuse ;  /* 0x000000ffff287224 */ /* 0x100fe400078e0057 */
[----:B------:R-:W-:Y:S02]  /*19fe0*/  IMAD.MOV.U32 R33, RZ, RZ, R87 ;  /* 0x000000ffff217224 */ /* 0x000fe400078e0057 */
[----:B------:R-:W2:Y:S01]  /*19ff0*/  MUFU.EX2 R73, R73 ;  /* 0x0000004900497308 */ /* 0x000ea20000000800 */
[----:B-1----:R-:W-:-:S07]  /*1a000*/  FADD.FTZ R51, R58, R51 ;  /* 0x000000333a337221 */ /* 0x002fce0000010000 */
[----:B------:R-:W1:Y:S01]  /*1a010*/  MUFU.EX2 R15, R15 ;  /* 0x0000000f000f7308 */ /* 0x000e620000000800 */
[----:B0-----:R-:W-:-:S01]  /*1a020*/  FADD.FTZ R84, R68, R51 ;  /* 0x0000003344547221 */ /* 0x001fc20000010000 */
[----:B------:R-:W-:Y:S01]  /*1a030*/  FADD.FTZ R51, R81, R82 ;  /* 0x0000005251337221 */ /* 0x000fe20000010000 */
[----:B------:R-:W-:-:S03]  /*1a040*/  IMAD.MOV.U32 R81, RZ, RZ, R87 ;  /* 0x000000ffff517224 */ /* 0x000fc600078e0057 */
[----:B------:R-:W-:Y:S01]  /*1a050*/  FADD.FTZ R82, R24, R51 ;  /* 0x0000003318527221 */ /* 0x000fe20000010000 */
[----:B------:R-:W-:Y:S01]  /*1a060*/  IMAD.MOV.U32 R24, RZ, RZ, R87 ;  /* 0x000000ffff187224 */ /* 0x000fe200078e0057 */
[----:B------:R-:W0:Y:S01]  /*1a070*/  MUFU.EX2 R62, R62 ;  /* 0x0000003e003e7308 */ /* 0x000e220000000800 */
[----:B--2---:R-:W-:-:S01]  /*1a080*/  FADD.FTZ R84, R73, R84 ;  /* 0x0000005449547221 */ /* 0x004fc20000010000 */
[----:B------:R-:W-:Y:S01]  /*1a090*/  FADD.FTZ R51, R85, R82 ;  /* 0x0000005255337221 */ /* 0x000fe20000010000 */
[----:B------:R-:W-:Y:S01]  /*1a0a0*/  F2FP.SATFINITE.E4M3.F32.PACK_AB_MERGE_C R68, R73, R68, RZ ;  /* 0x000000444944723e */ /* 0x000fe200048070ff */
[----:B------:R-:W-:Y:S02]  /*1a0b0*/  IMAD.MOV.U32 R85, RZ, RZ, R87 ;  /* 0x000000ffff557224 */ /* 0x000fe400078e0057 */
[----:B------:R-:W-:-:S01]  /*1a0c0*/  FADD.FTZ R82, R26, R51 ;  /* 0x000000331a527221 */ /* 0x000fc20000010000 */
[----:B------:R-:W-:Y:S01]  /*1a0d0*/  F2FP.SATFINITE.E4M3.F32.PACK_AB_MERGE_C R181, R58, R7, R68 ;  /* 0x000000073ab5723e */ /* 0x000fe20004807044 */
[----:B------:R-:W2:Y:S01]  /*1a0e0*/  MUFU.EX2 R72, R72 ;  /* 0x0000004800487308 */ /* 0x000ea20000000800 */
[--C-:B------:R-:W-:Y:S01]  /*1a0f0*/  IMAD.MOV.U32 R73, RZ, RZ, R87.reuse ;  /* 0x000000ffff497224 */ /* 0x100fe200078e0057 */
[----:B------:R-:W-:Y:S01]  /*1a100*/  MOV R51, R87 ;  /* 0x0000005700337202 */ /* 0x000fe20000000f00 */
[----:B------:R-:W-:-:S02]  /*1a110*/  IMAD.MOV.U32 R68, RZ, RZ, R87 ;  /* 0x000000ffff447224 */ /* 0x000fc400078e0057 */
[----:B------:R-:W-:-:S03]  /*1a120*/  IMAD.MOV.U32 R58, RZ, RZ, R87 ;  /* 0x000000ffff3a7224 */ /* 0x000fc600078e0057 */
[----:B------:R-:W3:Y:S08]  /*1a130*/  MUFU.EX2 R75, R75 ;  /* 0x0000004b004b7308 */ /* 0x000ef00000000800 */
[----:B------:R-:W4:Y:S08]  /*1a140*/  MUFU.EX2 R57, R57 ;  /* 0x0000003900397308 */ /* 0x000f300000000800 */
[----:B------:R1:W-:Y:S08]  /*1a150*/  MUFU.EX2 R80, R47 ;  /* 0x0000002f00507308 */ /* 0x0003f00000000800 */
[----:B------:R-:W5:Y:S01]  /*1a160*/  MUFU.EX2 R66, R66 ;  /* 0x0000004200427308 */ /* 0x000f620000000800 */
[----:B-1----:R-:W-:-:S04]  /*1a170*/  FADD.FTZ R47, R15, R84 ;  /* 0x000000540f2f7221 */ /* 0x002fc80000010000 */
[----:B0-----:R-:W-:-:S03]  /*1a180*/  FADD.FTZ R47, R62, R47 ;  /* 0x0000002f3e2f7221 */ /* 0x001fc60000010000 */
[----:B------:R-:W0:Y:S01]  /*1a190*/  MUFU.EX2 R61, R61 ;  /* 0x0000003d003d7308 */ /* 0x000e220000000800 */
[----:B--2---:R-:W-:-:S01]  /*1a1a0*/  FADD.FTZ R84, R72, R47 ;  /* 0x0000002f48547221 */ /* 0x004fc20000010000 */
[----:B------:R-:W-:Y:S01]  /*1a1b0*/  FADD.FTZ R47, R89, R82 ;  /* 0x00000052592f7221 */ /* 0x000fe20000010000 */
[C---:B---3--:R-:W-:Y:S01]  /*1a1c0*/  F2FP.SATFINITE.E4M3.F32.PACK_AB_MERGE_C R72, R75.reuse, R72, RZ ;  /* 0x000000484b48723e */ /* 0x048fe200048070ff */
[----:B------:R-:W-:Y:S02]  /*1a1d0*/  IMAD.MOV.U32 R82, RZ, RZ, R87 ;  /* 0x000000ffff527224 */ /* 0x000fe400078e0057 */
[----:B------:R-:W-:-:S01]  /*1a1e0*/  FADD.FTZ R84, R75, R84 ;  /* 0x000000544b547221 */ /* 0x000fc20000010000 */
[----:B------:R-:W-:Y:S01]  /*1a1f0*/  FADD.FTZ R6, R30, R47 ;  /* 0x0000002f1e067221 */ /* 0x000fe20000010000 */
[----:B------:R-:W-:Y:S01]  /*1a200*/  F2FP.SATFINITE.E4M3.F32.PACK_AB_MERGE_C R183, R62, R15, R72 ;  /* 0x0000000f3eb7723e */ /* 0x000fe20004807048 */
[----:B------:R-:W1:Y:S01]  /*1a210*/  MUFU.EX2 R74, R74 ;  /* 0x0000004a004a7308 */ /* 0x000e620000000800 */
[----:B----4-:R-:W-:-:S01]  /*1a220*/  FADD.FTZ R13, R57, R84 ;  /* 0x00000054390d7221 */ /* 0x010fc20000010000 */
[----:B------:R-:W-:Y:S01]  /*1a230*/  FADD.FTZ R47, R93, R6 ;  /* 0x000000065d2f7221 */ /* 0x000fe20000010000 */
[----:B------:R-:W-:Y:S01]  /*1a240*/  IMAD.MOV.U32 R84, RZ, RZ, R87 ;  /* 0x000000ffff547224 */ /* 0x000fe200078e0057 */
[----:B------:R-:W-:Y:S01]  /*1a250*/  MOV R75, R87 ;  /* 0x00000057004b7202 */ /* 0x000fe20000000f00 */
[----:B-----5:R-:W-:-:S01]  /*1a260*/  FADD.FTZ R12, R66, R13 ;  /* 0x0000000d420c7221 */ /* 0x020fc20000010000 */
[----:B------:R-:W-:Y:S01]  /*1a270*/  FADD.FTZ R20, R36, R47 ;  /* 0x0000002f24147221 */ /* 0x000fe20000010000 */
[----:B------:R-:W-:Y:S01]  /*1a280*/  IMAD.MOV.U32 R72, RZ, RZ, R87 ;  /* 0x000000ffff487224 */ /* 0x000fe200078e0057 */
[----:B------:R-:W2:Y:S01]  /*1a290*/  MUFU.EX2 R59, R59 ;  /* 0x0000003b003b7308 */ /* 0x000ea20000000800 */
[----:B0-----:R-:W-:-:S01]  /*1a2a0*/  FADD.FTZ R13, R61, R12 ;  /* 0x0000000c3d0d7221 */ /* 0x001fc20000010000 */
[----:B------:R-:W-:Y:S01]  /*1a2b0*/  FADD.FTZ R97, R97, R20 ;  /* 0x0000001461617221 */ /* 0x000fe20000010000 */
[----:B------:R-:W-:-:S02]  /*1a2c0*/  IMAD.MOV.U32 R62, RZ, RZ, R87 ;  /* 0x000000ffff3e7224 */ /* 0x000fc400078e0057 */
[----:B------:R-:W-:Y:S02]  /*1a2d0*/  IMAD.MOV.U32 R36, RZ, RZ, R87 ;  /* 0x000000ffff247224 */ /* 0x000fe400078e0057 */
[----:B------:R-:W-:-:S01]  /*1a2e0*/  FADD.FTZ R20, R44, R97 ;  /* 0x000000612c147221 */ /* 0x000fc20000010000 */
[----:B------:R-:W-:Y:S01]  /*1a2f0*/  IMAD.MOV.U32 R44, RZ, RZ, R87 ;  /* 0x000000ffff2c7224 */ /* 0x000fe200078e0057 */
[----:B------:R-:W0:Y:S01]  /*1a300*/  MUFU.EX2 R70, R70 ;  /* 0x0000004600467308 */ /* 0x000e220000000800 */
[----:B-1----:R-:W-:-:S01]  /*1a310*/  FADD.FTZ R12, R74, R13 ;  /* 0x0000000d4a0c7221 */ /* 0x002fc20000010000 */
[----:B------:R-:W-:Y:S01]  /*1a320*/  FADD.FTZ R47, R101, R20 ;  /* 0x00000014652f7221 */ /* 0x000fe20000010000 */
[----:B------:R-:W-:Y:S01]  /*1a330*/  F2FP.SATFINITE.E4M3.F32.PACK_AB_MERGE_C R61, R74, R61, RZ ;  /* 0x0000003d4a3d723e */ /* 0x000fe200048070ff */
[----:B------:R-:W-:Y:S02]  /*1a340*/  IMAD.MOV.U32 R74, RZ, RZ, R87 ;  /* 0x000000ffff4a7224 */ /* 0x000fe400078e0057 */
[----:B------:R-:W-:-:S01]  /*1a350*/  FADD.FTZ R26, R46, R47 ;  /* 0x0000002f2e1a7221 */ /* 0x000fc20000010000 */
[----:B------:R-:W-:Y:S01]  /*1a360*/  F2FP.SATFINITE.E4M3.F32.PACK_AB_MERGE_C R185, R66, R57, R61 ;  /* 0x0000003942b9723e */ /* 0x000fe2000480703d */
[----:B------:R-:W1:Y:S01]  /*1a370*/  MUFU.EX2 R41, R41 ;  /* 0x0000002900297308 */ /* 0x000e620000000800 */
[----:B--2---:R-:W-:-:S01]  /*1a380*/  FADD.FTZ R13, R59, R12 ;  /* 0x0000000c3b0d7221 */ /* 0x004fc20000010000 */
[----:B------:R-:W-:Y:S01]  /*1a390*/  FADD.FTZ R31, R31, R26 ;  /* 0x0000001a1f1f7221 */ /* 0x000fe20000010000 */
[--C-:B------:R-:W-:Y:S01]  /*1a3a0*/  IMAD.MOV.U32 R66, RZ, RZ, R87.reuse ;  /* 0x000000ffff427224 */ /* 0x100fe200078e0057 */
[----:B------:R-:W-:Y:S01]  /*1a3b0*/  MOV R47, R87 ;  /* 0x00000057002f7202 */ /* 0x000fe20000000f00 */
[----:B------:R-:W-:-:S02]  /*1a3c0*/  IMAD.MOV.U32 R61, RZ, RZ, R87 ;  /* 0x000000ffff3d7224 */ /* 0x000fc400078e0057 */
[----:B------:R-:W-:Y:S01]  /*1a3d0*/  FADD.FTZ R4, R34, R31 ;  /* 0x0000001f22047221 */ /* 0x000fe20000010000 */
[----:B------:R-:W-:Y:S01]  /*1a3e0*/  IMAD.MOV.U32 R57, RZ, RZ, R87 ;  /* 0x000000ffff397224 */ /* 0x000fe200078e0057 */
[----:B------:R-:W2:Y:S01]  /*1a3f0*/  MUFU.EX2 R76, R76 ;  /* 0x0000004c004c7308 */ /* 0x000ea20000000800 */
[----:B0-----:R-:W-:-:S01]  /*1a400*/  FADD.FTZ R20, R70, R13 ;  /* 0x0000000d46147221 */ /* 0x001fc20000010000 */
[--C-:B------:R-:W-:Y:S01]  /*1a410*/  IMAD.MOV.U32 R46, RZ, RZ, R87.reuse ;  /* 0x000000ffff2e7224 */ /* 0x100fe200078e0057 */
[----:B------:R-:W-:Y:S01]  /*1a420*/  MOV R31, R87 ;  /* 0x00000057001f7202 */ /* 0x000fe20000000f00 */
[--C-:B------:R-:W-:Y:S02]  /*1a430*/  IMAD.MOV.U32 R30, RZ, RZ, R87.reuse ;  /* 0x000000ffff1e7224 */ /* 0x100fe400078e0057 */
[----:B------:R-:W-:Y:S02]  /*1a440*/  IMAD.MOV.U32 R26, RZ, RZ, R87 ;  /* 0x000000ffff1a7224 */ /* 0x000fe400078e0057 */
[----:B------:R-:W0:Y:S01]  /*1a450*/  MUFU.EX2 R0, R0 ;  /* 0x0000000000007308 */ /* 0x000e220000000800 */
[----:B-1----:R-:W-:-:S07]  /*1a460*/  FADD.FTZ R13, R41, R20 ;  /* 0x00000014290d7221 */ /* 0x002fce0000010000 */
[----:B------:R-:W1:Y:S01]  /*1a470*/  MUFU.EX2 R43, R43 ;  /* 0x0000002b002b7308 */ /* 0x000e620000000800 */
[----:B--2---:R-:W-:-:S01]  /*1a480*/  FADD.FTZ R13, R76, R13 ;  /* 0x0000000d4c0d7221 */ /* 0x004fc20000010000 */
[----:B------:R-:W-:Y:S01]  /*1a490*/  F2FP.SATFINITE.E4M3.F32.PACK_AB_MERGE_C R41, R76, R41, RZ ;  /* 0x000000294c29723e */ /* 0x000fe200048070ff */
[----:B------:R-:W-:-:S03]  /*1a4a0*/  IMAD.MOV.U32 R76, RZ, RZ, R87 ;  /* 0x000000ffff4c7224 */ /* 0x000fc600078e0057 */
[----:B------:R-:W-:Y:S01]  /*1a4b0*/  F2FP.SATFINITE.E4M3.F32.PACK_AB_MERGE_C R187, R70, R59, R41 ;  /* 0x0000003b46bb723e */ /* 0x000fe20004807029 */
[----:B------:R-:W-:Y:S01]  /*1a4c0*/  IMAD.MOV.U32 R70, RZ, RZ, R87 ;  /* 0x000000ffff467224 */ /* 0x000fe200078e0057 */
[----:B------:R-:W2:Y:S01]  /*1a4d0*/  MUFU.EX2 R38, R38 ;  /* 0x0000002600267308 */ /* 0x000ea20000000800 */
[----:B0-----:R-:W-:-:S01]  /*1a4e0*/  FADD.FTZ R8, R0, R13 ;  /* 0x0000000d00087221 */ /* 0x001fc20000010000 */
[----:B------:R-:W-:Y:S01]  /*1a4f0*/  FADD.FTZ R13, R35, R4 ;  /* 0x00000004230d7221 */ /* 0x000fe20000010000 */
[----:B------:R-:W-:Y:S01]  /*1a500*/  MOV R59, R87 ;  /* 0x00000057003b7202 */ /* 0x000fe20000000f00 */
[----:B------:R-:W-:-:S04]  /*1a510*/  IMAD.MOV.U32 R41, RZ, RZ, R87 ;  /* 0x000000ffff297224 */ /* 0x000fc800078e0057 */
[----:B------:R-:W0:Y:S01]  /*1a520*/  MUFU.EX2 R45, R45 ;  /* 0x0000002d002d7308 */ /* 0x000e220000000800 */
[----:B-1----:R-:W-:-:S07]  /*1a530*/  FADD.FTZ R8, R43, R8 ;  /* 0x000000082b087221 */ /* 0x002fce0000010000 */
[----:B------:R-:W1:Y:S01]  /*1a540*/  MUFU.EX2 R121, R121 ;  /* 0x0000007900797308 */ /* 0x000e620000000800 */
[----:B--2---:R-:W-:-:S07]  /*1a550*/  FADD.FTZ R14, R38, R13 ;  /* 0x0000000d260e7221 */ /* 0x004fce0000010000 */
[----:B------:R-:W2:Y:S01]  /*1a560*/  MUFU.EX2 R48, R48 ;  /* 0x0000003000307308 */ /* 0x000ea20000000800 */
[----:B0-----:R-:W-:-:S01]  /*1a570*/  FADD.FTZ R13, R45, R8 ;  /* 0x000000082d0d7221 */ /* 0x001fc20000010000 */
[----:B------:R-:W-:-:S03]  /*1a580*/  F2FP.SATFINITE.E4M3.F32.PACK_AB_MERGE_C R45, R80, R45, RZ ;  /* 0x0000002d502d723e */ /* 0x000fc600048070ff */
[----:B------:R-:W-:Y:S01]  /*1a590*/  FADD.FTZ R80, R80, R13 ;  /* 0x0000000d50507221 */ /* 0x000fe20000010000 */
[----:B------:R-:W-:Y:S01]  /*1a5a0*/  F2FP.SATFINITE.E4M3.F32.PACK_AB_MERGE_C R189, R43, R0, R45 ;  /* 0x000000002bbd723e */ /* 0x000fe2000480702d */
[--C-:B------:R-:W-:Y:S01]  /*1a5b0*/  IMAD.MOV.U32 R45, RZ, RZ, R87.reuse ;  /* 0x000000ffff2d7224 */ /* 0x100fe200078e0057 */
[----:B------:R0:W3:Y:S01]  /*1a5c0*/  MUFU.EX2 R25, R53 ;  /* 0x0000003500197308 */ /* 0x0000e20000000800 */
[C---:B-1----:R-:W-:Y:S01]  /*1a5d0*/  F2FP.SATFINITE.E4M3.F32.PACK_AB_MERGE_C R188, R121.reuse, R38, RZ ;  /* 0x0000002679bc723e */ /* 0x042fe200048070ff */
[----:B------:R-:W-:Y:S01]  /*1a5e0*/  FADD.FTZ R121, R121, R14 ;  /* 0x0000000e79797221 */ /* 0x000fe20000010000 */
[-C--:B------:R-:W-:Y:S01]  /*1a5f0*/  MOV R43, R87.reuse ;  /* 0x00000057002b7202 */ /* 0x080fe20000000f00 */
[--C-:B------:R-:W-:Y:S01]  /*1a600*/  IMAD.MOV.U32 R38, RZ, RZ, R87.reuse ;  /* 0x000000ffff267224 */ /* 0x100fe200078e0057 */
[----:B------:R-:W-:Y:S01]  /*1a610*/  F2FP.SATFINITE.E4M3.F32.PACK_AB_MERGE_C R188, R35, R34, R188 ;  /* 0x0000002223bc723e */ /* 0x000fe200048070bc */
[----:B------:R-:W-:Y:S01]  /*1a620*/  IMAD.MOV.U32 R34, RZ, RZ, R87 ;  /* 0x000000ffff227224 */ /* 0x000fe200078e0057 */
[----:B------:R-:W-:Y:S01]  /*1a630*/  MOV R35, R87 ;  /* 0x0000005700237202 */ /* 0x000fe20000000f00 */
[----:B------:R-:W1:Y:S01]  /*1a640*/  MUFU.EX2 R123, R123 ;  /* 0x0000007b007b7308 */ /* 0x000e620000000800 */
[----:B--2---:R-:W-:-:S01]  /*1a650*/  FADD.FTZ R8, R48, R121 ;  /* 0x0000007930087221 */ /* 0x004fc20000010000 */
[----:B0-----:R-:W-:-:S06]  /*1a660*/  IMAD.MOV.U32 R53, RZ, RZ, R87 ;  /* 0x000000ffff357224 */ /* 0x001fcc00078e0057 */
[----:B------:R-:W0:Y:S01]  /*1a670*/  MUFU.EX2 R78, R78 ;  /* 0x0000004e004e7308 */ /* 0x000e220000000800 */
[----:B---3--:R-:W-:-:S01]  /*1a680*/  FADD.FTZ R13, R25, R80 ;  /* 0x00000050190d7221 */ /* 0x008fc20000010000 */
[----:B------:R-:W-:-:S06]  /*1a690*/  IMAD.MOV.U32 R80, RZ, RZ, R87 ;  /* 0x000000ffff507224 */ /* 0x000fcc00078e0057 */
[----:B------:R-:W-:Y:S01]  /*1a6a0*/  MUFU.EX2 R50, R50 ;  /* 0x0000003200327308 */ /* 0x000fe20000000800 */
[----:B-1----:R-:W-:-:S07]  /*1a6b0*/  FADD.FTZ R21, R123, R8 ;  /* 0x000000087b157221 */ /* 0x002fce0000010000 */
[----:B------:R-:W1:Y:S01]  /*1a6c0*/  MUFU.EX2 R125, R125 ;  /* 0x0000007d007d7308 */ /* 0x000e620000000800 */
[----:B0-----:R-:W-:-:S07]  /*1a6d0*/  FADD.FTZ R14, R78, R13 ;  /* 0x0000000d4e0e7221 */ /* 0x001fce0000010000 */
[----:B------:R-:W0:Y:S08]  /*1a6e0*/  MUFU.EX2 R49, R49 ;  /* 0x0000003100317308 */ /* 0x000e300000000800 */
[----:B------:R2:W3:Y:S01]  /*1a6f0*/  MUFU.EX2 R6, R55 ;  /* 0x0000003700067308 */ /* 0x0004e20000000800 */
[----:B-1----:R-:W-:Y:S01]  /*1a700*/  F2FP.SATFINITE.E4M3.F32.PACK_AB_MERGE_C R190, R125, R50, RZ ;  /* 0x000000327dbe723e */ /* 0x002fe200048070ff */
[----:B------:R-:W-:-:S03]  /*1a710*/  FADD.FTZ R50, R50, R21 ;  /* 0x0000001532327221 */ /* 0x000fc60000010000 */
[----:B------:R-:W-:Y:S01]  /*1a720*/  F2FP.SATFINITE.E4M3.F32.PACK_AB_MERGE_C R190, R123, R48, R190 ;  /* 0x000000307bbe723e */ /* 0x000fe200048070be */
[----:B------:R-:W-:-:S01]  /*1a730*/  FADD.FTZ R125, R125, R50 ;  /* 0x000000327d7d7221 */ /* 0x000fc20000010000 */
[----:B------:R-:W-:Y:S01]  /*1a740*/  IMAD.MOV.U32 R50, RZ, RZ, R87 ;  /* 0x000000ffff327224 */ /* 0x000fe200078e0057 */
[----:B------:R-:W-:Y:S01]  /*1a750*/  MUFU.EX2 R42, R42 ;  /* 0x0000002a002a7308 */ /* 0x000fe20000000800 */
[----:B0-----:R-:W-:-:S01]  /*1a760*/  FADD.FTZ R13, R49, R14 ;  /* 0x0000000e310d7221 */ /* 0x001fc20000010000 */
[----:B--2---:R-:W-:Y:S01]  /*1a770*/  MOV R55, R87 ;  /* 0x0000005700377202 */ /* 0x004fe20000000f00 */
[----:B------:R-:W-:-:S05]  /*1a780*/  IMAD.MOV.U32 R48, RZ, RZ, R87 ;  /* 0x000000ffff307224 */ /* 0x000fca00078e0057 */
[----:B------:R-:W0:Y:S01]  /*1a790*/  MUFU.EX2 R129, R129 ;  /* 0x0000008100817308 */ /* 0x000e220000000800 */
[C---:B---3--:R-:W-:Y:S01]  /*1a7a0*/  F2FP.SATFINITE.E4M3.F32.PACK_AB_MERGE_C R49, R6.reuse, R49, RZ ;  /* 0x000000310631723e */ /* 0x048fe200048070ff */
[----:B------:R-:W-:-:S03]  /*1a7b0*/  FADD.FTZ R6, R6, R13 ;  /* 0x0000000d06067221 */ /* 0x000fc60000010000 */
[----:B------:R-:W-:Y:S01]  /*1a7c0*/  F2FP.SATFINITE.E4M3.F32.PACK_AB_MERGE_C R191, R78, R25, R49 ;  /* 0x000000194ebf723e */ /* 0x000fe20004807031 */
[--C-:B------:R-:W-:Y:S02]  /*1a7d0*/  IMAD.MOV.U32 R78, RZ, RZ, R87.reuse ;  /* 0x000000ffff4e7224 */ /* 0x100fe400078e0057 */
[----:B------:R-:W1:Y:S01]  /*1a7e0*/  MUFU.EX2 R52, R52 ;  /* 0x0000003400347308 */ /* 0x000e620000000800 */
[--C-:B------:R-:W-:Y:S02]  /*1a7f0*/  IMAD.MOV.U32 R49, RZ, RZ, R87.reuse ;  /* 0x000000ffff317224 */ /* 0x100fe400078e0057 */
[----:B------:R-:W-:-:S05]  /*1a800*/  IMAD.MOV.U32 R25, RZ, RZ, R87 ;  /* 0x000000ffff197224 */ /* 0x000fca00078e0057 */
[----:B------:R-:W2:Y:S01]  /*1a810*/  MUFU.EX2 R29, R29 ;  /* 0x0000001d001d7308 */ /* 0x000ea20000000800 */
[----:B0-----:R-:W-:-:S07]  /*1a820*/  F2FP.SATFINITE.E4M3.F32.PACK_AB_MERGE_C R13, R129, R42, RZ ;  /* 0x0000002a810d723e */ /* 0x001fce00048070ff */
[----:B------:R-:W0:Y:S01]  /*1a830*/  MUFU.EX2 R127, R127 ;  /* 0x0000007f007f7308 */ /* 0x000e220000000800 */
[----:B-1----:R-:W-:-:S07]  /*1a840*/  FADD.FTZ R14, R52, R125 ;  /* 0x0000007d340e7221 */ /* 0x002fce0000010000 */
[----:B------:R1:W3:Y:S01]  /*1a850*/  MUFU.EX2 R12, R27 ;  /* 0x0000001b000c7308 */ /* 0x0002e20000000800 */
[----:B--2---:R-:W-:-:S07]  /*1a860*/  FADD.FTZ R3, R29, R6 ;  /* 0x000000061d037221 */ /* 0x004fce0000010000 */
[----:B------:R-:W2:Y:S01]  /*1a870*/  MUFU.EX2 R37, R37 ;  /* 0x0000002500257308 */ /* 0x000ea20000000800 */
[C---:B0-----:R-:W-:Y:S01]  /*1a880*/  F2FP.SATFINITE.E4M3.F32.PACK_AB_MERGE_C R192, R127.reuse, R52, R13 ;  /* 0x000000347fc0723e */ /* 0x041fe2000480700d */
[----:B------:R-:W-:Y:S01]  /*1a890*/  FADD.FTZ R127, R127, R14 ;  /* 0x0000000e7f7f7221 */ /* 0x000fe20000010000 */
[----:B------:R-:W-:Y:S01]  /*1a8a0*/  IMAD.MOV.U32 R52, RZ, RZ, R87 ;  /* 0x000000ffff347224 */ /* 0x000fe200078e0057 */
[----:B-1----:R-:W-:Y:S02]  /*1a8b0*/  MOV R27, R87 ;  /* 0x00000057001b7202 */ /* 0x002fe40000000f00 */
[----:B------:R-:W-:-:S02]  /*1a8c0*/  FADD.FTZ R42, R42, R127 ;  /* 0x0000007f2a2a7221 */ /* 0x000fc40000010000 */
[----:B------:R-:W0:Y:S01]  /*1a8d0*/  MUFU.EX2 R4, R105 ;  /* 0x0000006900047308 */ /* 0x000e220000000800 */
[----:B---3--:R-:W-:-:S01]  /*1a8e0*/  FADD.FTZ R14, R12, R3 ;  /* 0x000000030c0e7221 */ /* 0x008fc20000010000 */
[----:B------:R-:W-:Y:S01]  /*1a8f0*/  FADD.FTZ R129, R129, R42 ;  /* 0x0000002a81817221 */ /* 0x000fe20000010000 */
[----:B------:R-:W-:-:S05]  /*1a900*/  IMAD.MOV.U32 R42, RZ, RZ, R87 ;  /* 0x000000ffff2a7224 */ /* 0x000fca00078e0057 */
[----:B------:R-:W-:Y:S01]  /*1a910*/  MUFU.EX2 R28, R28 ;  /* 0x0000001c001c7308 */ /* 0x000fe20000000800 */
[----:B--2---:R-:W-:-:S07]  /*1a920*/  FADD.FTZ R3, R37, R14 ;  /* 0x0000000e25037221 */ /* 0x004fce0000010000 */
[----:B------:R-:W1:Y:S01]  /*1a930*/  MUFU.EX2 R133, R133 ;  /* 0x0000008500857308 */ /* 0x000e620000000800 */
[C---:B0-----:R-:W-:Y:S01]  /*1a940*/  F2FP.SATFINITE.E4M3.F32.PACK_AB_MERGE_C R37, R4.reuse, R37, RZ ;  /* 0x000000250425723e */ /* 0x041fe200048070ff */
[----:B------:R-:W-:-:S03]  /*1a950*/  FADD.FTZ R4, R4, R3 ;  /* 0x0000000304047221 */ /* 0x000fc60000010000 */
[----:B------:R-:W-:Y:S01]  /*1a960*/  F2FP.SATFINITE.E4M3.F32.PACK_AB_MERGE_C R193, R12, R29, R37 ;  /* 0x0000001d0cc1723e */ /* 0x000fe20004807025 */
[--C-:B------:R-:W-:Y:S02]  /*1a970*/  IMAD.MOV.U32 R37, RZ, RZ, R87.reuse ;  /* 0x000000ffff257224 */ /* 0x100fe400078e0057 */
[----:B------:R-:W0:Y:S01]  /*1a980*/  MUFU.EX2 R32, R32 ;  /* 0x0000002000207308 */ /* 0x000e220000000800 */
[----:B------:R-:W-:-:S07]  /*1a990*/  IMAD.MOV.U32 R29, RZ, RZ, R87 ;  /* 0x000000ffff1d7224 */ /* 0x000fce00078e0057 */
[----:B------:R-:W2:Y:S01]  /*1a9a0*/  MUFU.EX2 R109, R109 ;  /* 0x0000006d006d7308 */ /* 0x000ea20000000800 */
[----:B-1----:R-:W-:-:S07]  /*1a9b0*/  F2FP.SATFINITE.E4M3.F32.PACK_AB_MERGE_C R5, R133, R28, RZ ;  /* 0x0000001c8505723e */ /* 0x002fce00048070ff */
[----:B------:R-:W1:Y:S01]  /*1a9c0*/  MUFU.EX2 R131, R131 ;  /* 0x0000008300837308 */ /* 0x000e620000000800 */
[----:B0-----:R-:W-:-:S07]  /*1a9d0*/  FADD.FTZ R14, R32, R129 ;  /* 0x00000081200e7221 */ /* 0x001fce0000010000 */
[----:B------:R-:W0:Y:S01]  /*1a9e0*/  MUFU.EX2 R8, R113 ;  /* 0x0000007100087308 */ /* 0x000e220000000800 */
[----:B--2---:R-:W-:-:S07]  /*1a9f0*/  FADD.FTZ R3, R109, R4 ;  /* 0x000000046d037221 */ /* 0x004fce0000010000 */
[----:B------:R-:W2:Y:S01]  /*1aa00*/  MUFU.EX2 R117, R117 ;  /* 0x0000007500757308 */ /* 0x000ea20000000800 */
[C---:B-1----:R-:W-:Y:S01]  /*1aa10*/  F2FP.SATFINITE.E4M3.F32.PACK_AB_MERGE_C R194, R131.reuse, R32, R5 ;  /* 0x0000002083c2723e */ /* 0x042fe20004807005 */
[----:B------:R-:W-:Y:S01]  /*1aa20*/  FADD.FTZ R131, R131, R14 ;  /* 0x0000000e83837221 */ /* 0x000fe20000010000 */
[----:B------:R-:W-:-:S03]  /*1aa30*/  IMAD.MOV.U32 R32, RZ, RZ, R87 ;  /* 0x000000ffff207224 */ /* 0x000fc600078e0057 */
[----:B------:R-:W-:Y:S02]  /*1aa40*/  FADD.FTZ R28, R28, R131 ;  /* 0x000000831c1c7221 */ /* 0x000fe40000010000 */
[----:B------:R1:W3:Y:S01]  /*1aa50*/  MUFU.EX2 R6, R39 ;  /* 0x0000002700067308 */ /* 0x0002e20000000800 */
[----:B0-----:R-:W-:-:S04]  /*1aa60*/  FADD.FTZ R0, R8, R3 ;  /* 0x0000000308007221 */ /* 0x001fc80000010000 */
[----:B--2---:R-:W-:Y:S01]  /*1aa70*/  FADD.FTZ R3, R117, R0 ;  /* 0x0000000075037221 */ /* 0x004fe20000010000 */
[----:B------:R-:W-:-:S01]  /*1aa80*/  FADD.FTZ R0, R133, R28 ;  /* 0x0000001c85007221 */ /* 0x000fc20000010000 */
[----:B-1----:R-:W-:Y:S01]  /*1aa90*/  MOV R39, R87 ;  /* 0x0000005700277202 */ /* 0x002fe20000000f00 */
[----:B------:R-:W-:Y:S01]  /*1aaa0*/  IMAD.MOV.U32 R28, RZ, RZ, R87 ;  /* 0x000000ffff1c7224 */ /* 0x000fe200078e0057 */
[C---:B---3--:R-:W-:Y:S01]  /*1aab0*/  F2FP.SATFINITE.E4M3.F32.PACK_AB_MERGE_C R4, R6.reuse, R117, RZ ;  /* 0x000000750604723e */ /* 0x048fe200048070ff */
[----:B------:R-:W-:-:S03]  /*1aac0*/  FADD.FTZ R3, R6, R3 ;  /* 0x0000000306037221 */ /* 0x000fc60000010000 */
[----:B------:R-:W-:Y:S01]  /*1aad0*/  F2FP.SATFINITE.E4M3.F32.PACK_AB_MERGE_C R195, R8, R109, R4 ;  /* 0x0000006d08c3723e */ /* 0x000fe20004807004 */
[----:B------:R-:W-:Y:S06]  /*1aae0*/  @!P1 BRA `(.L_x_588) ;  /* 0x0000003400189947 */ /* 0x000fec0003800000 */
[----:B------:R-:W-:Y:S01]  /*1aaf0*/  IADD3 R4, R154, -0x2, RZ ;  /* 0xfffffffe9a047810 */ /* 0x000fe20007ffe0ff */
[----:B------:R-:W-:Y:S01]  /*1ab00*/  IMAD.MOV.U32 R5, RZ, RZ, R11 ;  /* 0x000000ffff057224 */ /* 0x000fe200078e000b */
[----:B------:R-:W-:Y:S01]  /*1ab10*/  MOV R8, R205 ;  /* 0x000000cd00087202 */ /* 0x000fe20000000f00 */
[----:B------:R-:W-:Y:S01]  /*1ab20*/  IMAD.MOV.U32 R6, RZ, RZ, R10 ;  /* 0x000000ffff067224 */ /* 0x000fe200078e000a */
[----:B------:R-:W-:Y:S01]  /*1ab30*/  CS2R R86, SRZ ;  /* 0x0000000000567805 */ /* 0x000fe2000001ff00 */
[----:B------:R-:W-:Y:S01]  /*1ab40*/  IMAD.MOV.U32 R7, RZ, RZ, R211 ;  /* 0x000000ffff077224 */ /* 0x000fe200078e00d3 */
        /* <DEDUP_REMOVED lines=30> */
[----:B------:R-:W-:-:S07]  /*1ad30*/  CS2R R24, SRZ ;  /* 0x0000000000187805 */ /* 0x000fce000001ff00 */
.L_x_600:
[----:B------:R-:W-:Y:S01]  /*1ad40*/  ISETP.NE.AND P1, PT, R8, 0x1, PT ;  /* 0x000000010800780c */ /* 0x000fe20003f25270 */
[----:B------:R-:W-:Y:S05]  /*1ad50*/  YIELD ;  /* 0x0000000000007946 */ /* 0x000fea0003800000 */
[----:B------:R-:W-:Y:S02]  /*1ad60*/  SEL R10, RZ, 0x1, P1 ;  /* 0x00000001ff0a7807 */ /* 0x000fe40000800000 */
[----:B------:R-:W-:Y:S02]  /*1ad70*/  ISETP.NE.AND P1, PT, R168, RZ, PT ;  /* 0x000000ffa800720c */ /* 0x000fe40003f25270 */
[----:B------:R-:W-:-:S11]  /*1ad80*/  LOP3.LUT R211, R7, R10, RZ, 0x3c, !PT ;  /* 0x0000000a07d37212 */ /* 0x000fd600078e3cff */
[----:B------:R-:W-:Y:S05]  /*1ad90*/  @P1 BRA `(.L_x_589) ;  /* 0x00000000003c1947 */ /* 0x000fea0003800000 */
[----:B------:R-:W-:Y:S05]  /*1ada0*/  @!P0 BRA `(.L_x_590) ;  /* 0x0000000000048947 */ /* 0x000fea0003800000 */
[----:B------:R-:W-:Y:S01]  /*1adb0*/  BPT.TRAP 0x1 ;  /* 0x000000040000795c */ /* 0x000fe20000300000 */
.L_x_590:
[----:B------:R-:W-:-:S05]  /*1adc0*/  VIADD R10, R8, 0x1 ;  /* 0x00000001080a7836 */ /* 0x000fca0000000000 */
[----:B------:R-:W-:-:S04]  /*1add0*/  ISETP.NE.AND P2, PT, R10, 0x2, PT ;  /* 0x000000020a00780c */ /* 0x000fc80003f45270 */
[----:B------:R-:W-:Y:S02]  /*1ade0*/  SEL R11, R10, RZ, P2 ;  /* 0x000000ff0a0b7207 */ /* 0x000fe40001000000 */
[----:B------:R-:W-:-:S03]  /*1adf0*/  SHF.L.U32 R10, R211, 0x1f, RZ ;  /* 0x0000001fd30a7819 */ /* 0x000fc600000006ff */
[----:B------:R-:W-:-:S04]  /*1ae00*/  IMAD R11, R11, 0x8, R18 ;  /* 0x000000080b0b7824 */ /* 0x000fc800078e0212 */
[----:B------:R0:W1:Y:S01]  /*1ae10*/  SYNCS.PHASECHK.TRANS64.TRYWAIT P2, [R11+URZ+0x29830], R10 ;  /* 0x0298300a0b0075a7 */ /* 0x000062000804017f */
[----:B------:R-:W-:Y:S05]  /*1ae20*/  @!P0 BRA `(.L_x_591) ;  /* 0x0000000000048947 */ /* 0x000fea0003800000 */
[----:B------:R-:W-:Y:S01]  /*1ae30*/  BPT.TRAP 0x1 ;  /* 0x000000040000795c */ /* 0x000fe20000300000 */
.L_x_591:
[----:B------:R-:W-:Y:S04]  /*1ae40*/  BSSY B0, `(.L_x_589) ;  /* 0x0000004000007945 */ /* 0x000fe80003800000 */
[----:B-1----:R-:W-:Y:S05]  /*1ae50*/  @P2 BRA `(.L_x_592) ;  /* 0x0000000000082947 */ /* 0x002fea0003800000 */
[----:B------:R-:W1:Y:S02]  /*1ae60*/  SYNCS.PHASECHK.TRANS64.TRYWAIT P2, [R11+URZ+0x29830], R10 ;  /* 0x0298300a0b0075a7 */ /* 0x000e64000804017f */
[----:B-1----:R-:W-:Y:S05]  /*1ae70*/  @!P2 BRA `(.L_x_593) ;  /* 0x000000e800e0a947 */ /* 0x002fea0003800000 */
.L_x_592:
[----:B------:R-:W-:Y:S05]  /*1ae80*/  BSYNC B0 ;  /* 0x0000000000007941 */ /* 0x000fea0003800000 */
.L_x_589:
[----:B01----:R-:W0:Y:S01]  /*1ae90*/  S2R R10, SR_TID.X ;  /* 0x00000000000a7919 */ /* 0x003e220000002100 */
[----:B------:R-:W-:Y:S01]  /*1aea0*/  VIADD R205, R8, 0x1 ;  /* 0x0000000108cd7836 */ /* 0x000fe20000000000 */
[----:B------:R-:W-:Y:S05]  /*1aeb0*/  WARPSYNC.ALL ;  /* 0x0000000000007948 */ /* 0x000fea0003800000 */
[C---:B------:R-:W-:Y:S01]  /*1aec0*/  ISETP.NE.AND P2, PT, R205.reuse, 0x2, PT ;  /* 0x00000002cd00780c */ /* 0x040fe20003f45270 */
[----:B------:R-:W-:Y:S01]  /*1aed0*/  IMAD.MOV.U32 R11, RZ, RZ, -0x7fffffe0 ;  /* 0x80000020ff0b7424 */ /* 0x000fe200078e00ff */
[----:B------:R-:W-:Y:S01]  /*1aee0*/  UMOV UR20, UR28 ;  /* 0x0000001c00147c82 */ /* 0x000fe20008000000 */
[----:B------:R-:W-:Y:S01]  /*1aef0*/  UMOV UR21, UR29 ;  /* 0x0000001d00157c82 */ /* 0x000fe20008000000 */
[----:B------:R-:W-:Y:S01]  /*1af00*/  SEL R205, R205, RZ, P2 ;  /* 0x000000ffcdcd7207 */ /* 0x000fe20001000000 */
[----:B------:R-:W-:Y:S01]  /*1af10*/  UMOV UR24, UR28 ;  /* 0x0000001c00187c82 */ /* 0x000fe20008000000 */
[----:B------:R-:W-:Y:S01]  /*1af20*/  R2UR UR23, R11 ;  /* 0x000000000b1772ca */ /* 0x000fe200000e0000 */
[----:B------:R-:W-:Y:S01]  /*1af30*/  UMOV UR25, UR29 ;  /* 0x0000001d00197c82 */ /* 0x000fe20008000000 */
[----:B------:R-:W-:Y:S01]  /*1af40*/  MOV R13, 0x80000020 ;  /* 0x80000020000d7802 */ /* 0x000fe20000000f00 */
[----:B------:R-:W-:Y:S01]  /*1af50*/  IMAD.MOV.U32 R21, RZ, RZ, -0x7fffffe0 ;  /* 0x80000020ff157424 */ /* 0x000fe200078e00ff */
[----:B------:R-:W-:Y:S01]  /*1af60*/  UMOV UR32, UR28 ;  /* 0x0000001c00207c82 */ /* 0x000fe20008000000 */
[----:B------:R-:W-:Y:S01]  /*1af70*/  IMAD.MOV.U32 R15, RZ, RZ, -0x7fffffe0 ;  /* 0x80000020ff0f7424 */ /* 0x000fe200078e00ff */
[----:B------:R-:W-:Y:S01]  /*1af80*/  R2UR UR27, R13 ;  /* 0x000000000d1b72ca */ /* 0x000fe200000e0000 */
[----:B------:R-:W-:Y:S01]  /*1af90*/  UMOV UR33, UR29 ;  /* 0x0000001d00217c82 */ /* 0x000fe20008000000 */
[----:B------:R-:W-:Y:S01]  /*1afa0*/  R2UR UR31, R21 ;  /* 0x00000000151f72ca */ /* 0x000fe200000e0000 */
[----:B------:R-:W-:Y:S01]  /*1afb0*/  UMOV UR40, UR28 ;  /* 0x0000001c00287c82 */ /* 0x000fe20008000000 */
[----:B------:R-:W-:Y:S01]  /*1afc0*/  R2UR UR35, R15 ;  /* 0x000000000f2372ca */ /* 0x000fe200000e0000 */
[----:B------:R-:W-:Y:S01]  /*1afd0*/  UMOV UR41, UR29 ;  /* 0x0000001d00297c82 */ /* 0x000fe20008000000 */
[----:B------:R-:W-:Y:S01]  /*1afe0*/  R2UR UR43, R13 ;  /* 0x000000000d2b72ca */ /* 0x000fe200000e0000 */
[----:B------:R-:W-:Y:S01]  /*1aff0*/  IMAD.MOV.U32 R13, RZ, RZ, -0x7fffffe0 ;  /* 0x80000020ff0d7424 */ /* 0x000fe200078e00ff */
[----:B------:R-:W-:Y:S01]  /*1b000*/  R2UR UR47, R21 ;  /* 0x00000000152f72ca */ /* 0x000fe200000e0000 */
[----:B------:R-:W-:Y:S01]  /*1b010*/  IMAD.MOV.U32 R11, RZ, RZ, -0x7fffffe0 ;  /* 0x80000020ff0b7424 */ /* 0x000fe200078e00ff */
[----:B------:R-:W-:-:S02]  /*1b020*/  MOV R15, 0x80000020 ;  /* 0x80000020000f7802 */ /* 0x000fc40000000f00 */
[----:B0-----:R-:W-:-:S04]  /*1b030*/  SHF.R.U32.HI R10, RZ, 0x7, R10 ;  /* 0x00000007ff0a7819 */ /* 0x001fc8000001160a */
[----:B------:R-:W-:Y:S01]  /*1b040*/  IADD3 R88, R10, 0x8, RZ ;  /* 0x000000080a587810 */ /* 0x000fe20007ffe0ff */
[----:B------:R-:W-:-:S04]  /*1b050*/  IMAD R10, R205, 0x780, R9 ;  /* 0x00000780cd0a7824 */ /* 0x000fc800078e0209 */
[----:B------:R0:W-:Y:S01]  /*1b060*/  BAR.SYNC.DEFER_BLOCKING R88, 0x100 ;  /* 0x000400580000751d */ /* 0x0001e20000010000 */
[C---:B------:R-:W-:Y:S01]  /*1b070*/  R2UR UR22, R10.reuse ;  /* 0x000000000a1672ca */ /* 0x040fe200000e0000 */
[C---:B------:R-:W-:Y:S02]  /*1b080*/  VIADD R12, R10.reuse, 0x80 ;  /* 0x000000800a0c7836 */ /* 0x040fe40000000000 */
[C---:B------:R-:W-:Y:S02]  /*1b090*/  VIADD R20, R10.reuse, 0x100 ;  /* 0x000001000a147836 */ /* 0x040fe40000000000 */
[----:B------:R-:W-:Y:S01]  /*1b0a0*/  VIADD R14, R10, 0x180 ;  /* 0x000001800a0e7836 */ /* 0x000fe20000000000 */
[----:B------:R-:W-:Y:S01]  /*1b0b0*/  R2UR UR26, R12 ;  /* 0x000000000c1a72ca */ /* 0x000fe200000e0000 */
[----:B------:R-:W-:Y:S01]  /*1b0c0*/  VIADD R12, R10, 0x200 ;  /* 0x000002000a0c7836 */ /* 0x000fe20000000000 */
[----:B------:R-:W-:Y:S02]  /*1b0d0*/  R2UR UR30, R20 ;  /* 0x00000000141e72ca */ /* 0x000fe400000e0000 */
[----:B------:R-:W-:Y:S01]  /*1b0e0*/  R2UR UR34, R14 ;  /* 0x000000000e2272ca */ /* 0x000fe200000e0000 */
[----:B------:R-:W-:Y:S01]  /*1b0f0*/  VIADD R14, R10, 0x82 ;  /* 0x000000820a0e7836 */ /* 0x000fe20000000000 */
[----:B------:R-:W-:Y:S01]  /*1b100*/  R2UR UR42, R12 ;  /* 0x000000000c2a72ca */ /* 0x000fe200000e0000 */
[C---:B------:R-:W-:Y:S01]  /*1b110*/  VIADD R12, R10.reuse, 0x102 ;  /* 0x000001020a0c7836 */ /* 0x040fe20000000000 */
[----:B------:R-:W-:-:S04]  /*1b120*/  IADD3 R20, R10, 0x2, RZ ;  /* 0x000000020a147810 */ /* 0x000fc80007ffe0ff */
[----:B------:R-:W-:Y:S01]  /*1b130*/  R2UR UR46, R20 ;  /* 0x00000000142e72ca */ /* 0x000fe200000e0000 */
[----:B------:R-:W-:-:S06]  /*1b140*/  WARPGROUP.ARRIVE ;  /* 0x00000000000079c5 */ /* 0x000fcc0000000000 */
[----:B------:R-:W-:Y:S01]  /*1b150*/  QGMMA.64x32x32.F32.E4M3.E4M3 R152, gdesc[UR20], RZ, !UPT, gsb0 ;  /* 0x00600000149879f3 */ /* 0x000fe2000c0008ff */
[----:B------:R-:W-:Y:S01]  /*1b160*/  R2UR UR22, R14 ;  /* 0x000000000e1672ca */ /* 0x000fe200000e0000 */
[----:B------:R-:W-:Y:S01]  /*1b170*/  UMOV UR20, UR44 ;  /* 0x0000002c00147c82 */ /* 0x000fe20008000000 */
[----:B------:R-:W-:Y:S01]  /*1b180*/  R2UR UR23, R15 ;  /* 0x000000000f1772ca */ /* 0x000fe200000e0000 */
[----:B------:R-:W-:Y:S01]  /*1b190*/  UMOV UR21, UR45 ;  /* 0x0000002d00157c82 */ /* 0x000fe20008000000 */
        /* <DEDUP_REMOVED lines=11> */
[----:B------:R-:W-:Y:S03]  /*1b250*/  QGMMA.64x32x32.F32.E4M3.E4M3 R120, gdesc[UR28], RZ, !UPT, gsb0 ;  /* 0x006000001c7879f3 */ /* 0x000fe6000c0008ff */
[----:B------:R-:W-:Y:S02]  /*1b260*/  WARPGROUP.DEPBAR.LE gsb0, 0x0 ;  /* 0x00008000000079c5 */ /* 0x000fe40000010000 */
[----:B------:R-:W-:-:S06]  /*1b270*/  WARPGROUP.ARRIVE ;  /* 0x00000000000079c5 */ /* 0x000fcc0000000000 */
[----:B------:R-:W-:Y:S01]  /*1b280*/  QGMMA.64x32x32.F32.E4M3.E4M3 R104, gdesc[UR32], RZ, !UPT, gsb0 ;  /* 0x00600000206879f3 */ /* 0x000fe2000c0008ff */
[----:B------:R-:W-:Y:S01]  /*1b290*/  R2UR UR34, R12 ;  /* 0x000000000c2272ca */ /* 0x000fe200000e0000 */
[----:B------:R-:W-:Y:S01]  /*1b2a0*/  UMOV UR32, UR44 ;  /* 0x0000002c00207c82 */ /* 0x000fe20008000000 */
[----:B------:R-:W-:Y:S01]  /*1b2b0*/  R2UR UR35, R13 ;  /* 0x000000000d2372ca */ /* 0x000fe200000e0000 */
[----:B------:R-:W-:Y:S01]  /*1b2c0*/  UMOV UR33, UR45 ;  /* 0x0000002d00217c82 */ /* 0x000fe20008000000 */
[----:B------:R-:W-:Y:S01]  /*1b2d0*/  IMAD.MOV.U32 R13, RZ, RZ, -0x7fffffe0 ;  /* 0x80000020ff0d7424 */ /* 0x000fe200078e00ff */
[----:B------:R-:W-:Y:S01]  /*1b2e0*/  IADD3 R12, R10, 0x202, RZ ;  /* 0x000002020a0c7810 */ /* 0x000fe20007ffe0ff */
[----:B------:R-:W-:Y:S02]  /*1b2f0*/  WARPGROUP.DEPBAR.LE gsb0, 0x0 ;  /* 0x00008000000079c5 */ /* 0x000fe40000010000 */
[----:B0-----:R-:W-:-:S06]  /*1b300*/  WARPGROUP.ARRIVE ;  /* 0x00000000000079c5 */ /* 0x001fcc0000000000 */
[----:B------:R-:W-:Y:S01]  /*1b310*/  QGMMA.64x32x32.F32.E4M3.E4M3 R88, gdesc[UR40], RZ, !UPT, gsb0 ;  /* 0x00600000285879f3 */ /* 0x000fe2000c0008ff */
[----:B------:R-:W-:Y:S01]  /*1b320*/  R2UR UR42, R12 ;  /* 0x000000000c2a72ca */ /* 0x000fe200000e0000 */
[----:B------:R-:W-:Y:S01]  /*1b330*/  UMOV UR40, UR44 ;  /* 0x0000002c00287c82 */ /* 0x000fe20008000000 */
[----:B------:R-:W-:Y:S01]  /*1b340*/  R2UR UR43, R13 ;  /* 0x000000000d2b72ca */ /* 0x000fe200000e0000 */
[----:B------:R-:W-:Y:S01]  /*1b350*/  UMOV UR41, UR45 ;  /* 0x0000002d00297c82 */ /* 0x000fe20008000000 */
[----:B------:R-:W-:Y:S02]  /*1b360*/  VIADD R12, R10, 0x280 ;  /* 0x000002800a0c7836 */ /* 0x000fe40000000000 */
[----:B------:R-:W-:-:S03]  /*1b370*/  IMAD.MOV.U32 R13, RZ, RZ, -0x7fffffe0 ;  /* 0x80000020ff0d7424 */ /* 0x000fc600078e00ff */
[----:B------:R-:W-:Y:S02]  /*1b380*/  R2UR UR6, R12 ;  /* 0x000000000c0672ca */ /* 0x000fe400000e0000 */
[----:B------:R-:W-:Y:S01]  /*1b390*/  R2UR UR7, R13 ;  /* 0x000000000d0772ca */ /* 0x000fe200000e0000 */
        /* <DEDUP_REMOVED lines=40> */
[----:B------:R-:W-:-:S04]  /*1b620*/  IADD3 R12, R10, 0x282, RZ ;  /* 0x000002820a0c7810 */ /* 0x000fc80007ffe0ff */
[----:B------:R-:W-:Y:S01]  /*1b630*/  R2UR UR10, R12 ;  /* 0x000000000c0a72ca */ /* 0x000fe200000e0000 */
[----:B------:R-:W-:Y:S01]  /*1b640*/  VIADD R12, R10, 0x302 ;  /* 0x000003020a0c7836 */ /* 0x000fe20000000000 */
[----:B------:R-:W-:Y:S01]  /*1b650*/  R2UR UR11, R13 ;  /* 0x000000000d0b72ca */ /* 0x000fe200000e0000 */
        /* <DEDUP_REMOVED lines=106> */
[C---:B------:R-:W-:Y:S01]  /*1bd00*/  VIADD R12, R10.reuse, 0x682 ;  /* 0x000006820a0c7836 */ /* 0x040fe20000000000 */
[----:B------:R-:W-:Y:S01]  /*1bd10*/  IADD3 R10, R10, 0x702, RZ ;  /* 0x000007020a0a7810 */ /* 0x000fe20007ffe0ff */
        /* <DEDUP_REMOVED lines=31> */
[----:B------:R-:W-:Y:S05]  /*1bf10*/  @P1 BRA `(.L_x_594) ;  /* 0x0000000000281947 */ /* 0x000fea0003800000 */
[----:B------:R-:W-:Y:S05]  /*1bf20*/  @!P0 BRA `(.L_x_595) ;  /* 0x0000000000048947 */ /* 0x000fea0003800000 */
[----:B------:R-:W-:Y:S01]  /*1bf30*/  BPT.TRAP 0x1 ;  /* 0x000000040000795c */ /* 0x000fe20000300000 */
.L_x_595:
[----:B------:R-:W-:Y:S01]  /*1bf40*/  SHF.L.U32 R7, R7, 0x1f, RZ ;  /* 0x0000001f07077819 */ /* 0x000fe200000006ff */
[----:B------:R-:W-:-:S04]  /*1bf50*/  IMAD R10, R8, 0x8, R18 ;  /* 0x00000008080a7824 */ /* 0x000fc800078e0212 */
[----:B------:R0:W1:Y:S01]  /*1bf60*/  SYNCS.PHASECHK.TRANS64.TRYWAIT P1, [R10+URZ+0x29850], R7 ;  /* 0x029850070a0075a7 */ /* 0x000062000802017f */
[----:B------:R-:W-:Y:S05]  /*1bf70*/  @!P0 BRA `(.L_x_596) ;  /* 0x0000000000048947 */ /* 0x000fea0003800000 */
[----:B------:R-:W-:Y:S01]  /*1bf80*/  BPT.TRAP 0x1 ;  /* 0x000000040000795c */ /* 0x000fe20000300000 */
.L_x_596:
[----:B-1----:R-:W-:Y:S05]  /*1bf90*/  @P1 BRA `(.L_x_594) ;  /* 0x0000000000081947 */ /* 0x002fea0003800000 */
[----:B------:R-:W1:Y:S02]  /*1bfa0*/  SYNCS.PHASECHK.TRANS64.TRYWAIT P1, [R10+URZ+0x29850], R7 ;  /* 0x029850070a0075a7 */ /* 0x000e64000802017f */
[----:B-1----:R-:W-:Y:S05]  /*1bfb0*/  @!P1 BRA `(.L_x_597) ;  /* 0x000000d800a49947 */ /* 0x002fea0003800000 */
.L_x_594:
[----:B01----:R-:W-:Y:S01]  /*1bfc0*/  VIADD R7, R18, 0x400 ;  /* 0x0000040012077836 */ /* 0x003fe20000000000 */
[----:B------:R-:W-:Y:S01]  /*1bfd0*/  MOV R11, 0xc0000010 ;  /* 0xc0000010000b7802 */ /* 0x000fe20000000f00 */
[----:B------:R-:W-:Y:S05]  /*1bfe0*/  WARPSYNC.ALL ;  /* 0x0000000000007948 */ /* 0x000fea0003800000 */
[----:B------:R-:W-:Y:S01]  /*1bff0*/  SHF.R.U32.HI R7, RZ, 0x4, R7 ;  /* 0x00000004ff077819 */ /* 0x000fe20000011607 */
[----:B------:R-:W-:Y:S01]  /*1c000*/  WARPGROUP.ARRIVE ;  /* 0x00000000000079c5 */ /* 0x000fe20000000000 */
[----:B------:R-:W-:Y:S01]  /*1c010*/  R2UR UR7, R11 ;  /* 0x000000000b0772ca */ /* 0x000fe200000e0000 */
[----:B------:R-:W-:Y:S01]  /*1c020*/  IMAD.MOV.U32 R13, RZ, RZ, -0x3ffffff0 ;  /* 0xc0000010ff0d7424 */ /* 0x000fe200078e00ff */
[----:B------:R-:W-:-:S03]  /*1c030*/  LOP3.LUT R7, R7, 0x3fff, RZ, 0xc0, !PT ;  /* 0x00003fff07077812 */ /* 0x000fc600078ec0ff */
[----:B------:R-:W0:Y:S01]  /*1c040*/  S2R R14, SR_TID.X ;  /* 0x00000000000e7919 */ /* 0x000e220000002100 */
[----:B------:R-:W-:Y:S02]  /*1c050*/  MOV R11, 0xc0000010 ;  /* 0xc0000010000b7802 */ /* 0x000fe40000000f00 */
[----:B------:R-:W-:-:S05]  /*1c060*/  LOP3.LUT R7, R7, 0x10000, RZ, 0xfc, !PT ;  /* 0x0001000007077812 */ /* 0x000fca00078efcff */
[----:B------:R-:W-:-:S04]  /*1c070*/  IMAD R10, R8, 0x500, R7 ;  /* 0x00000500080a7824 */ /* 0x000fc800078e0207 */
[C---:B------:R-:W-:Y:S01]  /*1c080*/  VIADD R12, R10.reuse, 0x100 ;  /* 0x000001000a0c7836 */ /* 0x040fe20000000000 */
[----:B------:R-:W-:-:S13]  /*1c090*/  R2UR UR6, R10 ;  /* 0x000000000a0672ca */ /* 0x000fda00000e0000 */
[----:B------:R-:W-:Y:S01]  /*1c0a0*/  QGMMA.64x128x32.F32.E4M3.E4M3 R24, R176, gdesc[UR4], R24, gsb0 ;  /* 0x01e00004b0187df3 */ /* 0x000fe20008000818 */
[----:B------:R-:W-:Y:S01]  /*1c0b0*/  R2UR UR6, R12 ;  /* 0x000000000c0672ca */ /* 0x000fe200000e0000 */
[----:B------:R-:W-:Y:S01]  /*1c0c0*/  VIADD R12, R10, 0x200 ;  /* 0x000002000a0c7836 */ /* 0x000fe20000000000 */
[----:B------:R-:W-:Y:S02]  /*1c0d0*/  R2UR UR7, R13 ;  /* 0x000000000d0772ca */ /* 0x000fe400000e0000 */
[----:B------:R-:W-:Y:S02]  /*1c0e0*/  MOV R13, 0xc0000010 ;  /* 0xc0000010000d7802 */ /* 0x000fe40000000f00 */
[----:B0-----:R-:W-:-:S04]  /*1c0f0*/  SHF.R.U32.HI R14, RZ, 0x7, R14 ;  /* 0x00000007ff0e7819 */ /* 0x001fc8000001160e */
[----:B------:R-:W-:Y:S01]  /*1c100*/  IADD3 R7, -R14, 0xb, RZ ;  /* 0x0000000b0e077810 */ /* 0x000fe20007ffe1ff */
[----:B------:R-:W-:Y:S02]  /*1c110*/  WARPGROUP.DEPBAR.LE gsb0, 0x0 ;  /* 0x00008000000079c5 */ /* 0x000fe40000010000 */
[----:B------:R-:W-:-:S06]  /*1c120*/  WARPGROUP.ARRIVE ;  /* 0x00000000000079c5 */ /* 0x000fcc0000000000 */
[----:B------:R-:W-:Y:S01]  /*1c130*/  QGMMA.64x128x32.F32.E4M3.E4M3 R24, R180, gdesc[UR4], R24, gsb0 ;  /* 0x01e00004b4187df3 */ /* 0x000fe20008000818 */
[----:B------:R-:W-:Y:S01]  /*1c140*/  R2UR UR6, R12 ;  /* 0x000000000c0672ca */ /* 0x000fe200000e0000 */
[C---:B------:R-:W-:Y:S01]  /*1c150*/  VIADD R12, R10.reuse, 0x300 ;  /* 0x000003000a0c7836 */ /* 0x040fe20000000000 */
[----:B------:R-:W-:Y:S01]  /*1c160*/  R2UR UR7, R13 ;  /* 0x000000000d0772ca */ /* 0x000fe200000e0000 */
[----:B------:R-:W-:Y:S02]  /*1c170*/  IMAD.MOV.U32 R13, RZ, RZ, -0x3ffffff0 ;  /* 0xc0000010ff0d7424 */ /* 0x000fe400078e00ff */
[----:B------:R-:W-:Y:S01]  /*1c180*/  VIADD R10, R10, 0x400 ;  /* 0x000004000a0a7836 */ /* 0x000fe20000000000 */
[----:B------:R-:W-:Y:S02]  /*1c190*/  WARPGROUP.DEPBAR.LE gsb0, 0x0 ;  /* 0x00008000000079c5 */ /* 0x000fe40000010000 */
[----:B------:R-:W-:-:S07]  /*1c1a0*/  WARPGROUP.ARRIVE ;  /* 0x00000000000079c5 */ /* 0x000fce0000000000 */
[----:B------:R-:W-:Y:S01]  /*1c1b0*/  QGMMA.64x128x32.F32.E4M3.E4M3 R24, R184, gdesc[UR4], R24, gsb0 ;  /* 0x01e00004b8187df3 */ /* 0x000fe20008000818 */
[----:B------:R-:W-:Y:S02]  /*1c1c0*/  R2UR UR6, R12 ;  /* 0x000000000c0672ca */ /* 0x000fe400000e0000 */
[----:B------:R-:W-:Y:S01]  /*1c1d0*/  R2UR UR7, R13 ;  /* 0x000000000d0772ca */ /* 0x000fe200000e0000 */
[----:B------:R-:W-:Y:S02]  /*1c1e0*/  WARPGROUP.DEPBAR.LE gsb0, 0x0 ;  /* 0x00008000000079c5 */ /* 0x000fe40000010000 */
[----:B------:R-:W-:-:S10]  /*1c1f0*/  WARPGROUP.ARRIVE ;  /* 0x00000000000079c5 */ /* 0x000fd40000000000 */
[----:B------:R-:W-:Y:S01]  /*1c200*/  QGMMA.64x128x32.F32.E4M3.E4M3 R24, R188, gdesc[UR4], R24, gsb0 ;  /* 0x01e00004bc187df3 */ /* 0x000fe20008000818 */
[----:B------:R-:W-:Y:S02]  /*1c210*/  R2UR UR6, R10 ;  /* 0x000000000a0672ca */ /* 0x000fe400000e0000 */
[----:B------:R-:W-:Y:S01]  /*1c220*/  R2UR UR7, R11 ;  /* 0x000000000b0772ca */ /* 0x000fe200000e0000 */
[----:B------:R-:W-:Y:S02]  /*1c230*/  WARPGROUP.DEPBAR.LE gsb0, 0x0 ;  /* 0x00008000000079c5 */ /* 0x000fe40000010000 */
[----:B------:R-:W-:-:S10]  /*1c240*/  WARPGROUP.ARRIVE ;  /* 0x00000000000079c5 */ /* 0x000fd40000000000 */
[----:B------:R-:W-:Y:S03]  /*1c250*/  QGMMA.64x128x32.F32.E4M3.E4M3 R24, R192, gdesc[UR4], R24, gsb0 ;  /* 0x01e00004c0187df3 */ /* 0x000fe60008000818 */
[----:B------:R-:W-:Y:S02]  /*1c260*/  WARPGROUP.DEPBAR.LE gsb0, 0x0 ;  /* 0x00008000000079c5 */ /* 0x000fe40000010000 */
[----:B------:R0:W-:Y:S06]  /*1c270*/  BAR.ARV R7, 0x100 ;  /* 0x000400070000751d */ /* 0x0001ec0000002000 */
[----:B------:R-:W-:Y:S05]  /*1c280*/  @!P0 BRA `(.L_x_598) ;  /* 0x0000000000048947 */ /* 0x000fea0003800000 */
[----:B------:R-:W-:Y:S01]  /*1c290*/  BPT.TRAP 0x1 ;  /* 0x000000040000795c */ /* 0x000fe20000300000 */
.L_x_598:
[----:B------:R-:W-:-:S04]  /*1c2a0*/  FMNMX.FTZ R10, R152, R6, !PT ;  /* 0x00000006980a7209 */ /* 0x000fc80007810000 */
[----:B0-----:R-:W-:Y:S02]  /*1c2b0*/  FMNMX.FTZ R7, R153, R10, !PT ;  /* 0x0000000a99077209 */ /* 0x001fe40007810000 */
[----:B------:R-:W-:-:S04]  /*1c2c0*/  FMNMX.FTZ R10, R154, R5, !PT ;  /* 0x000000059a0a7209 */ /* 0x000fc80007810000 */
        /* <DEDUP_REMOVED lines=85> */
[----:B------:R-:W-:Y:S01]  /*1c820*/  FADD.FTZ R15, -R10, R6 ;  /* 0x000000060a0f7221 */ /* 0x000fe20000010100 */
[----:B------:R-:W-:-:S01]  /*1c830*/  FFMA.FTZ R7, R2, R10, -8 ;  /* 0xc100000002077423 */ /* 0x000fc2000001000a */
[----:B------:R-:W-:Y:S02]  /*1c840*/  FADD.FTZ R21, -R11, R5 ;  /* 0x000000050b157221 */ /* 0x000fe40000010100 */
[C---:B------:R-:W-:Y:S01]  /*1c850*/  FMUL.FTZ R15, R2.reuse, R15 ;  /* 0x0000000f020f7220 */ /* 0x040fe20000410000 */
[C-C-:B------:R-:W-:Y:S01]  /*1c860*/  FFMA.FTZ R12, R2.reuse, R152, -R7.reuse ;  /* 0x00000098020c7223 */ /* 0x140fe20000010807 */
[----:B------:R-:W-:-:S01]  /*1c870*/  FFMA.FTZ R13, R2, R153, -R7 ;  /* 0x00000099020d7223 */ /* 0x000fc20000010807 */
[C---:B------:R-:W-:Y:S01]  /*1c880*/  FMUL.FTZ R6, R2.reuse, R21 ;  /* 0x0000001502067220 */ /* 0x040fe20000410000 */
[----:B------:R-:W-:-:S01]  /*1c890*/  FFMA.FTZ R14, R2, R156, -R7 ;  /* 0x0000009c020e7223 */ /* 0x000fc20000010807 */
[C-C-:B------:R-:W-:Y:S01]  /*1c8a0*/  FFMA.FTZ R157, R2.reuse, R157, -R7.reuse ;  /* 0x0000009d029d7223 */ /* 0x140fe20000010807 */
        /* <DEDUP_REMOVED lines=35> */
[C---:B------:R-:W-:Y:S01]  /*1cae0*/  FFMA.FTZ R7, R2.reuse, R101, -R7 ;  /* 0x0000006502077223 */ /* 0x040fe20000010807 */
[----:B------:R-:W-:-:S01]  /*1caf0*/  FFMA.FTZ R101, R2, R11, -8 ;  /* 0xc100000002657423 */ /* 0x000fc2000001000b */
[----:B------:R-:W-:Y:S03]  /*1cb00*/  MUFU.EX2 R5, R15 ;  /* 0x0000000f00057308 */ /* 0x000fe60000000800 */
[----:B------:R-:W-:-:S01]  /*1cb10*/  FFMA.FTZ R156, R2, R159, -R101 ;  /* 0x0000009f029c7223 */ /* 0x000fc20000010865 */
[----:B------:R-:W-:Y:S01]  /*1cb20*/  FFMA.FTZ R159, R2, R163, -R101 ;  /* 0x000000a3029f7223 */ /* 0x000fe20000010865 */
[----:B------:R-:W-:-:S02]  /*1cb30*/  IMAD.U32 R163, RZ, RZ, UR38 ;  /* 0x00000026ffa37e24 */ /* 0x000fc4000f8e00ff */
[C-C-:B------:R-:W-:Y:S01]  /*1cb40*/  FFMA.FTZ R160, R2.reuse, R166, -R101.reuse ;  /* 0x000000a602a07223 */ /* 0x140fe20000010865 */
[----:B------:R-:W-:-:S01]  /*1cb50*/  FFMA.FTZ R161, R2, R167, -R101 ;  /* 0x000000a702a17223 */ /* 0x000fc20000010865 */
[----:B------:R0:W-:Y:S01]  /*1cb60*/  MUFU.EX2 R15, R157 ;  /* 0x0000009d000f7308 */ /* 0x0001e20000000800 */
[----:B------:R-:W-:-:S01]  /*1cb70*/  FFMA.FTZ R138, R2, R138, -R101 ;  /* 0x0000008a028a7223 */ /* 0x000fc20000010865 */
[C-C-:B------:R-:W-:Y:S01]  /*1cb80*/  FFMA.FTZ R139, R2.reuse, R139, -R101.reuse ;  /* 0x0000008b028b7223 */ /* 0x140fe20000010865 */
[----:B------:R-:W-:-:S01]  /*1cb90*/  FFMA.FTZ R142, R2, R142, -R101 ;  /* 0x0000008e028e7223 */ /* 0x000fc20000010865 */
[C-C-:B------:R-:W-:Y:S01]  /*1cba0*/  FFMA.FTZ R143, R2.reuse, R143, -R101.reuse ;  /* 0x0000008f028f7223 */ /* 0x140fe20000010865 */
[----:B------:R-:W-:-:S01]  /*1cbb0*/  FFMA.FTZ R146, R2, R146, -R101 ;  /* 0x0000009202927223 */ /* 0x000fc20000010865 */
[C-C-:B------:R-:W-:Y:S01]  /*1cbc0*/  FFMA.FTZ R147, R2.reuse, R147, -R101.reuse ;  /* 0x0000009302937223 */ /* 0x140fe20000010865 */
[----:B------:R-:W-:-:S01]  /*1cbd0*/  FFMA.FTZ R150, R2, R150, -R101 ;  /* 0x0000009602967223 */ /* 0x000fc20000010865 */
[----:B------:R-:W1:Y:S01]  /*1cbe0*/  MUFU.EX2 R12, R12 ;  /* 0x0000000c000c7308 */ /* 0x000e620000000800 */
[----:B0-----:R-:W-:-:S01]  /*1cbf0*/  FFMA.FTZ R157, R2, R154, -R101 ;  /* 0x0000009a029d7223 */ /* 0x001fc20000010865 */
[C-C-:B------:R-:W-:Y:S01]  /*1cc00*/  FFMA.FTZ R154, R2.reuse, R155, -R101.reuse ;  /* 0x0000009b029a7223 */ /* 0x140fe20000010865 */
[----:B------:R-:W-:-:S01]  /*1cc10*/  FFMA.FTZ R155, R2, R158, -R101 ;  /* 0x0000009e029b7223 */ /* 0x000fc20000010865 */
[----:B------:R-:W-:Y:S01]  /*1cc20*/  FFMA.FTZ R158, R2, R162, -R101 ;  /* 0x000000a2029e7223 */ /* 0x000fe20000010865 */
[----:B------:R-:W-:-:S02]  /*1cc30*/  IMAD R162, R205, 0x8, R18 ;  /* 0x00000008cda27824 */ /* 0x000fc400078e0212 */
[C-C-:B------:R-:W-:Y:S01]  /*1cc40*/  FFMA.FTZ R151, R2.reuse, R151, -R101.reuse ;  /* 0x0000009702977223 */ /* 0x140fe20000010865 */
[----:B------:R-:W-:-:S01]  /*1cc50*/  FFMA.FTZ R122, R2, R122, -R101 ;  /* 0x0000007a027a7223 */ /* 0x000fc20000010865 */
[----:B------:R-:W-:Y:S01]  /*1cc60*/  MUFU.EX2 R6, R6 ;  /* 0x0000000600067308 */ /* 0x000fe20000000800 */
[----:B------:R-:W-:Y:S02]  /*1cc70*/  VIADD R162, R162, 0x29840 ;  /* 0x00029840a2a27836 */ /* 0x000fe40000000000 */
[C-C-:B------:R-:W-:Y:S01]  /*1cc80*/  FFMA.FTZ R123, R2.reuse, R123, -R101.reuse ;  /* 0x0000007b027b7223 */ /* 0x140fe20000010865 */
[----:B------:R-:W-:-:S01]  /*1cc90*/  FFMA.FTZ R126, R2, R126, -R101 ;  /* 0x0000007e027e7223 */ /* 0x000fc20000010865 */
[C-C-:B------:R-:W-:Y:S01]  /*1cca0*/  FFMA.FTZ R127, R2.reuse, R127, -R101.reuse ;  /* 0x0000007f027f7223 */ /* 0x140fe20000010865 */
[----:B------:R-:W-:-:S01]  /*1ccb0*/  FFMA.FTZ R130, R2, R130, -R101 ;  /* 0x0000008202827223 */ /* 0x000fc20000010865 */
[C-C-:B------:R-:W-:Y:S01]  /*1ccc0*/  FFMA.FTZ R131, R2.reuse, R131, -R101.reuse ;  /* 0x0000008302837223 */ /* 0x140fe20000010865 */
[----:B------:R-:W-:-:S01]  /*1ccd0*/  FFMA.FTZ R134, R2, R134, -R101 ;  /* 0x0000008602867223 */ /* 0x000fc20000010865 */
[----:B------:R-:W0:Y:S01]  /*1cce0*/  MUFU.EX2 R157, R157 ;  /* 0x0000009d009d7308 */ /* 0x000e220000000800 */
[----:B-1----:R-:W-:-:S01]  /*1ccf0*/  FFMA.FTZ R0, R5, R0, R12 ;  /* 0x0000000005007223 */ /* 0x002fc2000001000c */
[C-C-:B------:R-:W-:Y:S01]  /*1cd00*/  FFMA.FTZ R135, R2.reuse, R135, -R101.reuse ;  /* 0x0000008702877223 */ /* 0x140fe20000010865 */
[----:B------:R-:W-:-:S01]  /*1cd10*/  FFMA.FTZ R106, R2, R106, -R101 ;  /* 0x0000006a026a7223 */ /* 0x000fc20000010865 */
[C-C-:B------:R-:W-:Y:S01]  /*1cd20*/  FFMA.FTZ R107, R2.reuse, R107, -R101.reuse ;  /* 0x0000006b026b7223 */ /* 0x140fe20000010865 */
[----:B------:R-:W-:-:S01]  /*1cd30*/  FFMA.FTZ R110, R2, R110, -R101 ;  /* 0x0000006e026e7223 */ /* 0x000fc20000010865 */
[C-C-:B------:R-:W-:Y:S01]  /*1cd40*/  FFMA.FTZ R111, R2.reuse, R111, -R101.reuse ;  /* 0x0000006f026f7223 */ /* 0x140fe20000010865 */
[----:B------:R-:W-:-:S01]  /*1cd50*/  FFMA.FTZ R114, R2, R114, -R101 ;  /* 0x0000007202727223 */ /* 0x000fc20000010865 */
[----:B------:R-:W1:Y:S01]  /*1cd60*/  MUFU.EX2 R13, R13 ;  /* 0x0000000d000d7308 */ /* 0x000e620000000800 */
[----:B------:R-:W-:-:S01]  /*1cd70*/  FFMA.FTZ R115, R2, R115, -R101 ;  /* 0x0000007302737223 */ /* 0x000fc20000010865 */
[C-C-:B------:R-:W-:Y:S01]  /*1cd80*/  FFMA.FTZ R118, R2.reuse, R118, -R101.reuse ;  /* 0x0000007602767223 */ /* 0x140fe20000010865 */
[----:B------:R-:W-:-:S01]  /*1cd90*/  FFMA.FTZ R119, R2, R119, -R101 ;  /* 0x0000007702777223 */ /* 0x000fc20000010865 */
[C-C-:B------:R-:W-:Y:S01]  /*1cda0*/  FFMA.FTZ R90, R2.reuse, R90, -R101.reuse ;  /* 0x0000005a025a7223 */ /* 0x140fe20000010865 */
[----:B------:R-:W-:-:S01]  /*1cdb0*/  FFMA.FTZ R91, R2, R91, -R101 ;  /* 0x0000005b025b7223 */ /* 0x000fc20000010865 */
[C-C-:B------:R-:W-:Y:S01]  /*1cdc0*/  FFMA.FTZ R94, R2.reuse, R94, -R101.reuse ;  /* 0x0000005e025e7223 */ /* 0x140fe20000010865 */
[----:B------:R-:W-:-:S01]  /*1cdd0*/  FFMA.FTZ R95, R2, R95, -R101 ;  /* 0x0000005f025f7223 */ /* 0x000fc20000010865 */
[----:B------:R-:W2:Y:S01]  /*1cde0*/  MUFU.EX2 R154, R154 ;  /* 0x0000009a009a7308 */ /* 0x000ea20000000800 */
[----:B0-----:R-:W-:-:S01]  /*1cdf0*/  FFMA.FTZ R3, R6, R3, R157 ;  /* 0x0000000306037223 */ /* 0x001fc2000001009d */
[C-C-:B------:R-:W-:Y:S01]  /*1ce00*/  FFMA.FTZ R98, R2.reuse, R98, -R101.reuse ;  /* 0x0000006202627223 */ /* 0x140fe20000010865 */
[----:B------:R-:W-:-:S01]  /*1ce10*/  FFMA.FTZ R99, R2, R99, -R101 ;  /* 0x0000006302637223 */ /* 0x000fc20000010865 */
[C-C-:B------:R-:W-:Y:S01]  /*1ce20*/  FFMA.FTZ R102, R2.reuse, R102, -R101.reuse ;  /* 0x0000006602667223 */ /* 0x140fe20000010865 */
[----:B------:R-:W-:-:S01]  /*1ce30*/  FFMA.FTZ R101, R2, R103, -R101 ;  /* 0x0000006702657223 */ /* 0x000fc20000010865 */
[----:B------:R-:W-:-:S02]  /*1ce40*/  PRMT R162, R163, 0x654, R162 ;  /* 0x00000654a3a27816 */ /* 0x000fc400000000a2 */
[----:B------:R-:W0:Y:S01]  /*1ce50*/  MUFU.EX2 R14, R14 ;  /* 0x0000000e000e7308 */ /* 0x000e220000000800 */
[----:B-1----:R-:W-:-:S01]  /*1ce60*/  FADD.FTZ R103, R13, R0 ;  /* 0x000000000d677221 */ /* 0x002fc20000010000 */
[----:B------:R0:W-:Y:S06]  /*1ce70*/  SYNCS.ARRIVE.TRANS64.RED.A1T0 RZ, [R162+URZ], RZ ;  /* 0x000000ffa2ff79a7 */ /* 0x0001ec000810043f */
[----:B------:R-:W1:Y:S01]  /*1ce80*/  MUFU.EX2 R155, R155 ;  /* 0x0000009b009b7308 */ /* 0x000e620000000800 */
[----:B--2---:R-:W-:-:S07]  /*1ce90*/  FADD.FTZ R0, R154, R3 ;  /* 0x000000039a007221 */ /* 0x004fce0000010000 */
[----:B------:R-:W2:Y:S01]  /*1cea0*/  MUFU.EX2 R156, R156 ;  /* 0x0000009c009c7308 */ /* 0x000ea20000000800 */
[----:B0-----:R-:W-:-:S04]  /*1ceb0*/  FADD.FTZ R162, R14, R103 ;  /* 0x000000670ea27221 */ /* 0x001fc80000010000 */
[----:B------:R-:W-:-:S03]  /*1cec0*/  FADD.FTZ R103, R15, R162 ;  /* 0x000000a20f677221 */ /* 0x000fc60000010000 */
        /* <DEDUP_REMOVED lines=143> */
[----:B0-----:R-:W-:-:S01]  /*1d7c0*/  FADD.FTZ R162, R102, R103 ;  /* 0x0000006766a27221 */ /* 0x001fc20000010000 */
[----:B-1----:R-:W-:-:S03]  /*1d7d0*/  FADD.FTZ R0, R7, R0 ;  /* 0x0000000007007221 */ /* 0x002fc60000010000 */
[----:B--2---:R-:W-:Y:S01]  /*1d7e0*/  FADD.FTZ R3, R101, R162 ;  /* 0x000000a265037221 */ /* 0x004fe20000010000 */
[----:B------:R-:W-:Y:S06]  /*1d7f0*/  @!P0 BRA `(.L_x_599) ;  /* 0x0000000000048947 */ /* 0x000fec0003800000 */
[----:B------:R-:W-:Y:S01]  /*1d800*/  BPT.TRAP 0x1 ;  /* 0x000000040000795c */ /* 0x000fe20000300000 */
.L_x_599:
[----:B------:R-:W-:Y:S01]  /*1d810*/  F2FP.SATFINITE.E4M3.F32.PACK_AB_MERGE_C R100, R7, R100, RZ ;  /* 0x000000640764723e */ /* 0x000fe200048070ff */
[-C--:B------:R-:W-:Y:S01]  /*1d820*/  FMUL.FTZ R24, R24, R5.reuse ;  /* 0x0000000518187220 */ /* 0x080fe20000410000 */
[----:B------:R-:W-:Y:S01]  /*1d830*/  LEA R7, R8, R18, 0x3 ;  /* 0x0000001208077211 */ /* 0x000fe200078e18ff */
[----:B------:R-:W-:Y:S01]  /*1d840*/  IMAD.U32 R8, RZ, RZ, UR38 ;  /* 0x00000026ff087e24 */ /* 0x000fe2000f8e00ff */
[----:B------:R-:W-:Y:S01]  /*1d850*/  ISETP.GT.AND P1, PT, R4, RZ, PT ;  /* 0x000000ff0400720c */ /* 0x000fe20003f24270 */
[----:B------:R-:W-:Y:S01]  /*1d860*/  FMUL.FTZ R25, R25, R5 ;  /* 0x0000000519197220 */ /* 0x000fe20000410000 */
[----:B------:R-:W-:Y:S01]  /*1d870*/  F2FP.SATFINITE.E4M3.F32.PACK_AB_MERGE_C R14, R15, R14, RZ ;  /* 0x0000000e0f0e723e */ /* 0x000fe200048070ff */
[----:B------:R-:W-:Y:S01]  /*1d880*/  VIADD R7, R7, 0x29860 ;  /* 0x0002986007077836 */ /* 0x000fe20000000000 */
[----:B------:R-:W-:Y:S01]  /*1d890*/  F2FP.SATFINITE.E4M3.F32.PACK_AB_MERGE_C R155, R156, R155, RZ ;  /* 0x0000009b9c9b723e */ /* 0x000fe200048070ff */
[-C--:B------:R-:W-:Y:S01]  /*1d8a0*/  FMUL.FTZ R28, R28, R5.reuse ;  /* 0x000000051c1c7220 */ /* 0x080fe20000410000 */
[----:B------:R-:W-:Y:S01]  /*1d8b0*/  F2FP.SATFINITE.E4M3.F32.PACK_AB_MERGE_C R152, R153, R152, RZ ;  /* 0x000000989998723e */ /* 0x000fe200048070ff */
[-C--:B------:R-:W-:Y:S01]  /*1d8c0*/  FMUL.FTZ R29, R29, R5.reuse ;  /* 0x000000051d1d7220 */ /* 0x080fe20000410000 */
[----:B------:R-:W-:Y:S01]  /*1d8d0*/  PRMT R7, R8, 0x654, R7 ;  /* 0x0000065408077816 */ /* 0x000fe20000000007 */
[-C--:B------:R-:W-:Y:S01]  /*1d8e0*/  FMUL.FTZ R32, R32, R5.reuse ;  /* 0x0000000520207220 */ /* 0x080fe20000410000 */
[----:B------:R-:W-:Y:S01]  /*1d8f0*/  F2FP.SATFINITE.E4M3.F32.PACK_AB_MERGE_C R160, R161, R160, RZ ;  /* 0x000000a0a1a0723e */ /* 0x000fe200048070ff */
[-C--:B------:R-:W-:Y:S01]  /*1d900*/  FMUL.FTZ R33, R33, R5.reuse ;  /* 0x0000000521217220 */ /* 0x080fe20000410000 */
[----:B------:R-:W-:Y:S01]  /*1d910*/  F2FP.SATFINITE.E4M3.F32.PACK_AB_MERGE_C R140, R141, R140, RZ ;  /* 0x0000008c8d8c723e */ /* 0x000fe200048070ff */
[----:B------:R0:W-:Y:S01]  /*1d920*/  SYNCS.ARRIVE.TRANS64.RED.A1T0 RZ, [R7+URZ], RZ ;  /* 0x000000ff07ff79a7 */ /* 0x0001e2000810043f */
        /* <DEDUP_REMOVED lines=73> */
[----:B------:R-:W-:Y:S01]  /*1ddc0*/  VIADD R4, R4, 0xffffffff ;  /* 0xffffffff04047836 */ /* 0x000fe20000000000 */
[----:B------:R-:W-:Y:S01]  /*1ddd0*/  F2FP.SATFINITE.E4M3.F32.PACK_AB_MERGE_C R177, R154, R157, R155 ;  /* 0x0000009d9ab1723e */ /* 0x000fe2000480709b */
[----:B------:R-:W-:Y:S01]  /*1dde0*/  IMAD.MOV.U32 R6, RZ, RZ, R10 ;  /* 0x000000ffff067224 */ /* 0x000fe200078e000a */
[----:B------:R-:W-:Y:S01]  /*1ddf0*/  F2FP.SATFINITE.E4M3.F32.PACK_AB_MERGE_C R178, R21, R20, R152 ;  /* 0x0000001415b2723e */ /* 0x000fe20004807098 */
[----:B0-----:R-:W-:Y:S01]  /*1de00*/  IMAD.MOV.U32 R7, RZ, RZ, R211 ;  /* 0x000000ffff077224 */ /* 0x001fe200078e00d3 */
        /* <DEDUP_REMOVED lines=18> */
[----:B------:R-:W-:Y:S01]  /*1df30*/  MOV R5, R11 ;  /* 0x0000000b00057202 */ /* 0x000fe20000000f00 */
[----:B------:R-:W-:Y:S06]  /*1df40*/  @P1 BRA `(.L_x_600) ;  /* 0xffffffcc007c1947 */ /* 0x000fec000383ffff */
.L_x_588:
[----:B------:R-:W-:Y:S05]  /*1df50*/  WARPSYNC.ALL ;  /* 0x0000000000007948 */ /* 0x000fea0003800000 */
[----:B------:R-:W-:Y:S06]  /*1df60*/  BAR.ARV 0x8, 0x180 ;  /* 0x0206000000007b1d */ /* 0x000fec0000002000 */
[----:B------:R-:W-:Y:S05]  /*1df70*/  @!P0 BRA `(.L_x_601) ;  /* 0x0000000000048947 */ /* 0x000fea0003800000 */
[----:B------:R-:W-:Y:S01]  /*1df80*/  BPT.TRAP 0x1 ;  /* 0x000000040000795c */ /* 0x000fe20000300000 */
.L_x_601:
[----:B------:R-:W-:Y:S02]  /*1df90*/  LEA R13, R205, R18, 0x3 ;  /* 0x00000012cd0d7211 */ /* 0x000fe400078e18ff */
[----:B------:R-:W-:-:S04]  /*1dfa0*/  SHF.L.U32 R4, R211, 0x1f, RZ ;  /* 0x0000001fd3047819 */ /* 0x000fc800000006ff */
[----:B------:R0:W1:Y:S01]  /*1dfb0*/  SYNCS.PHASECHK.TRANS64.TRYWAIT P1, [R13+URZ+0x29850], R4 ;  /* 0x029850040d0075a7 */ /* 0x000062000802017f */
[----:B------:R-:W-:Y:S05]  /*1dfc0*/  @!P0 BRA `(.L_x_602) ;  /* 0x0000000000048947 */ /* 0x000fea0003800000 */
[----:B------:R-:W-:Y:S01]  /*1dfd0*/  BPT.TRAP 0x1 ;  /* 0x000000040000795c */ /* 0x000fe20000300000 */
.L_x_602:
[----:B------:R-:W-:-:S05]  /*1dfe0*/  VIADD R18, R18, 0x400 ;  /* 0x0000040012127836 */ /* 0x000fca0000000000 */
[----:B------:R-:W-:-:S04]  /*1dff0*/  SHF.R.U32.HI R18, RZ, 0x4, R18 ;  /* 0x00000004ff127819 */ /* 0x000fc80000011612 */
[----:B------:R-:W-:-:S04]  /*1e000*/  LOP3.LUT R18, R18, 0x3fff, RZ, 0xc0, !PT ;  /* 0x00003fff12127812 */ /* 0x000fc800078ec0ff */
[----:B------:R-:W-:Y:S01]  /*1e010*/  LOP3.LUT R18, R18, 0x10000, RZ, 0xfc, !PT ;  /* 0x0001000012127812 */ /* 0x000fe200078efcff */
[----:B-1----:R-:W-:Y:S06]  /*1e020*/  @P1 BRA `(.L_x_603) ;  /* 0x0000000000081947 */ /* 0x002fec0003800000 */
[----:B------:R-:W1:Y:S02]  /*1e030*/  SYNCS.PHASECHK.TRANS64.TRYWAIT P1, [R13+URZ+0x29850], R4 ;  /* 0x029850040d0075a7 */ /* 0x000e64000802017f */
[----:B-1----:R-:W-:Y:S05]  /*1e040*/  @!P1 BRA `(.L_x_604) ;  /* 0x000000b800949947 */ /* 0x002fea0003800000 */
.L_x_603:
[----:B01----:R-:W-:Y:S01]  /*1e050*/  IMAD R4, R205, 0x500, R18 ;  /* 0x00000500cd047824 */ /* 0x003fe200078e0212 */
[----:B------:R-:W-:Y:S05]  /*1e060*/  WARPSYNC.ALL ;  /* 0x0000000000007948 */ /* 0x000fea0003800000 */
[----:B------:R-:W-:Y:S01]  /*1e070*/  IMAD.MOV.U32 R5, RZ, RZ, -0x3ffffff0 ;  /* 0xc0000010ff057424 */ /* 0x000fe200078e00ff */
[C---:B------:R-:W-:Y:S01]  /*1e080*/  R2UR UR6, R4.reuse ;  /* 0x00000000040672ca */ /* 0x040fe200000e0000 */
[----:B------:R-:W-:Y:S01]  /*1e090*/  WARPGROUP.ARRIVE ;  /* 0x00000000000079c5 */ /* 0x000fe20000000000 */
[C---:B------:R-:W-:Y:S01]  /*1e0a0*/  VIADD R6, R4.reuse, 0x100 ;  /* 0x0000010004067836 */ /* 0x040fe20000000000 */
[----:B------:R-:W-:Y:S01]  /*1e0b0*/  MOV R7, 0xc0000010 ;  /* 0xc000001000077802 */ /* 0x000fe20000000f00 */
[----:B------:R-:W-:Y:S01]  /*1e0c0*/  ULDC.64 UR4, c[0x0][0x9a0] ;  /* 0x0002680000047ab9 */ /* 0x000fe20000000a00 */
[----:B------:R-:W-:Y:S01]  /*1e0d0*/  R2UR UR7, R5 ;  /* 0x00000000050772ca */ /* 0x000fe200000e0000 */
[----:B------:R-:W-:Y:S01]  /*1e0e0*/  VIADD R14, R4, 0x200 ;  /* 0x00000200040e7836 */ /* 0x000fe20000000000 */
[----:B------:R-:W-:-:S04]  /*1e0f0*/  ISETP.NE.U32.AND P1, PT, RZ, UR4, PT ;  /* 0x00000004ff007c0c */ /* 0x000fc8000bf25070 */
[----:B------:R-:W-:-:S07]  /*1e100*/  ISETP.NE.AND.EX P1, PT, RZ, UR5, PT, P1 ;  /* 0x00000005ff007c0c */ /* 0x000fce000bf25310 */
[----:B------:R-:W-:Y:S01]  /*1e110*/  QGMMA.64x128x32.F32.E4M3.E4M3 R24, R176, gdesc[UR4], R24, gsb0 ;  /* 0x01e00004b0187df3 */ /* 0x000fe20008000818 */
[----:B------:R-:W-:Y:S02]  /*1e120*/  R2UR UR6, R6 ;  /* 0x00000000060672ca */ /* 0x000fe400000e0000 */
[----:B------:R-:W-:-:S03]  /*1e130*/  R2UR UR7, R7 ;  /* 0x00000000070772ca */ /* 0x000fc600000e0000 */
[----:B------:R-:W0:Y:S01]  /*1e140*/  @P1 LDC.64 R6, c[0x0][0x9d0] ;  /* 0x00027400ff061b82 */ /* 0x000e220000000a00 */
[----:B------:R-:W-:-:S07]  /*1e150*/  @P1 SHF.R.S32.HI R15, RZ, 0x1f, R170 ;  /* 0x0000001fff0f1819 */ /* 0x000fce00000114aa */
[----:B------:R-:W1:Y:S01]  /*1e160*/  @P1 LDC.64 R8, c[0x0][0x9c8] ;  /* 0x00027200ff081b82 */ /* 0x000e620000000a00 */
[----:B0-----:R-:W-:Y:S02]  /*1e170*/  @P1 IMAD R12, R15, R6, RZ ;  /* 0x000000060f0c1224 */ /* 0x001fe400078e02ff */
[----:B------:R-:W-:Y:S02]  /*1e180*/  IMAD.MOV.U32 R15, RZ, RZ, -0x3ffffff0 ;  /* 0xc0000010ff0f7424 */ /* 0x000fe400078e00ff */
[----:B-1----:R-:W-:-:S04]  /*1e190*/  @P1 IMAD R5, R224, R8, RZ ;  /* 0x00000008e0051224 */ /* 0x002fc800078e02ff */
[C---:B------:R-:W-:Y:S02]  /*1e1a0*/  @P1 IMAD R5, R218.reuse, R9, R5 ;  /* 0x00000009da051224 */ /* 0x040fe400078e0205 */
[----:B------:R-:W-:-:S04]  /*1e1b0*/  @P1 IMAD.WIDE.U32 R8, R218, R8, RZ ;  /* 0x00000008da081225 */ /* 0x000fc800078e00ff */
[----:B------:R-:W-:Y:S02]  /*1e1c0*/  @P1 IMAD.IADD R9, R9, 0x1, R5 ;  /* 0x0000000109091824 */ /* 0x000fe400078e0205 */
[C---:B------:R-:W-:Y:S01]  /*1e1d0*/  @P1 IMAD R5, R170.reuse, R7, R12 ;  /* 0x00000007aa051224 */ /* 0x040fe200078e020c */
[----:B------:R-:W-:Y:S01]  /*1e1e0*/  MOV R12, 0x3f800000 ;  /* 0x3f800000000c7802 */ /* 0x000fe20000000f00 */
[----:B------:R-:W-:-:S04]  /*1e1f0*/  @P1 IMAD.WIDE.U32 R6, R170, R6, R8 ;  /* 0x00000006aa061225 */ /* 0x000fc800078e0008 */
[----:B------:R-:W-:Y:S01]  /*1e200*/  @P1 IMAD.IADD R5, R7, 0x1, R5 ;  /* 0x0000000107051824 */ /* 0x000fe200078e0205 */
[----:B------:R-:W-:-:S04]  /*1e210*/  @P1 LEA R8, P2, R6, UR4, 0x2 ;  /* 0x0000000406081c11 */ /* 0x000fc8000f8410ff */
[----:B------:R-:W-:-:S05]  /*1e220*/  @P1 LEA.HI.X R9, R6, UR5, R5, 0x2, P2 ;  /* 0x0000000506091c11 */ /* 0x000fca00090f1405 */
[----:B------:R0:W2:Y:S01]  /*1e230*/  @P1 LDG.E R12, desc[UR50][R8.64] ;  /* 0x00000032080c1981 */ /* 0x0000a2000c1e1900 */
[----:B------:R-:W-:Y:S02]  /*1e240*/  WARPGROUP.DEPBAR.LE gsb0, 0x0 ;  /* 0x00008000000079c5 */ /* 0x000fe40000010000 */
[----:B------:R-:W-:-:S06]  /*1e250*/  WARPGROUP.ARRIVE ;  /* 0x00000000000079c5 */ /* 0x000fcc0000000000 */
[----:B------:R-:W-:Y:S01]  /*1e260*/  QGMMA.64x128x32.F32.E4M3.E4M3 R24, R180, gdesc[UR4], R24, gsb0 ;  /* 0x01e00004b4187df3 */ /* 0x000fe20008000818 */
[----:B------:R-:W-:Y:S02]  /*1e270*/  R2UR UR6, R14 ;  /* 0x000000000e0672ca */ /* 0x000fe400000e0000 */
[----:B------:R-:W-:Y:S01]  /*1e280*/  R2UR UR7, R15 ;  /* 0x000000000f0772ca */ /* 0x000fe200000e0000 */
[----:B------:R-:W-:Y:S02]  /*1e290*/  VIADD R6, R4, 0x300 ;  /* 0x0000030004067836 */ /* 0x000fe40000000000 */
[----:B------:R-:W-:Y:S01]  /*1e2a0*/  IMAD.MOV.U32 R7, RZ, RZ, -0x3ffffff0 ;  /* 0xc0000010ff077424 */ /* 0x000fe200078e00ff */
[----:B------:R-:W-:Y:S02]  /*1e2b0*/  WARPGROUP.DEPBAR.LE gsb0, 0x0 ;  /* 0x00008000000079c5 */ /* 0x000fe40000010000 */
[----:B------:R-:W-:-:S07]  /*1e2c0*/  WARPGROUP.ARRIVE ;  /* 0x00000000000079c5 */ /* 0x000fce0000000000 */
[----:B------:R-:W-:Y:S01]  /*1e2d0*/  QGMMA.64x128x32.F32.E4M3.E4M3 R24, R184, gdesc[UR4], R24, gsb0 ;  /* 0x01e00004b8187df3 */ /* 0x000fe20008000818 */
[----:B------:R-:W-:Y:S02]  /*1e2e0*/  R2UR UR6, R6 ;  /* 0x00000000060672ca */ /* 0x000fe400000e0000 */
[----:B------:R-:W-:Y:S01]  /*1e2f0*/  R2UR UR7, R7 ;  /* 0x00000000070772ca */ /* 0x000fe200000e0000 */
[----:B------:R-:W-:Y:S01]  /*1e300*/  IMAD.MOV.U32 R5, RZ, RZ, -0x3ffffff0 ;  /* 0xc0000010ff057424 */ /* 0x000fe200078e00ff */
[----:B------:R-:W-:Y:S01]  /*1e310*/  IADD3 R4, R4, 0x400, RZ ;  /* 0x0000040004047810 */ /* 0x000fe20007ffe0ff */
[----:B------:R-:W1:Y:S04]  /*1e320*/  SHFL.BFLY PT, R7, R0, 0x2, 0x1f ;  /* 0x0c401f0000077f89 */ /* 0x000e6800000e0000 */
[----:B------:R-:W3:Y:S01]  /*1e330*/  SHFL.BFLY PT, R6, R3, 0x2, 0x1f ;  /* 0x0c401f0003067f89 */ /* 0x000ee200000e0000 */
[----:B------:R-:W-:-:S02]  /*1e340*/  WARPGROUP.DEPBAR.LE gsb0, 0x0 ;  /* 0x00008000000079c5 */ /* 0x000fc40000010000 */
[----:B------:R-:W-:-:S06]  /*1e350*/  WARPGROUP.ARRIVE ;  /* 0x00000000000079c5 */ /* 0x000fcc0000000000 */
[----:B------:R-:W-:Y:S01]  /*1e360*/  QGMMA.64x128x32.F32.E4M3.E4M3 R24, R188, gdesc[UR4], R24, gsb0 ;  /* 0x01e00004bc187df3 */ /* 0x000fe20008000818 */
[----:B------:R-:W-:Y:S02]  /*1e370*/  R2UR UR6, R4 ;  /* 0x00000000040672ca */ /* 0x000fe400000e0000 */
[----:B------:R-:W-:Y:S01]  /*1e380*/  R2UR UR7, R5 ;  /* 0x00000000050772ca */ /* 0x000fe200000e0000 */
[----:B-1----:R-:W-:-:S01]  /*1e390*/  FADD.FTZ R7, R7, R0 ;  /* 0x0000000007077221 */ /* 0x002fc20000010000 */
[----:B---3--:R-:W-:-:S04]  /*1e3a0*/  FADD.FTZ R6, R6, R3 ;  /* 0x0000000306067221 */ /* 0x008fc80000010000 */
[----:B------:R-:W0:Y:S04]  /*1e3b0*/  SHFL.BFLY PT, R4, R7, 0x1, 0x1f ;  /* 0x0c201f0007047f89 */ /* 0x000e2800000e0000 */
[----:B------:R-:W1:Y:S01]  /*1e3c0*/  SHFL.BFLY PT, R5, R6, 0x1, 0x1f ;  /* 0x0c201f0006057f89 */ /* 0x000e6200000e0000 */
[----:B------:R-:W-:Y:S02]  /*1e3d0*/  IMAD.MOV.U32 R3, RZ, RZ, RZ ;  /* 0x000000ffff037224 */ /* 0x000fe400078e00ff */
[----:B0-----:R-:W-:Y:S01]  /*1e3e0*/  FADD.FTZ R8, R7, R4 ;  /* 0x0000000407087221 */ /* 0x001fe20000010000 */
[----:B-1----:R-:W-:-:S04]  /*1e3f0*/  FADD.FTZ R9, R6, R5 ;  /* 0x0000000506097221 */ /* 0x002fc80000010000 */
[C---:B------:R-:W-:Y:S01]  /*1e400*/  FSETP.NE.FTZ.AND P1, PT, R8.reuse, RZ, PT ;  /* 0x000000ff0800720b */ /* 0x040fe20003f35000 */
[----:B------:R-:W-:Y:S01]  /*1e410*/  FMUL.FTZ R14, R8, 0.00390625 ;  /* 0x3b800000080e7820 */ /* 0x000fe20000410000 */
[----:B------:R-:W-:-:S04]  /*1e420*/  FMUL.FTZ R15, R9, 0.00390625 ;  /* 0x3b800000090f7820 */ /* 0x000fc80000410000 */
        /* <DEDUP_REMOVED lines=10> */
[----:B------:R-:W3:Y:S01]  /*1e4d0*/  @P1 MUFU.RCP R7, R9 ;  /* 0x0000000900071308 */ /* 0x000ee20000001000 */
[C---:B------:R-:W-:Y:S01]  /*1e4e0*/  @P2 FMUL.FTZ R5, R2.reuse, 0.69314718246459960938 ;  /* 0x3f31721802052820 */ /* 0x040fe20000410000 */
[----:B------:R-:W-:Y:S01]  /*1e4f0*/  @P3 FMUL.FTZ R21, R2, 0.69314718246459960938 ;  /* 0x3f31721802153820 */ /* 0x000fe20000410000 */
[----:B0-----:R-:W-:Y:S01]  /*1e500*/  @P2 FMUL.FTZ R0, R0, 0.69314718246459960938 ;  /* 0x3f31721800002820 */ /* 0x001fe20000410000 */
[----:B------:R-:W-:Y:S01]  /*1e510*/  MOV R88, 0xff800000 ;  /* 0xff80000000587802 */ /* 0x000fe20000000f00 */
[----:B------:R-:W-:-:S02]  /*1e520*/  IMAD.MOV.U32 R89, RZ, RZ, -0x800000 ;  /* 0xff800000ff597424 */ /* 0x000fc400078e00ff */
[----:B-1----:R-:W-:Y:S01]  /*1e530*/  @P3 FMUL.FTZ R4, R4, 0.69314718246459960938 ;  /* 0x3f31721804043820 */ /* 0x002fe20000410000 */
[----:B------:R-:W-:-:S01]  /*1e540*/  @P2 FFMA.FTZ R88, R5, R10, R0 ;  /* 0x0000000a05582223 */ /* 0x000fc20000010000 */
[----:B--2---:R-:W-:Y:S02]  /*1e550*/  FMUL.FTZ R3, R3, R12 ;  /* 0x0000000c03037220 */ /* 0x004fe40000410000 */
[----:B------:R-:W-:-:S01]  /*1e560*/  @P3 FFMA.FTZ R89, R21, R11, R4 ;  /* 0x0000000b15593223 */ /* 0x000fc20000010004 */
[----:B---3--:R-:W-:Y:S01]  /*1e570*/  FMUL.FTZ R2, R7, R12 ;  /* 0x0000000c07027220 */ /* 0x008fe20000410000 */
[----:B------:R-:W-:Y:S02]  /*1e580*/  WARPGROUP.DEPBAR.LE gsb0, 0x0 ;  /* 0x00008000000079c5 */ /* 0x000fe40000010000 */
[----:B------:R-:W-:Y:S05]  /*1e590*/  @!P0 BRA `(.L_x_605) ;  /* 0x0000000000048947 */ /* 0x000fea0003800000 */
[----:B------:R-:W-:Y:S01]  /*1e5a0*/  BPT.TRAP 0x1 ;  /* 0x000000040000795c */ /* 0x000fe20000300000 */
.L_x_605:
[----:B------:R-:W-:Y:S01]  /*1e5b0*/  VIADD R0, R13, 0x29860 ;  /* 0x000298600d007836 */ /* 0x000fe20000000000 */
[----:B------:R-:W-:Y:S01]  /*1e5c0*/  IADD3 R205, R205, 0x1, RZ ;  /* 0x00000001cdcd7810 */ /* 0x000fe20007ffe0ff */
[----:B------:R-:W-:Y:S02]  /*1e5d0*/  IMAD.U32 R5, RZ, RZ, UR38 ;  /* 0x00000026ff057e24 */ /* 0x000fe4000f8e00ff */
[-C--:B------:R-:W-:Y:S01]  /*1e5e0*/  FMUL.FTZ R91, R48, R3.reuse ;  /* 0x00000003305b7220 */ /* 0x080fe20000410000 */
[-C--:B------:R-:W-:Y:S01]  /*1e5f0*/  FMUL.FTZ R99, R32, R3.reuse ;  /* 0x0000000320637220 */ /* 0x080fe20000410000 */
[----:B------:R-:W-:Y:S01]  /*1e600*/  ISETP.NE.AND P1, PT, R205, 0x2, PT ;  /* 0x00000002cd00780c */ /* 0x000fe20003f25270 */
[-C--:B------:R-:W-:Y:S01]  /*1e610*/  FMUL.FTZ R97, R33, R3.reuse ;  /* 0x0000000321617220 */ /* 0x080fe20000410000 */
[----:B------:R-:W-:Y:S01]  /*1e620*/  PRMT R0, R5, 0x654, R0 ;  /* 0x0000065405007816 */ /* 0x000fe20000000000 */
[-C--:B------:R-:W-:Y:S01]  /*1e630*/  FMUL.FTZ R96, R36, R3.reuse ;  /* 0x0000000324607220 */ /* 0x080fe20000410000 */
[-C--:B------:R-:W-:Y:S01]  /*1e640*/  FMUL.FTZ R94, R37, R3.reuse ;  /* 0x00000003255e7220 */ /* 0x080fe20000410000 */
[-C--:B------:R-:W-:Y:S01]  /*1e650*/  FMUL.FTZ R95, R40, R3.reuse ;  /* 0x00000003285f7220 */ /* 0x080fe20000410000 */
[----:B------:R0:W-:Y:S01]  /*1e660*/  SYNCS.ARRIVE.TRANS64.RED.A1T0 RZ, [R0+URZ], RZ ;  /* 0x000000ff00ff79a7 */ /* 0x0001e2000810043f */
[-C--:B------:R-:W-:Y:S01]  /*1e670*/  FMUL.FTZ R93, R41, R3.reuse ;  /* 0x00000003295d7220 */ /* 0x080fe20000410000 */
[-C--:B------:R-:W-:Y:S01]  /*1e680*/  FMUL.FTZ R92, R44, R3.reuse ;  /* 0x000000032c5c7220 */ /* 0x080fe20000410000 */
[-C--:B------:R-:W-:Y:S01]  /*1e690*/  FMUL.FTZ R90, R45, R3.reuse ;  /* 0x000000032d5a7220 */ /* 0x080fe20000410000 */
[-C--:B------:R-:W-:Y:S01]  /*1e6a0*/  FMUL.FTZ R48, R49, R3.reuse ;  /* 0x0000000331307220 */ /* 0x080fe20000410000 */
[-C--:B------:R-:W-:Y:S01]  /*1e6b0*/  FMUL.FTZ R100, R28, R3.reuse ;  /* 0x000000031c647220 */ /* 0x080fe20000410000 */
[-C--:B------:R-:W-:Y:S01]  /*1e6c0*/  FMUL.FTZ R45, R53, R3.reuse ;  /* 0x00000003352d7220 */ /* 0x080fe20000410000 */
[-C--:B------:R-:W-:Y:S01]  /*1e6d0*/  FMUL.FTZ R44, R56, R3.reuse ;  /* 0x00000003382c7220 */ /* 0x080fe20000410000 */
[----:B0-----:R-:W-:Y:S01]  /*1e6e0*/  SEL R0, RZ, 0x1, P1 ;  /* 0x00000001ff007807 */ /* 0x001fe20000800000 */
        /* <DEDUP_REMOVED lines=51> */
[----:B------:R-:W-:Y:S01]  /*1ea20*/  FMUL.FTZ R87, R87, R2 ;  /* 0x0000000257577220 */ /* 0x000fe20000410000 */
[----:B------:R-:W-:Y:S01]  /*1ea30*/  LOP3.LUT R211, R211, R0, RZ, 0x3c, !PT ;  /* 0x00000000d3d37212 */ /* 0x000fe200078e3cff */
[----:B------:R-:W-:Y:S01]  /*1ea40*/  UIADD3 UR37, UR37, 0x1, URZ ;  /* 0x0000000125257890 */ /* 0x000fe2000fffe03f */
[----:B------:R-:W-:-:S11]  /*1ea50*/  SEL R205, R205, RZ, P1 ;  /* 0x000000ffcdcd7207 */ /* 0x000fd60000800000 */
.L_x_547:
[----:B------:R-:W-:Y:S05]  /*1ea60*/  WARPSYNC.ALL ;  /* 0x0000000000007948 */ /* 0x000fea0003800000 */
[----:B------:R-:W0:Y:S08]  /*1ea70*/  S2UR UR38, SR_CgaCtaId ;  /* 0x00000000002679c3 */ /* 0x000e300000008800 */
[----:B------:R-:W-:Y:S06]  /*1ea80*/  BAR.SYNC.DEFER_BLOCKING 0x5, 0x180 ;  /* 0x0146000000007b1d */ /* 0x000fec0000010000 */
[----:B------:R-:W-:Y:S01]  /*1ea90*/  UMOV UR4, 0x400 ;  /* 0x0000040000047882 */ /* 0x000fe20000000000 */
[----:B------:R-:W-:Y:S01]  /*1eaa0*/  BSSY B0, `(.L_x_606) ;  /* 0x0000275000007945 */ /* 0x000fe20003800000 */
[----:B0-----:R-:W-:-:S06]  /*1eab0*/  ULEA UR4, UR38, UR4, 0x18 ;  /* 0x0000000426047291 */ /* 0x001fcc000f8ec03f */
[----:B------:R-:W-:-:S05]  /*1eac0*/  IMAD.U32 R18, RZ, RZ, UR4 ;  /* 0x00000004ff127e24 */ /* 0x000fca000f8e00ff */
[----:B------:R0:W1:Y:S01]  /*1ead0*/  LDS.128 R168, [R18+0x298d0] ;  /* 0x0298d00012a87984 */ /* 0x0000620000000c00 */
[----:B------:R-:W-:Y:S06]  /*1eae0*/  BAR.ARV 0x4, 0x180 ;  /* 0x0106000000007b1d */ /* 0x000fec0000002000 */
[----:B------:R-:W-:Y:S05]  /*1eaf0*/  @P0 BRA `(.L_x_607) ;  /* 0x0000001800c40947 */ /* 0x000fea0003800000 */
[----:B------:R-:W2:Y:S01]  /*1eb00*/  S2R R55, SR_TID.X ;  /* 0x0000000000377919 */ /* 0x000ea20000002100 */
[----:B------:R-:W-:Y:S01]  /*1eb10*/  ULDC.64 UR4, c[0x4][0x40] ;  /* 0x0100100000047ab9 */ /* 0x000fe20000000a00 */
[----:B------:R-:W3:Y:S01]  /*1eb20*/  LDL R54, [R1+0x40] ;  /* 0x0000400001367983 */ /* 0x000ee20000100800 */
[----:B--2---:R-:W-:-:S05]  /*1eb30*/  IMAD.SHL.U32 R0, R55, 0x4, RZ ;  /* 0x0000000437007824 */ /* 0x004fca00078e00ff */
[----:B------:R-:W-:-:S04]  /*1eb40*/  LOP3.LUT R0, R0, 0xc, RZ, 0xc0, !PT ;  /* 0x0000000c00007812 */ /* 0x000fc800078ec0ff */
[----:B------:R-:W-:-:S05]  /*1eb50*/  IADD3 R2, P0, R0, UR4, RZ ;  /* 0x0000000400027c10 */ /* 0x000fca000ff1e0ff */
[----:B------:R-:W-:-:S05]  /*1eb60*/  IMAD.X R3, RZ, RZ, UR5, P0 ;  /* 0x00000005ff037e24 */ /* 0x000fca00080e06ff */
[----:B------:R2:W4:Y:S01]  /*1eb70*/  LDG.E.CONSTANT R0, desc[UR50][R2.64] ;  /* 0x0000003202007981 */ /* 0x000522000c1e9900 */
[----:B------:R-:W-:Y:S01]  /*1eb80*/  F2FP.BF16.F32.PACK_AB R50, R43, R50 ;  /* 0x000000322b32723e */ /* 0x000fe200000010ff */
[----:B------:R-:W-:Y:S01]  /*1eb90*/  UMOV UR4, 0xffffffff ;  /* 0xffffffff00047882 */ /* 0x000fe20000000000 */
[----:B------:R-:W-:Y:S01]  /*1eba0*/  F2FP.BF16.F32.PACK_AB R43, R45, R48 ;  /* 0x000000302d2b723e */ /* 0x000fe200000010ff */
[----:B------:R-:W0:Y:S01]  /*1ebb0*/  S2R R51, SR_SWINHI ;  /* 0x0000000000337919 */ /* 0x000e220000002f00 */
[----:B------:R-:W-:Y:S02]  /*1ebc0*/  F2FP.BF16.F32.PACK_AB R41, R41, R44 ;  /* 0x0000002c2929723e */ /* 0x000fe400000010ff */
[----:B------:R-:W-:Y:S02]  /*1ebd0*/  F2FP.BF16.F32.PACK_AB R30, R30, R61 ;  /* 0x0000003d1e1e723e */ /* 0x000fe400000010ff */
[----:B------:R-:W-:Y:S02]  /*1ebe0*/  F2FP.BF16.F32.PACK_AB R61, R39, R46 ;  /* 0x0000002e273d723e */ /* 0x000fe400000010ff */
[----:B------:R-:W-:-:S02]  /*1ebf0*/  F2FP.BF16.F32.PACK_AB R46, R4, R5 ;  /* 0x00000005042e723e */ /* 0x000fc400000010ff */
[----:B------:R-:W-:Y:S02]  /*1ec00*/  F2FP.BF16.F32.PACK_AB R69, R25, R26 ;  /* 0x0000001a1945723e */ /* 0x000fe400000010ff */
[----:B------:R-:W-:Y:S02]  /*1ec10*/  F2FP.BF16.F32.PACK_AB R34, R27, R34 ;  /* 0x000000221b22723e */ /* 0x000fe400000010ff */
        /* <DEDUP_REMOVED lines=10> */
[----:B------:R-:W-:Y:S02]  /*1ecc0*/  MOV R44, R18 ;  /* 0x00000012002c7202 */ /* 0x000fe40000000f00 */
[----:B0-----:R-:W-:Y:S02]  /*1ecd0*/  MOV R45, R51 ;  /* 0x00000033002d7202 */ /* 0x001fe40000000f00 */
[----:B------:R-:W-:Y:S02]  /*1ece0*/  F2FP.BF16.F32.PACK_AB R38, R11, R12 ;  /* 0x0000000c0b26723e */ /* 0x000fe400000010ff */
[----:B------:R-:W-:Y:S02]  /*1ecf0*/  F2FP.BF16.F32.PACK_AB R48, R87, R6 ;  /* 0x000000065730723e */ /* 0x000fe400000010ff */
[----:B--2---:R-:W-:Y:S02]  /*1ed00*/  LOP3.LUT P0, R2, R55, 0x3, RZ, 0xc0, !PT ;  /* 0x0000000337027812 */ /* 0x004fe4000780c0ff */
[----:B------:R-:W-:-:S02]  /*1ed10*/  F2FP.BF16.F32.PACK_AB R100, R100, R103 ;  /* 0x000000676464723e */ /* 0x000fc400000010ff */
[----:B------:R-:W-:Y:S02]  /*1ed20*/  F2FP.BF16.F32.PACK_AB R101, R98, R101 ;  /* 0x000000656265723e */ /* 0x000fe400000010ff */
[----:B------:R-:W-:Y:S02]  /*1ed30*/  ISETP.EQ.OR P0, PT, R2, 0x3, !P0 ;  /* 0x000000030200780c */ /* 0x000fe40004702670 */
        /* <DEDUP_REMOVED lines=10> */
[----:B------:R-:W-:Y:S02]  /*1ede0*/  SEL R13, R100, R101, P0 ;  /* 0x00000065640d7207 */ /* 0x000fe40000000000 */
[----:B------:R-:W-:Y:S01]  /*1edf0*/  SEL R3, R101, R100, P0 ;  /* 0x0000006465037207 */ /* 0x000fe20000000000 */
[----:B---3--:R-:W-:-:S03]  /*1ee00*/  IMAD.WIDE R4, R54, 0x2, R44 ;  /* 0x0000000236047825 */ /* 0x008fc600078e022c */
[C---:B------:R-:W-:Y:S02]  /*1ee10*/  IADD3 R25, P1, R4.reuse, 0x4040, RZ ;  /* 0x0000404004197810 */ /* 0x040fe40007f3e0ff */
[C---:B------:R-:W-:Y:S02]  /*1ee20*/  IADD3 R27, P5, R4.reuse, 0x4060, RZ ;  /* 0x00004060041b7810 */ /* 0x040fe40007fbe0ff */
[----:B------:R-:W-:Y:S02]  /*1ee30*/  LOP3.LUT R24, R25, 0x380, RZ, 0xc0, !PT ;  /* 0x0000038019187812 */ /* 0x000fe400078ec0ff */
[----:B------:R-:W-:Y:S02]  /*1ee40*/  LOP3.LUT R26, R27, 0x380, RZ, 0xc0, !PT ;  /* 0x000003801b1a7812 */ /* 0x000fe400078ec0ff */
[----:B------:R-:W-:Y:S02]  /*1ee50*/  IADD3 R7, P3, R4, 0x4000, RZ ;  /* 0x0000400004077810 */ /* 0x000fe40007f7e0ff */
[----:B------:R-:W-:-:S02]  /*1ee60*/  SHF.R.U64 R24, R24, 0x3, RZ ;  /* 0x0000000318187819 */ /* 0x000fc400000012ff */
[----:B------:R-:W-:Y:S02]  /*1ee70*/  SHF.R.U64 R26, R26, 0x3, RZ ;  /* 0x000000031a1a7819 */ /* 0x000fe400000012ff */
[----:B------:R-:W-:Y:S02]  /*1ee80*/  LOP3.LUT R14, R7, 0x380, RZ, 0xc0, !PT ;  /* 0x00000380070e7812 */ /* 0x000fe400078ec0ff */
[----:B------:R-:W-:Y:S01]  /*1ee90*/  LOP3.LUT R24, R24, R25, RZ, 0x3c, !PT ;  /* 0x0000001918187212 */ /* 0x000fe200078e3cff */
[----:B------:R-:W-:Y:S01]  /*1eea0*/  IMAD.X R25, RZ, RZ, R5, P1 ;  /* 0x000000ffff197224 */ /* 0x000fe200008e0605 */
[----:B------:R-:W-:Y:S02]  /*1eeb0*/  LOP3.LUT R26, R26, R27, RZ, 0x3c, !PT ;  /* 0x0000001b1a1a7212 */ /* 0x000fe400078e3cff */
[----:B------:R-:W-:Y:S02]  /*1eec0*/  SHF.R.U64 R14, R14, 0x3, RZ ;  /* 0x000000030e0e7819 */ /* 0x000fe400000012ff */
[----:B------:R-:W-:-:S02]  /*1eed0*/  IADD3 R21, P2, R4, 0x4020, RZ ;  /* 0x0000402004157810 */ /* 0x000fc40007f5e0ff */
[C---:B------:R-:W-:Y:S02]  /*1eee0*/  IADD3 R15, P4, R4.reuse, 0x60, RZ ;  /* 0x00000060040f7810 */ /* 0x040fe40007f9e0ff */
[----:B------:R-:W-:Y:S02]  /*1eef0*/  IADD3.X R27, RZ, R5, RZ, P5, !PT ;  /* 0x00000005ff1b7210 */ /* 0x000fe40002ffe4ff */
[C---:B------:R-:W-:Y:S02]  /*1ef00*/  IADD3 R9, P1, R4.reuse, 0x20, RZ ;  /* 0x0000002004097810 */ /* 0x040fe40007f3e0ff */
[----:B------:R-:W-:Y:S02]  /*1ef10*/  IADD3 R11, P5, R4, 0x40, RZ ;  /* 0x00000040040b7810 */ /* 0x000fe40007fbe0ff */
[----:B------:R-:W-:Y:S02]  /*1ef20*/  LOP3.LUT R14, R14, R7, RZ, 0x3c, !PT ;  /* 0x000000070e0e7212 */ /* 0x000fe400078e3cff */
[----:B------:R-:W-:-:S02]  /*1ef30*/  LOP3.LUT R20, R21, 0x380, RZ, 0xc0, !PT ;  /* 0x0000038015147812 */ /* 0x000fc400078ec0ff */
[----:B------:R-:W-:Y:S02]  /*1ef40*/  LOP3.LUT R10, R15, 0x380, RZ, 0xc0, !PT ;  /* 0x000003800f0a7812 */ /* 0x000fe400078ec0ff */
[----:B------:R-:W-:Y:S02]  /*1ef50*/  LOP3.LUT R8, R9, 0x380, RZ, 0xc0, !PT ;  /* 0x0000038009087812 */ /* 0x000fe400078ec0ff */
[----:B------:R-:W-:Y:S02]  /*1ef60*/  LOP3.LUT R7, R4, 0x380, RZ, 0xc0, !PT ;  /* 0x0000038004077812 */ /* 0x000fe400078ec0ff */
[----:B------:R-:W-:Y:S02]  /*1ef70*/  LOP3.LUT R6, R11, 0x380, RZ, 0xc0, !PT ;  /* 0x000003800b067812 */ /* 0x000fe400078ec0ff */
[----:B------:R-:W-:Y:S02]  /*1ef80*/  SHF.R.U64 R20, R20, 0x3, RZ ;  /* 0x0000000314147819 */ /* 0x000fe400000012ff */
[----:B------:R-:W-:-:S02]  /*1ef90*/  SHF.R.U64 R10, R10, 0x3, RZ ;  /* 0x000000030a0a7819 */ /* 0x000fc400000012ff */
[----:B------:R-:W-:Y:S02]  /*1efa0*/  SHF.R.U64 R8, R8, 0x3, RZ ;  /* 0x0000000308087819 */ /* 0x000fe400000012ff */
[----:B------:R-:W-:Y:S02]  /*1efb0*/  SHF.R.U64 R7, R7, 0x3, RZ ;  /* 0x0000000307077819 */ /* 0x000fe400000012ff */
[----:B------:R-:W-:Y:S02]  /*1efc0*/  SHF.R.U64 R6, R6, 0x3, RZ ;  /* 0x0000000306067819 */ /* 0x000fe400000012ff */
[----:B------:R-:W-:Y:S01]  /*1efd0*/  LOP3.LUT R20, R20, R21, RZ, 0x3c, !PT ;  /* 0x0000001514147212 */ /* 0x000fe200078e3cff */
[--C-:B------:R-:W-:Y:S01]  /*1efe0*/  IMAD.X R21, RZ, RZ, R5.reuse, P2 ;  /* 0x000000ffff157224 */ /* 0x100fe200010e0605 */
[----:B------:R-:W-:Y:S01]  /*1eff0*/  LOP3.LUT R10, R10, R15, RZ, 0x3c, !PT ;  /* 0x0000000f0a0a7212 */ /* 0x000fe200078e3cff */
[--C-:B------:R-:W-:Y:S01]  /*1f000*/  IMAD.X R15, RZ, RZ, R5.reuse, P3 ;  /* 0x000000ffff0f7224 */ /* 0x100fe200018e0605 */
[----:B------:R-:W-:Y:S01]  /*1f010*/  LOP3.LUT R8, R8, R9, RZ, 0x3c, !PT ;  /* 0x0000000908087212 */ /* 0x000fe200078e3cff */
[--C-:B------:R-:W-:Y:S01]  /*1f020*/  IMAD.X R9, RZ, RZ, R5.reuse, P1 ;  /* 0x000000ffff097224 */ /* 0x100fe200008e0605 */
[----:B------:R-:W-:Y:S01]  /*1f030*/  LOP3.LUT R4, R7, R4, RZ, 0x3c, !PT ;  /* 0x0000000407047212 */ /* 0x000fe200078e3cff */
[----:B------:R-:W-:Y:S01]  /*1f040*/  IMAD.X R7, RZ, RZ, R5, P5 ;  /* 0x000000ffff077224 */ /* 0x000fe200028e0605 */
[----:B------:R-:W-:-:S02]  /*1f050*/  LOP3.LUT R6, R6, R11, RZ, 0x3c, !PT ;  /* 0x0000000b06067212 */ /* 0x000fc400078e3cff */
[-C--:B------:R-:W-:Y:S02]  /*1f060*/  IADD3.X R11, RZ, R5.reuse, RZ, P4, !PT ;  /* 0x00000005ff0b7210 */ /* 0x080fe400027fe4ff */
[----:B------:R-:W-:Y:S02]  /*1f070*/  MOV R76, R4 ;  /* 0x00000004004c7202 */ /* 0x000fe40000000f00 */
[----:B------:R-:W-:Y:S02]  /*1f080*/  MOV R62, R26 ;  /* 0x0000001a003e7202 */ /* 0x000fe40000000f00 */
[----:B------:R-:W-:Y:S02]  /*1f090*/  MOV R64, R24 ;  /* 0x0000001800407202 */ /* 0x000fe40000000f00 */
[----:B------:R-:W-:Y:S02]  /*1f0a0*/  MOV R66, R20 ;  /* 0x0000001400427202 */ /* 0x000fe40000000f00 */
[----:B------:R-:W-:-:S02]  /*1f0b0*/  MOV R68, R14 ;  /* 0x0000000e00447202 */ /* 0x000fc40000000f00 */
[----:B------:R-:W-:Y:S02]  /*1f0c0*/  MOV R70, R10 ;  /* 0x0000000a00467202 */ /* 0x000fe40000000f00 */
[----:B------:R-:W-:Y:S02]  /*1f0d0*/  MOV R72, R6 ;  /* 0x0000000600487202 */ /* 0x000fe40000000f00 */
[----:B------:R-:W-:Y:S02]  /*1f0e0*/  MOV R74, R8 ;  /* 0x00000008004a7202 */ /* 0x000fe40000000f00 */
[----:B----4-:R-:W-:Y:S01]  /*1f0f0*/  LOP3.LUT R2, R0, 0x2, RZ, 0x3c, !PT ;  /* 0x0000000200027812 */ /* 0x010fe200078e3cff */
[----:B------:R-:W-:Y:S06]  /*1f100*/  BRA.DIV UR4, `(.L_x_608) ;  /* 0x000000aa04787947 */ /* 0x000fec000b800000 */
[----:B------:R-:W-:Y:S01]  /*1f110*/  SEL R33, R35, R32, P0 ;  /* 0x0000002023217207 */ /* 0x000fe20000000000 */
[----:B------:R-:W-:Y:S01]  /*1f120*/  SHFL.IDX PT, R6, R13, R0, 0x1c1f ;  /* 0x001c1f000d067589 */ /* 0x000fe200000e0000 */
[----:B------:R-:W-:Y:S02]  /*1f130*/  SEL R37, R39, R36, P0 ;  /* 0x0000002427257207 */ /* 0x000fe40000000000 */
[----:B------:R-:W-:Y:S01]  /*1f140*/  SEL R7, R97, R96, P0 ;  /* 0x0000006061077207 */ /* 0x000fe20000000000 */
[----:B------:R-:W-:Y:S01]  /*1f150*/  SHFL.IDX PT, R3, R3, R2, 0x1c1f ;  /* 0x001c1f0203037589 */ /* 0x000fe200000e0000 */
[----:B------:R-:W-:Y:S02]  /*1f160*/  SEL R25, R52, R43, P0 ;  /* 0x0000002b34197207 */ /* 0x000fe40000000000 */
[----:B------:R-:W-:Y:S02]  /*1f170*/  SEL R27, R43, R52, P0 ;  /* 0x000000342b1b7207 */ /* 0x000fe40000000000 */
[----:B------:R-:W-:Y:S01]  /*1f180*/  SEL R29, R41, R40, P0 ;  /* 0x00000028291d7207 */ /* 0x000fe20000000000 */
[----:B------:R-:W-:Y:S01]  /*1f190*/  SHFL.IDX PT, R7, R7, R2, 0x1c1f ;  /* 0x001c1f0207077589 */ /* 0x000fe200000e0000 */
[----:B------:R-:W-:-:S02]  /*1f1a0*/  SEL R31, R40, R41, P0 ;  /* 0x00000029281f7207 */ /* 0x000fc40000000000 */
[----:B------:R-:W-:Y:S01]  /*1f1b0*/  SEL R35, R32, R35, P0 ;  /* 0x0000002320237207 */ /* 0x000fe20000000000 */
[----:B------:R-:W-:Y:S01]  /*1f1c0*/  SHFL.IDX PT, R26, R25, R0, 0x1c1f ;  /* 0x001c1f00191a7589 */ /* 0x000fe200000e0000 */
[----:B------:R-:W-:Y:S02]  /*1f1d0*/  SEL R39, R36, R39, P0 ;  /* 0x0000002724277207 */ /* 0x000fe40000000000 */
[----:B------:R-:W-:Y:S01]  /*1f1e0*/  SEL R5, R96, R97, P0 ;  /* 0x0000006160057207 */ /* 0x000fe20000000000 */
[----:B------:R-:W-:Y:S01]  /*1f1f0*/  SHFL.IDX PT, R27, R27, R2, 0x1c1f ;  /* 0x001c1f021b1b7589 */ /* 0x000fe200000e0000 */
[----:B------:R-:W-:Y:S02]  /*1f200*/  SEL R9, R92, R93, P0 ;  /* 0x0000005d5c097207 */ /* 0x000fe40000000000 */
[----:B------:R-:W-:Y:S01]  /*1f210*/  SEL R41, R46, R47, P0 ;  /* 0x0000002f2e297207 */ /* 0x000fe20000000000 */
[----:B------:R-:W0:Y:S01]  /*1f220*/  SHFL.IDX PT, R10, R5, R0, 0x1c1f ;  /* 0x001c1f00050a7589 */ /* 0x000e2200000e0000 */
        /* <DEDUP_REMOVED lines=14> */
[----:B------:R-:W2:Y:S01]  /*1f310*/  SHFL.IDX PT, R20, R21, R2, 0x1c1f ;  /* 0x001c1f0215147589 */ /* 0x000ea200000e0000 */
[----:B------:R-:W-:Y:S02]  /*1f320*/  SEL R53, R30, R53, P0 ;  /* 0x000000351e357207 */ /* 0x000fe40000000000 */
[----:B------:R-:W-:Y:S01]  /*1f330*/  SEL R57, R56, R57, P0 ;  /* 0x0000003938397207 */ /* 0x000fe20000000000 */
[----:B------:R-:W3:Y:S01]  /*1f340*/  SHFL.IDX PT, R30, R29, R0, 0x1c1f ;  /* 0x001c1f001d1e7589 */ /* 0x000ee200000e0000 */
[----:B------:R-:W-:-:S02]  /*1f350*/  SEL R61, R61, R50, P0 ;  /* 0x000000323d3d7207 */ /* 0x000fc40000000000 */
[----:B------:R-:W-:Y:S01]  /*1f360*/  SEL R65, R65, R42, P0 ;  /* 0x0000002a41417207 */ /* 0x000fe20000000000 */
[----:B------:R-:W-:Y:S01]  /*1f370*/  SHFL.IDX PT, R43, R43, R2, 0x1c1f ;  /* 0x001c1f022b2b7589 */ /* 0x000fe200000e0000 */
[----:B------:R-:W-:Y:S02]  /*1f380*/  SEL R69, R69, R34, P0 ;  /* 0x0000002245457207 */ /* 0x000fe40000000000 */
[----:B------:R-:W-:Y:S01]  /*1f390*/  SEL R73, R38, R73, P0 ;  /* 0x0000004926497207 */ /* 0x000fe20000000000 */
[----:B------:R-:W4:Y:S01]  /*1f3a0*/  SHFL.IDX PT, R34, R33, R0, 0x1c1f ;  /* 0x001c1f0021227589 */ /* 0x000f2200000e0000 */
[----:B------:R-:W-:Y:S02]  /*1f3b0*/  SEL R75, R77, R48, P0 ;  /* 0x000000304d4b7207 */ /* 0x000fe40000000000 */
[----:B------:R-:W-:Y:S01]  /*1f3c0*/  SEL R77, R48, R77, P0 ;  /* 0x0000004d304d7207 */ /* 0x000fe20000000000 */
[----:B------:R-:W1:Y:S01]  /*1f3d0*/  SHFL.IDX PT, R38, R37, R0, 0x1c1f ;  /* 0x001c1f0025267589 */ /* 0x000e6200000e0000 */
[----:B0-----:R-:W-:-:S02]  /*1f3e0*/  SEL R8, R10, R7, P0 ;  /* 0x000000070a087207 */ /* 0x001fc40000000000 */
[----:B------:R-:W-:Y:S01]  /*1f3f0*/  SEL R24, R26, R27, P0 ;  /* 0x0000001b1a187207 */ /* 0x000fe20000000000 */
[----:B------:R-:W0:Y:S01]  /*1f400*/  SHFL.IDX PT, R42, R41, R0, 0x1c1f ;  /* 0x001c1f00292a7589 */ /* 0x000e2200000e0000 */
[----:B------:R-:W-:Y:S02]  /*1f410*/  SEL R4, R6, R3, P0 ;  /* 0x0000000306047207 */ /* 0x000fe40000000000 */
[----:B------:R-:W-:Y:S01]  /*1f420*/  SEL R10, R7, R10, P0 ;  /* 0x0000000a070a7207 */ /* 0x000fe20000000000 */
[----:B------:R-:W-:Y:S01]  /*1f430*/  SHFL.IDX PT, R47, R47, R0, 0x1c1f ;  /* 0x001c1f002f2f7589 */ /* 0x000fe200000e0000 */
[----:B--2---:R-:W-:Y:S02]  /*1f440*/  SEL R12, R9, R20, P0 ;  /* 0x00000014090c7207 */ /* 0x004fe40000000000 */
[----:B------:R-:W-:Y:S01]  /*1f450*/  SEL R14, R20, R9, P0 ;  /* 0x00000009140e7207 */ /* 0x000fe20000000000 */
[----:B------:R-:W-:Y:S01]  /*1f460*/  SHFL.IDX PT, R51, R51, R0, 0x1c1f ;  /* 0x001c1f0033337589 */ /* 0x000fe200000e0000 */
[----:B---3--:R-:W-:-:S02]  /*1f470*/  SEL R28, R30, R31, P0 ;  /* 0x0000001f1e1c7207 */ /* 0x008fc40000000000 */
[----:B------:R-:W-:Y:S01]  /*1f480*/  SEL R26, R27, R26, P0 ;  /* 0x0000001a1b1a7207 */ /* 0x000fe20000000000 */
[----:B------:R-:W-:Y:S01]  /*1f490*/  SHFL.IDX PT, R55, R55, R0, 0x1c1f ;  /* 0x001c1f0037377589 */ /* 0x000fe200000e0000 */
[----:B------:R-:W-:Y:S02]  /*1f4a0*/  SEL R30, R31, R30, P0 ;  /* 0x0000001e1f1e7207 */ /* 0x000fe40000000000 */
[----:B------:R-:W-:Y:S01]  /*1f4b0*/  SEL R6, R3, R6, P0 ;  /* 0x0000000603067207 */ /* 0x000fe20000000000 */
[----:B------:R-:W-:Y:S01]  /*1f4c0*/  SHFL.IDX PT, R59, R59, R0, 0x1c1f ;  /* 0x001c1f003b3b7589 */ /* 0x000fe200000e0000 */
[----:B----4-:R-:W-:Y:S02]  /*1f4d0*/  SEL R32, R34, R35, P0 ;  /* 0x0000002322207207 */ /* 0x010fe40000000000 */
[----:B------:R-:W-:Y:S01]  /*1f4e0*/  SEL R34, R35, R34, P0 ;  /* 0x0000002223227207 */ /* 0x000fe20000000000 */
[----:B------:R-:W-:Y:S01]  /*1f4f0*/  SHFL.IDX PT, R63, R63, R0, 0x1c1f ;  /* 0x001c1f003f3f7589 */ /* 0x000fe200000e0000 */
[----:B-1----:R-:W-:-:S02]  /*1f500*/  SEL R36, R38, R39, P0 ;  /* 0x0000002726247207 */ /* 0x002fc40000000000 */
[----:B------:R-:W-:Y:S01]  /*1f510*/  SEL R38, R39, R38, P0 ;  /* 0x0000002627267207 */ /* 0x000fe20000000000 */
[----:B------:R-:W-:Y:S01]  /*1f520*/  SHFL.IDX PT, R67, R67, R0, 0x1c1f ;  /* 0x001c1f0043437589 */ /* 0x000fe200000e0000 */
[----:B0-----:R-:W-:Y:S02]  /*1f530*/  SEL R40, R42, R43, P0 ;  /* 0x0000002b2a287207 */ /* 0x001fe40000000000 */
[----:B------:R-:W-:Y:S01]  /*1f540*/  SEL R42, R43, R42, P0 ;  /* 0x0000002a2b2a7207 */ /* 0x000fe20000000000 */
[----:B------:R-:W-:Y:S04]  /*1f550*/  SHFL.IDX PT, R71, R71, R0, 0x1c1f ;  /* 0x001c1f0047477589 */ /* 0x000fe800000e0000 */
[----:B------:R-:W0:Y:S04]  /*1f560*/  SHFL.IDX PT, R46, R49, R2, 0x1c1f ;  /* 0x001c1f02312e7589 */ /* 0x000e2800000e0000 */
[----:B------:R-:W1:Y:S04]  /*1f570*/  SHFL.IDX PT, R48, R53, R2, 0x1c1f ;  /* 0x001c1f0235307589 */ /* 0x000e6800000e0000 */
[----:B------:R-:W2:Y:S04]  /*1f580*/  SHFL.IDX PT, R50, R57, R2, 0x1c1f ;  /* 0x001c1f0239327589 */ /* 0x000ea800000e0000 */
[----:B------:R-:W3:Y:S04]  /*1f590*/  SHFL.IDX PT, R52, R61, R2, 0x1c1f ;  /* 0x001c1f023d347589 */ /* 0x000ee800000e0000 */
[----:B------:R-:W4:Y:S04]  /*1f5a0*/  SHFL.IDX PT, R54, R65, R2, 0x1c1f ;  /* 0x001c1f0241367589 */ /* 0x000f2800000e0000 */
[----:B------:R-:W4:Y:S04]  /*1f5b0*/  SHFL.IDX PT, R56, R69, R2, 0x1c1f ;  /* 0x001c1f0245387589 */ /* 0x000f2800000e0000 */
[----:B------:R-:W4:Y:S01]  /*1f5c0*/  SHFL.IDX PT, R58, R73, R2, 0x1c1f ;  /* 0x001c1f02493a7589 */ /* 0x000f2200000e0000 */
[----:B0-----:R-:W-:-:S02]  /*1f5d0*/  SEL R5, R47, R46, P0 ;  /* 0x0000002e2f057207 */ /* 0x001fc40000000000 */
[----:B------:R-:W-:Y:S01]  /*1f5e0*/  SEL R7, R46, R47, P0 ;  /* 0x0000002f2e077207 */ /* 0x000fe20000000000 */
[----:B------:R-:W0:Y:S01]  /*1f5f0*/  SHFL.IDX PT, R75, R75, R0, 0x1c1f ;  /* 0x001c1f004b4b7589 */ /* 0x000e2200000e0000 */
[----:B-1----:R-:W-:Y:S02]  /*1f600*/  SEL R9, R51, R48, P0 ;  /* 0x0000003033097207 */ /* 0x002fe40000000000 */
[----:B------:R-:W-:Y:S01]  /*1f610*/  SEL R11, R48, R51, P0 ;  /* 0x00000033300b7207 */ /* 0x000fe20000000000 */
[----:B------:R1:W0:Y:S01]  /*1f620*/  SHFL.IDX PT, R60, R77, R2, 0x1c1f ;  /* 0x001c1f024d3c7589 */ /* 0x00022200000e0000 */
[----:B--2---:R-:W-:Y:S02]  /*1f630*/  SEL R13, R55, R50, P0 ;  /* 0x00000032370d7207 */ /* 0x004fe40000000000 */
[----:B------:R-:W-:Y:S02]  /*1f640*/  SEL R15, R50, R55, P0 ;  /* 0x00000037320f7207 */ /* 0x000fe40000000000 */
[----:B---3--:R-:W-:-:S02]  /*1f650*/  SEL R25, R59, R52, P0 ;  /* 0x000000343b197207 */ /* 0x008fc40000000000 */
[----:B------:R-:W-:Y:S02]  /*1f660*/  SEL R27, R52, R59, P0 ;  /* 0x0000003b341b7207 */ /* 0x000fe40000000000 */
[----:B----4-:R-:W-:Y:S01]  /*1f670*/  SEL R29, R63, R54, P0 ;  /* 0x000000363f1d7207 */ /* 0x010fe20000000000 */
[----:B-1----:R-:W-:Y:S01]  /*1f680*/  IMAD.MOV.U32 R2, RZ, RZ, RZ ;  /* 0x000000ffff027224 */ /* 0x002fe200078e00ff */
[----:B------:R-:W-:Y:S02]  /*1f690*/  SEL R31, R54, R63, P0 ;  /* 0x0000003f361f7207 */ /* 0x000fe40000000000 */
[----:B------:R-:W-:Y:S02]  /*1f6a0*/  SEL R33, R67, R56, P0 ;  /* 0x0000003843217207 */ /* 0x000fe40000000000 */
[----:B------:R-:W-:Y:S02]  /*1f6b0*/  SEL R35, R56, R67, P0 ;  /* 0x0000004338237207 */ /* 0x000fe40000000000 */
[----:B------:R-:W-:-:S02]  /*1f6c0*/  SEL R37, R71, R58, P0 ;  /* 0x0000003a47257207 */ /* 0x000fc40000000000 */
[----:B------:R-:W-:-:S07]  /*1f6d0*/  SEL R39, R58, R71, P0 ;  /* 0x000000473a277207 */ /* 0x000fce0000000000 */
.L_x_848:
[----:B------:R-:W-:Y:S05]  /*1f6e0*/  WARPSYNC.ALL ;  /* 0x0000000000007948 */ /* 0x000fea0003800000 */
[----:B------:R-:W-:Y:S01]  /*1f6f0*/  BAR.SYNC.DEFER_BLOCKING 0x1, 0x100 ;  /* 0x0044000000007b1d */ /* 0x000fe20000010000 */
[----:B0-----:R-:W-:-:S05]  /*1f700*/  SEL R41, R75, R60, P0 ;  /* 0x0000003c4b297207 */ /* 0x001fca0000000000 */
[----:B------:R-:W-:Y:S01]  /*1f710*/  ULDC.64 UR4, c[0x0][0xc00] ;  /* 0x0003000000047ab9 */ /* 0x000fe20000000a00 */
[----:B------:R-:W-:Y:S01]  /*1f720*/  SEL R43, R60, R75, P0 ;  /* 0x0000004b3c2b7207 */ /* 0x000fe20000000000 */
[----:B------:R-:W2:Y:S01]  /*1f730*/  LDL R3, [R1+0x3c] ;  /* 0x00003c0001037983 */ /* 0x000ea20000100800 */
[----:B------:R-:W-:Y:S01]  /*1f740*/  ISETP.NE.U32.AND P1, PT, RZ, UR4, PT ;  /* 0x00000004ff007c0c */ /* 0x000fe2000bf25070 */
[----:B------:R-:W0:Y:S01]  /*1f750*/  LDC R49, c[0x0][0xbe8] ;  /* 0x0002fa00ff317b82 */ /* 0x000e220000000800 */
[----:B------:R-:W-:Y:S02]  /*1f760*/  IADD3 R20, P2, R222, UR4, RZ ;  /* 0x00000004de147c10 */ /* 0x000fe4000ff5e0ff */
[----:B------:R-:W-:Y:S02]  /*1f770*/  ISETP.NE.AND.EX P1, PT, RZ, UR5, PT, P1 ;  /* 0x00000005ff007c0c */ /* 0x000fe4000bf25310 */
[----:B------:R-:W-:Y:S01]  /*1f780*/  IADD3.X R21, R223, UR5, RZ, P2, !PT ;  /* 0x00000005df157c10 */ /* 0x000fe200097fe4ff */
[----:B------:R-:W-:-:S02]  /*1f790*/  ULDC.64 UR4, c[0x0][0xc08] ;  /* 0x0003020000047ab9 */ /* 0x000fc40000000a00 */
[----:B------:R-:W-:Y:S01]  /*1f7a0*/  ISETP.NE.U32.AND P0, PT, RZ, UR4, PT ;  /* 0x00000004ff007c0c */ /* 0x000fe2000bf05070 */
[----:B------:R1:W-:Y:S04]  /*1f7b0*/  STSM.16.M88.4 [R76], R4 ;  /* 0x000000044c007844 */ /* 0x0003e80000000200 */
[----:B------:R-:W-:Y:S04]  /*1f7c0*/  STSM.16.M88.4 [R74], R8 ;  /* 0x000000084a007844 */ /* 0x000fe80000000200 */
[----:B------:R2:W-:Y:S04]  /*1f7d0*/  STSM.16.M88.4 [R72], R12 ;  /* 0x0000000c48007844 */ /* 0x0005e80000000200 */
[----:B------:R3:W-:Y:S04]  /*1f7e0*/  STSM.16.M88.4 [R70], R24 ;  /* 0x0000001846007844 */ /* 0x0007e80000000200 */
[----:B------:R3:W-:Y:S04]  /*1f7f0*/  STSM.16.M88.4 [R68], R28 ;  /* 0x0000001c44007844 */ /* 0x0007e80000000200 */
[----:B------:R3:W-:Y:S04]  /*1f800*/  STSM.16.M88.4 [R66], R32 ;  /* 0x0000002042007844 */ /* 0x0007e80000000200 */
[----:B------:R3:W-:Y:S01]  /*1f810*/  STSM.16.M88.4 [R64], R36 ;  /* 0x0000002440007844 */ /* 0x0007e20000000200 */
[----:B------:R-:W-:-:S03]  /*1f820*/  ISETP.NE.AND.EX P0, PT, RZ, UR5, PT, P0 ;  /* 0x00000005ff007c0c */ /* 0x000fc6000bf05300 */
[----:B------:R3:W-:Y:S01]  /*1f830*/  STSM.16.M88.4 [R62], R40 ;  /* 0x000000283e007844 */ /* 0x0007e20000000200 */
[----:B------:R-:W-:Y:S09]  /*1f840*/  BAR.SYNC.DEFER_BLOCKING 0x1, 0x100 ;  /* 0x0044000000007b1d */ /* 0x000ff20000010000 */
[----:B------:R-:W-:Y:S01]  /*1f850*/  @P0 IADD3 R222, P3, R222, UR4, RZ ;  /* 0x00000004dede0c10 */ /* 0x000fe2000ff7e0ff */
[----:B------:R-:W-:-:S02]  /*1f860*/  ULDC UR4, c[0x0][0xa88] ;  /* 0x0002a20000047ab9 */ /* 0x000fc40000000800 */
[----:B------:R-:W-:Y:S02]  /*1f870*/  MOV R0, UR4 ;  /* 0x0000000400007c02 */ /* 0x000fe40008000f00 */
[----:B------:R-:W-:Y:S01]  /*1f880*/  @P0 IADD3.X R223, R223, UR5, RZ, P3, !PT ;  /* 0x00000005dfdf0c10 */ /* 0x000fe20009ffe4ff */
[----:B------:R3:W5:Y:S01]  /*1f890*/  @P1 LDG.E R2, desc[UR50][R20.64] ;  /* 0x0000003214021981 */ /* 0x000762000c1e1900 */
[----:B0-----:R-:W-:-:S03]  /*1f8a0*/  ISETP.NE.AND P2, PT, R49, 0x1, PT ;  /* 0x000000013100780c */ /* 0x001fc60003f45270 */
[----:B------:R3:W5:Y:S10]  /*1f8b0*/  @P0 LDG.E R0, desc[UR50][R222.64] ;  /* 0x00000032de000981 */ /* 0x000774000c1e1900 */
[----:B-1----:R-:W0:Y:S08]  /*1f8c0*/  @P2 LDC R4, c[0x0][0xbec] ;  /* 0x0002fb00ff042b82 */ /* 0x002e300000000800 */
[----:B------:R-:W1:Y:S01]  /*1f8d0*/  @P2 LDC R5, c[0x0][0xbf0] ;  /* 0x0002fc00ff052b82 */ /* 0x000e620000000800 */
[----:B--2---:R-:W-:Y:S01]  /*1f8e0*/  IMAD R13, R225, 0x80, R3 ;  /* 0x00000080e10d7824 */ /* 0x004fe200078e0203 */
[----:B01-3--:R-:W-:Y:S06]  /*1f8f0*/  @P0 BRA `(.L_x_609) ;  /* 0x0000000000100947 */ /* 0x00bfec0003800000 */
[----:B------:R-:W-:Y:S05]  /*1f900*/  @!P1 BRA `(.L_x_609) ;  /* 0x00000000000c9947 */ /* 0x000fea0003800000 */
[----:B------:R-:W2:Y:S04]  /*1f910*/  LDG.E R3, desc[UR50][R20.64] ;  /* 0x0000003214037981 */ /* 0x000ea8000c1e1900 */
[----:B-----5:R-:W2:Y:S02]  /*1f920*/  LDG.E R0, desc[UR50][R20.64+0x4] ;  /* 0x0000043214007981 */ /* 0x020ea4000c1e1900 */
[----:B--2---:R-:W-:-:S07]  /*1f930*/  IMAD.IADD R0, R0, 0x1, -R3 ;  /* 0x0000000100007824 */ /* 0x004fce00078e0a03 */
.L_x_609:
[----:B------:R-:W2:Y:S01]  /*1f940*/  LDL R10, [R1+0x30] ;  /* 0x00003000010a7983 */ /* 0x000ea20000100800 */
[----:B------:R-:W-:Y:S01]  /*1f950*/  SHF.R.S32.HI R48, RZ, 0x1f, R221 ;  /* 0x0000001fff307819 */ /* 0x000fe200000114dd */
[----:B------:R-:W-:Y:S01]  /*1f960*/  @P2 IMAD.HI.U32 R4, R13, R4, RZ ;  /* 0x000000040d042227 */ /* 0x000fe200078e00ff */
[----:B------:R-:W-:Y:S01]  /*1f970*/  ULDC.64 UR4, c[0x0][0xb90] ;  /* 0x0002e40000047ab9 */ /* 0x000fe20000000a00 */
[----:B-----5:R-:W-:Y:S01]  /*1f980*/  SHF.R.S32.HI R3, RZ, 0x1f, R2 ;  /* 0x0000001fff037819 */ /* 0x020fe20000011402 */
[----:B------:R-:W0:Y:S01]  /*1f990*/  @P2 LDC R55, c[0x0][0xbec] ;  /* 0x0002fb00ff372b82 */ /* 0x000e220000000800 */
[----:B------:R-:W-:Y:S01]  /*1f9a0*/  IMAD R6, R48, UR4, RZ ;  /* 0x0000000430067c24 */ /* 0x000fe2000f8e02ff */
[----:B------:R-:W-:Y:S01]  /*1f9b0*/  SEL R224, R224, RZ, !P1 ;  /* 0x000000ffe0e07207 */ /* 0x000fe20004800000 */
[----:B------:R-:W-:Y:S01]  /*1f9c0*/  IMAD.MOV.U32 R7, RZ, RZ, R13 ;  /* 0x000000ffff077224 */ /* 0x000fe200078e000d */
[----:B------:R-:W-:Y:S01]  /*1f9d0*/  @P2 SHF.R.U32.HI R7, RZ, R5, R4 ;  /* 0x00000005ff072219 */ /* 0x000fe20000011604 */
[----:B------:R-:W-:Y:S01]  /*1f9e0*/  IMAD.WIDE.U32 R4, R221, UR4, R2 ;  /* 0x00000004dd047c25 */ /* 0x000fe2000f8e0002 */
[----:B------:R-:W-:-:S02]  /*1f9f0*/  SEL R51, R218, RZ, !P1 ;  /* 0x000000ffda337207 */ /* 0x000fc40004800000 */
[----:B------:R-:W-:Y:S01]  /*1fa00*/  LEA R11, R227, R214, 0x6 ;  /* 0x000000d6e30b7211 */ /* 0x000fe200078e30ff */
[----:B------:R-:W-:Y:S01]  /*1fa10*/  IMAD R9, R221, UR5, R6 ;  /* 0x00000005dd097c24 */ /* 0x000fe2000f8e0206 */
[----:B------:R-:W-:Y:S01]  /*1fa20*/  ULDC.64 UR4, c[0x0][0xb98] ;  /* 0x0002e60000047ab9 */ /* 0x000fe20000000a00 */
[----:B------:R-:W-:Y:S02]  /*1fa30*/  IMAD.MOV R6, RZ, RZ, -R7 ;  /* 0x000000ffff067224 */ /* 0x000fe400078e0a07 */
[----:B------:R-:W-:Y:S02]  /*1fa40*/  IMAD.IADD R5, R5, 0x1, R9 ;  /* 0x0000000105057824 */ /* 0x000fe400078e0209 */
[----:B------:R-:W-:Y:S02]  /*1fa50*/  IMAD R9, R49, R6, R13 ;  /* 0x0000000631097224 */ /* 0x000fe400078e020d */
[----:B------:R-:W-:Y:S02]  /*1fa60*/  IMAD R6, R224, UR4, RZ ;  /* 0x00000004e0067c24 */ /* 0x000fe4000f8e02ff */
[----:B------:R-:W-:-:S04]  /*1fa70*/  IMAD.WIDE.U32 R4, R51, UR4, R4 ;  /* 0x0000000433047c25 */ /* 0x000fc8000f8e0004 */
[----:B------:R-:W-:Y:S01]  /*1fa80*/  IMAD.WIDE R44, R11, 0x2, R44 ;  /* 0x000000020b2c7825 */ /* 0x000fe200078e022c */
[----:B------:R-:W-:Y:S02]  /*1fa90*/  SHF.R.S32.HI R11, RZ, 0x1f, R7 ;  /* 0x0000001fff0b7819 */ /* 0x000fe40000011407 */
[----:B------:R-:W-:Y:S01]  /*1faa0*/  IADD3 R4, P1, R7, R4, RZ ;  /* 0x0000000407047210 */ /* 0x000fe20007f3e0ff */
[----:B------:R-:W-:Y:S01]  /*1fab0*/  IMAD R8, R51, UR5, R6 ;  /* 0x0000000533087c24 */ /* 0x000fe2000f8e0206 */
[----:B------:R-:W-:Y:S01]  /*1fac0*/  SHF.R.S32.HI R6, RZ, 0x1f, R9 ;  /* 0x0000001fff067819 */ /* 0x000fe20000011409 */
[----:B------:R-:W-:Y:S01]  /*1fad0*/  ULDC.64 UR4, c[0x0][0xb88] ;  /* 0x0002e20000047ab9 */ /* 0x000fe20000000a00 */
[----:B------:R-:W-:Y:S01]  /*1fae0*/  IADD3 R13, P4, R44, 0x2000, RZ ;  /* 0x000020002c0d7810 */ /* 0x000fe20007f9e0ff */
[----:B------:R-:W-:Y:S01]  /*1faf0*/  IMAD R53, R0, R49, RZ ;  /* 0x0000003100357224 */ /* 0x000fe200078e02ff */
[----:B------:R-:W-:Y:S01]  /*1fb00*/  IADD3.X R5, R11, R5, R8, P1, !PT ;  /* 0x000000050b057210 */ /* 0x000fe20000ffe408 */
[----:B------:R-:W-:Y:S01]  /*1fb10*/  IMAD R6, R6, UR4, RZ ;  /* 0x0000000406067c24 */ /* 0x000fe2000f8e02ff */
[----:B------:R-:W-:-:S02]  /*1fb20*/  IADD3 R29, P3, R44, 0x4000, RZ ;  /* 0x000040002c1d7810 */ /* 0x000fc40007f7e0ff */
[----:B------:R-:W-:Y:S01]  /*1fb30*/  IADD3 R7, P0, R44, 0x1000, RZ ;  /* 0x000010002c077810 */ /* 0x000fe20007f1e0ff */
[----:B------:R-:W-:Y:S01]  /*1fb40*/  IMAD R11, R9, UR5, R6 ;  /* 0x00000005090b7c24 */ /* 0x000fe2000f8e0206 */
[----:B------:R-:W-:Y:S01]  /*1fb50*/  LOP3.LUT R12, R13, 0x380, RZ, 0xc0, !PT ;  /* 0x000003800d0c7812 */ /* 0x000fe200078ec0ff */
[----:B------:R-:W-:Y:S01]  /*1fb60*/  IMAD.WIDE.U32 R4, R9, UR4, R4 ;  /* 0x0000000409047c25 */ /* 0x000fe2000f8e0004 */
[----:B------:R-:W-:Y:S01]  /*1fb70*/  ULDC.64 UR4, c[0x0][0xb50] ;  /* 0x0002d40000047ab9 */ /* 0x000fe20000000a00 */
[----:B------:R-:W-:Y:S02]  /*1fb80*/  LOP3.LUT R28, R29, 0x380, RZ, 0xc0, !PT ;  /* 0x000003801d1c7812 */ /* 0x000fe400078ec0ff */
[----:B------:R-:W-:Y:S01]  /*1fb90*/  IMAD.IADD R5, R5, 0x1, R11 ;  /* 0x0000000105057824 */ /* 0x000fe200078e020b */
[----:B------:R-:W-:Y:S02]  /*1fba0*/  LEA R6, P1, R4, UR4, 0x2 ;  /* 0x0000000404067c11 */ /* 0x000fe4000f8210ff */
[----:B------:R-:W-:-:S02]  /*1fbb0*/  LOP3.LUT R8, R7, 0x380, RZ, 0xc0, !PT ;  /* 0x0000038007087812 */ /* 0x000fc400078ec0ff */
[----:B------:R-:W-:Y:S01]  /*1fbc0*/  LEA.HI.X R4, R4, UR5, R5, 0x2, P1 ;  /* 0x0000000504047c11 */ /* 0x000fe200088f1405 */
[----:B------:R-:W-:Y:S01]  /*1fbd0*/  SHFL.IDX PT, R20, R6, RZ, 0x1c1f ;  /* 0x001c1fff06147589 */ /* 0x000fe200000e0000 */
[----:B------:R-:W-:Y:S01]  /*1fbe0*/  IADD3 R25, P1, R44, 0x3000, RZ ;  /* 0x000030002c197810 */ /* 0x000fe20007f3e0ff */
[----:B------:R-:W-:Y:S01]  /*1fbf0*/  ULDC.64 UR4, c[0x0][0xaa0] ;  /* 0x0002a80000047ab9 */ /* 0x000fe20000000a00 */
[----:B------:R-:W-:Y:S01]  /*1fc00*/  IADD3.X R9, RZ, R45, RZ, P0, !PT ;  /* 0x0000002dff097210 */ /* 0x000fe200007fe4ff */
[----:B------:R-:W1:Y:S01]  /*1fc10*/  SHFL.IDX PT, R21, R4, RZ, 0x1c1f ;  /* 0x001c1fff04157589 */ /* 0x000e6200000e0000 */
[----:B------:R-:W-:Y:S02]  /*1fc20*/  LOP3.LUT R24, R25, 0x380, RZ, 0xc0, !PT ;  /* 0x0000038019187812 */ /* 0x000fe400078ec0ff */
[----:B------:R-:W-:Y:S01]  /*1fc30*/  SHF.R.U64 R12, R12, 0x3, RZ ;  /* 0x000000030c0c7819 */ /* 0x000fe200000012ff */
[----:B------:R-:W-:Y:S01]  /*1fc40*/  SHFL.IDX PT, R46, R6, 0x1, 0x1c1f ;  /* 0x003c1f00062e7f89 */ /* 0x000fe200000e0000 */
[----:B------:R-:W-:-:S02]  /*1fc50*/  SHF.R.U64 R24, R24, 0x3, RZ ;  /* 0x0000000318187819 */ /* 0x000fc400000012ff */
[----:B------:R-:W-:Y:S01]  /*1fc60*/  SHF.R.U64 R28, R28, 0x3, RZ ;  /* 0x000000031c1c7819 */ /* 0x000fe200000012ff */
[----:B------:R-:W3:Y:S01]  /*1fc70*/  SHFL.IDX PT, R47, R4, 0x1, 0x1c1f ;  /* 0x003c1f00042f7f89 */ /* 0x000ee200000e0000 */
[----:B------:R-:W-:Y:S02]  /*1fc80*/  LOP3.LUT P0, RZ, R229, 0x3, RZ, 0xc0, !PT ;  /* 0x00000003e5ff7812 */ /* 0x000fe4000780c0ff */
[----:B------:R-:W-:Y:S02]  /*1fc90*/  SHF.R.U64 R8, R8, 0x3, RZ ;  /* 0x0000000308087819 */ /* 0x000fe400000012ff */
[----:B------:R-:W-:Y:S01]  /*1fca0*/  LOP3.LUT R24, R24, R25, RZ, 0x3c, !PT ;  /* 0x0000001918187212 */ /* 0x000fe200078e3cff */
[--C-:B------:R-:W-:Y:S01]  /*1fcb0*/  IMAD.X R25, RZ, RZ, R45.reuse, P1 ;  /* 0x000000ffff197224 */ /* 0x100fe200008e062d */
[----:B------:R-:W-:Y:S01]  /*1fcc0*/  LOP3.LUT R12, R12, R13, RZ, 0x3c, !PT ;  /* 0x0000000d0c0c7212 */ /* 0x000fe200078e3cff */
[--C-:B------:R-:W-:Y:S01]  /*1fcd0*/  IMAD.X R13, RZ, RZ, R45.reuse, P4 ;  /* 0x000000ffff0d7224 */ /* 0x100fe200020e062d */
[----:B------:R-:W-:Y:S01]  /*1fce0*/  LOP3.LUT R28, R28, R29, RZ, 0x3c, !PT ;  /* 0x0000001d1c1c7212 */ /* 0x000fe200078e3cff */
[----:B------:R-:W-:Y:S01]  /*1fcf0*/  IMAD.X R29, RZ, RZ, R45, P3 ;  /* 0x000000ffff1d7224 */ /* 0x000fe200018e062d */
[----:B------:R-:W-:-:S02]  /*1fd00*/  LOP3.LUT R8, R8, R7, RZ, 0x3c, !PT ;  /* 0x0000000708087212 */ /* 0x000fc400078e3cff */
[C---:B------:R-:W-:Y:S02]  /*1fd10*/  IADD3 R33, P5, R44.reuse, 0x5000, RZ ;  /* 0x000050002c217810 */ /* 0x040fe40007fbe0ff */
[C---:B------:R-:W-:Y:S02]  /*1fd20*/  IADD3 R37, P4, R44.reuse, 0x6000, RZ ;  /* 0x000060002c257810 */ /* 0x040fe40007f9e0ff */
[C---:B------:R-:W-:Y:S02]  /*1fd30*/  LOP3.LUT R7, R44.reuse, 0x380, RZ, 0xc0, !PT ;  /* 0x000003802c077812 */ /* 0x040fe400078ec0ff */
[----:B------:R-:W-:Y:S02]  /*1fd40*/  IADD3 R5, P3, R44, 0x7000, RZ ;  /* 0x000070002c057810 */ /* 0x000fe40007f7e0ff */
[----:B------:R-:W-:Y:S02]  /*1fd50*/  LOP3.LUT R32, R33, 0x380, RZ, 0xc0, !PT ;  /* 0x0000038021207812 */ /* 0x000fe400078ec0ff */
[----:B------:R-:W-:-:S02]  /*1fd60*/  LOP3.LUT R36, R37, 0x380, RZ, 0xc0, !PT ;  /* 0x0000038025247812 */ /* 0x000fc400078ec0ff */
[----:B------:R-:W-:Y:S02]  /*1fd70*/  SHF.R.U64 R7, R7, 0x3, RZ ;  /* 0x0000000307077819 */ /* 0x000fe400000012ff */
[----:B------:R-:W-:Y:S02]  /*1fd80*/  SHF.R.U64 R32, R32, 0x3, RZ ;  /* 0x0000000320207819 */ /* 0x000fe400000012ff */
[----:B------:R-:W-:Y:S02]  /*1fd90*/  SHF.R.U64 R36, R36, 0x3, RZ ;  /* 0x0000000324247819 */ /* 0x000fe400000012ff */
[----:B------:R-:W-:Y:S02]  /*1fda0*/  LOP3.LUT R44, R7, R44, RZ, 0x3c, !PT ;  /* 0x0000002c072c7212 */ /* 0x000fe400078e3cff */
[----:B------:R-:W-:Y:S01]  /*1fdb0*/  LOP3.LUT R32, R32, R33, RZ, 0x3c, !PT ;  /* 0x0000002120207212 */ /* 0x000fe200078e3cff */
[--C-:B------:R-:W-:Y:S01]  /*1fdc0*/  IMAD.X R33, RZ, RZ, R45.reuse, P5 ;  /* 0x000000ffff217224 */ /* 0x100fe200028e062d */
[----:B------:R-:W-:Y:S01]  /*1fdd0*/  LOP3.LUT R36, R36, R37, RZ, 0x3c, !PT ;  /* 0x0000002524247212 */ /* 0x000fe200078e3cff */
[----:B------:R-:W-:Y:S01]  /*1fde0*/  IMAD.X R37, RZ, RZ, R45, P4 ;  /* 0x000000ffff257224 */ /* 0x000fe200020e062d */
[----:B------:R-:W-:Y:S01]  /*1fdf0*/  IADD3.X R41, RZ, R45, RZ, P3, !PT ;  /* 0x0000002dff297210 */ /* 0x000fe20001ffe4ff */
[----:B------:R-:W-:Y:S01]  /*1fe00*/  IMAD R3, R3, UR4, RZ ;  /* 0x0000000403037c24 */ /* 0x000fe2000f8e02ff */
[----:B------:R-:W-:Y:S01]  /*1fe10*/  BSSY B1, `(.L_x_610) ;  /* 0x0000053000017945 */ /* 0x000fe20003800000 */
[----:B------:R-:W-:-:S02]  /*1fe20*/  SHF.R.S32.HI R50, RZ, 0x1f, R219 ;  /* 0x0000001fff327819 */ /* 0x000fc400000114db */
[----:B------:R-:W-:Y:S01]  /*1fe30*/  SHF.R.S32.HI R52, RZ, 0x1f, R214 ;  /* 0x0000001fff347819 */ /* 0x000fe200000114d6 */
[----:B--2---:R-:W-:-:S05]  /*1fe40*/  IMAD R10, R225, 0x80, R10 ;  /* 0x00000080e10a7824 */ /* 0x004fca00078e020a */
[C---:B------:R-:W-:Y:S02]  /*1fe50*/  IADD3 R0, R10.reuse, 0x8, RZ ;  /* 0x000000080a007810 */ /* 0x040fe40007ffe0ff */
[-C--:B------:R-:W-:Y:S02]  /*1fe60*/  ISETP.GE.OR P1, PT, R10, R53.reuse, P0 ;  /* 0x000000350a00720c */ /* 0x080fe40000726670 */
[----:B------:R-:W-:Y:S02]  /*1fe70*/  ISETP.GE.OR P0, PT, R0, R53, P0 ;  /* 0x000000350000720c */ /* 0x000fe40000706670 */
[----:B------:R-:W-:-:S04]  /*1fe80*/  LOP3.LUT R0, R5, 0x380, RZ, 0xc0, !PT ;  /* 0x0000038005007812 */ /* 0x000fc800078ec0ff */
[----:B------:R-:W-:-:S04]  /*1fe90*/  SHF.R.U64 R0, R0, 0x3, RZ ;  /* 0x0000000300007819 */ /* 0x000fc800000012ff */
[----:B------:R-:W-:Y:S01]  /*1fea0*/  LOP3.LUT R40, R0, R5, RZ, 0x3c, !PT ;  /* 0x0000000500287212 */ /* 0x000fe200078e3cff */
[----:B-1----:R1:W-:Y:S04]  /*1feb0*/  @!P1 ST.E desc[UR50][R20.64], R88 ;  /* 0x0000005814009985 */ /* 0x0023e8000c101932 */
[----:B---3--:R2:W-:Y:S04]  /*1fec0*/  @!P0 ST.E desc[UR50][R46.64], R89 ;  /* 0x000000592e008985 */ /* 0x0085e8000c101932 */
[----:B------:R3:W5:Y:S01]  /*1fed0*/  LD.E.128 R4, desc[UR50][R44.64] ;  /* 0x000000322c047980 */ /* 0x000762000c101d00 */
[----:B------:R-:W-:-:S02]  /*1fee0*/  IMAD R0, R220, 0x20, R227 ;  /* 0x00000020dc007824 */ /* 0x000fc400078e02e3 */
[C---:B-1----:R-:W-:Y:S01]  /*1fef0*/  IMAD R21, R2.reuse, UR5, R3 ;  /* 0x0000000502157c24 */ /* 0x042fe2000f8e0203 */
[----:B------:R-:W5:Y:S04]  /*1ff00*/  LD.E.128 R8, desc[UR50][R8.64] ;  /* 0x0000003208087980 */ /* 0x000f68000c101d00 */
[----:B------:R-:W5:Y:S01]  /*1ff10*/  LD.E.128 R12, desc[UR50][R12.64] ;  /* 0x000000320c0c7980 */ /* 0x000f62000c101d00 */
[----:B---3--:R-:W1:Y:S01]  /*1ff20*/  @P2 LDC R45, c[0x0][0xbf0] ;  /* 0x0002fc00ff2d2b82 */ /* 0x008e620000000800 */
[----:B------:R-:W-:Y:S01]  /*1ff30*/  IMAD.WIDE.U32 R2, R2, UR4, RZ ;  /* 0x0000000402027c25 */ /* 0x000fe2000f8e00ff */
[----:B------:R-:W-:Y:S01]  /*1ff40*/  ULDC.64 UR4, c[0x0][0xae8] ;  /* 0x0002ba0000047ab9 */ /* 0x000fe20000000a00 */
[----:B------:R-:W5:Y:S02]  /*1ff50*/  LD.E.128 R24, desc[UR50][R24.64] ;  /* 0x0000003218187980 */ /* 0x000f64000c101d00 */
[----:B------:R-:W-:-:S02]  /*1ff60*/  IMAD.IADD R3, R3, 0x1, R21 ;  /* 0x0000000103037824 */ /* 0x000fc400078e0215 */
[----:B------:R-:W-:Y:S01]  /*1ff70*/  IMAD R20, R48, UR4, RZ ;  /* 0x0000000430147c24 */ /* 0x000fe2000f8e02ff */
[----:B------:R-:W5:Y:S01]  /*1ff80*/  LD.E.128 R28, desc[UR50][R28.64] ;  /* 0x000000321c1c7980 */ /* 0x000f62000c101d00 */
[----:B------:R-:W-:Y:S02]  /*1ff90*/  IMAD R44, R225, 0x80, R0 ;  /* 0x00000080e12c7824 */ /* 0x000fe400078e0200 */
[C---:B------:R-:W-:Y:S01]  /*1ffa0*/  IMAD R21, R221.reuse, UR5, R20 ;  /* 0x00000005dd157c24 */ /* 0x040fe2000f8e0214 */
[----:B------:R-:W5:Y:S01]  /*1ffb0*/  LD.E.128 R32, desc[UR50][R32.64] ;  /* 0x0000003220207980 */ /* 0x000f62000c101d00 */
[----:B------:R-:W-:Y:S01]  /*1ffc0*/  IMAD.WIDE.U32 R2, R221, UR4, R2 ;  /* 0x00000004dd027c25 */ /* 0x000fe2000f8e0002 */
[----:B------:R-:W-:Y:S02]  /*1ffd0*/  ULDC.64 UR4, c[0x0][0xaf0] ;  /* 0x0002bc0000047ab9 */ /* 0x000fe40000000a00 */
[----:B------:R-:W5:Y:S01]  /*1ffe0*/  LD.E.128 R36, desc[UR50][R36.64] ;  /* 0x0000003224247980 */ /* 0x000f62000c101d00 */
[----:B0-----:R-:W-:Y:S01]  /*1fff0*/  @P2 IMAD.HI.U32 R0, R44, R55, RZ ;  /* 0x000000372c002227 */ /* 0x001fe200078e00ff */
[----:B------:R-:W-:-:S02]  /*20000*/  IADD3 R3, R3, R21, RZ ;  /* 0x0000001503037210 */ /* 0x000fc40007ffe0ff */
[----:B------:R-:W5:Y:S01]  /*20010*/  LD.E.128 R40, desc[UR50][R40.64] ;  /* 0x0000003228287980 */ /* 0x000f62000c101d00 */
[----:B------:R-:W-:Y:S01]  /*20020*/  IMAD.MOV.U32 R21, RZ, RZ, R44 ;  /* 0x000000ffff157224 */ /* 0x000fe200078e002c */
[----:B--2---:R-:W-:Y:S01]  /*20030*/  LEA R46, R225, R227, 0x7 ;  /* 0x000000e3e12e7211 */ /* 0x004fe200078e38ff */
[----:B------:R-:W-:Y:S01]  /*20040*/  IMAD R20, R224, UR4, RZ ;  /* 0x00000004e0147c24 */ /* 0x000fe2000f8e02ff */
[----:B-1----:R-:W-:Y:S01]  /*20050*/  @P2 SHF.R.U32.HI R21, RZ, R45, R0 ;  /* 0x0000002dff152219 */ /* 0x002fe20000011600 */
[C---:B------:R-:W-:Y:S01]  /*20060*/  IMAD.WIDE.U32 R2, R51.reuse, UR4, R2 ;  /* 0x0000000433027c25 */ /* 0x040fe2000f8e0002 */
[----:B------:R-:W-:Y:S01]  /*20070*/  @!PT LDS RZ, [RZ] ;  /* 0x00000000fffff984 */ /* 0x000fe20000000800 */
[----:B------:R-:W-:Y:S01]  /*20080*/  @!PT LDS RZ, [RZ] ;  /* 0x00000000fffff984 */ /* 0x000fe20000000800 */
[----:B------:R-:W-:Y:S01]  /*20090*/  @!PT LDS RZ, [RZ] ;  /* 0x00000000fffff984 */ /* 0x000fe20000000800 */
[----:B------:R-:W-:Y:S01]  /*200a0*/  @!PT LDS RZ, [RZ] ;  /* 0x00000000fffff984 */ /* 0x000fe20000000800 */
[----:B------:R0:W-:Y:S06]  /*200b0*/  MEMBAR.ALL.CTA ;  /* 0x0000000000007992 */ /* 0x0001ec0000008000 */
[----:B0-----:R-:W0:Y:S01]  /*200c0*/  FENCE.VIEW.ASYNC.S ;  /* 0x00000000000073c6 */ /* 0x001e220000000000 */
[----:B------:R-:W-:Y:S01]  /*200d0*/  ISETP.GE.AND P2, PT, R46, R53, PT ;  /* 0x000000352e00720c */ /* 0x000fe20003f46270 */
[----:B------:R-:W-:Y:S01]  /*200e0*/  IMAD R45, R51, UR5, R20 ;  /* 0x00000005332d7c24 */ /* 0x000fe2000f8e0214 */
[--C-:B------:R-:W-:Y:S01]  /*200f0*/  SHF.R.S32.HI R0, RZ, 0x1f, R21.reuse ;  /* 0x0000001fff007819 */ /* 0x100fe20000011415 */
[----:B------:R-:W-:Y:S01]  /*20100*/  IMAD.MOV R20, RZ, RZ, -R21 ;  /* 0x000000ffff147224 */ /* 0x000fe200078e0a15 */
[----:B------:R-:W-:Y:S01]  /*20110*/  ULDC.64 UR4, c[0x0][0xae0] ;  /* 0x0002b80000047ab9 */ /* 0x000fe20000000a00 */
[----:B------:R-:W-:-:S02]  /*20120*/  IMAD.IADD R3, R3, 0x1, R45 ;  /* 0x0000000103037824 */ /* 0x000fc400078e022d */
[----:B------:R-:W-:Y:S02]  /*20130*/  IMAD R0, R0, UR4, RZ ;  /* 0x0000000400007c24 */ /* 0x000fe4000f8e02ff */
[----:B------:R-:W-:Y:S02]  /*20140*/  IMAD R45, R49, R20, R44 ;  /* 0x00000014312d7224 */ /* 0x000fe400078e022c */
[C---:B------:R-:W-:Y:S02]  /*20150*/  IMAD R47, R21.reuse, UR5, R0 ;  /* 0x00000005152f7c24 */ /* 0x040fe4000f8e0200 */
[----:B------:R-:W-:Y:S01]  /*20160*/  IMAD.WIDE.U32 R2, R21, UR4, R2 ;  /* 0x0000000415027c25 */ /* 0x000fe2000f8e0002 */
[----:B------:R-:W-:Y:S01]  /*20170*/  SHF.R.S32.HI R0, RZ, 0x1f, R45 ;  /* 0x0000001fff007819 */ /* 0x000fe2000001142d */
[----:B------:R-:W-:Y:S02]  /*20180*/  ULDC.64 UR4, c[0x0][0xad8] ;  /* 0x0002b60000047ab9 */ /* 0x000fe40000000a00 */
[----:B------:R-:W-:-:S02]  /*20190*/  IMAD.IADD R3, R3, 0x1, R47 ;  /* 0x0000000103037824 */ /* 0x000fc400078e022f */
[----:B------:R-:W-:Y:S02]  /*201a0*/  IMAD R20, R0, UR4, RZ ;  /* 0x0000000400147c24 */ /* 0x000fe4000f8e02ff */
[C---:B------:R-:W-:Y:S02]  /*201b0*/  VIADD R0, R46.reuse, 0x20 ;  /* 0x000000202e007836 */ /* 0x040fe40000000000 */
[C---:B------:R-:W-:Y:S01]  /*201c0*/  IMAD R21, R45.reuse, UR5, R20 ;  /* 0x000000052d157c24 */ /* 0x040fe2000f8e0214 */
[----:B------:R-:W-:Y:S01]  /*201d0*/  IADD3 R20, R46, 0x40, RZ ;  /* 0x000000402e147810 */ /* 0x000fe20007ffe0ff */
[----:B------:R-:W-:Y:S01]  /*201e0*/  IMAD.WIDE.U32 R2, R45, UR4, R2 ;  /* 0x000000042d027c25 */ /* 0x000fe2000f8e0002 */
[-C--:B------:R-:W-:Y:S01]  /*201f0*/  ISETP.GE.AND P0, PT, R0, R53.reuse, PT ;  /* 0x000000350000720c */ /* 0x080fe20003f06270 */
[----:B------:R-:W-:Y:S01]  /*20200*/  ULDC.64 UR4, c[0x0][0xa80] ;  /* 0x0002a00000047ab9 */ /* 0x000fe20000000a00 */
[----:B------:R-:W-:Y:S01]  /*20210*/  ISETP.GE.AND P1, PT, R20, R53, PT ;  /* 0x000000351400720c */ /* 0x000fe20003f26270 */
[----:B------:R-:W-:Y:S01]  /*20220*/  VIADD R0, R18, 0x29820 ;  /* 0x0002982012007836 */ /* 0x000fe20000000000 */
[----:B------:R-:W-:Y:S01]  /*20230*/  LEA R44, P3, R2, UR4, 0x1 ;  /* 0x00000004022c7c11 */ /* 0x000fe2000f8608ff */
[----:B------:R-:W-:-:S03]  /*20240*/  IMAD.IADD R3, R3, 0x1, R21 ;  /* 0x0000000103037824 */ /* 0x000fc600078e0215 */
[----:B------:R-:W-:Y:S01]  /*20250*/  PRMT R0, RZ, 0x654, R0 ;  /* 0x00000654ff007816 */ /* 0x000fe20000000000 */
[----:B0-----:R0:W1:Y:S01]  /*20260*/  SHFL.IDX PT, R20, R44, RZ, 0x181f ;  /* 0x00181fff2c147589 */ /* 0x00106200000e0000 */
[----:B------:R-:W-:Y:S02]  /*20270*/  LEA.HI.X R45, R2, UR5, R3, 0x1, P3 ;  /* 0x00000005022d7c11 */ /* 0x000fe400098f0c03 */
[----:B------:R2:W-:Y:S03]  /*20280*/  SYNCS.ARRIVE.TRANS64.RED.A1T0 RZ, [R0+URZ], RZ ;  /* 0x000000ff00ff79a7 */ /* 0x0005e6000810043f */
[----:B--2---:R0:W2:Y:S01]  /*20290*/  SHFL.IDX PT, R0, R45, RZ, 0x181f ;  /* 0x00181fff2d007589 */ /* 0x0040a200000e0000 */
[----:B------:R-:W-:Y:S05]  /*202a0*/  @P2 BRA `(.L_x_611) ;  /* 0x0000000000242947 */ /* 0x000fea0003800000 */
[----:B------:R-:W-:Y:S02]  /*202b0*/  ULDC UR4, c[0x0][0xac8] ;  /* 0x0002b20000047ab9 */ /* 0x000fe40000000800 */
[----:B------:R-:W-:Y:S02]  /*202c0*/  ISETP.GE.AND P2, PT, R214, UR4, PT ;  /* 0x00000004d6007c0c */ /* 0x000fe4000bf46270 */
[----:B------:R-:W-:-:S11]  /*202d0*/  ISETP.GE.AND P3, PT, R219, UR4, PT ;  /* 0x00000004db007c0c */ /* 0x000fd6000bf66270 */
[CC--:B-1----:R-:W-:Y:S02]  /*202e0*/  @!P2 LEA R2, P4, R214.reuse, R20.reuse, 0x1 ;  /* 0x00000014d602a211 */ /* 0x0c2fe400078808ff */
[C---:B------:R-:W-:Y:S02]  /*202f0*/  @!P3 LEA R20, P5, R219.reuse, R20, 0x1 ;  /* 0x00000014db14b211 */ /* 0x040fe400078a08ff */
[-C--:B--2---:R-:W-:Y:S02]  /*20300*/  @!P2 LEA.HI.X R3, R214, R0.reuse, R52, 0x1, P4 ;  /* 0x00000000d603a211 */ /* 0x084fe400020f0c34 */
[----:B------:R-:W-:-:S03]  /*20310*/  @!P3 LEA.HI.X R21, R219, R0, R50, 0x1, P5 ;  /* 0x00000000db15b211 */ /* 0x000fc600028f0c32 */
[----:B-----5:R3:W-:Y:S04]  /*20320*/  @!P2 ST.E.128 desc[UR50][R2.64], R4 ;  /* 0x000000040200a985 */ /* 0x0207e8000c101d32 */
[----:B------:R3:W-:Y:S02]  /*20330*/  @!P3 ST.E.128 desc[UR50][R20.64], R28 ;  /* 0x0000001c1400b985 */ /* 0x0007e4000c101d32 */
.L_x_611:
[----:B------:R-:W-:Y:S05]  /*20340*/  BSYNC B1 ;  /* 0x0000000000017941 */ /* 0x000fea0003800000 */
.L_x_610:
[----:B--2---:R2:W4:Y:S01]  /*20350*/  SHFL.IDX PT, R0, R45, 0x1, 0x181f ;  /* 0x00381f002d007f89 */ /* 0x00452200000e0000 */
[----:B------:R-:W-:Y:S03]  /*20360*/  BSSY B1, `(.L_x_612) ;  /* 0x000000c000017945 */ /* 0x000fe60003800000 */
[----:B---3-5:R2:W3:Y:S01]  /*20370*/  SHFL.IDX PT, R4, R44, 0x1, 0x181f ;  /* 0x00381f002c047f89 */ /* 0x0284e200000e0000 */
[----:B------:R-:W-:Y:S05]  /*20380*/  @P0 BRA `(.L_x_613) ;  /* 0x0000000000240947 */ /* 0x000fea0003800000 */
[----:B------:R-:W-:Y:S02]  /*20390*/  ULDC UR4, c[0x0][0xac8] ;  /* 0x0002b20000047ab9 */ /* 0x000fe40000000800 */
[----:B------:R-:W-:Y:S02]  /*203a0*/  ISETP.GE.AND P3, PT, R214, UR4, PT ;  /* 0x00000004d6007c0c */ /* 0x000fe4000bf66270 */
[----:B------:R-:W-:-:S11]  /*203b0*/  ISETP.GE.AND P4, PT, R219, UR4, PT ;  /* 0x00000004db007c0c */ /* 0x000fd6000bf86270 */
[CC--:B---3--:R-:W-:Y:S02]  /*203c0*/  @!P3 LEA R2, P0, R214.reuse, R4.reuse, 0x1 ;  /* 0x00000004d602b211 */ /* 0x0c8fe400078008ff */
[C---:B------:R-:W-:Y:S02]  /*203d0*/  @!P4 LEA R4, P2, R219.reuse, R4, 0x1 ;  /* 0x00000004db04c211 */ /* 0x040fe400078408ff */
[-C--:B----4-:R-:W-:Y:S02]  /*203e0*/  @!P3 LEA.HI.X R3, R214, R0.reuse, R52, 0x1, P0 ;  /* 0x00000000d603b211 */ /* 0x090fe400000f0c34 */
[----:B------:R-:W-:-:S03]  /*203f0*/  @!P4 LEA.HI.X R5, R219, R0, R50, 0x1, P2 ;  /* 0x00000000db05c211 */ /* 0x000fc600010f0c32 */
[----:B------:R3:W-:Y:S04]  /*20400*/  @!P3 ST.E.128 desc[UR50][R2.64], R8 ;  /* 0x000000080200b985 */ /* 0x0007e8000c101d32 */
[----:B------:R3:W-:Y:S02]  /*20410*/  @!P4 ST.E.128 desc[UR50][R4.64], R32 ;  /* 0x000000200400c985 */ /* 0x0007e4000c101d32 */
.L_x_613:
[----:B------:R-:W-:Y:S05]  /*20420*/  BSYNC B1 ;  /* 0x0000000000017941 */ /* 0x000fea0003800000 */
.L_x_612:
[----:B----4-:R4:W0:Y:S01]  /*20430*/  SHFL.IDX PT, R0, R45, 0x2, 0x181f ;  /* 0x00581f002d007f89 */ /* 0x01082200000e0000 */
[----:B------:R-:W-:Y:S03]  /*20440*/  BSSY B1, `(.L_x_614) ;  /* 0x000000c000017945 */ /* 0x000fe60003800000 */
[----:B---3--:R4:W3:Y:S01]  /*20450*/  SHFL.IDX PT, R4, R44, 0x2, 0x181f ;  /* 0x00581f002c047f89 */ /* 0x0088e200000e0000 */
[----:B------:R-:W-:Y:S05]  /*20460*/  @P1 BRA `(.L_x_615) ;  /* 0x0000000000241947 */ /* 0x000fea0003800000 */
[----:B------:R-:W-:Y:S02]  /*20470*/  ULDC UR4, c[0x0][0xac8] ;  /* 0x0002b20000047ab9 */ /* 0x000fe40000000800 */
[----:B------:R-:W-:Y:S02]  /*20480*/  ISETP.GE.AND P2, PT, R214, UR4, PT ;  /* 0x00000004d6007c0c */ /* 0x000fe4000bf46270 */
[----:B------:R-:W-:-:S11]  /*20490*/  ISETP.GE.AND P3, PT, R219, UR4, PT ;  /* 0x00000004db007c0c */ /* 0x000fd6000bf66270 */
[CC--:B---3--:R-:W-:Y:S02]  /*204a0*/  @!P2 LEA R2, P0, R214.reuse, R4.reuse, 0x1 ;  /* 0x00000004d602a211 */ /* 0x0c8fe400078008ff */
[C---:B------:R-:W-:Y:S02]  /*204b0*/  @!P3 LEA R4, P1, R219.reuse, R4, 0x1 ;  /* 0x00000004db04b211 */ /* 0x040fe400078208ff */
[-C--:B0-----:R-:W-:Y:S02]  /*204c0*/  @!P2 LEA.HI.X R3, R214, R0.reuse, R52, 0x1, P0 ;  /* 0x00000000d603a211 */ /* 0x081fe400000f0c34 */
[----:B------:R-:W-:-:S03]  /*204d0*/  @!P3 LEA.HI.X R5, R219, R0, R50, 0x1, P1 ;  /* 0x00000000db05b211 */ /* 0x000fc600008f0c32 */
[----:B------:R0:W-:Y:S04]  /*204e0*/  @!P2 ST.E.128 desc[UR50][R2.64], R12 ;  /* 0x0000000c0200a985 */ /* 0x0001e8000c101d32 */
[----:B------:R0:W-:Y:S02]  /*204f0*/  @!P3 ST.E.128 desc[UR50][R4.64], R36 ;  /* 0x000000240400b985 */ /* 0x0001e4000c101d32 */
.L_x_615:
[----:B------:R-:W-:Y:S05]  /*20500*/  BSYNC B1 ;  /* 0x0000000000017941 */ /* 0x000fea0003800000 */
.L_x_614:
[----:B0-----:R-:W-:Y:S01]  /*20510*/  VIADD R0, R46, 0x60 ;  /* 0x000000602e007836 */ /* 0x001fe20000000000 */
[----:B--2-4-:R-:W0:Y:S04]  /*20520*/  SHFL.IDX PT, R45, R45, 0x3, 0x181f ;  /* 0x00781f002d2d7f89 */ /* 0x014e2800000e0000 */
[----:B------:R-:W-:Y:S01]  /*20530*/  ISETP.GE.AND P0, PT, R0, R53, PT ;  /* 0x000000350000720c */ /* 0x000fe20003f06270 */
[----:B------:R-:W2:-:S12]  /*20540*/  SHFL.IDX PT, R44, R44, 0x3, 0x181f ;  /* 0x00781f002c2c7f89 */ /* 0x000e9800000e0000 */
[----:B------:R-:W-:Y:S05]  /*20550*/  @P0 BRA `(.L_x_616) ;  /* 0x0000000c00240947 */ /* 0x000fea0003800000 */
[----:B------:R-:W-:Y:S02]  /*20560*/  ULDC UR4, c[0x0][0xac8] ;  /* 0x0002b20000047ab9 */ /* 0x000fe40000000800 */
[----:B------:R-:W-:-:S13]  /*20570*/  ISETP.GE.AND P1, PT, R214, UR4, PT ;  /* 0x00000004d6007c0c */ /* 0x000fda000bf26270 */
[----:B--2---:R-:W-:-:S04]  /*20580*/  @!P1 LEA R2, P0, R214, R44, 0x1 ;  /* 0x0000002cd6029211 */ /* 0x004fc800078008ff */
[----:B0-----:R-:W-:Y:S02]  /*20590*/  @!P1 LEA.HI.X R3, R214, R45, R52, 0x1, P0 ;  /* 0x0000002dd6039211 */ /* 0x001fe400000f0c34 */
[----:B------:R-:W-:-:S03]  /*205a0*/  ISETP.GE.AND P0, PT, R219, UR4, PT ;  /* 0x00000004db007c0c */ /* 0x000fc6000bf06270 */
[----:B------:R4:W-:Y:S10]  /*205b0*/  @!P1 ST.E.128 desc[UR50][R2.64], R24 ;  /* 0x0000001802009985 */ /* 0x0009f4000c101d32 */
[----:B------:R-:W-:Y:S05]  /*205c0*/  @P0 BRA `(.L_x_616) ;  /* 0x0000000c00080947 */ /* 0x000fea0003800000 */
[----:B----4-:R-:W-:-:S04]  /*205d0*/  LEA R2, P0, R219, R44, 0x1 ;  /* 0x0000002cdb027211 */ /* 0x010fc800078008ff */
[----:B------:R-:W-:-:S05]  /*205e0*/  LEA.HI.X R3, R219, R45, R50, 0x1, P0 ;  /* 0x0000002ddb037211 */ /* 0x000fca00000f0c32 */
[----:B------:R0:W-:Y:S01]  /*205f0*/  ST.E.128 desc[UR50][R2.64], R40 ;  /* 0x0000002802007985 */ /* 0x0001e2000c101d32 */
[----:B------:R-:W-:Y:S05]  /*20600*/  BRA `(.L_x_616) ;  /* 0x0000000800f87947 */ /* 0x000fea0003800000 */
.L_x_607:
[----:B------:R-:W-:Y:S01]  /*20610*/  ULDC.64 UR4, c[0x0][0xc00] ;  /* 0x0003000000047ab9 */ /* 0x000fe20000000a00 */
[----:B------:R-:W-:Y:S01]  /*20620*/  IMAD.MOV.U32 R0, RZ, RZ, RZ ;  /* 0x000000ffff007224 */ /* 0x000fe200078e00ff */
[----:B------:R-:W-:Y:S01]  /*20630*/  ISETP.NE.U32.AND P0, PT, RZ, UR4, PT ;  /* 0x00000004ff007c0c */ /* 0x000fe2000bf05070 */
[----:B------:R-:W2:Y:S01]  /*20640*/  LDC R21, c[0x0][0xbe8] ;  /* 0x0002fa00ff157b82 */ /* 0x000ea20000000800 */
[----:B------:R-:W-:Y:S02]  /*20650*/  IADD3 R2, P1, R222, UR4, RZ ;  /* 0x00000004de027c10 */ /* 0x000fe4000ff3e0ff */
[----:B------:R-:W-:Y:S02]  /*20660*/  ISETP.NE.AND.EX P0, PT, RZ, UR5, PT, P0 ;  /* 0x00000005ff007c0c */ /* 0x000fe4000bf05300 */
[----:B------:R-:W-:Y:S01]  /*20670*/  IADD3.X R3, R223, UR5, RZ, P1, !PT ;  /* 0x00000005df037c10 */ /* 0x000fe20008ffe4ff */
[----:B------:R-:W-:Y:S02]  /*20680*/  ULDC.64 UR4, c[0x0][0xc08] ;  /* 0x0003020000047ab9 */ /* 0x000fe40000000a00 */
[----:B------:R-:W-:-:S04]  /*20690*/  ISETP.NE.U32.AND P1, PT, RZ, UR4, PT ;  /* 0x00000004ff007c0c */ /* 0x000fc8000bf25070 */
[----:B------:R-:W-:-:S04]  /*206a0*/  ISETP.NE.AND.EX P1, PT, RZ, UR5, PT, P1 ;  /* 0x00000005ff007c0c */ /* 0x000fc8000bf25310 */
[----:B------:R3:W5:Y:S01]  /*206b0*/  @P0 LDG.E R0, desc[UR50][R2.64] ;  /* 0x0000003202000981 */ /* 0x000762000c1e1900 */
[----:B------:R-:W4:Y:S08]  /*206c0*/  S2R R4, SR_TID.X ;  /* 0x0000000000047919 */ /* 0x000f300000002100 */
[----:B------:R-:W-:Y:S01]  /*206d0*/  @P1 IADD3 R222, P2, R222, UR4, RZ ;  /* 0x00000004dede1c10 */ /* 0x000fe2000ff5e0ff */
[----:B------:R-:W-:-:S02]  /*206e0*/  ULDC UR4, c[0x0][0xa88] ;  /* 0x0002a20000047ab9 */ /* 0x000fc40000000800 */
[----:B------:R-:W-:Y:S02]  /*206f0*/  MOV R6, UR4 ;  /* 0x0000000400067c02 */ /* 0x000fe40008000f00 */
[----:B------:R-:W-:-:S05]  /*20700*/  @P1 IADD3.X R223, R223, UR5, RZ, P2, !PT ;  /* 0x00000005dfdf1c10 */ /* 0x000fca00097fe4ff */
[----:B------:R3:W5:Y:S01]  /*20710*/  @P1 LDG.E R6, desc[UR50][R222.64] ;  /* 0x00000032de061981 */ /* 0x000762000c1e1900 */
[----:B--2---:R-:W-:-:S13]  /*20720*/  ISETP.NE.AND P2, PT, R21, 0x1, PT ;  /* 0x000000011500780c */ /* 0x004fda0003f45270 */
[----:B------:R-:W2:Y:S01]  /*20730*/  @P2 LDC R14, c[0x0][0xbec] ;  /* 0x0002fb00ff0e2b82 */ /* 0x000ea20000000800 */
[----:B----4-:R-:W-:-:S07]  /*20740*/  VIADD R4, R4, 0xffffff80 ;  /* 0xffffff8004047836 */ /* 0x010fce0000000000 */
[----:B------:R-:W4:Y:S01]  /*20750*/  @P2 LDC R25, c[0x0][0xbf0] ;  /* 0x0002fc00ff192b82 */ /* 0x000f220000000800 */
[----:B------:R-:W-:Y:S01]  /*20760*/  ISETP.GE.AND P3, PT, R4, 0x80, PT ;  /* 0x000000800400780c */ /* 0x000fe20003f66270 */
[----:B---3--:R-:W-:-:S12]  /*20770*/  @P1 BRA `(.L_x_617) ;  /* 0x0000000000101947 */ /* 0x008fd80003800000 */
[----:B------:R-:W-:Y:S05]  /*20780*/  @!P0 BRA `(.L_x_617) ;  /* 0x00000000000c8947 */ /* 0x000fea0003800000 */
[----:B------:R-:W3:Y:S04]  /*20790*/  LDG.E R5, desc[UR50][R2.64] ;  /* 0x0000003202057981 */ /* 0x000ee8000c1e1900 */
[----:B-----5:R-:W3:Y:S02]  /*207a0*/  LDG.E R6, desc[UR50][R2.64+0x4] ;  /* 0x0000043202067981 */ /* 0x020ee4000c1e1900 */
[----:B---3--:R-:W-:-:S07]  /*207b0*/  IMAD.IADD R6, R6, 0x1, -R5 ;  /* 0x0000000106067824 */ /* 0x008fce00078e0a05 */
.L_x_617:
[----:B------:R-:W-:Y:S01]  /*207c0*/  BSSY B1, `(.L_x_618) ;  /* 0x000002e000017945 */ /* 0x000fe20003800000 */
[----:B------:R-:W-:Y:S02]  /*207d0*/  SHF.R.S32.HI R12, RZ, 0x1f, R221 ;  /* 0x0000001fff0c7819 */ /* 0x000fe400000114dd */
[----:B------:R-:W-:Y:S02]  /*207e0*/  SEL R13, R218, RZ, !P0 ;  /* 0x000000ffda0d7207 */ /* 0x000fe40004000000 */
[----:B------:R-:W-:Y:S02]  /*207f0*/  SEL R224, R224, RZ, !P0 ;  /* 0x000000ffe0e07207 */ /* 0x000fe40004000000 */
[----:B-----5:R-:W-:Y:S01]  /*20800*/  SHF.R.S32.HI R11, RZ, 0x1f, R0 ;  /* 0x0000001fff0b7819 */ /* 0x020fe20000011400 */
[----:B------:R-:W-:Y:S06]  /*20810*/  @P3 BRA `(.L_x_619) ;  /* 0x0000000000a03947 */ /* 0x000fec0003800000 */
[----:B------:R-:W3:Y:S01]  /*20820*/  S2R R2, SR_TID.X ;  /* 0x0000000000027919 */ /* 0x000ee20000002100 */
[----:B------:R-:W5:Y:S02]  /*20830*/  LDC R9, c[0x0][0xbe8] ;  /* 0x0002fa00ff097b82 */ /* 0x000f640000000800 */
[----:B-----5:R-:W-:Y:S02]  /*20840*/  IMAD R3, R6, R9, RZ ;  /* 0x0000000906037224 */ /* 0x020fe400078e02ff */
[----:B---3--:R-:W-:-:S05]  /*20850*/  IMAD R2, R225, 0x80, R2 ;  /* 0x00000080e1027824 */ /* 0x008fca00078e0202 */
[----:B------:R-:W-:-:S04]  /*20860*/  IADD3 R10, R2, -0x80, RZ ;  /* 0xffffff80020a7810 */ /* 0x000fc80007ffe0ff */
[----:B------:R-:W-:-:S13]  /*20870*/  ISETP.GE.AND P0, PT, R10, R3, PT ;  /* 0x000000030a00720c */ /* 0x000fda0003f06270 */
[----:B------:R-:W-:Y:S05]  /*20880*/  @P0 BRA `(.L_x_619) ;  /* 0x0000000000840947 */ /* 0x000fea0003800000 */
[----:B------:R-:W-:Y:S01]  /*20890*/  ISETP.NE.AND P0, PT, R9, 0x1, PT ;  /* 0x000000010900780c */ /* 0x000fe20003f05270 */
[----:B------:R-:W-:Y:S01]  /*208a0*/  ULDC.64 UR4, c[0x0][0xb90] ;  /* 0x0002e40000047ab9 */ /* 0x000fe20000000a00 */
[----:B------:R-:W-:Y:S02]  /*208b0*/  IMAD.MOV.U32 R2, RZ, RZ, R0 ;  /* 0x000000ffff027224 */ /* 0x000fe400078e0000 */
[----:B------:R-:W-:Y:S02]  /*208c0*/  IMAD R8, R12, UR4, RZ ;  /* 0x000000040c087c24 */ /* 0x000fe4000f8e02ff */
[----:B------:R-:W-:Y:S02]  /*208d0*/  IMAD.MOV.U32 R3, RZ, RZ, R11 ;  /* 0x000000ffff037224 */ /* 0x000fe400078e000b */
[----:B------:R-:W-:Y:S02]  /*208e0*/  IMAD.MOV.U32 R5, RZ, RZ, R10 ;  /* 0x000000ffff057224 */ /* 0x000fe400078e000a */
[----:B------:R-:W-:-:S03]  /*208f0*/  IMAD.WIDE.U32 R2, R221, UR4, R2 ;  /* 0x00000004dd027c25 */ /* 0x000fc6000f8e0002 */
[----:B------:R-:W3:Y:S08]  /*20900*/  @P0 LDC R7, c[0x0][0xbec] ;  /* 0x0002fb00ff070b82 */ /* 0x000ef00000000800 */
[----:B------:R-:W5:Y:S01]  /*20910*/  @P0 LDC R15, c[0x0][0xbf0] ;  /* 0x0002fc00ff0f0b82 */ /* 0x000f620000000800 */
[----:B---3--:R-:W-:-:S04]  /*20920*/  @P0 IMAD.HI.U32 R4, R10, R7, RZ ;  /* 0x000000070a040227 */ /* 0x008fc800078e00ff */
[----:B------:R-:W-:Y:S01]  /*20930*/  IMAD R7, R221, UR5, R8 ;  /* 0x00000005dd077c24 */ /* 0x000fe2000f8e0208 */
[----:B------:R-:W-:Y:S01]  /*20940*/  ULDC.64 UR4, c[0x0][0xb98] ;  /* 0x0002e60000047ab9 */ /* 0x000fe20000000a00 */
[----:B-----5:R-:W-:Y:S01]  /*20950*/  @P0 SHF.R.U32.HI R5, RZ, R15, R4 ;  /* 0x0000000fff050219 */ /* 0x020fe20000011604 */
[----:B------:R-:W-:Y:S02]  /*20960*/  IMAD R4, R224, UR4, RZ ;  /* 0x00000004e0047c24 */ /* 0x000fe4000f8e02ff */
[----:B------:R-:W-:Y:S02]  /*20970*/  IADD3 R3, R3, R7, RZ ;  /* 0x0000000703037210 */ /* 0x000fe40007ffe0ff */
[----:B------:R-:W-:Y:S02]  /*20980*/  IMAD.MOV R7, RZ, RZ, -R5 ;  /* 0x000000ffff077224 */ /* 0x000fe400078e0a05 */
[----:B------:R-:W-:-:S04]  /*20990*/  IMAD.WIDE.U32 R2, R13, UR4, R2 ;  /* 0x000000040d027c25 */ /* 0x000fc8000f8e0002 */
[----:B------:R-:W-:Y:S01]  /*209a0*/  IMAD R7, R9, R7, R10 ;  /* 0x0000000709077224 */ /* 0x000fe200078e020a */
[----:B------:R-:W-:Y:S01]  /*209b0*/  SHF.R.S32.HI R9, RZ, 0x1f, R5 ;  /* 0x0000001fff097819 */ /* 0x000fe20000011405 */
[----:B------:R-:W-:Y:S01]  /*209c0*/  IMAD R8, R13, UR5, R4 ;  /* 0x000000050d087c24 */ /* 0x000fe2000f8e0204 */
[----:B------:R-:W-:Y:S01]  /*209d0*/  IADD3 R2, P0, R5, R2, RZ ;  /* 0x0000000205027210 */ /* 0x000fe20007f1e0ff */
[----:B------:R-:W-:Y:S01]  /*209e0*/  ULDC.64 UR4, c[0x0][0xb88] ;  /* 0x0002e20000047ab9 */ /* 0x000fe20000000a00 */
[----:B------:R-:W-:Y:S02]  /*209f0*/  SHF.R.S32.HI R4, RZ, 0x1f, R7 ;  /* 0x0000001fff047819 */ /* 0x000fe40000011407 */
[----:B------:R-:W-:-:S03]  /*20a00*/  IADD3.X R3, R9, R3, R8, P0, !PT ;  /* 0x0000000309037210 */ /* 0x000fc600007fe408 */
[----:B------:R-:W-:Y:S02]  /*20a10*/  IMAD R4, R4, UR4, RZ ;  /* 0x0000000404047c24 */ /* 0x000fe4000f8e02ff */
[----:B------:R-:W-:-:S04]  /*20a20*/  IMAD.WIDE.U32 R2, R7, UR4, R2 ;  /* 0x0000000407027c25 */ /* 0x000fc8000f8e0002 */
[----:B------:R-:W-:Y:S01]  /*20a30*/  IMAD R5, R7, UR5, R4 ;  /* 0x0000000507057c24 */ /* 0x000fe2000f8e0204 */
[----:B------:R-:W-:Y:S02]  /*20a40*/  ULDC.64 UR4, c[0x0][0xb50] ;  /* 0x0002d40000047ab9 */ /* 0x000fe40000000a00 */
[----:B------:R-:W-:Y:S01]  /*20a50*/  LEA R4, P0, R2, UR4, 0x2 ;  /* 0x0000000402047c11 */ /* 0x000fe2000f8010ff */
[----:B------:R-:W-:-:S05]  /*20a60*/  IMAD.IADD R3, R3, 0x1, R5 ;  /* 0x0000000103037824 */ /* 0x000fca00078e0205 */
[----:B------:R-:W-:Y:S01]  /*20a70*/  LEA.HI.X R5, R2, UR5, R3, 0x2, P0 ;  /* 0x0000000502057c11 */ /* 0x000fe200080f1403 */
[----:B------:R-:W-:-:S05]  /*20a80*/  IMAD.MOV.U32 R3, RZ, RZ, -0x800000 ;  /* 0xff800000ff037424 */ /* 0x000fca00078e00ff */
[----:B------:R3:W-:Y:S02]  /*20a90*/  STG.E desc[UR50][R4.64], R3 ;  /* 0x0000000304007986 */ /* 0x0007e4000c101932 */
.L_x_619:
[----:B------:R-:W-:Y:S05]  /*20aa0*/  BSYNC B1 ;  /* 0x0000000000017941 */ /* 0x000fea0003800000 */
.L_x_618:
[----:B------:R-:W-:Y:S02]  /*20ab0*/  ULDC.64 UR4, c[0x0][0xaa0] ;  /* 0x0002a80000047ab9 */ /* 0x000fe40000000a00 */
[----:B---3--:R-:W-:-:S04]  /*20ac0*/  IMAD R3, R11, UR4, RZ ;  /* 0x000000040b037c24 */ /* 0x008fc8000f8e02ff */
[C---:B------:R-:W-:Y:S02]  /*20ad0*/  IMAD R5, R0.reuse, UR5, R3 ;  /* 0x0000000500057c24 */ /* 0x040fe4000f8e0203 */
[----:B------:R-:W-:Y:S01]  /*20ae0*/  IMAD.WIDE.U32 R2, R0, UR4, RZ ;  /* 0x0000000400027c25 */ /* 0x000fe2000f8e00ff */
[----:B------:R-:W-:Y:S01]  /*20af0*/  LEA R0, R220, R227, 0x5 ;  /* 0x000000e3dc007211 */ /* 0x000fe200078e28ff */
[----:B------:R-:W-:Y:S02]  /*20b00*/  ULDC.64 UR4, c[0x0][0xae8] ;  /* 0x0002ba0000047ab9 */ /* 0x000fe40000000a00 */
[----:B------:R-:W-:Y:S02]  /*20b10*/  IMAD.IADD R3, R3, 0x1, R5 ;  /* 0x0000000103037824 */ /* 0x000fe400078e0205 */
[----:B------:R-:W-:Y:S02]  /*20b20*/  IMAD R4, R12, UR4, RZ ;  /* 0x000000040c047c24 */ /* 0x000fe4000f8e02ff */
[----:B------:R-:W-:-:S02]  /*20b30*/  IMAD R9, R225, 0x80, R0 ;  /* 0x00000080e1097824 */ /* 0x000fc400078e0200 */
[C---:B------:R-:W-:Y:S02]  /*20b40*/  IMAD R7, R221.reuse, UR5, R4 ;  /* 0x00000005dd077c24 */ /* 0x040fe4000f8e0204 */
[----:B------:R-:W-:Y:S01]  /*20b50*/  IMAD.WIDE.U32 R2, R221, UR4, R2 ;  /* 0x00000004dd027c25 */ /* 0x000fe2000f8e0002 */
[----:B------:R-:W-:-:S03]  /*20b60*/  ULDC.64 UR4, c[0x0][0xaf0] ;  /* 0x0002bc0000047ab9 */ /* 0x000fc60000000a00 */
[----:B--2---:R-:W-:Y:S01]  /*20b70*/  @P2 IMAD.HI.U32 R0, R9, R14, RZ ;  /* 0x0000000e09002227 */ /* 0x004fe200078e00ff */
[----:B------:R-:W-:-:S03]  /*20b80*/  IADD3 R3, R3, R7, RZ ;  /* 0x0000000703037210 */ /* 0x000fc60007ffe0ff */
[----:B------:R-:W-:Y:S01]  /*20b90*/  IMAD.MOV.U32 R5, RZ, RZ, R9 ;  /* 0x000000ffff057224 */ /* 0x000fe200078e0009 */
[----:B----4-:R-:W-:Y:S01]  /*20ba0*/  @P2 SHF.R.U32.HI R5, RZ, R25, R0 ;  /* 0x00000019ff052219 */ /* 0x010fe20000011600 */
[----:B------:R-:W-:Y:S02]  /*20bb0*/  IMAD R4, R224, UR4, RZ ;  /* 0x00000004e0047c24 */ /* 0x000fe4000f8e02ff */
[----:B------:R-:W-:Y:S01]  /*20bc0*/  IMAD.WIDE.U32 R2, R13, UR4, R2 ;  /* 0x000000040d027c25 */ /* 0x000fe2000f8e0002 */
[----:B------:R-:W-:-:S03]  /*20bd0*/  SHF.R.S32.HI R0, RZ, 0x1f, R5 ;  /* 0x0000001fff007819 */ /* 0x000fc60000011405 */
[----:B------:R-:W-:Y:S01]  /*20be0*/  IMAD R7, R13, UR5, R4 ;  /* 0x000000050d077c24 */ /* 0x000fe2000f8e0204 */
[----:B------:R-:W-:Y:S01]  /*20bf0*/  ULDC.64 UR4, c[0x0][0xae0] ;  /* 0x0002b80000047ab9 */ /* 0x000fe20000000a00 */
[----:B------:R-:W-:Y:S02]  /*20c00*/  IMAD.MOV R4, RZ, RZ, -R5 ;  /* 0x000000ffff047224 */ /* 0x000fe400078e0a05 */
[----:B------:R-:W-:Y:S02]  /*20c10*/  IMAD.IADD R3, R3, 0x1, R7 ;  /* 0x0000000103037824 */ /* 0x000fe400078e0207 */
[----:B------:R-:W-:Y:S02]  /*20c20*/  IMAD R0, R0, UR4, RZ ;  /* 0x0000000400007c24 */ /* 0x000fe4000f8e02ff */
[----:B------:R-:W-:Y:S02]  /*20c30*/  IMAD R7, R21, R4, R9 ;  /* 0x0000000415077224 */ /* 0x000fe400078e0209 */
[----:B------:R-:W-:-:S02]  /*20c40*/  IMAD R9, R5, UR5, R0 ;  /* 0x0000000505097c24 */ /* 0x000fc4000f8e0200 */
[----:B------:R-:W-:Y:S01]  /*20c50*/  IMAD.WIDE.U32 R2, R5, UR4, R2 ;  /* 0x0000000405027c25 */ /* 0x000fe2000f8e0002 */
[----:B------:R-:W-:Y:S01]  /*20c60*/  SHF.R.S32.HI R0, RZ, 0x1f, R7 ;  /* 0x0000001fff007819 */ /* 0x000fe20000011407 */
[----:B------:R-:W-:Y:S02]  /*20c70*/  ULDC.64 UR4, c[0x0][0xad8] ;  /* 0x0002b60000047ab9 */ /* 0x000fe40000000a00 */
[----:B------:R-:W-:Y:S02]  /*20c80*/  IMAD.IADD R3, R3, 0x1, R9 ;  /* 0x0000000103037824 */ /* 0x000fe400078e0209 */
[----:B------:R-:W-:Y:S02]  /*20c90*/  IMAD R0, R0, UR4, RZ ;  /* 0x0000000400007c24 */ /* 0x000fe4000f8e02ff */
[----:B------:R-:W-:-:S04]  /*20ca0*/  IMAD.WIDE.U32 R4, R7, UR4, R2 ;  /* 0x0000000407047c25 */ /* 0x000fc8000f8e0002 */
[----:B------:R-:W-:Y:S01]  /*20cb0*/  IMAD R3, R7, UR5, R0 ;  /* 0x0000000507037c24 */ /* 0x000fe2000f8e0200 */
[----:B------:R-:W-:Y:S02]  /*20cc0*/  ULDC.64 UR4, c[0x0][0xa80] ;  /* 0x0002a00000047ab9 */ /* 0x000fe40000000a00 */
[----:B------:R-:W-:Y:S01]  /*20cd0*/  LEA R2, P0, R4, UR4, 0x1 ;  /* 0x0000000404027c11 */ /* 0x000fe2000f8008ff */
[----:B------:R-:W-:Y:S01]  /*20ce0*/  UMOV UR4, 0xffffffff ;  /* 0xffffffff00047882 */ /* 0x000fe20000000000 */
[----:B------:R-:W-:-:S04]  /*20cf0*/  IADD3 R3, R5, R3, RZ ;  /* 0x0000000305037210 */ /* 0x000fc80007ffe0ff */
[----:B------:R-:W-:Y:S01]  /*20d00*/  LEA.HI.X R3, R4, UR5, R3, 0x1, P0 ;  /* 0x0000000504037c11 */ /* 0x000fe200080f0c03 */
[----:B------:R-:W-:Y:S06]  /*20d10*/  BRA.DIV UR4, `(.L_x_620) ;  /* 0x0000009e04707947 */ /* 0x000fec000b800000 */
[----:B------:R2:W3:Y:S04]  /*20d20*/  SHFL.IDX PT, R0, R3, RZ, 0x181f ;  /* 0x00181fff03007589 */ /* 0x0004e800000e0000 */
[----:B------:R2:W4:Y:S02]  /*20d30*/  SHFL.IDX PT, R14, R2, RZ, 0x181f ;  /* 0x00181fff020e7589 */ /* 0x00052400000e0000 */
.L_x_851:
[----:B------:R-:W-:Y:S01]  /*20d40*/  IMAD R21, R6, R21, RZ ;  /* 0x0000001506157224 */ /* 0x000fe200078e02ff */
[----:B------:R-:W-:Y:S01]  /*20d50*/  BSSY B1, `(.L_x_621) ;  /* 0x000000f000017945 */ /* 0x000fe20003800000 */
[----:B------:R-:W-:-:S05]  /*20d60*/  IMAD R6, R225, 0x80, R227 ;  /* 0x00000080e1067824 */ /* 0x000fca00078e02e3 */
[----:B------:R-:W-:-:S13]  /*20d70*/  ISETP.GE.AND P0, PT, R6, R21, PT ;  /* 0x000000150600720c */ /* 0x000fda0003f06270 */
[----:B------:R-:W-:Y:S05]  /*20d80*/  @P0 BRA `(.L_x_622) ;  /* 0x00000000002c0947 */ /* 0x000fea0003800000 */
[----:B------:R-:W-:Y:S01]  /*20d90*/  ULDC UR4, c[0x0][0xac8] ;  /* 0x0002b20000047ab9 */ /* 0x000fe20000000800 */
[----:B------:R-:W-:Y:S02]  /*20da0*/  SHF.R.S32.HI R8, RZ, 0x1f, R214 ;  /* 0x0000001fff087819 */ /* 0x000fe400000114d6 */
[----:B------:R-:W-:Y:S02]  /*20db0*/  ISETP.GE.AND P2, PT, R214, UR4, PT ;  /* 0x00000004d6007c0c */ /* 0x000fe4000bf46270 */
[----:B------:R-:W-:Y:S02]  /*20dc0*/  ISETP.GE.AND P3, PT, R219, UR4, PT ;  /* 0x00000004db007c0c */ /* 0x000fe4000bf66270 */
[----:B------:R-:W-:-:S09]  /*20dd0*/  SHF.R.S32.HI R7, RZ, 0x1f, R219 ;  /* 0x0000001fff077819 */ /* 0x000fd200000114db */
[CC--:B----4-:R-:W-:Y:S02]  /*20de0*/  @!P2 LEA R4, P0, R214.reuse, R14.reuse, 0x1 ;  /* 0x0000000ed604a211 */ /* 0x0d0fe400078008ff */
[C---:B------:R-:W-:Y:S02]  /*20df0*/  @!P3 LEA R14, P1, R219.reuse, R14, 0x1 ;  /* 0x0000000edb0eb211 */ /* 0x040fe400078208ff */
[-C--:B---3--:R-:W-:Y:S02]  /*20e00*/  @!P2 LEA.HI.X R5, R214, R0.reuse, R8, 0x1, P0 ;  /* 0x00000000d605a211 */ /* 0x088fe400000f0c08 */
[----:B------:R-:W-:-:S03]  /*20e10*/  @!P3 LEA.HI.X R15, R219, R0, R7, 0x1, P1 ;  /* 0x00000000db0fb211 */ /* 0x000fc600008f0c07 */
[----:B------:R3:W-:Y:S04]  /*20e20*/  @!P2 ST.E.128 desc[UR50][R4.64], RZ ;  /* 0x000000ff0400a985 */ /* 0x0007e8000c101d32 */
[----:B------:R3:W-:Y:S02]  /*20e30*/  @!P3 ST.E.128 desc[UR50][R14.64], RZ ;  /* 0x000000ff0e00b985 */ /* 0x0007e4000c101d32 */
.L_x_622:
[----:B------:R-:W-:Y:S05]  /*20e40*/  BSYNC B1 ;  /* 0x0000000000017941 */ /* 0x000fea0003800000 */
.L_x_621:
[----:B------:R-:W-:-:S03]  /*20e50*/  UMOV UR4, 0xffffffff ;  /* 0xffffffff00047882 */ /* 0x000fc60000000000 */
[----:B------:R-:W-:Y:S05]  /*20e60*/  BRA.DIV UR4, `(.L_x_623) ;  /* 0x0000009e04507947 */ /* 0x000fea000b800000 */
[----:B---3--:R3:W0:Y:S04]  /*20e70*/  SHFL.IDX PT, R0, R3, 0x1, 0x181f ;  /* 0x00381f0003007f89 */ /* 0x00862800000e0000 */
[----:B----4-:R3:W4:Y:S02]  /*20e80*/  SHFL.IDX PT, R14, R2, 0x1, 0x181f ;  /* 0x00381f00020e7f89 */ /* 0x01072400000e0000 */
.L_x_855:
[----:B------:R-:W-:Y:S01]  /*20e90*/  VIADD R4, R6, 0x20 ;  /* 0x0000002006047836 */ /* 0x000fe20000000000 */
[----:B------:R-:W-:Y:S04]  /*20ea0*/  BSSY B1, `(.L_x_624) ;  /* 0x000000e000017945 */ /* 0x000fe80003800000 */
        /* <DEDUP_REMOVED lines=9> */
[-C--:B0-----:R-:W-:Y:S02]  /*20f40*/  @!P2 LEA.HI.X R5, R214, R0.reuse, R8, 0x1, P0 ;  /* 0x00000000d605a211 */ /* 0x081fe400000f0c08 */
[----:B------:R-:W-:-:S03]  /*20f50*/  @!P3 LEA.HI.X R15, R219, R0, R7, 0x1, P1 ;  /* 0x00000000db0fb211 */ /* 0x000fc600008f0c07 */
[----:B------:R0:W-:Y:S04]  /*20f60*/  @!P2 ST.E.128 desc[UR50][R4.64], RZ ;  /* 0x000000ff0400a985 */ /* 0x0001e8000c101d32 */
[----:B------:R0:W-:Y:S02]  /*20f70*/  @!P3 ST.E.128 desc[UR50][R14.64], RZ ;  /* 0x000000ff0e00b985 */ /* 0x0001e4000c101d32 */
.L_x_625:
[----:B------:R-:W-:Y:S05]  /*20f80*/  BSYNC B1 ;  /* 0x0000000000017941 */ /* 0x000fea0003800000 */
.L_x_624:
[----:B------:R-:W-:-:S03]  /*20f90*/  UMOV UR4, 0xffffffff ;  /* 0xffffffff00047882 */ /* 0x000fc60000000000 */
[----:B------:R-:W-:Y:S05]  /*20fa0*/  BRA.DIV UR4, `(.L_x_626) ;  /* 0x0000009e04487947 */ /* 0x000fea000b800000 */
[----:B0-----:R0:W0:Y:S04]  /*20fb0*/  SHFL.IDX PT, R0, R3, 0x2, 0x181f ;  /* 0x00581f0003007f89 */ /* 0x00102800000e0000 */
[----:B----4-:R4:W0:Y:S02]  /*20fc0*/  SHFL.IDX PT, R14, R2, 0x2, 0x181f ;  /* 0x00581f00020e7f89 */ /* 0x01082400000e0000 */
.L_x_859:
        /* <DEDUP_REMOVED lines=9> */
[CC--:B0-----:R-:W-:Y:S02]  /*21060*/  @!P2 LEA R4, P0, R214.reuse, R14.reuse, 0x1 ;  /* 0x0000000ed604a211 */ /* 0x0c1fe400078008ff */
[C---:B------:R-:W-:Y:S02]  /*21070*/  @!P3 LEA R14, P1, R219.reuse, R14, 0x1 ;  /* 0x0000000edb0eb211 */ /* 0x040fe400078208ff */
[-C--:B------:R-:W-:Y:S02]  /*21080*/  @!P2 LEA.HI.X R5, R214, R0.reuse, R8, 0x1, P0 ;  /* 0x00000000d605a211 */ /* 0x080fe400000f0c08 */
[----:B------:R-:W-:-:S03]  /*21090*/  @!P3 LEA.HI.X R15, R219, R0, R7, 0x1, P1 ;  /* 0x00000000db0fb211 */ /* 0x000fc600008f0c07 */
[----:B------:R0:W-:Y:S04]  /*210a0*/  @!P2 ST.E.128 desc[UR50][R4.64], RZ ;  /* 0x000000ff0400a985 */ /* 0x0001e8000c101d32 */
[----:B------:R0:W-:Y:S02]  /*210b0*/  @!P3 ST.E.128 desc[UR50][R14.64], RZ ;  /* 0x000000ff0e00b985 */ /* 0x0001e4000c101d32 */
.L_x_628:
[----:B------:R-:W-:Y:S05]  /*210c0*/  BSYNC B1 ;  /* 0x0000000000017941 */ /* 0x000fea0003800000 */
.L_x_627:
[----:B------:R-:W-:-:S03]  /*210d0*/  UMOV UR4, 0xffffffff ;  /* 0xffffffff00047882 */ /* 0x000fc60000000000 */
[----:B------:R-:W-:Y:S05]  /*210e0*/  BRA.DIV UR4, `(.L_x_629) ;  /* 0x0000009e04407947 */ /* 0x000fea000b800000 */
[----:B0-----:R0:W0:Y:S04]  /*210f0*/  SHFL.IDX PT, R0, R3, 0x3, 0x181f ;  /* 0x00781f0003007f89 */ /* 0x00102800000e0000 */
[----:B------:R0:W0:Y:S02]  /*21100*/  SHFL.IDX PT, R14, R2, 0x3, 0x181f ;  /* 0x00781f00020e7f89 */ /* 0x00002400000e0000 */
.L_x_863:
[----:B0-234-:R-:W-:-:S04]  /*21110*/  IADD3 R2, R6, 0x60, RZ ;  /* 0x0000006006027810 */ /* 0x01dfc80007ffe0ff */
[----:B------:R-:W-:-:S13]  /*21120*/  ISETP.GE.AND P0, PT, R2, R21, PT ;  /* 0x000000150200720c */ /* 0x000fda0003f06270 */
[----:B------:R-:W-:Y:S05]  /*21130*/  @P0 BRA `(.L_x_616) ;  /* 0x00000000002c0947 */ /* 0x000fea0003800000 */
[----:B------:R-:W-:Y:S01]  /*21140*/  ULDC UR4, c[0x0][0xac8] ;  /* 0x0002b20000047ab9 */ /* 0x000fe20000000800 */
[----:B------:R-:W-:Y:S02]  /*21150*/  SHF.R.S32.HI R5, RZ, 0x1f, R214 ;  /* 0x0000001fff057819 */ /* 0x000fe400000114d6 */
[----:B------:R-:W-:Y:S02]  /*21160*/  ISETP.GE.AND P2, PT, R214, UR4, PT ;  /* 0x00000004d6007c0c */ /* 0x000fe4000bf46270 */
[----:B------:R-:W-:Y:S02]  /*21170*/  ISETP.GE.AND P3, PT, R219, UR4, PT ;  /* 0x00000004db007c0c */ /* 0x000fe4000bf66270 */
[----:B------:R-:W-:-:S09]  /*21180*/  SHF.R.S32.HI R4, RZ, 0x1f, R219 ;  /* 0x0000001fff047819 */ /* 0x000fd200000114db */
[CC--:B------:R-:W-:Y:S02]  /*21190*/  @!P2 LEA R2, P0, R214.reuse, R14.reuse, 0x1 ;  /* 0x0000000ed602a211 */ /* 0x0c0fe400078008ff */
[C---:B------:R-:W-:Y:S02]  /*211a0*/  @!P3 LEA R14, P1, R219.reuse, R14, 0x1 ;  /* 0x0000000edb0eb211 */ /* 0x040fe400078208ff */
[-C--:B------:R-:W-:Y:S02]  /*211b0*/  @!P2 LEA.HI.X R3, R214, R0.reuse, R5, 0x1, P0 ;  /* 0x00000000d603a211 */ /* 0x080fe400000f0c05 */
[----:B------:R-:W-:-:S03]  /*211c0*/  @!P3 LEA.HI.X R15, R219, R0, R4, 0x1, P1 ;  /* 0x00000000db0fb211 */ /* 0x000fc600008f0c04 */
[----:B------:R0:W-:Y:S04]  /*211d0*/  @!P2 ST.E.128 desc[UR50][R2.64], RZ ;  /* 0x000000ff0200a985 */ /* 0x0001e8000c101d32 */
[----:B------:R0:W-:Y:S02]  /*211e0*/  @!P3 ST.E.128 desc[UR50][R14.64], RZ ;  /* 0x000000ff0e00b985 */ /* 0x0001e4000c101d32 */
.L_x_616:
[----:B------:R-:W-:Y:S05]  /*211f0*/  BSYNC B0 ;  /* 0x0000000000007941 */ /* 0x000fea0003800000 */
.L_x_606:
[----:B------:R-:W-:Y:S02]  /*21200*/  ULDC UR4, c[0x0][0xc3c] ;  /* 0x00030f0000047ab9 */ /* 0x000fe40000000800 */
[----:B-1----:R-:W-:-:S13]  /*21210*/  ISETP.GE.AND P0, PT, R171, UR4, PT ;  /* 0x00000004ab007c0c */ /* 0x002fda000bf06270 */
[----:B------:R-:W-:Y:S05]  /*21220*/  @!P0 BRA `(.L_x_630) ;  /* 0xfffffe0000c48947 */ /* 0x000fea000383ffff */
[----:B------:R-:W-:Y:S05]  /*21230*/  BRA `(.L_x_431) ;  /* 0x0000007800707947 */ /* 0x000fea0003800000 */
.L_x_429:
[----:B------:R-:W-:-:S08]  /*21240*/  NOP ;  /* 0x0000000000007918 */ /* 0x000fd00000000000 */
[----:B------:R-:W0:-:S00]  /*21250*/  USETMAXREG.DEALLOC.CTAPOOL 0x28 ;  /* 0x00000028000079c8 */ /* 0x000e0000080e0500 */
[----:B0-----:R-:W2:Y:S01]  /*21260*/  LDL.LU R3, [R1] ;  /* 0x0000000001037983 */ /* 0x001ea20000300800 */
[----:B------:R-:W-:-:S06]  /*21270*/  LOP3.LUT R0, R0, 0x3, RZ, 0xc0, !PT ;  /* 0x0000000300007812 */ /* 0x000fcc00078ec0ff */
[----:B------:R-:W0:Y:S02]  /*21280*/  SHFL.IDX PT, R0, R0, RZ, 0x1f ;  /* 0x00001fff00007589 */ /* 0x000e2400000e0000 */
[----:B0-----:R-:W-:-:S13]  /*21290*/  ISETP.NE.AND P0, PT, R0, RZ, PT ;  /* 0x000000ff0000720c */ /* 0x001fda0003f05270 */
[----:B------:R-:W-:Y:S01]  /*212a0*/  @P0 BAR.SYNC.DEFER_BLOCKING 0x5, 0x180 ;  /* 0x0146000000000b1d */ /* 0x000fe20000010000 */
[----:B--2---:R-:W-:-:S04]  /*212b0*/  LOP3.LUT R3, R3, 0xfffffeff, RZ, 0xc0, !PT ;  /* 0xfffffeff03037812 */ /* 0x004fc800078ec0ff */
[----:B------:R-:W-:-:S05]  /*212c0*/  @P0 LOP3.LUT R3, R3, 0x100, RZ, 0xfc, !PT ;  /* 0x0000010003030812 */ /* 0x000fca00078efcff */
[----:B------:R0:W-:Y:S02]  /*212d0*/  STL [R1], R3 ;  /* 0x0000000301007387 */ /* 0x0001e40000100800 */
[----:B0-----:R-:W-:-:S04]  /*212e0*/  @P0 MOV R3, 0x400 ;  /* 0x0000040000030802 */ /* 0x001fc80000000f00 */
[----:B------:R-:W-:-:S05]  /*212f0*/  @P0 LEA R2, R2, R3, 0x18 ;  /* 0x0000000302020211 */ /* 0x000fca00078ec0ff */
[----:B------:R0:W1:Y:S01]  /*21300*/  @P0 LDS.128 R16, [R2+0x298d0] ;  /* 0x0298d00002100984 */ /* 0x0000620000000c00 */
[----:B------:R-:W-:Y:S06]  /*21310*/  @P0 BAR.ARV 0x4, 0x180 ;  /* 0x0106000000000b1d */ /* 0x000fec0000002000 */
[----:B------:R-:W-:Y:S05]  /*21320*/  @P0 BRA `(.L_x_631) ;  /* 0x0000000800040947 */ /* 0x000fea0003800000 */
[----:B------:R-:W2:Y:S01]  /*21330*/  S2R R4, SR_TID.X ;  /* 0x0000000000047919 */ /* 0x000ea20000002100 */
[----:B------:R-:W-:Y:S01]  /*21340*/  ULDC UR4, c[0x0][0xc3c] ;  /* 0x00030f0000047ab9 */ /* 0x000fe20000000800 */
[----:B------:R-:W-:Y:S01]  /*21350*/  IMAD.MOV.U32 R0, RZ, RZ, RZ ;  /* 0x000000ffff007224 */ /* 0x000fe200078e00ff */
[----:B------:R-:W3:Y:S01]  /*21360*/  S2UR UR6, SR_CTAID.X ;  /* 0x00000000000679c3 */ /* 0x000ee20000002500 */
[----:B------:R-:W-:Y:S01]  /*21370*/  ULDC UR5, c[0x0][0xc38] ;  /* 0x00030e0000057ab9 */ /* 0x000fe20000000800 */
[----:B--2---:R-:W-:-:S04]  /*21380*/  LOP3.LUT R5, R4, 0x1f, RZ, 0xc0, !PT ;  /* 0x0000001f04057812 */ /* 0x004fc800078ec0ff */
[----:B------:R-:W-:-:S04]  /*21390*/  ISETP.NE.AND P0, PT, R5, 0x1f, PT ;  /* 0x0000001f0500780c */ /* 0x000fc80003f05270 */
[----:B------:R-:W-:-:S13]  /*213a0*/  ISETP.GE.OR P1, PT, R5, UR4, !P0 ;  /* 0x0000000405007c0c */ /* 0x000fda000c726670 */
[----:B0-----:R-:W0:Y:S02]  /*213b0*/  @!P1 LDC.64 R2, c[0x0][0xc80] ;  /* 0x00032000ff029b82 */ /* 0x001e240000000a00 */
[----:B0-----:R-:W-:-:S05]  /*213c0*/  @!P1 IMAD.WIDE.U32 R2, R5, 0x4, R2 ;  /* 0x0000000405029825 */ /* 0x001fca00078e0002 */
[----:B------:R-:W2:Y:S01]  /*213d0*/  @!P1 LDG.E R0, desc[UR50][R2.64] ;  /* 0x0000003202009981 */ /* 0x000ea2000c1e1900 */
[C---:B------:R-:W-:Y:S01]  /*213e0*/  ISETP.NE.AND P1, PT, R5.reuse, RZ, PT ;  /* 0x000000ff0500720c */ /* 0x040fe20003f25270 */
[----:B------:R-:W-:Y:S01]  /*213f0*/  UMOV UR4, URZ ;  /* 0x0000003f00047c82 */ /* 0x000fe20008000000 */
[C---:B------:R-:W-:Y:S01]  /*21400*/  ISETP.GE.U32.AND P2, PT, R5.reuse, 0x2, PT ;  /* 0x000000020500780c */ /* 0x040fe20003f46070 */
[----:B-1----:R-:W-:Y:S01]  /*21410*/  IMAD.MOV.U32 R16, RZ, RZ, RZ ;  /* 0x000000ffff107224 */ /* 0x002fe200078e00ff */
        /* <DEDUP_REMOVED lines=10> */
[----:B0-----:R-:W-:-:S04]  /*214c0*/  SEL R3, R6, RZ, P3 ;  /* 0x000000ff06037207 */ /* 0x001fc80001800000 */
[----:B------:R-:W-:-:S05]  /*214d0*/  IADD3 R3, R4, R3, RZ ;  /* 0x0000000304037210 */ /* 0x000fca0007ffe0ff */
[----:B------:R-:W0:Y:S02]  /*214e0*/  SHFL.UP PT, R2, R3, 0x8, RZ ;  /* 0x0500000003027989 */ /* 0x000e2400000e00ff */
[----:B0-----:R-:W-:-:S05]  /*214f0*/  SEL R2, R2, RZ, P4 ;  /* 0x000000ff02027207 */ /* 0x001fca0002000000 */
[----:B------:R-:W-:-:S05]  /*21500*/  IMAD.IADD R2, R3, 0x1, R2 ;  /* 0x0000000103027824 */ /* 0x000fca00078e0202 */
[----:B------:R-:W0:Y:S02]  /*21510*/  SHFL.UP PT, R6, R2, 0x10, RZ ;  /* 0x0600000002067989 */ /* 0x000e2400000e00ff */
[----:B0-----:R-:W-:-:S05]  /*21520*/  SEL R7, R6, RZ, P5 ;  /* 0x000000ff06077207 */ /* 0x001fca0002800000 */
[----:B------:R-:W-:-:S05]  /*21530*/  IMAD.IADD R7, R2, 0x1, R7 ;  /* 0x0000000102077824 */ /* 0x000fca00078e0207 */
[----:B------:R-:W0:Y:S02]  /*21540*/  SHFL.IDX PT, R4, R7, 0x1f, 0x1f ;  /* 0x03e01f0007047f89 */ /* 0x000e2400000e0000 */
[----:B0-----:R-:W-:-:S05]  /*21550*/  IMAD R4, R4, UR5, RZ ;  /* 0x0000000504047c24 */ /* 0x001fca000f8e02ff */
[----:B---3--:R-:W-:Y:S02]  /*21560*/  ISETP.GT.AND P6, PT, R4, UR6, PT ;  /* 0x0000000604007c0c */ /* 0x008fe4000bfc4270 */
[----:B------:R-:W-:-:S11]  /*21570*/  MOV R3, R4 ;  /* 0x0000000400037202 */ /* 0x000fd60000000f00 */
[----:B------:R-:W-:Y:S05]  /*21580*/  @P6 BRA `(.L_x_632) ;  /* 0x00000000009c6947 */ /* 0x000fea0003800000 */
[----:B------:R-:W0:Y:S01]  /*21590*/  LDC R10, c[0x0][0xc3c] ;  /* 0x00030f00ff0a7b82 */ /* 0x000e220000000800 */
[----:B------:R-:W-:Y:S01]  /*215a0*/  IMAD.MOV.U32 R4, RZ, RZ, R3 ;  /* 0x000000ffff047224 */ /* 0x000fe200078e0003 */
[----:B------:R-:W-:Y:S01]  /*215b0*/  UMOV UR4, URZ ;  /* 0x0000003f00047c82 */ /* 0x000fe20008000000 */
[----:B------:R-:W-:Y:S01]  /*215c0*/  ULDC UR7, c[0x0][0xc3c] ;  /* 0x00030f0000077ab9 */ /* 0x000fe20000000800 */
[----:B------:R-:W-:-:S05]  /*215d0*/  ULDC UR5, c[0x0][0xc38] ;  /* 0x00030e0000057ab9 */ /* 0x000fca0000000800 */
.L_x_636:
[----:B------:R-:W-:Y:S01]  /*215e0*/  UIADD3 UR4, UR4, 0x1f, URZ ;  /* 0x0000001f04047890 */ /* 0x000fe2000fffe03f */
[----:B------:R-:W-:-:S05]  /*215f0*/  IMAD.U32 R19, RZ, RZ, UR7 ;  /* 0x00000007ff137e24 */ /* 0x000fca000f8e00ff */
[----:B0-----:R-:W-:-:S13]  /*21600*/  ISETP.LE.AND P6, PT, R10, UR4, PT ;  /* 0x000000040a007c0c */ /* 0x001fda000bfc3270 */
[----:B------:R-:W-:Y:S05]  /*21610*/  @P6 BRA `(.L_x_633) ;  /* 0x0000000400246947 */ /* 0x000fea0003800000 */
[----:B------:R-:W-:Y:S01]  /*21620*/  VIADD R7, R5, UR4 ;  /* 0x0000000405077c36 */ /* 0x000fe20008000000 */
[----:B------:R-:W-:Y:S01]  /*21630*/  BSSY B0, `(.L_x_634) ;  /* 0x0000007000007945 */ /* 0x000fe20003800000 */
[----:B------:R-:W-:-:S03]  /*21640*/  MOV R0, RZ ;  /* 0x000000ff00007202 */ /* 0x000fc60000000f00 */
[----:B------:R-:W-:-:S13]  /*21650*/  ISETP.GE.OR P6, PT, R7, R10, !P0 ;  /* 0x0000000a0700720c */ /* 0x000fda00047c6670 */
[----:B------:R-:W-:Y:S05]  /*21660*/  @P6 BRA `(.L_x_635) ;  /* 0x00000000000c6947 */ /* 0x000fea0003800000 */
[----:B------:R-:W0:Y:S02]  /*21670*/  LDC.64 R2, c[0x0][0xc80] ;  /* 0x00032000ff027b82 */ /* 0x000e240000000a00 */
[----:B0-----:R-:W-:-:S05]  /*21680*/  IMAD.WIDE R2, R7, 0x4, R2 ;  /* 0x0000000407027825 */ /* 0x001fca00078e0202 */
[----:B------:R0:W5:Y:S02]  /*21690*/  LDG.E R0, desc[UR50][R2.64] ;  /* 0x0000003202007981 */ /* 0x000164000c1e1900 */
.L_x_635:
[----:B------:R-:W-:Y:S05]  /*216a0*/  BSYNC B0 ;  /* 0x0000000000007941 */ /* 0x000fea0003800000 */
.L_x_634:
        /* <DEDUP_REMOVED lines=15> */
[----:B------:R-:W0:Y:S02]  /*217a0*/  SHFL.IDX PT, R3, R9, 0x1f, 0x1f ;  /* 0x03e01f0009037f89 */ /* 0x000e2400000e0000 */
[----:B0-----:R-:W-:-:S04]  /*217b0*/  IMAD R3, R3, UR5, RZ ;  /* 0x0000000503037c24 */ /* 0x001fc8000f8e02ff */
[----:B------:R-:W-:-:S05]  /*217c0*/  IMAD.IADD R4, R3, 0x1, R4 ;  /* 0x0000000103047824 */ /* 0x000fca00078e0204 */
[----:B------:R-:W-:-:S13]  /*217d0*/  ISETP.GT.AND P6, PT, R4, UR6, PT ;  /* 0x0000000604007c0c */ /* 0x000fda000bfc4270 */
[----:B------:R-:W-:Y:S05]  /*217e0*/  @!P6 BRA `(.L_x_636) ;  /* 0xfffffffc007ce947 */ /* 0x000fea000383ffff */
[----:B------:R-:W-:-:S07]  /*217f0*/  IMAD.MOV.U32 R7, RZ, RZ, R9 ;  /* 0x000000ffff077224 */ /* 0x000fce00078e0009 */
.L_x_632:
[----:B------:R-:W-:-:S05]  /*21800*/  IADD3 R8, -R3, R4, RZ ;  /* 0x0000000403087210 */ /* 0x000fca0007ffe1ff */
[----:B------:R-:W-:-:S05]  /*21810*/  IMAD R2, R7, UR5, R8 ;  /* 0x0000000507027c24 */ /* 0x000fca000f8e0208 */
[----:B------:R-:W-:-:S13]  /*21820*/  ISETP.GT.AND P0, PT, R2, UR6, PT ;  /* 0x0000000602007c0c */ /* 0x000fda000bf04270 */
[----:B------:R-:W-:-:S04]  /*21830*/  VOTE.ANY R4, PT, !P0 ;  /* 0x0000000000047806 */ /* 0x000fc800040e0100 */
[----:B------:R-:W0:Y:S01]  /*21840*/  POPC R19, R4 ;  /* 0x0000000400137309 */ /* 0x000e220000000000 */
[----:B------:R-:W-:Y:S01]  /*21850*/  ISETP.NE.AND P0, PT, R4, RZ, PT ;  /* 0x000000ff0400720c */ /* 0x000fe20003f05270 */
[----:B0-----:R-:W0:Y:S02]  /*21860*/  SHFL.IDX PT, R10, R0, R19, 0x1f ;  /* 0x00001f13000a7589 */ /* 0x001e2400000e0000 */
[----:B0-----:R-:W-:-:S04]  /*21870*/  IABS R9, R10 ;  /* 0x0000000a00097213 */ /* 0x001fc80000000000 */
[----:B------:R-:W0:Y:S08]  /*21880*/  I2F.RP R6, R9 ;  /* 0x0000000900067306 */ /* 0x000e300000209400 */
[----:B0-----:R-:W0:Y:S02]  /*21890*/  MUFU.RCP R6, R6 ;  /* 0x0000000600067308 */ /* 0x001e240000001000 */
[----:B0-----:R-:W-:-:S06]  /*218a0*/  VIADD R2, R6, 0xffffffe ;  /* 0x0ffffffe06027836 */ /* 0x001fcc0000000000 */
[----:B------:R0:W1:Y:S01]  /*218b0*/  F2I.FTZ.U32.TRUNC.NTZ R3, R2 ;  /* 0x0000000200037305 */ /* 0x000062000021f000 */
[----:B------:R-:W-:Y:S05]  /*218c0*/  @!P0 BRA `(.L_x_637) ;  /* 0x0000000000088947 */ /* 0x000fea0003800000 */
[----:B------:R-:W-:-:S06]  /*218d0*/  VIADD R16, R19, 0xffffffff ;  /* 0xffffffff13107836 */ /* 0x000fcc0000000000 */
[----:B------:R2:W3:Y:S02]  /*218e0*/  SHFL.IDX PT, R16, R7, R16, 0x1f ;  /* 0x00001f1007107589 */ /* 0x0004e400000e0000 */
.L_x_637:
[----:B---3--:R-:W-:Y:S01]  /*218f0*/  IMAD R16, R16, UR5, R8 ;  /* 0x0000000510107c24 */ /* 0x008fe2000f8e0208 */
[----:B0-----:R-:W-:Y:S01]  /*21900*/  IABS R2, R10 ;  /* 0x0000000a00027213 */ /* 0x001fe20000000000 */
[----:B-1----:R-:W-:Y:S02]  /*21910*/  IMAD.MOV R0, RZ, RZ, -R3 ;  /* 0x000000ffff007224 */ /* 0x002fe400078e0a03 */
[----:B------:R-:W-:Y:S01]  /*21920*/  VIADD R19, R19, UR4 ;  /* 0x0000000413137c36 */ /* 0x000fe20008000000 */
[----:B------:R-:W-:Y:S01]  /*21930*/  IADD3 R11, -R16, UR6, RZ ;  /* 0x00000006100b7c10 */ /* 0x000fe2000fffe1ff */
[----:B--2---:R-:W-:Y:S01]  /*21940*/  IMAD R7, R0, R9, RZ ;  /* 0x0000000900077224 */ /* 0x004fe200078e02ff */
[----:B------:R-:W-:Y:S01]  /*21950*/  IADD3 R4, RZ, -R2, RZ ;  /* 0x80000002ff047210 */ /* 0x000fe20007ffe0ff */
[----:B------:R-:W-:Y:S01]  /*21960*/  IMAD.MOV.U32 R2, RZ, RZ, RZ ;  /* 0x000000ffff027224 */ /* 0x000fe200078e00ff */
[----:B------:R-:W-:-:S03]  /*21970*/  IABS R0, R11 ;  /* 0x0000000b00007213 */ /* 0x000fc60000000000 */
[----:B------:R-:W-:-:S04]  /*21980*/  IMAD.HI.U32 R2, R3, R7, R2 ;  /* 0x0000000703027227 */ /* 0x000fc800078e0002 */
[----:B------:R-:W-:Y:S02]  /*21990*/  IMAD.MOV.U32 R3, RZ, RZ, R0 ;  /* 0x000000ffff037224 */ /* 0x000fe400078e0000 */
[----:B------:R-:W-:Y:S02]  /*219a0*/  IMAD.MOV.U32 R0, RZ, RZ, R4 ;  /* 0x000000ffff007224 */ /* 0x000fe400078e0004 */
[----:B------:R-:W-:-:S04]  /*219b0*/  IMAD.HI.U32 R2, R2, R3, RZ ;  /* 0x0000000302027227 */ /* 0x000fc800078e00ff */
[----:B------:R-:W-:-:S05]  /*219c0*/  IMAD R0, R2, R0, R3 ;  /* 0x0000000002007224 */ /* 0x000fca00078e0203 */
[----:B------:R-:W-:-:S13]  /*219d0*/  ISETP.GT.U32.AND P1, PT, R9, R0, PT ;  /* 0x000000000900720c */ /* 0x000fda0003f24070 */
[-C--:B------:R-:W-:Y:S01]  /*219e0*/  @!P1 IADD3 R0, R0, -R9.reuse, RZ ;  /* 0x8000000900009210 */ /* 0x080fe20007ffe0ff */
[----:B------:R-:W-:Y:S01]  /*219f0*/  @!P1 VIADD R2, R2, 0x1 ;  /* 0x0000000102029836 */ /* 0x000fe20000000000 */
[----:B------:R-:W-:Y:S02]  /*21a00*/  ISETP.NE.AND P1, PT, R10, RZ, PT ;  /* 0x000000ff0a00720c */ /* 0x000fe40003f25270 */
[----:B------:R-:W-:Y:S02]  /*21a10*/  ISETP.GE.U32.AND P0, PT, R0, R9, PT ;  /* 0x000000090000720c */ /* 0x000fe40003f06070 */
[----:B------:R-:W-:-:S04]  /*21a20*/  LOP3.LUT R0, R11, R10, RZ, 0x3c, !PT ;  /* 0x0000000a0b007212 */ /* 0x000fc800078e3cff */
[----:B------:R-:W-:-:S07]  /*21a30*/  ISETP.GE.AND P2, PT, R0, RZ, PT ;  /* 0x000000ff0000720c */ /* 0x000fce0003f46270 */
[----:B------:R-:W-:-:S06]  /*21a40*/  @P0 VIADD R2, R2, 0x1 ;  /* 0x0000000102020836 */ /* 0x000fcc0000000000 */
[----:B------:R-:W-:Y:S01]  /*21a50*/  @!P2 IMAD.MOV R2, RZ, RZ, -R2 ;  /* 0x000000ffff02a224 */ /* 0x000fe200078e0a02 */
[----:B------:R-:W-:-:S04]  /*21a60*/  @!P1 LOP3.LUT R2, RZ, R10, RZ, 0x33, !PT ;  /* 0x0000000aff029212 */ /* 0x000fc800078e33ff */
[----:B------:R-:W-:Y:S01]  /*21a70*/  IADD3 R17, -R2, RZ, RZ ;  /* 0x000000ff02117210 */ /* 0x000fe20007ffe1ff */
[----:B------:R-:W-:-:S04]  /*21a80*/  IMAD.MOV.U32 R18, RZ, RZ, R2 ;  /* 0x000000ffff127224 */ /* 0x000fc800078e0002 */
[----:B------:R-:W-:Y:S01]  /*21a90*/  IMAD R17, R10, R17, R11 ;  /* 0x000000110a117224 */ /* 0x000fe200078e020b */
[----:B------:R-:W-:Y:S06]  /*21aa0*/  BRA `(.L_x_638) ;  /* 0x00000000000c7947 */ /* 0x000fec0003800000 */
.L_x_633:
[----:B------:R-:W-:Y:S01]  /*21ab0*/  IMAD.MOV.U32 R17, RZ, RZ, RZ ;  /* 0x000000ffff117224 */ /* 0x000fe200078e00ff */
[----:B------:R-:W-:Y:S01]  /*21ac0*/  MOV R16, UR6 ;  /* 0x0000000600107c02 */ /* 0x000fe20008000f00 */
[----:B------:R-:W-:-:S07]  /*21ad0*/  IMAD.MOV.U32 R18, RZ, RZ, RZ ;  /* 0x000000ffff127224 */ /* 0x000fce00078e00ff */
.L_x_638:
[----:B------:R-:W-:-:S13]  /*21ae0*/  ISETP.NE.AND P0, PT, R5, RZ, PT ;  /* 0x000000ff0500720c */ /* 0x000fda0003f05270 */
[----:B------:R-:W0:Y:S01]  /*21af0*/  @!P0 S2R R3, SR_CgaCtaId ;  /* 0x0000000000038919 */ /* 0x000e220000008800 */
[----:B------:R-:W-:-:S04]  /*21b00*/  @!P0 MOV R0, 0x400 ;  /* 0x0000040000008802 */ /* 0x000fc80000000f00 */
[----:B0-----:R-:W-:-:S05]  /*21b10*/  @!P0 LEA R0, R3, R0, 0x18 ;  /* 0x0000000003008211 */ /* 0x001fca00078ec0ff */
[----:B------:R2:W-:Y:S01]  /*21b20*/  @!P0 STS.128 [R0+0x298d0], R16 ;  /* 0x0298d01000008388 */ /* 0x0005e20000000c00 */
[----:B------:R-:W-:Y:S06]  /*21b30*/  BAR.ARV 0x5, 0x180 ;  /* 0x0146000000007b1d */ /* 0x000fec0000002000 */
.L_x_631:
[----:B------:R3:W-:Y:S01]  /*21b40*/  STL [R1+0x48], RZ ;  /* 0x000048ff01007387 */ /* 0x0007e20000100800 */
[----:B------:R-:W-:Y:S01]  /*21b50*/  ULDC UR4, c[0x0][0xc3c] ;  /* 0x00030f0000047ab9 */ /* 0x000fe20000000800 */
[----:B------:R-:W-:Y:S01]  /*21b60*/  IMAD.MOV.U32 R34, RZ, RZ, 0x1 ;  /* 0x00000001ff227424 */ /* 0x000fe200078e00ff */
[----:B-1----:R-:W-:Y:S01]  /*21b70*/  ISETP.GE.AND P0, PT, R19, UR4, PT ;  /* 0x0000000413007c0c */ /* 0x002fe2000bf06270 */
[----:B------:R-:W-:-:S12]  /*21b80*/  IMAD.MOV.U32 R23, RZ, RZ, RZ ;  /* 0x000000ffff177224 */ /* 0x000fd800078e00ff */
[----:B---3--:R-:W-:Y:S05]  /*21b90*/  @P0 BRA `(.L_x_639) ;  /* 0x0000006c001c0947 */ /* 0x008fea0003800000 */
[----:B------:R-:W1:Y:S01]  /*21ba0*/  S2R R12, SR_TID.X ;  /* 0x00000000000c7919 */ /* 0x000e620000002100 */
[----:B------:R-:W3:Y:S01]  /*21bb0*/  S2UR UR4, SR_CgaCtaId ;  /* 0x00000000000479c3 */ /* 0x000ee20000008800 */
[----:B------:R-:W-:Y:S01]  /*21bc0*/  MOV R22, 0x400 ;  /* 0x0000040000167802 */ /* 0x000fe20000000f00 */
[----:B------:R-:W-:Y:S01]  /*21bd0*/  BSSY B7, `(.L_x_639) ;  /* 0x00006c3000077945 */ /* 0x000fe20003800000 */
[----:B------:R-:W-:Y:S01]  /*21be0*/  IMAD.MOV.U32 R35, RZ, RZ, 0x1 ;  /* 0x00000001ff237424 */ /* 0x000fe200078e00ff */
[----:B------:R-:W-:Y:S01]  /*21bf0*/  MOV R34, 0x1 ;  /* 0x0000000100227802 */ /* 0x000fe20000000f00 */
[----:B------:R-:W-:Y:S01]  /*21c00*/  IMAD.MOV.U32 R28, RZ, RZ, RZ ;  /* 0x000000ffff1c7224 */ /* 0x000fe200078e00ff */
[----:B------:R-:W-:Y:S01]  /*21c10*/  ULDC.64 UR40, c[0x0][0x198] ;  /* 0x0000660000287ab9 */ /* 0x000fe20000000a00 */
[----:B------:R-:W-:Y:S01]  /*21c20*/  IMAD.MOV.U32 R23, RZ, RZ, RZ ;  /* 0x000000ffff177224 */ /* 0x000fe200078e00ff */
[----:B------:R-:W-:Y:S02]  /*21c30*/  ULOP3.LUT UR39, UR36, 0x2, URZ, 0xfc, !UPT ;  /* 0x0000000224277892 */ /* 0x000fe4000f8efc3f */
[----:B------:R-:W-:Y:S01]  /*21c40*/  ULOP3.LUT UR37, UR36, 0x1, URZ, 0xfc, !UPT ;  /* 0x0000000124257892 */ /* 0x000fe2000f8efc3f */
[----:B------:R-:W-:Y:S01]  /*21c50*/  ULDC UR38, c[0x0][0xc] ;  /* 0x0000030000267ab9 */ /* 0x000fe20000000800 */
[C---:B-1----:R-:W-:Y:S01]  /*21c60*/  LOP3.LUT R10, R12.reuse, 0x7f, RZ, 0xc0, !PT ;  /* 0x0000007f0c0a7812 */ /* 0x042fe200078ec0ff */
[C---:B------:R-:W-:Y:S01]  /*21c70*/  IMAD.SHL.U32 R3, R12.reuse, 0x80, RZ ;  /* 0x000000800c037824 */ /* 0x040fe200078e00ff */
[C---:B0-----:R-:W-:Y:S01]  /*21c80*/  SHF.L.U32 R2, R12.reuse, 0x4, RZ ;  /* 0x000000040c027819 */ /* 0x041fe200000006ff */
[C---:B------:R-:W-:Y:S01]  /*21c90*/  IMAD.SHL.U32 R11, R12.reuse, 0x2, RZ ;  /* 0x000000020c0b7824 */ /* 0x040fe200078e00ff */
[----:B------:R-:W-:Y:S01]  /*21ca0*/  SHF.R.U32.HI R7, RZ, 0x5, R10 ;  /* 0x00000005ff077819 */ /* 0x000fe2000001160a */
[----:B------:R-:W-:Y:S01]  /*21cb0*/  IMAD.SHL.U32 R37, R12, 0x4, RZ ;  /* 0x000000040c257824 */ /* 0x000fe200078e00ff */
[----:B--2---:R-:W-:-:S02]  /*21cc0*/  LOP3.LUT R0, R2, 0x1b0, RZ, 0xc0, !PT ;  /* 0x000001b002007812 */ /* 0x004fc400078ec0ff */
[----:B------:R-:W-:Y:S01]  /*21cd0*/  SHF.R.U32.HI R5, RZ, 0x1, R12 ;  /* 0x00000001ff057819 */ /* 0x000fe2000001160c */
[----:B------:R-:W-:Y:S01]  /*21ce0*/  IMAD.SHL.U32 R9, R7, 0x200, RZ ;  /* 0x0000020007097824 */ /* 0x000fe200078e00ff */
[----:B------:R-:W-:Y:S02]  /*21cf0*/  LOP3.LUT R4, R3, 0x380, RZ, 0xc0, !PT ;  /* 0x0000038003047812 */ /* 0x000fe400078ec0ff */
[----:B------:R-:W-:Y:S02]  /*21d00*/  LOP3.LUT R11, R0, 0x30, R11, 0x78, !PT ;  /* 0x00000030000b7812 */ /* 0x000fe400078e780b */
[----:B------:R-:W-:Y:S02]  /*21d10*/  SHF.L.U32 R0, R12, 0x5, RZ ;  /* 0x000000050c007819 */ /* 0x000fe400000006ff */
[----:B------:R-:W-:Y:S02]  /*21d20*/  LOP3.LUT R6, R9, 0x40, R2, 0xf8, !PT ;  /* 0x0000004009067812 */ /* 0x000fe400078ef802 */
[----:B------:R-:W-:-:S02]  /*21d30*/  LOP3.LUT R5, R4, 0x30, R5, 0xf8, !PT ;  /* 0x0000003004057812 */ /* 0x000fc400078ef805 */
[----:B------:R-:W-:Y:S02]  /*21d40*/  LOP3.LUT R4, R0, 0x80, RZ, 0xc0, !PT ;  /* 0x0000008000047812 */ /* 0x000fe400078ec0ff */
[----:B------:R-:W-:Y:S02]  /*21d50*/  LOP3.LUT R8, R6, R11, RZ, 0xfc, !PT ;  /* 0x0000000b06087212 */ /* 0x000fe400078efcff */
[----:B------:R-:W-:Y:S02]  /*21d60*/  LOP3.LUT R6, R4, 0x10, R12, 0xf8, !PT ;  /* 0x0000001004067812 */ /* 0x000fe400078ef80c */
[----:B------:R-:W-:Y:S01]  /*21d70*/  LOP3.LUT R9, R9, 0x60, R0, 0xf8, !PT ;  /* 0x0000006009097812 */ /* 0x000fe200078ef800 */
[----:B------:R-:W-:Y:S01]  /*21d80*/  STL [R1+0x18], R8 ;  /* 0x0000180801007387 */ /* 0x000fe20000100800 */
[----:B------:R-:W-:Y:S02]  /*21d90*/  LOP3.LUT R4, R5, 0x70, R2, 0x78, !PT ;  /* 0x0000007005047812 */ /* 0x000fe400078e7802 */
[----:B------:R-:W-:-:S02]  /*21da0*/  LOP3.LUT R6, R6, 0x10, R37, 0x78, !PT ;  /* 0x0000001006067812 */ /* 0x000fc400078e7825 */
[----:B------:R-:W-:Y:S02]  /*21db0*/  LOP3.LUT R9, R9, 0x100, R0, 0xf8, !PT ;  /* 0x0000010009097812 */ /* 0x000fe400078ef800 */
[----:B------:R-:W-:Y:S02]  /*21dc0*/  LOP3.LUT R4, R4, 0xc00, R3, 0xf8, !PT ;  /* 0x00000c0004047812 */ /* 0x000fe400078ef803 */
[----:B------:R-:W-:Y:S01]  /*21dd0*/  LOP3.LUT R3, R9, R6, RZ, 0xfc, !PT ;  /* 0x0000000609037212 */ /* 0x000fe200078efcff */
[----:B------:R-:W-:Y:S01]  /*21de0*/  IMAD.SHL.U32 R6, R7, 0x400, RZ ;  /* 0x0000040007067824 */ /* 0x000fe200078e00ff */
[----:B------:R-:W-:Y:S01]  /*21df0*/  R2P PR, R12, 0x14 ;  /* 0x000000140c007804 */ /* 0x000fe20000000000 */
[----:B------:R3:W-:Y:S01]  /*21e00*/  STL [R1+0x24], R4 ;  /* 0x0000240401007387 */ /* 0x0007e20000100800 */
[----:B------:R-:W-:Y:S02]  /*21e10*/  LOP3.LUT R11, R0, 0x380, RZ, 0xc0, !PT ;  /* 0x00000380000b7812 */ /* 0x000fe400078ec0ff */
[----:B------:R-:W-:Y:S01]  /*21e20*/  SHF.R.U32.HI R5, RZ, 0x2, R10 ;  /* 0x00000002ff057819 */ /* 0x000fe2000001160a */
[----:B------:R0:W-:Y:S01]  /*21e30*/  STL [R1+0x20], R3 ;  /* 0x0000200301007387 */ /* 0x0001e20000100800 */
[----:B------:R-:W-:-:S02]  /*21e40*/  LOP3.LUT R11, R11, 0x30, R2, 0xf8, !PT ;  /* 0x000000300b0b7812 */ /* 0x000fc400078ef802 */
[----:B------:R-:W-:Y:S02]  /*21e50*/  LOP3.LUT R2, R2, 0x30, RZ, 0xc0, !PT ;  /* 0x0000003002027812 */ /* 0x000fe400078ec0ff */
[----:B------:R-:W-:Y:S02]  /*21e60*/  LOP3.LUT R0, R5, 0x60, R0, 0xf8, !PT ;  /* 0x0000006005007812 */ /* 0x000fe400078ef800 */
[----:B---3--:R-:W-:Y:S02]  /*21e70*/  MOV R4, UR4 ;  /* 0x0000000400047c02 */ /* 0x008fe40008000f00 */
[----:B------:R-:W-:Y:S01]  /*21e80*/  LOP3.LUT R37, R11, 0x70, R37, 0x78, !PT ;  /* 0x000000700b257812 */ /* 0x000fe200078e7825 */
[----:B0-----:R-:W-:Y:S01]  /*21e90*/  IMAD.MOV.U32 R3, RZ, RZ, 0x40 ;  /* 0x00000040ff037424 */ /* 0x001fe200078e00ff */
[----:B------:R-:W-:-:S04]  /*21ea0*/  LEA R22, R4, R22, 0x18 ;  /* 0x0000001604167211 */ /* 0x000fc800078ec0ff */
[C---:B------:R-:W-:Y:S02]  /*21eb0*/  SEL R6, R3.reuse, 0xffffffc0, !P2 ;  /* 0xffffffc003067807 */ /* 0x040fe40005000000 */
[----:B------:R-:W-:-:S03]  /*21ec0*/  SEL R3, R3, 0xffffffc0, !P4 ;  /* 0xffffffc003037807 */ /* 0x000fc60006000000 */
[----:B------:R-:W-:Y:S04]  /*21ed0*/  STL [R1+0x28], R6 ;  /* 0x0000280601007387 */ /* 0x000fe80000100800 */
[----:B------:R0:W-:Y:S04]  /*21ee0*/  STL [R1+0x14], R4 ;  /* 0x0000140401007387 */ /* 0x0001e80000100800 */
[----:B------:R1:W-:Y:S04]  /*21ef0*/  STL [R1+0x4], R3 ;  /* 0x0000040301007387 */ /* 0x0003e80000100800 */
[----:B------:R2:W-:Y:S01]  /*21f00*/  STL [R1+0x48], RZ ;  /* 0x000048ff01007387 */ /* 0x0005e20000100800 */
[----:B0-----:R-:W-:-:S02]  /*21f10*/  LOP3.LUT R4, R2, 0x40, RZ, 0xfc, !PT ;  /* 0x0000004002047812 */ /* 0x001fc400078efcff */
[----:B-1----:R-:W-:Y:S02]  /*21f20*/  LOP3.LUT R3, R2, 0x80, RZ, 0xfc, !PT ;  /* 0x0000008002037812 */ /* 0x002fe400078efcff */
[----:B------:R-:W-:Y:S01]  /*21f30*/  LOP3.LUT R2, R0, 0x80, RZ, 0xfc, !PT ;  /* 0x0000008000027812 */ /* 0x000fe200078efcff */
[----:B------:R-:W-:-:S05]  /*21f40*/  IMAD.IADD R0, R22, 0x1, R8 ;  /* 0x0000000116007824 */ /* 0x000fca00078e0208 */
[----:B------:R2:W-:Y:S02]  /*21f50*/  STL [R1+0x2c], R0 ;  /* 0x00002c0001007387 */ /* 0x0005e40000100800 */
.L_x_755:
[----:B0-----:R-:W0:Y:S02]  /*21f60*/  LDC.64 R24, c[0x0][0xc88] ;  /* 0x00032200ff187b82 */ /* 0x001e240000000a00 */
[----:B0-----:R-:W-:-:S06]  /*21f70*/  IMAD.WIDE R24, R19, 0x4, R24 ;  /* 0x0000000413187825 */ /* 0x001fcc00078e0218 */
[----:B------:R-:W2:Y:S01]  /*21f80*/  LDG.E R24, desc[UR50][R24.64] ;  /* 0x0000003218187981 */ /* 0x000ea2000c1e1900 */
[----:B------:R-:W-:Y:S05]  /*21f90*/  YIELD ;  /* 0x0000000000007946 */ /* 0x000fea0003800000 */
[----:B------:R-:W-:Y:S01]  /*21fa0*/  ULDC.64 UR4, c[0x0][0xa28] ;  /* 0x00028a0000047ab9 */ /* 0x000fe20000000a00 */
[----:B------:R-:W-:Y:S01]  /*21fb0*/  ULDC.64 UR8, c[0x0][0xa18] ;  /* 0x0002860000087ab9 */ /* 0x000fe20000000a00 */
[----:B------:R-:W-:Y:S01]  /*21fc0*/  ISETP.NE.U32.AND P0, PT, RZ, UR4, PT ;  /* 0x00000004ff007c0c */ /* 0x000fe2000bf05070 */
[----:B------:R-:W-:Y:S01]  /*21fd0*/  IMAD.MOV.U32 R9, RZ, RZ, RZ ;  /* 0x000000ffff097224 */ /* 0x000fe200078e00ff */
[----:B------:R-:W-:-:S02]  /*21fe0*/  ULDC.64 UR6, c[0x0][0xa10] ;  /* 0x0002840000067ab9 */ /* 0x000fc40000000a00 */
[----:B------:R-:W-:Y:S02]  /*21ff0*/  ISETP.NE.AND.EX P0, PT, RZ, UR5, PT, P0 ;  /* 0x00000005ff007c0c */ /* 0x000fe4000bf05300 */
[----:B------:R-:W-:-:S04]  /*22000*/  ISETP.NE.U32.AND P2, PT, RZ, UR8, PT ;  /* 0x00000008ff007c0c */ /* 0x000fc8000bf45070 */
[----:B------:R-:W-:Y:S02]  /*22010*/  ISETP.NE.AND.EX P2, PT, RZ, UR9, PT, P2 ;  /* 0x00000009ff007c0c */ /* 0x000fe4000bf45320 */
[----:B------:R-:W-:Y:S02]  /*22020*/  MOV R29, RZ ;  /* 0x000000ff001d7202 */ /* 0x000fe40000000f00 */
[----:B-12---:R-:W-:-:S03]  /*22030*/  SHF.R.S32.HI R0, RZ, 0x1f, R24 ;  /* 0x0000001fff007819 */ /* 0x006fc60000011418 */
[C---:B---3--:R-:W-:Y:S01]  /*22040*/  @P0 LEA R2, P1, R24.reuse, UR4, 0x2 ;  /* 0x0000000418020c11 */ /* 0x048fe2000f8210ff */
[C---:B------:R-:W-:Y:S01]  /*22050*/  IMAD.SHL.U32 R26, R24.reuse, 0x4, RZ ;  /* 0x00000004181a7824 */ /* 0x040fe200078e00ff */
[C-C-:B------:R-:W-:Y:S01]  /*22060*/  SHF.L.U64.HI R27, R24.reuse, 0x2, R0.reuse ;  /* 0x00000002181b7819 */ /* 0x140fe20000010200 */
[----:B------:R0:W-:Y:S01]  /*22070*/  STL [R1+0x40], R0 ;  /* 0x0000400001007387 */ /* 0x0001e20000100800 */
[----:B------:R-:W-:Y:S01]  /*22080*/  @P0 LEA.HI.X R3, R24, UR5, R0, 0x2, P1 ;  /* 0x0000000518030c11 */ /* 0x000fe200088f1400 */
[----:B------:R-:W-:-:S04]  /*22090*/  ULDC.64 UR4, c[0x0][0xa00] ;  /* 0x0002800000047ab9 */ /* 0x000fc80000000a00 */
[----:B------:R1:W2:Y:S01]  /*220a0*/  @P0 LDG.E R9, desc[UR50][R2.64] ;  /* 0x0000003202090981 */ /* 0x0002a2000c1e1900 */
[----:B------:R-:W-:Y:S02]  /*220b0*/  ISETP.NE.U32.AND P0, PT, RZ, UR4, PT ;  /* 0x00000004ff007c0c */ /* 0x000fe4000bf05070 */
[----:B------:R-:W-:Y:S01]  /*220c0*/  ISETP.NE.U32.AND P1, PT, RZ, UR6, PT ;  /* 0x00000006ff007c0c */ /* 0x000fe2000bf25070 */
[----:B0-----:R-:W-:Y:S01]  /*220d0*/  IMAD.MOV.U32 R0, RZ, RZ, RZ ;  /* 0x000000ffff007224 */ /* 0x001fe200078e00ff */
[----:B------:R-:W-:Y:S02]  /*220e0*/  ISETP.NE.AND.EX P0, PT, RZ, UR5, PT, P0 ;  /* 0x00000005ff007c0c */ /* 0x000fe4000bf05300 */
[----:B------:R-:W-:Y:S02]  /*220f0*/  ISETP.NE.AND.EX P1, PT, RZ, UR7, PT, P1 ;  /* 0x00000007ff007c0c */ /* 0x000fe4000bf25310 */
[C---:B------:R-:W-:Y:S02]  /*22100*/  IADD3 R4, P4, R26.reuse, UR6, RZ ;  /* 0x000000061a047c10 */ /* 0x040fe4000ff9e0ff */
[----:B-1----:R-:W-:Y:S01]  /*22110*/  IADD3 R2, P3, R26, UR4, RZ ;  /* 0x000000041a027c10 */ /* 0x002fe2000ff7e0ff */
[----:B------:R-:W-:Y:S01]  /*22120*/  ULDC UR4, c[0x0][0x288] ;  /* 0x0000a20000047ab9 */ /* 0x000fe20000000800 */
[----:B------:R-:W-:-:S02]  /*22130*/  IADD3.X R5, R27, UR7, RZ, P4, !PT ;  /* 0x000000071b057c10 */ /* 0x000fc4000a7fe4ff */
[C---:B------:R-:W-:Y:S02]  /*22140*/  IADD3.X R3, R27.reuse, UR5, RZ, P3, !PT ;  /* 0x000000051b037c10 */ /* 0x040fe40009ffe4ff */
[----:B------:R-:W-:Y:S01]  /*22150*/  @P2 IADD3 R6, P3, R26, UR8, RZ ;  /* 0x000000081a062c10 */ /* 0x000fe2000ff7e0ff */
[----:B------:R-:W-:Y:S01]  /*22160*/  IMAD.U32 R8, RZ, RZ, UR4 ;  /* 0x00000004ff087e24 */ /* 0x000fe2000f8e00ff */
[----:B------:R-:W-:Y:S01]  /*22170*/  ULDC.64 UR4, c[0x0][0x418] ;  /* 0x0001060000047ab9 */ /* 0x000fe20000000a00 */
[----:B------:R-:W5:Y:S01]  /*22180*/  @P0 LDG.E R29, desc[UR50][R2.64] ;  /* 0x00000032021d0981 */ /* 0x000f62000c1e1900 */
[----:B------:R-:W-:-:S03]  /*22190*/  @P2 IADD3.X R7, R27, UR9, RZ, P3, !PT ;  /* 0x000000091b072c10 */ /* 0x000fc60009ffe4ff */
[----:B------:R-:W5:Y:S04]  /*221a0*/  @P1 LDG.E R0, desc[UR50][R4.64] ;  /* 0x0000003204001981 */ /* 0x000f68000c1e1900 */
[----:B------:R0:W3:Y:S01]  /*221b0*/  @P2 LDG.E R8, desc[UR50][R6.64] ;  /* 0x0000003206082981 */ /* 0x0000e2000c1e1900 */
[----:B------:R-:W-:-:S03]  /*221c0*/  UISETP.NE.U32.AND UP0, UPT, UR4, URZ, UPT ;  /* 0x0000003f0400728c */ /* 0x000fc6000bf05070 */
[----:B------:R-:W-:Y:S01]  /*221d0*/  ULDC UR4, c[0x0][0x424] ;  /* 0x0001090000047ab9 */ /* 0x000fe20000000800 */
[----:B------:R-:W-:-:S03]  /*221e0*/  UISETP.NE.AND.EX UP0, UPT, UR5, URZ, UPT, UP0 ;  /* 0x0000003f0500728c */ /* 0x000fc6000bf05300 */
[----:B------:R-:W-:Y:S01]  /*221f0*/  ULDC UR5, c[0x0][0x2f0] ;  /* 0x0000bc0000057ab9 */ /* 0x000fe20000000800 */
[----:B------:R-:W-:-:S04]  /*22200*/  USEL UR4, UR4, 0x1, UP0 ;  /* 0x0000000104047887 */ /* 0x000fc80008000000 */
[----:B------:R-:W-:-:S03]  /*22210*/  UIMAD UR4, UR4, UR5, URZ ;  /* 0x00000005040472a4 */ /* 0x000fc6000f8e023f */
[----:B------:R-:W-:Y:S02]  /*22220*/  ULDC UR5, c[0x0][0x348] ;  /* 0x0000d20000057ab9 */ /* 0x000fe40000000800 */
[----:B0-----:R-:W-:Y:S01]  /*22230*/  IMAD.U32 R6, RZ, RZ, UR5 ;  /* 0x00000005ff067e24 */ /* 0x001fe2000f8e00ff */
[----:B------:R-:W-:Y:S01]  /*22240*/  MOV R7, UR4 ;  /* 0x0000000400077c02 */ /* 0x000fe20008000f00 */
[----:B--2---:R0:W-:Y:S04]  /*22250*/  STL [R1+0xc], R9 ;  /* 0x00000c0901007387 */ /* 0x0041e80000100800 */
[----:B---3--:R0:W-:Y:S01]  /*22260*/  STL [R1+0x44], R8 ;  /* 0x0000440801007387 */ /* 0x0081e20000100800 */
[----:B------:R-:W-:Y:S05]  /*22270*/  @P2 BRA `(.L_x_640) ;  /* 0x0000000000142947 */ /* 0x000fea0003800000 */
[----:B------:R-:W-:Y:S05]  /*22280*/  @!P0 BRA `(.L_x_640) ;  /* 0x0000000000108947 */ /* 0x000fea0003800000 */
[----:B0-----:R-:W2:Y:S04]  /*22290*/  LDG.E R8, desc[UR50][R2.64] ;  /* 0x0000003202087981 */ /* 0x001ea8000c1e1900 */
[----:B------:R-:W2:Y:S02]  /*222a0*/  LDG.E R2, desc[UR50][R2.64+0x4] ;  /* 0x0000043202027981 */ /* 0x000ea4000c1e1900 */
[----:B--2---:R-:W-:-:S05]  /*222b0*/  IMAD.IADD R2, R2, 0x1, -R8 ;  /* 0x0000000102027824 */ /* 0x004fca00078e0a08 */
[----:B------:R1:W-:Y:S02]  /*222c0*/  STL [R1+0x44], R2 ;  /* 0x0000440201007387 */ /* 0x0003e40000100800 */
.L_x_640:
[----:B------:R-:W-:Y:S01]  /*222d0*/  ULDC.64 UR4, c[0x0][0xa20] ;  /* 0x0002880000047ab9 */ /* 0x000fe20000000a00 */
[----:B------:R-:W-:Y:S01]  /*222e0*/  IMAD.MOV.U32 R33, RZ, RZ, R24 ;  /* 0x000000ffff217224 */ /* 0x000fe200078e0018 */
[----:B------:R-:W-:-:S04]  /*222f0*/  ISETP.NE.U32.AND P0, PT, RZ, UR4, PT ;  /* 0x00000004ff007c0c */ /* 0x000fc8000bf05070 */
[----:B------:R-:W-:-:S13]  /*22300*/  ISETP.NE.AND.EX P0, PT, RZ, UR5, PT, P0 ;  /* 0x00000005ff007c0c */ /* 0x000fda000bf05300 */
[----:B------:R-:W-:Y:S05]  /*22310*/  @!P0 BRA `(.L_x_641) ;  /* 0x0000000000108947 */ /* 0x000fea0003800000 */
[----:B-1----:R-:W-:-:S04]  /*22320*/  IADD3 R2, P0, R26, UR4, RZ ;  /* 0x000000041a027c10 */ /* 0x002fc8000ff1e0ff */
[----:B------:R-:W-:-:S05]  /*22330*/  IADD3.X R3, R27, UR5, RZ, P0, !PT ;  /* 0x000000051b037c10 */ /* 0x000fca00087fe4ff */
[----:B------:R2:W5:Y:S01]  /*22340*/  LDG.E R7, desc[UR50][R2.64] ;  /* 0x0000003202077981 */ /* 0x000562000c1e1900 */
[----:B------:R-:W-:Y:S05]  /*22350*/  BRA `(.L_x_642) ;  /* 0x0000000000247947 */ /* 0x000fea0003800000 */
.L_x_641:
[----:B------:R-:W-:Y:S02]  /*22360*/  ULDC.64 UR4, c[0x0][0xa08] ;  /* 0x0002820000047ab9 */ /* 0x000fe40000000a00 */
[----:B------:R-:W-:-:S04]  /*22370*/  ISETP.NE.U32.AND P0, PT, RZ, UR4, PT ;  /* 0x00000004ff007c0c */ /* 0x000fc8000bf05070 */
[----:B------:R-:W-:-:S13]  /*22380*/  ISETP.NE.AND.EX P0, PT, RZ, UR5, PT, P0 ;  /* 0x00000005ff007c0c */ /* 0x000fda000bf05300 */
[----:B------:R-:W-:Y:S05]  /*22390*/  @!P0 BRA `(.L_x_642) ;  /* 0x0000000000148947 */ /* 0x000fea0003800000 */
[----:B-1----:R-:W1:Y:S02]  /*223a0*/  LDC.64 R2, c[0x0][0xa08] ;  /* 0x00028200ff027b82 */ /* 0x002e640000000a00 */
[----:B-1----:R-:W-:-:S05]  /*223b0*/  IMAD.WIDE R2, R33, 0x4, R2 ;  /* 0x0000000421027825 */ /* 0x002fca00078e0202 */
[----:B------:R-:W2:Y:S04]  /*223c0*/  LDG.E R7, desc[UR50][R2.64] ;  /* 0x0000003202077981 */ /* 0x000ea8000c1e1900 */
[----:B------:R-:W2:Y:S02]  /*223d0*/  LDG.E R2, desc[UR50][R2.64+0x4] ;  /* 0x0000043202027981 */ /* 0x000ea4000c1e1900 */
[----:B--2---:R-:W-:-:S07]  /*223e0*/  IMAD.IADD R7, R2, 0x1, -R7 ;  /* 0x0000000102077824 */ /* 0x004fce00078e0a07 */
.L_x_642:
[----:B-12---:R-:W2:Y:S04]  /*223f0*/  @P1 LDG.E R2, desc[UR50][R4.64] ;  /* 0x0000003204021981 */ /* 0x006ea8000c1e1900 */
[----:B------:R-:W2:Y:S01]  /*22400*/  @P1 LDG.E R4, desc[UR50][R4.64+0x4] ;  /* 0x0000043204041981 */ /* 0x000ea2000c1e1900 */
[----:B-----5:R-:W-:Y:S01]  /*22410*/  IMAD.IADD R7, R7, 0x1, -R9 ;  /* 0x0000000107077824 */ /* 0x020fe200078e0a09 */
[----:B------:R-:W-:Y:S01]  /*22420*/  BSSY B0, `(.L_x_643) ;  /* 0x0000118000007945 */ /* 0x000fe20003800000 */
[----:B--2---:R-:W-:-:S05]  /*22430*/  @P1 IADD3 R6, -R2, R4, RZ ;  /* 0x0000000402061210 */ /* 0x004fca0007ffe1ff */
[----:B------:R-:W-:-:S04]  /*22440*/  IMAD.IADD R25, R7, 0x1, R6 ;  /* 0x0000000107197824 */ /* 0x000fc800078e0206 */
[----:B------:R-:W-:-:S04]  /*22450*/  VIADD R32, R25, 0x9f ;  /* 0x0000009f19207836 */ /* 0x000fc80000000000 */
[----:B------:R-:W-:-:S05]  /*22460*/  IMAD.HI R32, R32, 0x66666667, RZ ;  /* 0x6666666720207827 */ /* 0x000fca00078e02ff */
[----:B------:R-:W-:-:S04]  /*22470*/  SHF.R.U32.HI R2, RZ, 0x1f, R32 ;  /* 0x0000001fff027819 */ /* 0x000fc80000011620 */
[----:B------:R-:W-:-:S05]  /*22480*/  LEA.HI.SX32 R32, R32, R2, 0x1a ;  /* 0x0000000220207211 */ /* 0x000fca00078fd2ff */
[----:B------:R-:W-:Y:S01]  /*22490*/  IMAD R2, R32, 0xa0, -R7 ;  /* 0x000000a020027824 */ /* 0x000fe200078e0a07 */
[----:B------:R-:W-:-:S04]  /*224a0*/  IADD3 R7, -R7, RZ, RZ ;  /* 0x000000ff07077210 */ /* 0x000fc80007ffe1ff */
[----:B------:R-:W-:Y:S02]  /*224b0*/  VIMNMX R2, R2, R6, PT ;  /* 0x0000000602027248 */ /* 0x000fe40003fe0100 */
[----:B------:R-:W-:-:S04]  /*224c0*/  VIMNMX R7, RZ, R7, !PT ;  /* 0x00000007ff077248 */ /* 0x000fc80007fe0100 */
        /* <DEDUP_REMOVED lines=10> */
[----:B------:R-:W-:Y:S05]  /*22570*/  @!P2 BRA `(.L_x_644) ;  /* 0x000000100008a947 */ /* 0x000fea0003800000 */
[----:B------:R-:W-:Y:S01]  /*22580*/  UMOV UR4, 0xffffffff ;  /* 0xffffffff00047882 */ /* 0x000fe20000000000 */
[----:B------:R-:W-:Y:S02]  /*22590*/  SEL R2, R33, RZ, !P1 ;  /* 0x000000ff21027207 */ /* 0x000fe40004800000 */
[----:B------:R-:W-:Y:S05]  /*225a0*/  BRA.DIV UR4, `(.L_x_645) ;  /* 0x0000008a04587947 */ /* 0x000fea000b800000 */
[----:B------:R-:W1:Y:S02]  /*225b0*/  S2R R5, SR_TID.X ;  /* 0x0000000000057919 */ /* 0x000e640000002100 */
[----:B-1----:R-:W-:-:S04]  /*225c0*/  SHF.R.U32.HI R5, RZ, 0x5, R5 ;  /* 0x00000005ff057819 */ /* 0x002fc80000011605 */
[----:B------:R-:W-:-:S05]  /*225d0*/  LOP3.LUT R5, R5, 0x3, RZ, 0xc0, !PT ;  /* 0x0000000305057812 */ /* 0x000fca00078ec0ff */
[----:B------:R1:W2:Y:S02]  /*225e0*/  SHFL.IDX PT, R14, R5, RZ, 0x1f ;  /* 0x00001fff050e7589 */ /* 0x0002a400000e0000 */
.L_x_866:
[----:B--2---:R-:W-:Y:S02]  /*225f0*/  ISETP.NE.AND P0, PT, R14, RZ, PT ;  /* 0x000000ff0e00720c */ /* 0x004fe40003f05270 */
[----:B------:R-:W-:-:S11]  /*22600*/  PLOP3.LUT P6, PT, PT, PT, PT, 0x8, 0x0 ;  /* 0x000000000000781c */ /* 0x000fd60003fce170 */
[----:B------:R-:W-:Y:S05]  /*22610*/  @P0 BRA `(.L_x_646) ;  /* 0x00000000000c0947 */ /* 0x000fea0003800000 */
[----:B------:R-:W-:-:S03]  /*22620*/  UMOV UR4, 0xffffffff ;  /* 0xffffffff00047882 */ /* 0x000fc60000000000 */
[----:B------:R-:W-:Y:S05]  /*22630*/  BRA.DIV UR4, `(.L_x_647) ;  /* 0x0000008a04687947 */ /* 0x000fea000b800000 */
[----:B------:R-:W-:-:S13]  /*22640*/  ELECT P6, URZ, PT ;  /* 0x00000000003f782f */ /* 0x000fda00038c0000 */
.L_x_646:
[----:B-1----:R-:W2:Y:S01]  /*22650*/  LDL R5, [R1+0x48] ;  /* 0x0000480001057983 */ /* 0x002ea20000100800 */
[----:B------:R-:W-:Y:S01]  /*22660*/  BSSY B1, `(.L_x_648) ;  /* 0x0000008000017945 */ /* 0x000fe20003800000 */
[----:B--2---:R-:W-:-:S05]  /*22670*/  VIADD R5, R5, 0x1 ;  /* 0x0000000105057836 */ /* 0x004fca0000000000 */
[----:B------:R-:W-:-:S04]  /*22680*/  LEA.HI R6, R5, R5, RZ, 0x1 ;  /* 0x0000000505067211 */ /* 0x000fc800078f08ff */
[----:B------:R-:W-:-:S04]  /*22690*/  LOP3.LUT R6, R6, 0xfffffffe, RZ, 0xc0, !PT ;  /* 0xfffffffe06067812 */ /* 0x000fc800078ec0ff */
[----:B------:R-:W-:-:S04]  /*226a0*/  IADD3 R5, R5, -R6, RZ ;  /* 0x8000000605057210 */ /* 0x000fc80007ffe0ff */
[----:B------:R-:W-:-:S04]  /*226b0*/  SHF.L.U32 R5, R5, 0x1f, RZ ;  /* 0x0000001f05057819 */ /* 0x000fc800000006ff */
[----:B------:R-:W1:Y:S02]  /*226c0*/  SYNCS.PHASECHK.TRANS64.TRYWAIT P0, [R22+URZ+0x29820], R5 ;  /* 0x02982005160075a7 */ /* 0x000e64000800017f */
[----:B-1----:R-:W-:Y:S05]  /*226d0*/  @!P0 BRA `(.L_x_649) ;  /* 0x0000008800608947 */ /* 0x002fea0003800000 */
.L_x_869:
[----:B------:R-:W-:Y:S05]  /*226e0*/  BSYNC B1 ;  /* 0x0000000000017941 */ /* 0x000fea0003800000 */
.L_x_648:
[----:B------:R-:W-:Y:S04]  /*226f0*/  BSSY B1, `(.L_x_650) ;  /* 0x000006c000017945 */ /* 0x000fe80003800000 */
[----:B------:R-:W-:Y:S05]  /*22700*/  @!P6 BRA `(.L_x_651) ;  /* 0x0000000400a8e947 */ /* 0x000fea0003800000 */
[----:B0-----:R-:W-:Y:S01]  /*22710*/  IMAD R9, R28, 0x8, R22 ;  /* 0x000000081c097824 */ /* 0x001fe200078e0216 */
[----:B------:R-:W-:Y:S01]  /*22720*/  SHF.L.U32 R8, R35, 0x1f, RZ ;  /* 0x0000001f23087819 */ /* 0x000fe200000006ff */
[----:B------:R-:W0:Y:S01]  /*22730*/  S2R R6, SR_TID.X ;  /* 0x0000000000067919 */ /* 0x000e220000002100 */
[----:B------:R-:W-:Y:S02]  /*22740*/  BSSY B2, `(.L_x_652) ;  /* 0x0000005000027945 */ /* 0x000fe40003800000 */
[----:B------:R-:W2:Y:S01]  /*22750*/  SYNCS.PHASECHK.TRANS64.TRYWAIT P0, [R9+URZ+0x298a0], R8 ;  /* 0x0298a008090075a7 */ /* 0x000ea2000800017f */
[----:B0-----:R-:W-:-:S04]  /*22760*/  LOP3.LUT R6, R6, 0x7f, RZ, 0xc0, !PT ;  /* 0x0000007f06067812 */ /* 0x001fc800078ec0ff */
[----:B------:R-:W-:Y:S01]  /*22770*/  ISETP.NE.AND P1, PT, R6, RZ, PT ;  /* 0x000000ff0600720c */ /* 0x000fe20003f25270 */
[----:B--2---:R-:W-:-:S12]  /*22780*/  @!P0 BRA `(.L_x_653) ;  /* 0x0000008800488947 */ /* 0x004fd80003800000 */
.L_x_870:
[----:B------:R-:W-:Y:S05]  /*22790*/  BSYNC B2 ;  /* 0x0000000000027941 */ /* 0x000fea0003800000 */
.L_x_652:
[----:B------:R-:W-:Y:S04]  /*227a0*/  BSSY B2, `(.L_x_654) ;  /* 0x0000009000027945 */ /* 0x000fe80003800000 */
[----:B------:R-:W-:Y:S05]  /*227b0*/  @P1 BRA `(.L_x_655) ;  /* 0x00000000001c1947 */ /* 0x000fea0003800000 */
[----:B-1----:R-:W1:Y:S02]  /*227c0*/  S2R R5, SR_TID.X ;  /* 0x0000000000057919 */ /* 0x002e640000002100 */
[----:B-1----:R-:W-:Y:S01]  /*227d0*/  LOP3.LUT R6, R5, 0x1f, RZ, 0xc0, !PT ;  /* 0x0000001f05067812 */ /* 0x002fe200078ec0ff */
[----:B------:R-:W-:-:S03]  /*227e0*/  IMAD.MOV.U32 R5, RZ, RZ, 0x7800 ;  /* 0x00007800ff057424 */ /* 0x000fc600078e00ff */
[----:B------:R-:W-:Y:S01]  /*227f0*/  ISETP.NE.AND P0, PT, R6, RZ, PT ;  /* 0x000000ff0600720c */ /* 0x000fe20003f05270 */
[----:B------:R2:W-:-:S12]  /*22800*/  SYNCS.ARRIVE.TRANS64 RZ, [R9+URZ+0x29890], R5 ;  /* 0x0298900509ff79a7 */ /* 0x0005d8000800003f */
[----:B--2---:R-:W-:Y:S05]  /*22810*/  @!P0 BRA `(.L_x_655) ;  /* 0x0000000000048947 */ /* 0x004fea0003800000 */
[----:B------:R-:W-:Y:S01]  /*22820*/  BPT.TRAP 0x1 ;  /* 0x000000040000795c */ /* 0x000fe20000300000 */
.L_x_655:
[----:B------:R-:W-:Y:S05]  /*22830*/  BSYNC B2 ;  /* 0x0000000000027941 */ /* 0x000fea0003800000 */
.L_x_654:
[----:B------:R-:W-:Y:S01]  /*22840*/  IMAD.MOV.U32 R11, RZ, RZ, RZ ;  /* 0x000000ffff0b7224 */ /* 0x000fe200078e00ff */
[----:B------:R-:W-:Y:S01]  /*22850*/  UIADD3 UR4, UP0, UR40, 0x570, URZ ;  /* 0x0000057028047890 */ /* 0x000fe2000ff1e03f */
[----:B------:R-:W-:Y:S01]  /*22860*/  IMAD R6, R3, 0xa0, R0 ;  /* 0x000000a003067824 */ /* 0x000fe200078e0200 */
[----:B------:R-:W-:Y:S01]  /*22870*/  PLOP3.LUT P0, PT, PT, PT, PT, 0x80, 0x0 ;  /* 0x000000000000781c */ /* 0x000fe20003f0f070 */
[----:B------:R-:W-:Y:S01]  /*22880*/  IMAD R7, R28, 0x7800, R22 ;  /* 0x000078001c077824 */ /* 0x000fe200078e0216 */
[----:B------:R-:W-:Y:S01]  /*22890*/  R2UR UR10, R11 ;  /* 0x000000000b0a72ca */ /* 0x000fe200000e0000 */
[----:B-1----:R-:W-:Y:S01]  /*228a0*/  VIADD R5, R9, 0x29890 ;  /* 0x0002989009057836 */ /* 0x002fe20000000000 */
[----:B------:R-:W-:Y:S01]  /*228b0*/  IADD3 R6, R6, -0xa0, RZ ;  /* 0xffffff6006067810 */ /* 0x000fe20007ffe0ff */
[----:B------:R-:W-:Y:S01]  /*228c0*/  VIADD R10, R7, 0x1a400 ;  /* 0x0001a400070a7836 */ /* 0x000fe20000000000 */
[----:B------:R-:W-:Y:S01]  /*228d0*/  UIADD3.X UR5, URZ, UR41, URZ, UP0, !UPT ;  /* 0x000000293f057290 */ /* 0x000fe200087fe43f */
[----:B------:R-:W-:Y:S01]  /*228e0*/  UMOV UR6, 0x0 ;  /* 0x0000000000067882 */ /* 0x000fe20000000000 */
[----:B------:R-:W-:-:S10]  /*228f0*/  UMOV UR7, 0x12f00000 ;  /* 0x12f0000000077882 */ /* 0x000fd40000000000 */
.L_x_656:
[----:B------:R-:W-:-:S13]  /*22900*/  @P0 ELECT P2, URZ, PT ;  /* 0x00000000003f082f */ /* 0x000fda0003840000 */
[----:B------:R-:W-:Y:S02]  /*22910*/  @P2 R2UR UR13, R2 ;  /* 0x00000000020d22ca */ /* 0x000fe400000e0000 */
[----:B------:R-:W-:Y:S02]  /*22920*/  @P2 R2UR UR12, R18 ;  /* 0x00000000120c22ca */ /* 0x000fe400000e0000 */
[----:B------:R-:W-:Y:S02]  /*22930*/  @P2 R2UR UR11, R6 ;  /* 0x00000000060b22ca */ /* 0x000fe400000e0000 */
[----:B------:R-:W-:Y:S02]  /*22940*/  @P2 R2UR UR9, R5 ;  /* 0x00000000050922ca */ /* 0x000fe400000e0000 */
[----:B------:R-:W-:Y:S02]  /*22950*/  @P2 R2UR UR8, R10 ;  /* 0x000000000a0822ca */ /* 0x000fe400000e0000 */
[----:B------:R-:W-:-:S02]  /*22960*/  @P2 PLOP3.LUT P0, PT, P2, PT, PT, 0x8, 0x0 ;  /* 0x000000000000281c */ /* 0x000fc4000170e170 */
[----:B------:R-:W-:-:S09]  /*22970*/  PLOP3.LUT P2, PT, PT, PT, PT, 0x8, 0x0 ;  /* 0x000000000000781c */ /* 0x000fd20003f4e170 */
[----:B------:R1:W-:Y:S02]  /*22980*/  UTMALDG.4D [UR8], [UR4], desc[UR6] ;  /* 0x00000608040075b4 */ /* 0x0003e40008019000 */
[----:B-1----:R-:W-:Y:S05]  /*22990*/  @P0 BRA.U.ANY `(.L_x_656) ;  /* 0xfffffffd00d80947 */ /* 0x002fea000393ffff */
[----:B------:R-:W-:Y:S01]  /*229a0*/  PLOP3.LUT P0, PT, PT, PT, PT, 0x80, 0x0 ;  /* 0x000000000000781c */ /* 0x000fe20003f0f070 */
[----:B------:R-:W-:Y:S01]  /*229b0*/  VIADD R10, R7, 0x1cc00 ;  /* 0x0001cc00070a7836 */ /* 0x000fe20000000000 */
[----:B------:R-:W-:Y:S01]  /*229c0*/  UMOV UR6, 0x0 ;  /* 0x0000000000067882 */ /* 0x000fe20000000000 */
[----:B------:R-:W-:Y:S01]  /*229d0*/  UMOV UR7, 0x12f00000 ;  /* 0x12f0000000077882 */ /* 0x000fe20000000000 */
[----:B------:R-:W-:-:S09]  /*229e0*/  UMOV UR10, 0x40 ;  /* 0x00000040000a7882 */ /* 0x000fd20000000000 */
.L_x_657:
        /* <DEDUP_REMOVED lines=11> */
[----:B------:R-:W-:Y:S01]  /*22aa0*/  UMOV UR6, 0x0 ;  /* 0x0000000000067882 */ /* 0x000fe20000000000 */
[----:B------:R-:W-:Y:S01]  /*22ab0*/  IADD3 R7, R7, 0x1f400, RZ ;  /* 0x0001f40007077810 */ /* 0x000fe20007ffe0ff */
[----:B------:R-:W-:Y:S01]  /*22ac0*/  UMOV UR7, 0x12f00000 ;  /* 0x12f0000000077882 */ /* 0x000fe20000000000 */
[----:B------:R-:W-:-:S09]  /*22ad0*/  UMOV UR10, 0x80 ;  /* 0x00000080000a7882 */ /* 0x000fd20000000000 */
.L_x_658:
        /* <DEDUP_REMOVED lines=10> */
[----:B------:R-:W1:Y:S01]  /*22b80*/  SYNCS.PHASECHK.TRANS64.TRYWAIT P0, [R9+URZ+0x298c0], R8 ;  /* 0x0298c008090075a7 */ /* 0x000e62000800017f */
[----:B------:R-:W-:Y:S04]  /*22b90*/  BSSY B2, `(.L_x_659) ;  /* 0x0000002000027945 */ /* 0x000fe80003800000 */
[----:B-1----:R-:W-:Y:S05]  /*22ba0*/  @!P0 BRA `(.L_x_660) ;  /* 0x0000008400548947 */ /* 0x002fea0003800000 */
.L_x_871:
[----:B------:R-:W-:Y:S05]  /*22bb0*/  BSYNC B2 ;  /* 0x0000000000027941 */ /* 0x000fea0003800000 */
.L_x_659:
[----:B------:R-:W-:Y:S01]  /*22bc0*/  BSSY B2, `(.L_x_661) ;  /* 0x000000b000027945 */ /* 0x000fe20003800000 */
[----:B------:R-:W-:Y:S02]  /*22bd0*/  IMAD.MOV.U32 R12, RZ, RZ, 0x0 ;  /* 0x00000000ff0c7424 */ /* 0x000fe400078e00ff */
[----:B------:R-:W-:Y:S01]  /*22be0*/  IMAD.MOV.U32 R13, RZ, RZ, 0x12f00000 ;  /* 0x12f00000ff0d7424 */ /* 0x000fe200078e00ff */
[----:B------:R-:W-:Y:S06]  /*22bf0*/  @P1 BRA `(.L_x_662) ;  /* 0x00000000001c1947 */ /* 0x000fec0003800000 */
[----:B------:R-:W2:Y:S02]  /*22c00*/  S2R R5, SR_TID.X ;  /* 0x0000000000057919 */ /* 0x000ea40000002100 */
[----:B--2---:R-:W-:Y:S01]  /*22c10*/  LOP3.LUT R7, R5, 0x1f, RZ, 0xc0, !PT ;  /* 0x0000001f05077812 */ /* 0x004fe200078ec0ff */
[----:B------:R-:W-:-:S03]  /*22c20*/  IMAD.MOV.U32 R5, RZ, RZ, 0x5000 ;  /* 0x00005000ff057424 */ /* 0x000fc600078e00ff */
[----:B------:R-:W-:Y:S01]  /*22c30*/  ISETP.NE.AND P0, PT, R7, RZ, PT ;  /* 0x000000ff0700720c */ /* 0x000fe20003f05270 */
[----:B------:R2:W-:-:S12]  /*22c40*/  SYNCS.ARRIVE.TRANS64 RZ, [R9+URZ+0x298b0], R5 ;  /* 0x0298b00509ff79a7 */ /* 0x0005d8000800003f */
[----:B--2---:R-:W-:Y:S05]  /*22c50*/  @!P0 BRA `(.L_x_662) ;  /* 0x0000000000048947 */ /* 0x004fea0003800000 */
[----:B------:R-:W-:Y:S01]  /*22c60*/  BPT.TRAP 0x1 ;  /* 0x000000040000795c */ /* 0x000fe20000300000 */
.L_x_662:
[----:B------:R-:W-:Y:S05]  /*22c70*/  BSYNC B2 ;  /* 0x0000000000027941 */ /* 0x000fea0003800000 */
.L_x_661:
[----:B------:R-:W-:Y:S01]  /*22c80*/  R2UR UR10, R11 ;  /* 0x000000000b0a72ca */ /* 0x000fe200000e0000 */
[----:B------:R-:W-:Y:S01]  /*22c90*/  IMAD R5, R28, 0x5000, R22 ;  /* 0x000050001c057824 */ /* 0x000fe200078e0216 */
[----:B------:R-:W-:Y:S01]  /*22ca0*/  R2UR UR6, R12 ;  /* 0x000000000c0672ca */ /* 0x000fe200000e0000 */
[----:B------:R-:W-:Y:S01]  /*22cb0*/  UIADD3 UR4, UP0, UR40, 0x670, URZ ;  /* 0x0000067028047890 */ /* 0x000fe2000ff1e03f */
[----:B------:R-:W-:Y:S01]  /*22cc0*/  R2UR UR7, R13 ;  /* 0x000000000d0772ca */ /* 0x000fe200000e0000 */
[----:B------:R-:W-:Y:S01]  /*22cd0*/  VIADD R5, R5, 0xa400 ;  /* 0x0000a40005057836 */ /* 0x000fe20000000000 */
[----:B------:R-:W-:Y:S01]  /*22ce0*/  PLOP3.LUT P0, PT, PT, PT, PT, 0x80, 0x0 ;  /* 0x000000000000781c */ /* 0x000fe20003f0f070 */
[----:B------:R-:W-:Y:S01]  /*22cf0*/  UIADD3.X UR5, URZ, UR41, URZ, UP0, !UPT ;  /* 0x000000293f057290 */ /* 0x000fe200087fe43f */
[----:B01----:R-:W-:-:S11]  /*22d00*/  IADD3 R9, R9, 0x298b0, RZ ;  /* 0x000298b009097810 */ /* 0x003fd60007ffe0ff */
.L_x_663:
        /* <DEDUP_REMOVED lines=9> */
[----:B--2---:R-:W-:Y:S05]  /*22da0*/  @P0 BRA.U.ANY `(.L_x_663) ;  /* 0xfffffffd00d80947 */ /* 0x004fea000393ffff */
.L_x_651:
[----:B------:R-:W-:Y:S05]  /*22db0*/  BSYNC B1 ;  /* 0x0000000000017941 */ /* 0x000fea0003800000 */
.L_x_650:
[----:B0-----:R-:W-:Y:S01]  /*22dc0*/  VIADD R9, R3, 0xfffffffe ;  /* 0xfffffffe03097836 */ /* 0x001fe20000000000 */
[----:B------:R-:W-:Y:S01]  /*22dd0*/  PLOP3.LUT P0, PT, PT, PT, PT, 0x8, 0x0 ;  /* 0x000000000000781c */ /* 0x000fe20003f0e170 */
[----:B------:R-:W-:-:S03]  /*22de0*/  VIADD R28, R28, 0x1 ;  /* 0x000000011c1c7836 */ /* 0x000fc60000000000 */
[----:B------:R-:W-:Y:S02]  /*22df0*/  ISETP.GE.AND P2, PT, R9, R4, PT ;  /* 0x000000040900720c */ /* 0x000fe40003f46270 */
[----:B------:R-:W-:-:S04]  /*22e00*/  ISETP.NE.AND P1, PT, R28, 0x2, PT ;  /* 0x000000021c00780c */ /* 0x000fc80003f25270 */
[----:B------:R-:W-:Y:S02]  /*22e10*/  SEL R3, RZ, 0x1, P1 ;  /* 0x00000001ff037807 */ /* 0x000fe40000800000 */
[----:B------:R-:W-:Y:S02]  /*22e20*/  SEL R28, R28, RZ, P1 ;  /* 0x000000ff1c1c7207 */ /* 0x000fe40000800000 */
[----:B------:R-:W-:-:S03]  /*22e30*/  LOP3.LUT R35, R35, R3, RZ, 0x3c, !PT ;  /* 0x0000000323237212 */ /* 0x000fc600078e3cff */
[----:B------:R-:W-:Y:S05]  /*22e40*/  @!P2 BRA `(.L_x_644) ;  /* 0x0000000400d4a947 */ /* 0x000fea0003800000 */
.L_x_678:
[----:B------:R-:W-:Y:S05]  /*22e50*/  YIELD ;  /* 0x0000000000007946 */ /* 0x000fea0003800000 */
[----:B------:R-:W-:Y:S04]  /*22e60*/  BSSY B1, `(.L_x_664) ;  /* 0x000006b000017945 */ /* 0x000fe80003800000 */
[----:B------:R-:W-:Y:S05]  /*22e70*/  @!P6 BRA `(.L_x_665) ;  /* 0x0000000400a4e947 */ /* 0x000fea0003800000 */
[----:B------:R-:W-:Y:S01]  /*22e80*/  LEA R8, R28, R22, 0x3 ;  /* 0x000000161c087211 */ /* 0x000fe200078e18ff */
[----:B------:R-:W0:Y:S01]  /*22e90*/  S2R R3, SR_TID.X ;  /* 0x0000000000037919 */ /* 0x000e220000002100 */
[----:B------:R-:W-:Y:S01]  /*22ea0*/  SHF.L.U32 R7, R35, 0x1f, RZ ;  /* 0x0000001f23077819 */ /* 0x000fe200000006ff */
[----:B------:R-:W-:Y:S03]  /*22eb0*/  BSSY B2, `(.L_x_666) ;  /* 0x0000005000027945 */ /* 0x000fe60003800000 */
[----:B------:R-:W2:Y:S01]  /*22ec0*/  SYNCS.PHASECHK.TRANS64.TRYWAIT P1, [R8+URZ+0x298a0], R7 ;  /* 0x0298a007080075a7 */ /* 0x000ea2000802017f */
[----:B0-----:R-:W-:-:S04]  /*22ed0*/  LOP3.LUT R3, R3, 0x7f, RZ, 0xc0, !PT ;  /* 0x0000007f03037812 */ /* 0x001fc800078ec0ff */
[----:B------:R-:W-:Y:S01]  /*22ee0*/  ISETP.NE.AND P2, PT, R3, RZ, PT ;  /* 0x000000ff0300720c */ /* 0x000fe20003f45270 */
[----:B--2---:R-:W-:-:S12]  /*22ef0*/  @!P1 BRA `(.L_x_667) ;  /* 0x0000008000949947 */ /* 0x004fd80003800000 */
.L_x_872:
[----:B------:R-:W-:Y:S05]  /*22f00*/  BSYNC B2 ;  /* 0x0000000000027941 */ /* 0x000fea0003800000 */
.L_x_666:
[----:B------:R-:W-:Y:S04]  /*22f10*/  BSSY B2, `(.L_x_668) ;  /* 0x0000009000027945 */ /* 0x000fe80003800000 */
[----:B------:R-:W-:Y:S05]  /*22f20*/  @P2 BRA `(.L_x_669) ;  /* 0x00000000001c2947 */ /* 0x000fea0003800000 */
[----:B------:R-:W1:Y:S02]  /*22f30*/  S2R R3, SR_TID.X ;  /* 0x0000000000037919 */ /* 0x000e640000002100 */
[----:B-1----:R-:W-:Y:S01]  /*22f40*/  LOP3.LUT R5, R3, 0x1f, RZ, 0xc0, !PT ;  /* 0x0000001f03057812 */ /* 0x002fe200078ec0ff */
[----:B------:R-:W-:-:S03]  /*22f50*/  IMAD.MOV.U32 R3, RZ, RZ, 0x7800 ;  /* 0x00007800ff037424 */ /* 0x000fc600078e00ff */
[----:B------:R-:W-:Y:S01]  /*22f60*/  ISETP.NE.AND P1, PT, R5, RZ, PT ;  /* 0x000000ff0500720c */ /* 0x000fe20003f25270 */
[----:B------:R2:W-:-:S12]  /*22f70*/  SYNCS.ARRIVE.TRANS64 RZ, [R8+URZ+0x29890], R3 ;  /* 0x0298900308ff79a7 */ /* 0x0005d8000800003f */
[----:B--2---:R-:W-:Y:S05]  /*22f80*/  @!P1 BRA `(.L_x_669) ;  /* 0x0000000000049947 */ /* 0x004fea0003800000 */
[----:B------:R-:W-:Y:S01]  /*22f90*/  BPT.TRAP 0x1 ;  /* 0x000000040000795c */ /* 0x000fe20000300000 */
.L_x_669:
[----:B------:R-:W-:Y:S05]  /*22fa0*/  BSYNC B2 ;  /* 0x0000000000027941 */ /* 0x000fea0003800000 */
.L_x_668:
[----:B------:R-:W-:Y:S01]  /*22fb0*/  IMAD.MOV.U32 R11, RZ, RZ, RZ ;  /* 0x000000ffff0b7224 */ /* 0x000fe200078e00ff */
[----:B------:R-:W-:Y:S01]  /*22fc0*/  UIADD3 UR4, UP0, UR40, 0x570, URZ ;  /* 0x0000057028047890 */ /* 0x000fe2000ff1e03f */
[----:B------:R-:W-:Y:S01]  /*22fd0*/  IMAD R6, R28, 0x7800, R22 ;  /* 0x000078001c067824 */ /* 0x000fe200078e0216 */
[----:B------:R-:W-:Y:S01]  /*22fe0*/  PLOP3.LUT P1, PT, PT, PT, PT, 0x80, 0x0 ;  /* 0x000000000000781c */ /* 0x000fe20003f2f070 */
[----:B-1----:R-:W-:Y:S01]  /*22ff0*/  IMAD R5, R9, 0xa0, R0 ;  /* 0x000000a009057824 */ /* 0x002fe200078e0200 */
[----:B------:R-:W-:Y:S01]  /*23000*/  R2UR UR10, R11 ;  /* 0x000000000b0a72ca */ /* 0x000fe200000e0000 */
[----:B------:R-:W-:Y:S01]  /*23010*/  VIADD R3, R8, 0x29890 ;  /* 0x0002989008037836 */ /* 0x000fe20000000000 */
[----:B------:R-:W-:Y:S01]  /*23020*/  IADD3 R10, R6, 0x1a400, RZ ;  /* 0x0001a400060a7810 */ /* 0x000fe20007ffe0ff */
[----:B------:R-:W-:Y:S01]  /*23030*/  UIADD3.X UR5, URZ, UR41, URZ, UP0, !UPT ;  /* 0x000000293f057290 */ /* 0x000fe200087fe43f */
[----:B------:R-:W-:Y:S01]  /*23040*/  UMOV UR6, 0x0 ;  /* 0x0000000000067882 */ /* 0x000fe20000000000 */
[----:B------:R-:W-:-:S10]  /*23050*/  UMOV UR7, 0x12f00000 ;  /* 0x12f0000000077882 */ /* 0x000fd40000000000 */
.L_x_670:
        /* <DEDUP_REMOVED lines=15> */
.L_x_671:
        /* <DEDUP_REMOVED lines=15> */
.L_x_672:
        /* <DEDUP_REMOVED lines=13> */
.L_x_873:
[----:B------:R-:W-:Y:S05]  /*23310*/  BSYNC B2 ;  /* 0x0000000000027941 */ /* 0x000fea0003800000 */
.L_x_673:
[----:B------:R-:W-:Y:S01]  /*23320*/  BSSY B2, `(.L_x_675) ;  /* 0x000000b000027945 */ /* 0x000fe20003800000 */
[----:B------:R-:W-:Y:S01]  /*23330*/  IMAD.MOV.U32 R6, RZ, RZ, 0x0 ;  /* 0x00000000ff067424 */ /* 0x000fe200078e00ff */
[----:B01----:R-:W-:Y:S02]  /*23340*/  MOV R7, 0x12f00000 ;  /* 0x12f0000000077802 */ /* 0x003fe40000000f00 */
[----:B------:R-:W-:Y:S05]  /*23350*/  @P2 BRA `(.L_x_676) ;  /* 0x00000000001c2947 */ /* 0x000fea0003800000 */
[----:B------:R-:W0:Y:S02]  /*23360*/  S2R R3, SR_TID.X ;  /* 0x0000000000037919 */ /* 0x000e240000002100 */
[----:B0-----:R-:W-:Y:S01]  /*23370*/  LOP3.LUT R10, R3, 0x1f, RZ, 0xc0, !PT ;  /* 0x0000001f030a7812 */ /* 0x001fe200078ec0ff */
[----:B------:R-:W-:-:S03]  /*23380*/  IMAD.MOV.U32 R3, RZ, RZ, 0x5000 ;  /* 0x00005000ff037424 */ /* 0x000fc600078e00ff */
[----:B------:R-:W-:Y:S01]  /*23390*/  ISETP.NE.AND P1, PT, R10, RZ, PT ;  /* 0x000000ff0a00720c */ /* 0x000fe20003f25270 */
[----:B------:R0:W-:-:S12]  /*233a0*/  SYNCS.ARRIVE.TRANS64 RZ, [R8+URZ+0x298b0], R3 ;  /* 0x0298b00308ff79a7 */ /* 0x0001d8000800003f */
[----:B0-----:R-:W-:Y:S05]  /*233b0*/  @!P1 BRA `(.L_x_676) ;  /* 0x0000000000049947 */ /* 0x001fea0003800000 */
[----:B------:R-:W-:Y:S01]  /*233c0*/  BPT.TRAP 0x1 ;  /* 0x000000040000795c */ /* 0x000fe20000300000 */
.L_x_676:
[----:B------:R-:W-:Y:S05]  /*233d0*/  BSYNC B2 ;  /* 0x0000000000027941 */ /* 0x000fea0003800000 */
.L_x_675:
[----:B------:R-:W-:Y:S01]  /*233e0*/  R2UR UR10, R11 ;  /* 0x000000000b0a72ca */ /* 0x000fe200000e0000 */
[----:B------:R-:W-:Y:S01]  /*233f0*/  IMAD R3, R28, 0x5000, R22 ;  /* 0x000050001c037824 */ /* 0x000fe200078e0216 */
[----:B------:R-:W-:Y:S01]  /*23400*/  R2UR UR6, R6 ;  /* 0x00000000060672ca */ /* 0x000fe200000e0000 */
[----:B------:R-:W-:Y:S01]  /*23410*/  UIADD3 UR4, UP0, UR40, 0x670, URZ ;  /* 0x0000067028047890 */ /* 0x000fe2000ff1e03f */
[----:B------:R-:W-:Y:S01]  /*23420*/  R2UR UR7, R7 ;  /* 0x00000000070772ca */ /* 0x000fe200000e0000 */
[----:B------:R-:W-:Y:S01]  /*23430*/  VIADD R8, R8, 0x298b0 ;  /* 0x000298b008087836 */ /* 0x000fe20000000000 */
[----:B------:R-:W-:Y:S01]  /*23440*/  PLOP3.LUT P1, PT, PT, PT, PT, 0x80, 0x0 ;  /* 0x000000000000781c */ /* 0x000fe20003f2f070 */
[----:B------:R-:W-:Y:S01]  /*23450*/  VIADD R3, R3, 0xa400 ;  /* 0x0000a40003037836 */ /* 0x000fe20000000000 */
[----:B------:R-:W-:-:S12]  /*23460*/  UIADD3.X UR5, URZ, UR41, URZ, UP0, !UPT ;  /* 0x000000293f057290 */ /* 0x000fd800087fe43f */
.L_x_677:
        /* <DEDUP_REMOVED lines=9> */
[----:B0-----:R-:W-:Y:S05]  /*23500*/  @P1 BRA.U.ANY `(.L_x_677) ;  /* 0xfffffffd00d81947 */ /* 0x001fea000393ffff */
.L_x_665:
[----:B------:R-:W-:Y:S05]  /*23510*/  BSYNC B1 ;  /* 0x0000000000017941 */ /* 0x000fea0003800000 */
.L_x_664:
[C---:B------:R-:W-:Y:S01]  /*23520*/  ISETP.GT.AND P2, PT, R9.reuse, R4, PT ;  /* 0x000000040900720c */ /* 0x040fe20003f44270 */
[----:B------:R-:W-:Y:S01]  /*23530*/  VIADD R9, R9, 0xffffffff ;  /* 0xffffffff09097836 */ /* 0x000fe20000000000 */
[----:B------:R-:W-:-:S04]  /*23540*/  IADD3 R28, R28, 0x1, RZ ;  /* 0x000000011c1c7810 */ /* 0x000fc80007ffe0ff */
[----:B------:R-:W-:-:S04]  /*23550*/  ISETP.NE.AND P1, PT, R28, 0x2, PT ;  /* 0x000000021c00780c */ /* 0x000fc80003f25270 */
[----:B------:R-:W-:Y:S02]  /*23560*/  SEL R3, RZ, 0x1, P1 ;  /* 0x00000001ff037807 */ /* 0x000fe40000800000 */
[----:B------:R-:W-:Y:S02]  /*23570*/  SEL R28, R28, RZ, P1 ;  /* 0x000000ff1c1c7207 */ /* 0x000fe40000800000 */
[----:B------:R-:W-:Y:S01]  /*23580*/  LOP3.LUT R35, R35, R3, RZ, 0x3c, !PT ;  /* 0x0000000323237212 */ /* 0x000fe200078e3cff */
[----:B------:R-:W-:Y:S06]  /*23590*/  @P2 BRA `(.L_x_678) ;  /* 0xfffffff8002c2947 */ /* 0x000fec000383ffff */
.L_x_644:
[----:B------:R-:W-:Y:S05]  /*235a0*/  BSYNC B0 ;  /* 0x0000000000007941 */ /* 0x000fea0003800000 */
.L_x_643:
[----:B------:R-:W-:Y:S05]  /*235b0*/  @!P0 WARPSYNC.ALL ;  /* 0x0000000000008948 */ /* 0x000fea0003800000 */
[----:B------:R-:W-:Y:S01]  /*235c0*/  @!P0 BAR.SYNC.DEFER_BLOCKING 0xc, 0x180 ;  /* 0x0306000000008b1d */ /* 0x000fe20000010000 */
[----:B------:R-:W-:-:S13]  /*235d0*/  ISETP.GT.AND P0, PT, R25, RZ, PT ;  /* 0x000000ff1900720c */ /* 0x000fda0003f04270 */
[----:B------:R-:W-:Y:S05]  /*235e0*/  @P0 BRA `(.L_x_679) ;  /* 0x0000000000440947 */ /* 0x000fea0003800000 */
[----:B------:R-:W2:Y:S02]  /*235f0*/  S2R R3, SR_TID.X ;  /* 0x0000000000037919 */ /* 0x000ea40000002100 */
[----:B--2---:R-:W-:-:S04]  /*23600*/  LOP3.LUT R3, R3, 0x7f, RZ, 0xc0, !PT ;  /* 0x0000007f03037812 */ /* 0x004fc800078ec0ff */
[----:B------:R-:W-:-:S13]  /*23610*/  ISETP.NE.AND P0, PT, R3, RZ, PT ;  /* 0x000000ff0300720c */ /* 0x000fda0003f05270 */
[----:B------:R-:W-:Y:S05]  /*23620*/  @P0 BRA `(.L_x_680) ;  /* 0x0000004400ec0947 */ /* 0x000fea0003800000 */
[----:B-1----:R-:W1:Y:S01]  /*23630*/  S2R R5, SR_LANEID ;  /* 0x0000000000057919 */ /* 0x002e620000000000 */
[----:B------:R-:W-:Y:S01]  /*23640*/  VOTEU.ANY UR4, UPT, PT ;  /* 0x0000000000047886 */ /* 0x000fe200038e0100 */
[----:B------:R-:W2:Y:S01]  /*23650*/  LDC.64 R2, c[0x0][0xc60] ;  /* 0x00031800ff027b82 */ /* 0x000ea20000000a00 */
[----:B------:R-:W1:Y:S02]  /*23660*/  FLO.U32 R0, UR4 ;  /* 0x0000000400007d00 */ /* 0x000e6400080e0000 */
[----:B-1----:R-:W-:-:S06]  /*23670*/  ISETP.EQ.U32.AND P0, PT, R0, R5, PT ;  /* 0x000000050000720c */ /* 0x002fcc0003f02070 */
[----:B------:R-:W2:Y:S07]  /*23680*/  POPC R5, UR4 ;  /* 0x0000000400057d09 */ /* 0x000eae0008000000 */
[----:B--2---:R-:W2:Y:S01]  /*23690*/  @P0 ATOMG.E.ADD.STRONG.GPU PT, R3, desc[UR50][R2.64], R5 ;  /* 0x00000005020309a8 */ /* 0x004ea200081ee1f2 */
[----:B------:R-:W1:Y:S02]  /*236a0*/  S2R R4, SR_LTMASK ;  /* 0x0000000000047919 */ /* 0x000e640000003900 */
[----:B-1----:R-:W-:-:S04]  /*236b0*/  LOP3.LUT R4, R4, UR4, RZ, 0xc0, !PT ;  /* 0x0000000404047c12 */ /* 0x002fc8000f8ec0ff */
[----:B------:R-:W1:Y:S01]  /*236c0*/  POPC R7, R4 ;  /* 0x0000000400077309 */ /* 0x000e620000000000 */
[----:B--2---:R-:W1:Y:S02]  /*236d0*/  SHFL.IDX PT, R0, R3, R0, 0x1f ;  /* 0x00001f0003007589 */ /* 0x004e6400000e0000 */
[----:B-1----:R-:W-:Y:S01]  /*236e0*/  IADD3 R16, R0, UR38, R7 ;  /* 0x0000002600107c10 */ /* 0x002fe2000fffe007 */
[----:B------:R-:W-:Y:S06]  /*236f0*/  BRA `(.L_x_680) ;  /* 0x0000004400b87947 */ /* 0x000fec0003800000 */
.L_x_679:
        /* <DEDUP_REMOVED lines=8> */
[----:B------:R-:W-:Y:S01]  /*23780*/  IMAD.U32 R4, RZ, RZ, UR6 ;  /* 0x00000006ff047e24 */ /* 0x000fe2000f8e00ff */
[----:B-1----:R-:W-:Y:S01]  /*23790*/  MOV R5, UR7 ;  /* 0x0000000700057c02 */ /* 0x002fe20008000f00 */
[----:B------:R-:W1:Y:S01]  /*237a0*/  LDC.64 R2, c[0x4][R2] ;  /* 0x0100000002027b82 */ /* 0x000e620000000a00 */
[----:B------:R-:W-:Y:S01]  /*237b0*/  IMAD.U32 R6, RZ, RZ, UR8 ;  /* 0x00000008ff067e24 */ /* 0x000fe2000f8e00ff */
[----:B------:R-:W-:Y:S01]  /*237c0*/  MOV R11, UR5 ;  /* 0x00000005000b7c02 */ /* 0x000fe20008000f00 */
[----:B------:R-:W-:Y:S02]  /*237d0*/  IMAD.U32 R7, RZ, RZ, UR9 ;  /* 0x00000009ff077e24 */ /* 0x000fe4000f8e00ff */
[----:B------:R-:W-:-:S02]  /*237e0*/  IMAD.U32 R10, RZ, RZ, UR4 ;  /* 0x00000004ff0a7e24 */ /* 0x000fc4000f8e00ff */
[----:B0-----:R-:W-:Y:S02]  /*237f0*/  IMAD.MOV.U32 R8, RZ, RZ, 0x70 ;  /* 0x00000070ff087424 */ /* 0x001fe400078e00ff */
[----:B------:R-:W-:Y:S02]  /*23800*/  IMAD.MOV.U32 R12, RZ, RZ, 0x1 ;  /* 0x00000001ff0c7424 */ /* 0x000fe400078e00ff */
[----:B------:R-:W-:-:S07]  /*23810*/  IMAD.MOV.U32 R13, RZ, RZ, RZ ;  /* 0x000000ffff0d7224 */ /* 0x000fce00078e00ff */
[----:B------:R-:W-:-:S07]  /*23820*/  LEPC R20, `(.L_x_682) ;  /* 0x000000001014794e */ /* 0x000fce0000000000 */
[----:B-1----:R-:W-:Y:S05]  /*23830*/  CALL.ABS.NOINC R2 ;  /* 0x0000000002007343 */ /* 0x002fea0003c00000 */
.L_x_682:
[----:B------:R-:W-:Y:S05]  /*23840*/  BSYNC B6 ;  /* 0x0000000000067941 */ /* 0x000fea0003800000 */
.L_x_681:
[----:B------:R-:W2:Y:S01]  /*23850*/  LDL.LU R30, [R1] ;  /* 0x00000000011e7983 */ /* 0x000ea20000300800 */
[----:B------:R-:W-:Y:S01]  /*23860*/  IADD3 R0, R22, 0xa400, RZ ;  /* 0x0000a40016007810 */ /* 0x000fe20007ffe0ff */
[----:B------:R-:W-:Y:S03]  /*23870*/  BSSY B6, `(.L_x_683) ;  /* 0x0000016000067945 */ /* 0x000fe60003800000 */
[----:B------:R-:W-:Y:S02]  /*23880*/  LOP3.LUT P0, RZ, R0, 0x3ff, RZ, 0xc0, !PT ;  /* 0x000003ff00ff7812 */ /* 0x000fe4000780c0ff */
[----:B--2---:R-:W-:-:S11]  /*23890*/  LOP3.LUT R30, R30, 0xfffffffe, RZ, 0xc0, !PT ;  /* 0xfffffffe1e1e7812 */ /* 0x004fd600078ec0ff */
[----:B------:R-:W-:-:S05]  /*238a0*/  @P0 LOP3.LUT R30, R30, 0x1, RZ, 0xfc, !PT ;  /* 0x000000011e1e0812 */ /* 0x000fca00078efcff */
[----:B------:R2:W-:Y:S01]  /*238b0*/  STL [R1], R30 ;  /* 0x0000001e01007387 */ /* 0x0005e20000100800 */
[----:B------:R-:W-:Y:S05]  /*238c0*/  @!P0 BRA `(.L_x_684) ;  /* 0x0000000000408947 */ /* 0x000fea0003800000 */
[----:B------:R-:W-:Y:S01]  /*238d0*/  MOV R2, 0x0 ;  /* 0x0000000000027802 */ /* 0x000fe20000000f00 */
[----:B------:R-:W-:Y:S01]  /*238e0*/  ULDC.64 UR6, c[0x4][0xc8] ;  /* 0x0100320000067ab9 */ /* 0x000fe20000000a00 */
[----:B------:R-:W-:Y:S01]  /*238f0*/  ULDC.64 UR8, c[0x4][0xd0] ;  /* 0x0100340000087ab9 */ /* 0x000fe20000000a00 */
[----:B------:R-:W-:Y:S01]  /*23900*/  ULDC.64 UR4, c[0x4][0x10] ;  /* 0x0100040000047ab9 */ /* 0x000fe20000000a00 */
[----:B------:R-:W-:Y:S01]  /*23910*/  IMAD.U32 R4, RZ, RZ, UR6 ;  /* 0x00000006ff047e24 */ /* 0x000fe2000f8e00ff */
[----:B------:R-:W-:Y:S01]  /*23920*/  MOV R7, UR9 ;  /* 0x0000000900077c02 */ /* 0x000fe20008000f00 */
[----:B------:R-:W3:Y:S01]  /*23930*/  LDC.64 R2, c[0x4][R2] ;  /* 0x0100000002027b82 */ /* 0x000ee20000000a00 */
[----:B-1----:R-:W-:Y:S01]  /*23940*/  IMAD.U32 R5, RZ, RZ, UR7 ;  /* 0x00000007ff057e24 */ /* 0x002fe2000f8e00ff */
[----:B------:R-:W-:Y:S01]  /*23950*/  MOV R12, 0x1 ;  /* 0x00000001000c7802 */ /* 0x000fe20000000f00 */
[----:B------:R-:W-:Y:S02]  /*23960*/  IMAD.U32 R6, RZ, RZ, UR8 ;  /* 0x00000008ff067e24 */ /* 0x000fe4000f8e00ff */
[----:B------:R-:W-:-:S02]  /*23970*/  IMAD.U32 R10, RZ, RZ, UR4 ;  /* 0x00000004ff0a7e24 */ /* 0x000fc4000f8e00ff */
[----:B------:R-:W-:Y:S02]  /*23980*/  IMAD.U32 R11, RZ, RZ, UR5 ;  /* 0x00000005ff0b7e24 */ /* 0x000fe4000f8e00ff */
[----:B0-----:R-:W-:Y:S02]  /*23990*/  IMAD.MOV.U32 R8, RZ, RZ, 0x70 ;  /* 0x00000070ff087424 */ /* 0x001fe400078e00ff */
[----:B------:R-:W-:-:S07]  /*239a0*/  IMAD.MOV.U32 R13, RZ, RZ, RZ ;  /* 0x000000ffff0d7224 */ /* 0x000fce00078e00ff */
[----:B------:R-:W-:-:S07]  /*239b0*/  LEPC R20, `(.L_x_684) ;  /* 0x000000001014794e */ /* 0x000fce0000000000 */
[----:B--23--:R-:W-:Y:S05]  /*239c0*/  CALL.ABS.NOINC R2 ;  /* 0x0000000002007343 */ /* 0x00cfea0003c00000 */
.L_x_684:
[----:B------:R-:W-:Y:S05]  /*239d0*/  BSYNC B6 ;  /* 0x0000000000067941 */ /* 0x000fea0003800000 */
.L_x_683:
        /* <DEDUP_REMOVED lines=19> */
[----:B-12---:R-:W-:Y:S05]  /*23b10*/  CALL.ABS.NOINC R2 ;  /* 0x0000000002007343 */ /* 0x006fea0003c00000 */
.L_x_686:
[----:B------:R-:W-:Y:S05]  /*23b20*/  BSYNC B6 ;  /* 0x0000000000067941 */ /* 0x000fea0003800000 */
.L_x_685:
[----:B------:R-:W-:Y:S01]  /*23b30*/  LOP3.LUT P6, RZ, R30, 0x1, RZ, 0xc0, !PT ;  /* 0x000000011eff7812 */ /* 0x000fe200078cc0ff */
[----:B------:R-:W-:-:S12]  /*23b40*/  BSSY B6, `(.L_x_687) ;  /* 0x0000012000067945 */ /* 0x000fd80003800000 */
[----:B------:R-:W-:Y:S05]  /*23b50*/  @!P6 BRA `(.L_x_688) ;  /* 0x000000000040e947 */ /* 0x000fea0003800000 */
[----:B------:R-:W-:Y:S01]  /*23b60*/  MOV R2, 0x0 ;  /* 0x0000000000027802 */ /* 0x000fe20000000f00 */
[----:B------:R-:W-:Y:S01]  /*23b70*/  ULDC.64 UR4, c[0x4][0xc8] ;  /* 0x0100320000047ab9 */ /* 0x000fe20000000a00 */
[----:B------:R-:W-:Y:S01]  /*23b80*/  ULDC.64 UR6, c[0x4][0xd0] ;  /* 0x0100340000067ab9 */ /* 0x000fe20000000a00 */
[----:B------:R-:W-:Y:S01]  /*23b90*/  ULDC.64 UR8, c[0x4][0x20] ;  /* 0x0100080000087ab9 */ /* 0x000fe20000000a00 */
[----:B------:R-:W-:Y:S01]  /*23ba0*/  MOV R4, UR4 ;  /* 0x0000000400047c02 */ /* 0x000fe20008000f00 */
[----:B-1----:R-:W-:Y:S01]  /*23bb0*/  IMAD.U32 R5, RZ, RZ, UR5 ;  /* 0x00000005ff057e24 */ /* 0x002fe2000f8e00ff */
[----:B------:R-:W1:Y:S01]  /*23bc0*/  LDC.64 R2, c[0x4][R2] ;  /* 0x0100000002027b82 */ /* 0x000e620000000a00 */
[----:B------:R-:W-:Y:S01]  /*23bd0*/  IMAD.U32 R6, RZ, RZ, UR6 ;  /* 0x00000006ff067e24 */ /* 0x000fe2000f8e00ff */
[----:B------:R-:W-:Y:S01]  /*23be0*/  MOV R10, UR8 ;  /* 0x00000008000a7c02 */ /* 0x000fe20008000f00 */
[----:B------:R-:W-:Y:S01]  /*23bf0*/  IMAD.U32 R7, RZ, RZ, UR7 ;  /* 0x00000007ff077e24 */ /* 0x000fe2000f8e00ff */
[----:B------:R-:W-:Y:S01]  /*23c00*/  MOV R13, RZ ;  /* 0x000000ff000d7202 */ /* 0x000fe20000000f00 */
[----:B------:R-:W-:-:S02]  /*23c10*/  IMAD.U32 R11, RZ, RZ, UR9 ;  /* 0x00000009ff0b7e24 */ /* 0x000fc4000f8e00ff */
[----:B0-----:R-:W-:Y:S02]  /*23c20*/  IMAD.MOV.U32 R8, RZ, RZ, 0x70 ;  /* 0x00000070ff087424 */ /* 0x001fe400078e00ff */
[----:B------:R-:W-:-:S07]  /*23c30*/  IMAD.MOV.U32 R12, RZ, RZ, 0x1 ;  /* 0x00000001ff0c7424 */ /* 0x000fce00078e00ff */
[----:B------:R-:W-:-:S07]  /*23c40*/  LEPC R20, `(.L_x_688) ;  /* 0x000000001014794e */ /* 0x000fce0000000000 */
[----:B-12---:R-:W-:Y:S05]  /*23c50*/  CALL.ABS.NOINC R2 ;  /* 0x0000000002007343 */ /* 0x006fea0003c00000 */
.L_x_688:
[----:B------:R-:W-:Y:S05]  /*23c60*/  BSYNC B6 ;  /* 0x0000000000067941 */ /* 0x000fea0003800000 */
.L_x_687:
[----:B------:R-:W-:Y:S01]  /*23c70*/  ULDC.64 UR4, c[0x0][0x9f8] ;  /* 0x00027e0000047ab9 */ /* 0x000fe20000000a00 */
[----:B------:R-:W3:Y:S01]  /*23c80*/  LDL R31, [R1+0xc] ;  /* 0x00000c00011f7983 */ /* 0x000ee20000100800 */
[----:B------:R-:W-:Y:S01]  /*23c90*/  ISETP.NE.U32.AND P0, PT, RZ, UR4, PT ;  /* 0x00000004ff007c0c */ /* 0x000fe2000bf05070 */
[----:B------:R-:W4:Y:S01]  /*23ca0*/  LDC R11, c[0x0][0x430] ;  /* 0x00010c00ff0b7b82 */ /* 0x000f220000000800 */
[----:B------:R-:W0:Y:S02]  /*23cb0*/  S2R R2, SR_TID.X ;  /* 0x0000000000027919 */ /* 0x000e240000002100 */
[----:B------:R-:W-:-:S13]  /*23cc0*/  ISETP.NE.AND.EX P0, PT, RZ, UR5, PT, P0 ;  /* 0x00000005ff007c0c */ /* 0x000fda000bf05300 */
[----:B------:R-:W-:Y:S01]  /*23cd0*/  @P0 IADD3 R26, P1, R26, UR4, RZ ;  /* 0x000000041a1a0c10 */ /* 0x000fe2000ff3e0ff */
[----:B------:R-:W-:Y:S01]  /*23ce0*/  IMAD.MOV.U32 R0, RZ, RZ, 0xa0 ;  /* 0x000000a0ff007424 */ /* 0x000fe200078e00ff */
[----:B------:R-:W1:Y:S01]  /*23cf0*/  S2R R21, SR_TID.X ;  /* 0x0000000000157919 */ /* 0x000e620000002100 */
[----:B------:R-:W-:Y:S01]  /*23d00*/  ULDC UR4, c[0x0][0x2f4] ;  /* 0x0000bd0000047ab9 */ /* 0x000fe20000000800 */
[----:B------:R-:W-:Y:S01]  /*23d10*/  @P0 IADD3.X R27, R27, UR5, RZ, P1, !PT ;  /* 0x000000051b1b0c10 */ /* 0x000fe20008ffe4ff */
[----:B------:R-:W-:Y:S01]  /*23d20*/  IMAD R0, R32, R0, -0xa0 ;  /* 0xffffff6020007424 */ /* 0x000fe200078e0200 */
[----:B--2---:R-:W-:Y:S01]  /*23d30*/  LOP3.LUT R30, R30, 0xffffffbf, RZ, 0xc0, !PT ;  /* 0xffffffbf1e1e7812 */ /* 0x004fe200078ec0ff */
[----:B------:R-:W-:Y:S02]  /*23d40*/  ULDC UR5, c[0x0][0x320] ;  /* 0x0000c80000057ab9 */ /* 0x000fe40000000800 */
[----:B------:R-:W2:Y:S01]  /*23d50*/  @P0 LDG.E R33, desc[UR50][R26.64] ;  /* 0x000000321a210981 */ /* 0x000ea2000c1e1900 */
[----:B----4-:R-:W-:-:S02]  /*23d60*/  ISETP.NE.AND P2, PT, R11, 0x1, PT ;  /* 0x000000010b00780c */ /* 0x010fc40003f45270 */
[C---:B0-----:R-:W-:Y:S01]  /*23d70*/  LOP3.LUT R20, R2.reuse, 0x7f, RZ, 0xc0, !PT ;  /* 0x0000007f02147812 */ /* 0x041fe200078ec0ff */
[----:B------:R-:W-:-:S03]  /*23d80*/  IMAD.SHL.U32 R2, R2, 0x20, RZ ;  /* 0x0000002002027824 */ /* 0x000fc600078e00ff */
[----:B------:R-:W-:-:S07]  /*23d90*/  SHF.R.U32.HI R20, RZ, 0x2, R20 ;  /* 0x00000002ff147819 */ /* 0x000fce0000011614 */
[----:B------:R-:W0:Y:S01]  /*23da0*/  @P2 LDC R6, c[0x0][0x434] ;  /* 0x00010d00ff062b82 */ /* 0x000e220000000800 */
[----:B------:R-:W-:Y:S02]  /*23db0*/  LOP3.LUT R2, R20, 0x60, R2, 0xf8, !PT ;  /* 0x0000006014027812 */ /* 0x000fe400078ef802 */
[----:B------:R-:W4:Y:S03]  /*23dc0*/  S2R R20, SR_TID.X ;  /* 0x0000000000147919 */ /* 0x000f260000002100 */
[----:B------:R-:W-:Y:S02]  /*23dd0*/  IMAD.IADD R9, R2, 0x1, R0 ;  /* 0x0000000102097824 */ /* 0x000fe400078e0200 */
[----:B------:R-:W0:Y:S03]  /*23de0*/  @P2 LDC R7, c[0x0][0x438] ;  /* 0x00010e00ff072b82 */ /* 0x000e260000000800 */
[----:B------:R-:W-:-:S13]  /*23df0*/  ISETP.GE.AND P1, PT, R9, R25, PT ;  /* 0x000000190900720c */ /* 0x000fda0003f26270 */
[----:B------:R-:W2:Y:S08]  /*23e00*/  @!P1 LDC.64 R2, c[0x0][0x428] ;  /* 0x00010a00ff029b82 */ /* 0x000eb00000000a00 */
[----:B-1----:R-:W1:Y:S01]  /*23e10*/  @!P1 LDC.64 R4, c[0x0][0x418] ;  /* 0x00010600ff049b82 */ /* 0x002e620000000a00 */
[----:B----4-:R-:W-:-:S04]  /*23e20*/  LOP3.LUT R20, R20, 0x7f, RZ, 0xc0, !PT ;  /* 0x0000007f14147812 */ /* 0x010fc800078ec0ff */
[----:B------:R-:W-:Y:S01]  /*23e30*/  SHF.R.U32.HI R12, RZ, 0x2, R20 ;  /* 0x00000002ff0c7819 */ /* 0x000fe20000011614 */
[----:B------:R-:W-:-:S05]  /*23e40*/  IMAD.SHL.U32 R20, R21, 0x20, RZ ;  /* 0x0000002015147824 */ /* 0x000fca00078e00ff */
[----:B------:R-:W-:-:S04]  /*23e50*/  LOP3.LUT R20, R12, 0x60, R20, 0xf8, !PT ;  /* 0x000000600c147812 */ /* 0x000fc800078ef814 */
[----:B------:R-:W-:-:S05]  /*23e60*/  LOP3.LUT R20, R20, 0x80, RZ, 0xfc, !PT ;  /* 0x0000008014147812 */ /* 0x000fca00078efcff */
[----:B------:R-:W-:Y:S01]  /*23e70*/  IMAD.IADD R0, R20, 0x1, R0 ;  /* 0x0000000114007824 */ /* 0x000fe200078e0200 */
[----:B------:R-:W-:Y:S01]  /*23e80*/  UMOV UR6, 0xffffffff ;  /* 0xffffffff00067882 */ /* 0x000fe20000000000 */
[----:B---3--:R-:W-:-:S05]  /*23e90*/  IADD3 R9, R9, R31, RZ ;  /* 0x0000001f09097210 */ /* 0x008fca0007ffe0ff */
[----:B0-----:R-:W-:-:S04]  /*23ea0*/  @P2 IMAD.HI.U32 R6, R9, R6, RZ ;  /* 0x0000000609062227 */ /* 0x001fc800078e00ff */
[----:B------:R-:W-:Y:S01]  /*23eb0*/  IMAD.MOV.U32 R8, RZ, RZ, R9 ;  /* 0x000000ffff087224 */ /* 0x000fe200078e0009 */
[----:B------:R-:W-:-:S04]  /*23ec0*/  @P2 SHF.R.U32.HI R8, RZ, R7, R6 ;  /* 0x00000007ff082219 */ /* 0x000fc80000011606 */
[--C-:B------:R-:W-:Y:S01]  /*23ed0*/  @!P1 SHF.R.S32.HI R7, RZ, 0x1f, R8.reuse ;  /* 0x0000001fff079819 */ /* 0x100fe20000011408 */
[----:B------:R-:W-:Y:S01]  /*23ee0*/  @!P1 IMAD.MOV.U32 R6, RZ, RZ, R8 ;  /* 0x000000ffff069224 */ /* 0x000fe200078e0008 */
[----:B--2---:R-:W-:-:S03]  /*23ef0*/  SHF.R.S32.HI R14, RZ, 0x1f, R33 ;  /* 0x0000001fff0e7819 */ /* 0x004fc60000011421 */
[----:B------:R-:W-:-:S04]  /*23f00*/  @!P1 IMAD.WIDE.U32 R6, R33, R2, R6 ;  /* 0x0000000221069225 */ /* 0x000fc800078e0006 */
[----:B------:R-:W-:-:S04]  /*23f10*/  @!P1 IMAD R10, R14, R2, RZ ;  /* 0x000000020e0a9224 */ /* 0x000fc800078e02ff */
[----:B------:R-:W-:Y:S01]  /*23f20*/  @!P1 IMAD R2, R33, R3, R10 ;  /* 0x0000000321029224 */ /* 0x000fe200078e020a */
[----:B-1----:R-:W-:Y:S02]  /*23f30*/  @!P1 LEA R12, P0, R6, R4, 0x2 ;  /* 0x00000004060c9211 */ /* 0x002fe400078010ff */
[----:B------:R-:W0:Y:S02]  /*23f40*/  @P2 LDC R4, c[0x0][0x434] ;  /* 0x00010d00ff042b82 */ /* 0x000e240000000800 */
[----:B------:R-:W-:-:S04]  /*23f50*/  @!P1 IADD3 R2, R7, R2, RZ ;  /* 0x0000000207029210 */ /* 0x000fc80007ffe0ff */
[----:B------:R-:W-:Y:S02]  /*23f60*/  @!P1 LEA.HI.X R13, R6, R5, R2, 0x2, P0 ;  /* 0x00000005060d9211 */ /* 0x000fe400000f1402 */
[----:B------:R-:W-:Y:S01]  /*23f70*/  ISETP.GE.AND P0, PT, R0, R25, PT ;  /* 0x000000190000720c */ /* 0x000fe20003f06270 */
[----:B------:R-:W1:Y:S03]  /*23f80*/  @P2 LDC R5, c[0x0][0x438] ;  /* 0x00010e00ff052b82 */ /* 0x000e660000000800 */
[----:B------:R-:W-:Y:S01]  /*23f90*/  ISETP.GT.U32.OR P0, PT, R20, 0x9f, P0 ;  /* 0x0000009f1400780c */ /* 0x000fe20000704470 */
[----:B------:R-:W-:-:S12]  /*23fa0*/  IMAD.IADD R10, R0, 0x1, R31 ;  /* 0x00000001000a7824 */ /* 0x000fd800078e021f */
[----:B------:R-:W2:Y:S01]  /*23fb0*/  @!P0 LDC.64 R2, c[0x0][0x428] ;  /* 0x00010a00ff028b82 */ /* 0x000ea20000000a00 */
[----:B0-----:R-:W-:-:S04]  /*23fc0*/  @P2 IMAD.HI.U32 R4, R10, R4, RZ ;  /* 0x000000040a042227 */ /* 0x001fc800078e00ff */
[----:B------:R-:W-:Y:S01]  /*23fd0*/  IMAD.MOV.U32 R0, RZ, RZ, R10 ;  /* 0x000000ffff007224 */ /* 0x000fe200078e000a */
[----:B-1----:R-:W-:Y:S02]  /*23fe0*/  @P2 SHF.R.U32.HI R0, RZ, R5, R4 ;  /* 0x00000005ff002219 */ /* 0x002fe40000011604 */
[----:B------:R-:W-:Y:S01]  /*23ff0*/  IADD3 R4, -R8, RZ, RZ ;  /* 0x000000ff08047210 */ /* 0x000fe20007ffe1ff */
[----:B------:R0:W-:Y:S04]  /*24000*/  STL [R1+0x10], R14 ;  /* 0x0000100e01007387 */ /* 0x0001e80000100800 */
[----:B------:R-:W-:Y:S02]  /*24010*/  IMAD R9, R11, R4, R9 ;  /* 0x000000040b097224 */ /* 0x000fe400078e0209 */
[----:B--2---:R-:W-:-:S02]  /*24020*/  @!P0 IMAD R4, R14, R2, RZ ;  /* 0x000000020e048224 */ /* 0x004fc400078e02ff */
[----:B0-----:R-:W0:Y:S01]  /*24030*/  S2R R14, SR_TID.X ;  /* 0x00000000000e7919 */ /* 0x001e220000002100 */
[----:B------:R-:W-:Y:S01]  /*24040*/  @!P0 SHF.R.S32.HI R5, RZ, 0x1f, R0 ;  /* 0x0000001fff058819 */ /* 0x000fe20000011400 */
[----:B------:R-:W-:Y:S02]  /*24050*/  @!P0 IMAD R6, R33, R3, R4 ;  /* 0x0000000321068224 */ /* 0x000fe400078e0204 */
[----:B------:R-:W-:-:S04]  /*24060*/  @!P0 IMAD.MOV.U32 R4, RZ, RZ, R0 ;  /* 0x000000ffff048224 */ /* 0x000fc800078e0000 */
[----:B------:R-:W-:Y:S02]  /*24070*/  @!P0 IMAD.WIDE.U32 R4, R33, R2, R4 ;  /* 0x0000000221048225 */ /* 0x000fe400078e0004 */
[----:B------:R-:W1:Y:S01]  /*24080*/  @!P0 LDC.64 R2, c[0x0][0x418] ;  /* 0x00010600ff028b82 */ /* 0x000e620000000a00 */
[----:B------:R-:W-:Y:S01]  /*24090*/  MOV R8, UR39 ;  /* 0x0000002700087c02 */ /* 0x000fe20008000f00 */
[----:B------:R-:W-:Y:S01]  /*240a0*/  @!P0 IMAD.IADD R5, R6, 0x1, R5 ;  /* 0x0000000106058824 */ /* 0x000fe200078e0205 */
[----:B------:R-:W-:Y:S02]  /*240b0*/  CS2R R6, SRZ ;  /* 0x0000000000067805 */ /* 0x000fe4000001ff00 */
[----:B------:R-:W-:-:S04]  /*240c0*/  ISETP.NE.AND P3, PT, R8, 0x3, PT ;  /* 0x000000030800780c */ /* 0x000fc80003f65270 */
[----:B------:R2:W5:Y:S01]  /*240d0*/  @!P1 LDG.E R6, desc[UR50][R12.64] ;  /* 0x000000320c069981 */ /* 0x000562000c1e1900 */
[----:B0-----:R-:W-:Y:S01]  /*240e0*/  IMAD.SHL.U32 R31, R14, 0x10, RZ ;  /* 0x000000100e1f7824 */ /* 0x001fe200078e00ff */
[----:B-1----:R-:W-:-:S04]  /*240f0*/  @!P0 LEA R2, P2, R4, R2, 0x2 ;  /* 0x0000000204028211 */ /* 0x002fc800078410ff */
[----:B------:R-:W-:Y:S01]  /*24100*/  LOP3.LUT R31, R31, 0x30, RZ, 0xc0, !PT ;  /* 0x000000301f1f7812 */ /* 0x000fe200078ec0ff */
[----:B------:R-:W-:Y:S01]  /*24110*/  IMAD.SHL.U32 R15, R14, 0x10, RZ ;  /* 0x000000100e0f7824 */ /* 0x000fe200078e00ff */
[----:B------:R-:W-:Y:S02]  /*24120*/  @!P0 LEA.HI.X R3, R4, R3, R5, 0x2, P2 ;  /* 0x0000000304038211 */ /* 0x000fe400010f1405 */
[C---:B------:R-:W-:Y:S02]  /*24130*/  ISETP.GE.AND P1, PT, R31.reuse, UR4, PT ;  /* 0x000000041f007c0c */ /* 0x040fe4000bf26270 */
[----:B------:R-:W-:Y:S01]  /*24140*/  LOP3.LUT R14, R31, 0x40, RZ, 0xfc, !PT ;  /* 0x000000401f0e7812 */ /* 0x000fe200078efcff */
[----:B------:R2:W5:Y:S01]  /*24150*/  @!P0 LDG.E R7, desc[UR50][R2.64] ;  /* 0x0000003202078981 */ /* 0x000562000c1e1900 */
[----:B------:R-:W-:Y:S02]  /*24160*/  @P3 LOP3.LUT R30, R30, 0x40, RZ, 0xfc, !PT ;  /* 0x000000401e1e3812 */ /* 0x000fe400078efcff */
[----:B------:R-:W-:-:S02]  /*24170*/  LOP3.LUT R15, R15, 0x30, RZ, 0xc0, !PT ;  /* 0x000000300f0f7812 */ /* 0x000fc400078ec0ff */
[----:B------:R-:W-:Y:S02]  /*24180*/  ISETP.GE.AND P0, PT, R14, UR4, PT ;  /* 0x000000040e007c0c */ /* 0x000fe4000bf06270 */
[----:B------:R-:W-:Y:S02]  /*24190*/  LOP3.LUT R30, R30, 0xffffffef, RZ, 0xc0, !PT ;  /* 0xffffffef1e1e7812 */ /* 0x000fe400078ec0ff */
[----:B------:R-:W-:Y:S02]  /*241a0*/  LOP3.LUT R15, R15, 0x80, RZ, 0xfc, !PT ;  /* 0x000000800f0f7812 */ /* 0x000fe400078efcff */
[----:B------:R-:W-:Y:S02]  /*241b0*/  @P1 LOP3.LUT R30, R30, 0x10, RZ, 0xfc, !PT ;  /* 0x000000101e1e1812 */ /* 0x000fe400078efcff */
[----:B------:R-:W-:Y:S02]  /*241c0*/  ISETP.GE.AND P2, PT, R15, UR4, PT ;  /* 0x000000040f007c0c */ /* 0x000fe4000bf46270 */
[----:B------:R-:W-:-:S04]  /*241d0*/  LOP3.LUT R30, R30, 0xfffffff7, RZ, 0xc0, !PT ;  /* 0xfffffff71e1e7812 */ /* 0x000fc800078ec0ff */
[----:B------:R-:W-:-:S04]  /*241e0*/  @P0 LOP3.LUT R30, R30, 0x8, RZ, 0xfc, !PT ;  /* 0x000000081e1e0812 */ /* 0x000fc800078efcff */
[----:B------:R-:W-:Y:S02]  /*241f0*/  LOP3.LUT R30, R30, 0xfffffffb, RZ, 0xc0, !PT ;  /* 0xfffffffb1e1e7812 */ /* 0x000fe400078ec0ff */
[----:B------:R-:W-:Y:S02]  /*24200*/  ISETP.GE.AND P1, PT, R31, UR5, PT ;  /* 0x000000051f007c0c */ /* 0x000fe4000bf26270 */
[----:B------:R-:W-:Y:S02]  /*24210*/  @P2 LOP3.LUT R30, R30, 0x4, RZ, 0xfc, !PT ;  /* 0x000000041e1e2812 */ /* 0x000fe400078efcff */
[----:B------:R-:W-:Y:S02]  /*24220*/  ISETP.GE.AND P0, PT, R14, UR5, PT ;  /* 0x000000050e007c0c */ /* 0x000fe4000bf06270 */
[----:B------:R-:W-:-:S04]  /*24230*/  LOP3.LUT R30, R30, 0xfffffffe, RZ, 0xc0, !PT ;  /* 0xfffffffe1e1e7812 */ /* 0x000fc800078ec0ff */
[----:B------:R-:W-:-:S04]  /*24240*/  LOP3.LUT R30, R30, 0xfffffffd, RZ, 0xc0, !PT ;  /* 0xfffffffd1e1e7812 */ /* 0x000fc800078ec0ff */
[----:B------:R-:W-:-:S04]  /*24250*/  @P1 LOP3.LUT R30, R30, 0x2, RZ, 0xfc, !PT ;  /* 0x000000021e1e1812 */ /* 0x000fc800078efcff */
[----:B------:R-:W-:-:S05]  /*24260*/  @P0 LOP3.LUT R30, R30, 0x1, RZ, 0xfc, !PT ;  /* 0x000000011e1e0812 */ /* 0x000fca00078efcff */
[----:B------:R2:W-:Y:S01]  /*24270*/  STL [R1], R30 ;  /* 0x0000001e01007387 */ /* 0x0005e20000100800 */
[----:B------:R-:W-:-:S04]  /*24280*/  IMAD.MOV R0, RZ, RZ, -R0 ;  /* 0x000000ffff007224 */ /* 0x000fc800078e0a00 */
[----:B------:R-:W-:Y:S01]  /*24290*/  IMAD R10, R11, R0, R10 ;  /* 0x000000000b0a7224 */ /* 0x000fe200078e020a */
[----:B------:R-:W-:Y:S06]  /*242a0*/  BRA.DIV UR6, `(.L_x_689) ;  /* 0x0000006e06d07947 */ /* 0x000fec000b800000 */
.L_x_876:
[----:B------:R-:W-:Y:S01]  /*242b0*/  ISETP.GT.U32.AND P0, PT, R20, 0x9f, PT ;  /* 0x0000009f1400780c */ /* 0x000fe20003f04070 */
[----:B------:R-:W-:Y:S01]  /*242c0*/  IMAD.MOV.U32 R0, RZ, RZ, R30 ;  /* 0x000000ffff007224 */ /* 0x000fe200078e001e */
[----:B------:R-:W-:Y:S02]  /*242d0*/  SHF.R.S32.HI R36, RZ, 0x1f, R18 ;  /* 0x0000001fff247819 */ /* 0x000fe40000011412 */
[----:B--2---:R-:W-:Y:S02]  /*242e0*/  IADD3 R12, R32, -0x1, RZ ;  /* 0xffffffff200c7810 */ /* 0x004fe40007ffe0ff */
[----:B------:R-:W-:-:S07]  /*242f0*/  LOP3.LUT R0, R0, 0xffffffdf, RZ, 0xc0, !PT ;  /* 0xffffffdf00007812 */ /* 0x000fce00078ec0ff */
[----:B------:R-:W-:-:S05]  /*24300*/  @P0 LOP3.LUT R0, R0, 0x20, RZ, 0xfc, !PT ;  /* 0x0000002000000812 */ /* 0x000fca00078efcff */
[----:B------:R0:W-:Y:S01]  /*24310*/  STL [R1], R0 ;  /* 0x0000000001007387 */ /* 0x0001e20000100800 */
[----:B------:R-:W-:Y:S05]  /*24320*/  @!P3 BRA `(.L_x_690) ;  /* 0x000000000004b947 */ /* 0x000fea0003800000 */
[----:B------:R-:W-:Y:S01]  /*24330*/  BPT.TRAP 0x1 ;  /* 0x000000040000795c */ /* 0x000fe20000300000 */
.L_x_690:
[----:B0-----:R-:W-:Y:S01]  /*24340*/  IMAD R0, R23, 0x8, R22 ;  /* 0x0000000817007824 */ /* 0x001fe200078e0216 */
[----:B------:R-:W-:Y:S01]  /*24350*/  SHF.L.U32 R2, R34, 0x1f, RZ ;  /* 0x0000001f22027819 */ /* 0x000fe200000006ff */
[----:B------:R-:W-:Y:S01]  /*24360*/  BSSY B0, `(.L_x_691) ;  /* 0x0000006000007945 */ /* 0x000fe20003800000 */
[----:B------:R-:W-:Y:S02]  /*24370*/  SHF.R.S32.HI R3, RZ, 0x1f, R9 ;  /* 0x0000001fff037819 */ /* 0x000fe40000011409 */
[----:B------:R-:W0:Y:S01]  /*24380*/  SYNCS.PHASECHK.TRANS64.TRYWAIT P0, [R0+URZ+0x29880], R2 ;  /* 0x02988002000075a7 */ /* 0x000e22000800017f */
[----:B------:R1:W-:Y:S04]  /*24390*/  STL [R1+0x3c], R2 ;  /* 0x00003c0201007387 */ /* 0x0003e80000100800 */
[----:B------:R1:W-:Y:S02]  /*243a0*/  STL [R1+0x34], R3 ;  /* 0x0000340301007387 */ /* 0x0003e40000100800 */
[----:B01----:R-:W-:Y:S05]  /*243b0*/  @!P0 BRA `(.L_x_692) ;  /* 0x0000006c00bc8947 */ /* 0x003fea0003800000 */
.L_x_877:
[----:B------:R-:W-:Y:S05]  /*243c0*/  BSYNC B0 ;  /* 0x0000000000007941 */ /* 0x000fea0003800000 */
.L_x_691:
[----:B0-----:R-:W2:Y:S01]  /*243d0*/  LDL R2, [R1+0x34] ;  /* 0x0000340001027983 */ /* 0x001ea20000100800 */
[----:B------:R-:W-:-:S03]  /*243e0*/  ULDC.64 UR4, c[0x0][0x328] ;  /* 0x0000ca0000047ab9 */ /* 0x000fc60000000a00 */
[----:B------:R-:W3:Y:S01]  /*243f0*/  LDL R20, [R1] ;  /* 0x0000000001147983 */ /* 0x000ee20000100800 */
[----:B-----5:R-:W-:Y:S01]  /*24400*/  SHF.R.S32.HI R5, RZ, 0x1f, R6 ;  /* 0x0000001fff057819 */ /* 0x020fe20000011406 */
[----:B------:R-:W-:Y:S01]  /*24410*/  ULDC.64 UR6, c[0x0][0x338] ;  /* 0x0000ce0000067ab9 */ /* 0x000fe20000000a00 */
[----:B------:R-:W-:Y:S01]  /*24420*/  SHF.R.S32.HI R30, RZ, 0x1f, R10 ;  /* 0x0000001fff1e7819 */ /* 0x000fe2000001140a */
[----:B------:R-:W0:Y:S01]  /*24430*/  S2R R13, SR_TID.X ;  /* 0x00000000000d7919 */ /* 0x000e220000002100 */
[----:B------:R-:W-:Y:S01]  /*24440*/  SHF.R.S32.HI R31, RZ, 0x1f, R7 ;  /* 0x0000001fff1f7819 */ /* 0x000fe20000011407 */
[----:B------:R-:W-:Y:S01]  /*24450*/  ULDC.64 UR8, c[0x0][0x330] ;  /* 0x0000cc0000087ab9 */ /* 0x000fe20000000a00 */
[----:B------:R-:W-:Y:S01]  /*24460*/  ULDC.64 UR10, c[0x0][0x318] ;  /* 0x0000c600000a7ab9 */ /* 0x000fe20000000a00 */
[----:B------:R1:W-:Y:S01]  /*24470*/  STL [R1+0x38], R5 ;  /* 0x0000380501007387 */ /* 0x0003e20000100800 */
[----:B------:R-:W-:-:S04]  /*24480*/  IMAD R8, R36, UR8, RZ ;  /* 0x0000000824087c24 */ /* 0x000fc8000f8e02ff */
[----:B------:R-:W-:Y:S01]  /*24490*/  IMAD R8, R18, UR9, R8 ;  /* 0x0000000912087c24 */ /* 0x000fe2000f8e0208 */
[----:B0-----:R-:W-:-:S04]  /*244a0*/  LOP3.LUT R13, R13, 0x7f, RZ, 0xc0, !PT ;  /* 0x0000007f0d0d7812 */ /* 0x001fc800078ec0ff */
[--C-:B------:R-:W-:Y:S02]  /*244b0*/  SHF.R.U32.HI R14, RZ, 0x2, R13.reuse ;  /* 0x00000002ff0e7819 */ /* 0x100fe4000001160d */
[----:B------:R-:W-:-:S05]  /*244c0*/  SHF.R.U32.HI R13, RZ, 0x5, R13 ;  /* 0x00000005ff0d7819 */ /* 0x000fca000001160d */
[----:B------:R-:W-:Y:S02]  /*244d0*/  IMAD.SHL.U32 R13, R13, 0x400, RZ ;  /* 0x000004000d0d7824 */ /* 0x000fe400078e00ff */
[----:B--2---:R-:W-:-:S04]  /*244e0*/  IMAD R2, R2, UR4, RZ ;  /* 0x0000000402027c24 */ /* 0x004fc8000f8e02ff */
[C---:B------:R-:W-:Y:S01]  /*244f0*/  IMAD R4, R9.reuse, UR5, R2 ;  /* 0x0000000509047c24 */ /* 0x040fe2000f8e0202 */
[----:B---3--:R-:W-:Y:S01]  /*24500*/  LOP3.LUT P1, RZ, R20, 0x1, RZ, 0xc0, !PT ;  /* 0x0000000114ff7812 */ /* 0x008fe2000782c0ff */
[----:B------:R-:W-:-:S04]  /*24510*/  IMAD.WIDE.U32 R2, R9, UR4, RZ ;  /* 0x0000000409027c25 */ /* 0x000fc8000f8e00ff */
[----:B------:R-:W-:Y:S02]  /*24520*/  IMAD.IADD R3, R3, 0x1, R4 ;  /* 0x0000000103037824 */ /* 0x000fe400078e0204 */
[----:B------:R-:W-:Y:S02]  /*24530*/  IMAD R4, R5, UR6, RZ ;  /* 0x0000000605047c24 */ /* 0x000fe4000f8e02ff */
[----:B------:R-:W-:-:S04]  /*24540*/  IMAD.WIDE.U32 R2, R6, UR6, R2 ;  /* 0x0000000606027c25 */ /* 0x000fc8000f8e0002 */
[----:B------:R-:W-:-:S04]  /*24550*/  IMAD R4, R6, UR7, R4 ;  /* 0x0000000706047c24 */ /* 0x000fc8000f8e0204 */
[----:B------:R-:W-:Y:S02]  /*24560*/  IMAD.IADD R3, R3, 0x1, R4 ;  /* 0x0000000103037824 */ /* 0x000fe400078e0204 */
[----:B------:R-:W-:Y:S02]  /*24570*/  IMAD R4, R30, UR4, RZ ;  /* 0x000000041e047c24 */ /* 0x000fe4000f8e02ff */
[----:B------:R-:W-:-:S04]  /*24580*/  IMAD.WIDE.U32 R2, R18, UR8, R2 ;  /* 0x0000000812027c25 */ /* 0x000fc8000f8e0002 */
[----:B------:R-:W-:Y:S01]  /*24590*/  IMAD R11, R10, UR5, R4 ;  /* 0x000000050a0b7c24 */ /* 0x000fe2000f8e0204 */
[----:B------:R-:W-:Y:S01]  /*245a0*/  IADD3 R2, P0, R2, UR10, RZ ;  /* 0x0000000a02027c10 */ /* 0x000fe2000ff1e0ff */
[----:B-1----:R-:W-:Y:S01]  /*245b0*/  IMAD.WIDE.U32 R4, R10, UR4, RZ ;  /* 0x000000040a047c25 */ /* 0x002fe2000f8e00ff */
[----:B------:R-:W-:Y:S02]  /*245c0*/  UMOV UR4, 0xffffffff ;  /* 0xffffffff00047882 */ /* 0x000fe40000000000 */
[----:B------:R-:W-:Y:S02]  /*245d0*/  IADD3.X R3, R3, UR11, R8, P0, !PT ;  /* 0x0000000b03037c10 */ /* 0x000fe400087fe408 */
[----:B------:R-:W-:Y:S01]  /*245e0*/  IADD3 R5, R5, R11, RZ ;  /* 0x0000000b05057210 */ /* 0x000fe20007ffe0ff */
[----:B------:R-:W-:-:S04]  /*245f0*/  IMAD R11, R31, UR6, RZ ;  /* 0x000000061f0b7c24 */ /* 0x000fc8000f8e02ff */
[C---:B------:R-:W-:Y:S02]  /*24600*/  IMAD R11, R7.reuse, UR7, R11 ;  /* 0x00000007070b7c24 */ /* 0x040fe4000f8e020b */
[----:B------:R-:W-:-:S04]  /*24610*/  IMAD.WIDE.U32 R4, R7, UR6, R4 ;  /* 0x0000000607047c25 */ /* 0x000fc8000f8e0004 */
[----:B------:R-:W-:Y:S02]  /*24620*/  IMAD.IADD R5, R5, 0x1, R11 ;  /* 0x0000000105057824 */ /* 0x000fe400078e020b */
[----:B------:R-:W-:-:S03]  /*24630*/  IMAD.WIDE.U32 R4, R18, UR8, R4 ;  /* 0x0000000812047c25 */ /* 0x000fc6000f8e0004 */
[----:B------:R-:W-:-:S04]  /*24640*/  IADD3 R27, P0, R4, UR10, RZ ;  /* 0x0000000a041b7c10 */ /* 0x000fc8000ff1e0ff */
[----:B------:R-:W-:Y:S01]  /*24650*/  IADD3.X R26, R8, UR11, R5, P0, !PT ;  /* 0x0000000b081a7c10 */ /* 0x000fe200087fe405 */
[----:B------:R-:W-:Y:S02]  /*24660*/  IMAD R8, R12, -0xa0, R25 ;  /* 0xffffff600c087824 */ /* 0x000fe400078e0219 */
[----:B------:R-:W-:Y:S02]  /*24670*/  IMAD R5, R23, 0x5000, R13 ;  /* 0x0000500017057824 */ /* 0x000fe400078e020d */
[----:B------:R-:W-:-:S05]  /*24680*/  IMAD.IADD R8, R8, 0x1, -R14 ;  /* 0x0000000108087824 */ /* 0x000fca00078e0a0e */
[----:B------:R-:W-:Y:S01]  /*24690*/  ISETP.GE.AND P5, PT, R8, 0x1, PT ;  /* 0x000000010800780c */ /* 0x000fe20003fa6270 */
[----:B------:R-:W-:-:S12]  /*246a0*/  BRA.DIV UR4, `(.L_x_693) ;  /* 0x0000006e04187947 */ /* 0x000fd8000b800000 */
[----:B------:R-:W2:Y:S04]  /*246b0*/  LDL R15, [R1+0x4] ;  /* 0x00000400010f7983 */ /* 0x000ea80000100800 */
[----:B------:R-:W3:Y:S01]  /*246c0*/  LDL.LU R11, [R1] ;  /* 0x00000000010b7983 */ /* 0x000ee20000300800 */
[----:B------:R-:W0:Y:S03]  /*246d0*/  S2R R12, SR_TID.X ;  /* 0x00000000000c7919 */ /* 0x000e260000002100 */
[----:B------:R-:W-:Y:S01]  /*246e0*/  SHFL.IDX PT, R4, R3, RZ, 0x1c1f ;  /* 0x001c1fff03047589 */ /* 0x000fe200000e0000 */
[----:B0-----:R-:W-:-:S03]  /*246f0*/  SHF.L.U32 R14, R12, 0x4, RZ ;  /* 0x000000040c0e7819 */ /* 0x001fc600000006ff */
[----:B------:R-:W0:Y:S01]  /*24700*/  SHFL.IDX PT, R12, R2, RZ, 0x1c1f ;  /* 0x001c1fff020c7589 */ /* 0x000e2200000e0000 */
[----:B------:R-:W-:-:S04]  /*24710*/  LOP3.LUT R14, R14, 0x30, RZ, 0xc0, !PT ;  /* 0x000000300e0e7812 */ /* 0x000fc800078ec0ff */
[----:B0-----:R-:W-:-:S05]  /*24720*/  IADD3 R12, P0, R14, R12, RZ ;  /* 0x0000000c0e0c7210 */ /* 0x001fca0007f1e0ff */
[----:B------:R-:W-:Y:S01]  /*24730*/  IMAD.X R13, RZ, RZ, R4, P0 ;  /* 0x000000ffff0d7224 */ /* 0x000fe200000e0604 */
[----:B------:R-:W-:Y:S01]  /*24740*/  IADD3 R4, R22, R5, R37 ;  /* 0x0000000516047210 */ /* 0x000fe20007ffe025 */
[----:B------:R-:W-:Y:S01]  /*24750*/  SHFL.IDX PT, R21, R3, 0x1, 0x1c1f ;  /* 0x003c1f0003157f89 */ /* 0x000fe200000e0000 */
[C---:B------:R-:W-:Y:S02]  /*24760*/  ISETP.GE.AND P4, PT, R8.reuse, 0x21, PT ;  /* 0x000000210800780c */ /* 0x040fe40003f86270 */
[C---:B------:R-:W-:Y:S02]  /*24770*/  ISETP.GE.AND P3, PT, R8.reuse, 0x41, PT ;  /* 0x000000410800780c */ /* 0x040fe40003f66270 */
[----:B------:R-:W-:Y:S02]  /*24780*/  ISETP.GE.AND P2, PT, R8, 0x61, PT ;  /* 0x000000610800780c */ /* 0x000fe40003f46270 */
[----:B---3--:R-:W-:-:S04]  /*24790*/  LOP3.LUT P6, RZ, R11, 0x2, RZ, 0xc0, !PT ;  /* 0x000000020bff7812 */ /* 0x008fc800078cc0ff */
[----:B------:R-:W-:Y:S01]  /*247a0*/  ISETP.LT.OR P0, PT, R8, 0x1, P6 ;  /* 0x000000010800780c */ /* 0x000fe20003701670 */
[----:B--2---:R-:W-:-:S12]  /*247b0*/  IMAD.IADD R5, R15, 0x1, R4 ;  /* 0x000000010f057824 */ /* 0x004fd800078e0204 */
[----:B------:R-:W-:Y:S01]  /*247c0*/  LDGSTS.E.BYPASS.LTC128B.128 [R4+0xa400], desc[UR50][R12.64], !P0 ;  /* 0x0a4000000c047fae */ /* 0x000fe2000c101d72 */
[----:B------:R-:W-:-:S13]  /*247d0*/  ISETP.LT.OR P0, PT, R8, 0x1, P1 ;  /* 0x000000010800780c */ /* 0x000fda0000f01670 */
[----:B------:R0:W-:Y:S04]  /*247e0*/  LDGSTS.E.BYPASS.LTC128B.128 [R5+0xa400], desc[UR50][R12.64+0x40], !P0 ;  /* 0x0a4000400c057fae */ /* 0x0001e8000c101d72 */
[----:B0-----:R-:W0:Y:S02]  /*247f0*/  SHFL.IDX PT, R12, R2, 0x1, 0x1c1f ;  /* 0x003c1f00020c7f89 */ /* 0x001e2400000e0000 */
[----:B0-----:R-:W-:-:S05]  /*24800*/  IADD3 R12, P0, R14, R12, RZ ;  /* 0x0000000c0e0c7210 */ /* 0x001fca0007f1e0ff */
[----:B------:R-:W-:Y:S01]  /*24810*/  IMAD.X R13, RZ, RZ, R21, P0 ;  /* 0x000000ffff0d7224 */ /* 0x000fe200000e0615 */
[----:B------:R-:W-:-:S13]  /*24820*/  ISETP.LT.OR P0, PT, R8, 0x21, P6 ;  /* 0x000000210800780c */ /* 0x000fda0003701670 */
[----:B------:R-:W-:Y:S01]  /*24830*/  LDGSTS.E.BYPASS.LTC128B.128 [R4+0xb400], desc[UR50][R12.64], !P0 ;  /* 0x0b4000000c047fae */ /* 0x000fe2000c101d72 */
[----:B------:R-:W-:-:S03]  /*24840*/  ISETP.LT.OR P0, PT, R8, 0x21, P1 ;  /* 0x000000210800780c */ /* 0x000fc60000f01670 */
[----:B------:R-:W-:Y:S10]  /*24850*/  SHFL.IDX PT, R21, R3, 0x2, 0x1c1f ;  /* 0x005c1f0003157f89 */ /* 0x000ff400000e0000 */
[----:B------:R0:W-:Y:S04]  /*24860*/  LDGSTS.E.BYPASS.LTC128B.128 [R5+0xb400], desc[UR50][R12.64+0x40], !P0 ;  /* 0x0b4000400c057fae */ /* 0x0001e8000c101d72 */
[----:B0-----:R-:W0:Y:S04]  /*24870*/  SHFL.IDX PT, R12, R2, 0x2, 0x1c1f ;  /* 0x005c1f00020c7f89 */ /* 0x001e2800000e0000 */
[----:B------:R-:W1:Y:S04]  /*24880*/  SHFL.IDX PT, R2, R2, 0x3, 0x1c1f ;  /* 0x007c1f0002027f89 */ /* 0x000e6800000e0000 */
[----:B------:R-:W2:Y:S01]  /*24890*/  SHFL.IDX PT, R3, R3, 0x3, 0x1c1f ;  /* 0x007c1f0003037f89 */ /* 0x000ea200000e0000 */
[----:B0-----:R-:W-:-:S04]  /*248a0*/  IADD3 R12, P0, R14, R12, RZ ;  /* 0x0000000c0e0c7210 */ /* 0x001fc80007f1e0ff */
[----:B------:R-:W-:Y:S02]  /*248b0*/  IADD3.X R13, RZ, R21, RZ, P0, !PT ;  /* 0x00000015ff0d7210 */ /* 0x000fe400007fe4ff */
[----:B------:R-:W-:-:S13]  /*248c0*/  ISETP.LT.OR P0, PT, R8, 0x41, P6 ;  /* 0x000000410800780c */ /* 0x000fda0003701670 */
[----:B------:R-:W-:Y:S01]  /*248d0*/  LDGSTS.E.BYPASS.LTC128B.128 [R4+0xc400], desc[UR50][R12.64], !P0 ;  /* 0x0c4000000c047fae */ /* 0x000fe2000c101d72 */
[----:B------:R-:W-:-:S13]  /*248e0*/  ISETP.LT.OR P0, PT, R8, 0x41, P1 ;  /* 0x000000410800780c */ /* 0x000fda0000f01670 */
[----:B------:R-:W-:Y:S01]  /*248f0*/  LDGSTS.E.BYPASS.LTC128B.128 [R5+0xc400], desc[UR50][R12.64+0x40], !P0 ;  /* 0x0c4000400c057fae */ /* 0x000fe2000c101d72 */
[----:B-1----:R-:W-:-:S05]  /*24900*/  IADD3 R2, P0, R14, R2, RZ ;  /* 0x000000020e027210 */ /* 0x002fca0007f1e0ff */
[----:B--2---:R-:W-:Y:S01]  /*24910*/  IMAD.X R3, RZ, RZ, R3, P0 ;  /* 0x000000ffff037224 */ /* 0x004fe200000e0603 */
[----:B------:R-:W-:-:S13]  /*24920*/  ISETP.LT.OR P0, PT, R8, 0x61, P6 ;  /* 0x000000610800780c */ /* 0x000fda0003701670 */
[----:B------:R-:W-:Y:S01]  /*24930*/  LDGSTS.E.BYPASS.LTC128B.128 [R4+0xd400], desc[UR50][R2.64], !P0 ;  /* 0x0d40000002047fae */ /* 0x000fe2000c101d72 */
[----:B------:R-:W-:Y:S02]  /*24940*/  ISETP.LT.OR P0, PT, R8, 0x61, P1 ;  /* 0x000000610800780c */ /* 0x000fe40000f01670 */
[----:B------:R-:W-:-:S11]  /*24950*/  LOP3.LUT R11, R11, 0xffffff7f, RZ, 0xc0, !PT ;  /* 0xffffff7f0b0b7812 */ /* 0x000fd600078ec0ff */
[----:B------:R0:W-:Y:S01]  /*24960*/  LDGSTS.E.BYPASS.LTC128B.128 [R5+0xd400], desc[UR50][R2.64+0x40], !P0 ;  /* 0x0d40004002057fae */ /* 0x0001e2000c101d72 */
[----:B------:R-:W-:-:S13]  /*24970*/  ISETP.GE.AND P0, PT, R8, 0x81, PT ;  /* 0x000000810800780c */ /* 0x000fda0003f06270 */
[----:B------:R-:W-:Y:S01]  /*24980*/  @P0 LOP3.LUT R11, R11, 0x80, RZ, 0xfc, !PT ;  /* 0x000000800b0b0812 */ /* 0x000fe200078efcff */
[----:B0-----:R0:W1:Y:S04]  /*24990*/  SHFL.IDX PT, R3, R26, RZ, 0x1c1f ;  /* 0x001c1fff1a037589 */ /* 0x00106800000e0000 */
[----:B------:R0:W2:Y:S04]  /*249a0*/  SHFL.IDX PT, R2, R27, RZ, 0x1c1f ;  /* 0x001c1fff1b027589 */ /* 0x0000a800000e0000 */
[----:B------:R0:W-:Y:S02]  /*249b0*/  STL [R1], R11 ;  /* 0x0000000b01007387 */ /* 0x0001e40000100800 */
.L_x_889:
[----:B------:R-:W4:Y:S01]  /*249c0*/  LDL R12, [R1] ;  /* 0x00000000010c7983 */ /* 0x000f220000100800 */
[----:B0-----:R-:W0:Y:S02]  /*249d0*/  S2R R11, SR_TID.X ;  /* 0x00000000000b7919 */ /* 0x001e240000002100 */
[----:B0-----:R-:W-:-:S05]  /*249e0*/  IMAD.SHL.U32 R11, R11, 0x10, RZ ;  /* 0x000000100b0b7824 */ /* 0x001fca00078e00ff */
[----:B------:R-:W-:-:S04]  /*249f0*/  LOP3.LUT R11, R11, 0x30, RZ, 0xc0, !PT ;  /* 0x000000300b0b7812 */ /* 0x000fc800078ec0ff */
[----:B--2---:R-:W-:-:S05]  /*24a00*/  IADD3 R2, P0, R11, R2, RZ ;  /* 0x000000020b027210 */ /* 0x004fca0007f1e0ff */
[----:B-1----:R-:W-:Y:S01]  /*24a10*/  IMAD.X R3, RZ, RZ, R3, P0 ;  /* 0x000000ffff037224 */ /* 0x002fe200000e0603 */
[----:B----4-:R-:W-:-:S04]  /*24a20*/  LOP3.LUT P6, RZ, R12, 0x2, RZ, 0xc0, !PT ;  /* 0x000000020cff7812 */ /* 0x010fc800078cc0ff */
        /* <DEDUP_REMOVED lines=9> */
.L_x_694:
[----:B------:R-:W-:Y:S02]  /*24ac0*/  PLOP3.LUT P1, PT, P1, P0, PT, 0xa2, 0x0 ;  /* 0x000000000000781c */ /* 0x000fe40000f21472 */
[----:B------:R-:W-:-:S08]  /*24ad0*/  @P0 R2UR P1, UR4, R0 ;  /* 0x00000000000402ca */ /* 0x000fd00000020000 */
[----:B------:R-:W-:-:S05]  /*24ae0*/  @P0 PLOP3.LUT P0, PT, P1, PT, PT, 0x80, 0x0 ;  /* 0x000000000000081c */ /* 0x000fca0000f0f070 */
[----:B------:R-:W-:Y:S01]  /*24af0*/  @!P1 SYNCS.ARRIVE.TRANS64.RED.A0T1 RZ, [UR4+0x29870], RZ ;  /* 0x029870ffffff99a7 */ /* 0x000fe20008200404 */
[----:B------:R-:W-:Y:S07]  /*24b00*/  @!P1 ARRIVES.LDGSTSBAR.64.TRANSCNT [UR4+0x29870] ;  /* 0x02987000ff0099b0 */ /* 0x000fee0008000a84 */
[----:B------:R-:W-:Y:S05]  /*24b10*/  @P0 BRA.U.ANY `(.L_x_694) ;  /* 0xfffffffd00e80947 */ /* 0x000fea000393ffff */
[----:B------:R-:W-:Y:S01]  /*24b20*/  NOP ;  /* 0x0000000000007918 */ /* 0x000fe20000000000 */
[----:B0-----:R-:W-:-:S04]  /*24b30*/  MOV R2, UR39 ;  /* 0x0000002700027c02 */ /* 0x001fc80008000f00 */
[----:B------:R-:W-:-:S13]  /*24b40*/  ISETP.NE.AND P6, PT, R2, 0x3, PT ;  /* 0x000000030200780c */ /* 0x000fda0003fc5270 */
[----:B------:R-:W-:Y:S05]  /*24b50*/  @!P6 BRA `(.L_x_695) ;  /* 0x000000000004e947 */ /* 0x000fea0003800000 */
[----:B------:R-:W-:Y:S01]  /*24b60*/  BPT.TRAP 0x1 ;  /* 0x000000040000795c */ /* 0x000fe20000300000 */
.L_x_695:
[----:B------:R0:W-:Y:S01]  /*24b70*/  SYNCS.ARRIVE.TRANS64.A1T0 RZ, [R0+URZ+0x29870], RZ ;  /* 0x029870ff00ff79a7 */ /* 0x0001e2000810003f */
[----:B------:R-:W-:Y:S05]  /*24b80*/  @!P6 BRA `(.L_x_696) ;  /* 0x000000000004e947 */ /* 0x000fea0003800000 */
[----:B------:R-:W-:Y:S01]  /*24b90*/  BPT.TRAP 0x1 ;  /* 0x000000040000795c */ /* 0x000fe20000300000 */
.L_x_696:
[----:B------:R-:W2:Y:S01]  /*24ba0*/  LDL R2, [R1+0x3c] ;  /* 0x00003c0001027983 */ /* 0x000ea20000100800 */
[----:B------:R-:W-:Y:S01]  /*24bb0*/  BSSY B0, `(.L_x_697) ;  /* 0x0000003000007945 */ /* 0x000fe20003800000 */
[----:B--2---:R-:W1:Y:S03]  /*24bc0*/  SYNCS.PHASECHK.TRANS64.TRYWAIT P0, [R0+URZ+0x29840], R2 ;  /* 0x02984002000075a7 */ /* 0x004e66000800017f */
[----:B-1----:R-:W-:Y:S05]  /*24bd0*/  @!P0 BRA `(.L_x_698) ;  /* 0x0000006c00bc8947 */ /* 0x002fea0003800000 */
.L_x_890:
[----:B------:R-:W-:Y:S05]  /*24be0*/  BSYNC B0 ;  /* 0x0000000000007941 */ /* 0x000fea0003800000 */
.L_x_697:
[----:B-1----:R-:W2:Y:S01]  /*24bf0*/  LDL.LU R2, [R1+0x34] ;  /* 0x0000340001027983 */ /* 0x002ea20000300800 */
[----:B------:R-:W-:Y:S01]  /*24c00*/  ULDC.64 UR4, c[0x0][0x300] ;  /* 0x0000c00000047ab9 */ /* 0x000fe20000000a00 */
[----:B------:R-:W-:Y:S02]  /*24c10*/  ULDC.64 UR6, c[0x0][0x310] ;  /* 0x0000c40000067ab9 */ /* 0x000fe40000000a00 */
[----:B------:R-:W4:Y:S04]  /*24c20*/  LDL.LU R5, [R1+0x38] ;  /* 0x0000380001057983 */ /* 0x000f280000300800 */
[----:B------:R-:W3:Y:S04]  /*24c30*/  LDL R11, [R1+0x18] ;  /* 0x00001800010b7983 */ /* 0x000ee80000100800 */
[----:B------:R1:W5:Y:S01]  /*24c40*/  LDL R20, [R1] ;  /* 0x0000000001147983 */ /* 0x0003620000100800 */
[----:B------:R-:W-:-:S04]  /*24c50*/  IMAD R8, R31, UR6, RZ ;  /* 0x000000061f087c24 */ /* 0x000fc8000f8e02ff */
[----:B------:R-:W-:Y:S02]  /*24c60*/  IMAD R8, R7, UR7, R8 ;  /* 0x0000000707087c24 */ /* 0x000fe4000f8e0208 */
[----:B--2---:R-:W-:-:S04]  /*24c70*/  IMAD R2, R2, UR4, RZ ;  /* 0x0000000402027c24 */ /* 0x004fc8000f8e02ff */
[C---:B------:R-:W-:Y:S02]  /*24c80*/  IMAD R4, R9.reuse, UR5, R2 ;  /* 0x0000000509047c24 */ /* 0x040fe4000f8e0202 */
[----:B------:R-:W-:-:S04]  /*24c90*/  IMAD.WIDE.U32 R2, R9, UR4, RZ ;  /* 0x0000000409027c25 */ /* 0x000fc8000f8e00ff */
[----:B------:R-:W-:Y:S02]  /*24ca0*/  IMAD.IADD R3, R3, 0x1, R4 ;  /* 0x0000000103037824 */ /* 0x000fe400078e0204 */
[----:B----4-:R-:W-:Y:S02]  /*24cb0*/  IMAD R4, R5, UR6, RZ ;  /* 0x0000000605047c24 */ /* 0x010fe4000f8e02ff */
[----:B------:R-:W-:-:S04]  /*24cc0*/  IMAD.WIDE.U32 R2, R6, UR6, R2 ;  /* 0x0000000606027c25 */ /* 0x000fc8000f8e0002 */
[----:B------:R-:W-:Y:S02]  /*24cd0*/  IMAD R4, R6, UR7, R4 ;  /* 0x0000000706047c24 */ /* 0x000fe4000f8e0204 */
[----:B------:R-:W-:Y:S02]  /*24ce0*/  IMAD R6, R30, UR4, RZ ;  /* 0x000000041e067c24 */ /* 0x000fe4000f8e02ff */
[----:B------:R-:W-:Y:S02]  /*24cf0*/  IMAD.IADD R5, R3, 0x1, R4 ;  /* 0x0000000103057824 */ /* 0x000fe400078e0204 */
[----:B------:R-:W-:Y:S02]  /*24d00*/  IMAD.MOV.U32 R4, RZ, RZ, R2 ;  /* 0x000000ffff047224 */ /* 0x000fe400078e0002 */
[C---:B------:R-:W-:Y:S02]  /*24d10*/  IMAD R6, R10.reuse, UR5, R6 ;  /* 0x000000050a067c24 */ /* 0x040fe4000f8e0206 */
[----:B------:R-:W-:Y:S01]  /*24d20*/  IMAD.WIDE.U32 R2, R10, UR4, RZ ;  /* 0x000000040a027c25 */ /* 0x000fe2000f8e00ff */
[----:B------:R-:W-:-:S04]  /*24d30*/  ULDC.64 UR4, c[0x0][0x308] ;  /* 0x0000c20000047ab9 */ /* 0x000fc80000000a00 */
[----:B------:R-:W-:-:S03]  /*24d40*/  IADD3 R3, R3, R6, RZ ;  /* 0x0000000603037210 */ /* 0x000fc60007ffe0ff */
[----:B------:R-:W-:Y:S01]  /*24d50*/  IMAD.WIDE.U32 R2, R7, UR6, R2 ;  /* 0x0000000607027c25 */ /* 0x000fe2000f8e0002 */
[----:B------:R-:W-:-:S03]  /*24d60*/  ULDC.64 UR6, c[0x0][0x2e8] ;  /* 0x0000ba0000067ab9 */ /* 0x000fc60000000a00 */
[----:B------:R-:W-:-:S04]  /*24d70*/  IMAD.WIDE.U32 R6, R18, UR4, R4 ;  /* 0x0000000412067c25 */ /* 0x000fc8000f8e0004 */
[----:B------:R-:W-:Y:S02]  /*24d80*/  IMAD R4, R36, UR4, RZ ;  /* 0x0000000424047c24 */ /* 0x000fe4000f8e02ff */
[----:B------:R-:W-:Y:S01]  /*24d90*/  IMAD.IADD R3, R3, 0x1, R8 ;  /* 0x0000000103037824 */ /* 0x000fe200078e0208 */
[----:B------:R-:W-:Y:S01]  /*24da0*/  IADD3 R5, P0, R6, UR6, RZ ;  /* 0x0000000606057c10 */ /* 0x000fe2000ff1e0ff */
[C---:B------:R-:W-:Y:S02]  /*24db0*/  IMAD R4, R18.reuse, UR5, R4 ;  /* 0x0000000512047c24 */ /* 0x040fe4000f8e0204 */
[----:B------:R-:W-:-:S03]  /*24dc0*/  IMAD.WIDE.U32 R2, R18, UR4, R2 ;  /* 0x0000000412027c25 */ /* 0x000fc6000f8e0002 */
[----:B------:R-:W-:Y:S02]  /*24dd0*/  IADD3.X R6, R7, UR7, R4, P0, !PT ;  /* 0x0000000707067c10 */ /* 0x000fe400087fe404 */
[----:B------:R-:W-:Y:S01]  /*24de0*/  IADD3 R8, P0, R2, UR6, RZ ;  /* 0x0000000602087c10 */ /* 0x000fe2000ff1e0ff */
[----:B------:R-:W-:-:S03]  /*24df0*/  UMOV UR4, 0xffffffff ;  /* 0xffffffff00047882 */ /* 0x000fc60000000000 */
[----:B------:R-:W-:Y:S01]  /*24e00*/  IADD3.X R7, R4, UR7, R3, P0, !PT ;  /* 0x0000000704077c10 */ /* 0x000fe200087fe403 */
[----:B---3--:R-:W-:Y:S01]  /*24e10*/  IMAD R4, R23, 0x7800, R11 ;  /* 0x0000780017047824 */ /* 0x008fe200078e020b */
[----:B-1----:R-:W-:Y:S07]  /*24e20*/  BRA.DIV UR4, `(.L_x_699) ;  /* 0x0000006e04407947 */ /* 0x002fee000b800000 */
[----:B------:R-:W1:Y:S01]  /*24e30*/  S2R R9, SR_TID.X ;  /* 0x0000000000097919 */ /* 0x000e620000002100 */
[----:B-----5:R-:W-:Y:S01]  /*24e40*/  LOP3.LUT P6, RZ, R20, 0x8, RZ, 0xc0, !PT ;  /* 0x0000000814ff7812 */ /* 0x020fe200078cc0ff */
[----:B------:R-:W-:Y:S01]  /*24e50*/  @P4 IMAD.IADD R21, R22, 0x1, R4 ;  /* 0x0000000116154824 */ /* 0x000fe200078e0204 */
[----:B------:R-:W-:Y:S01]  /*24e60*/  LOP3.LUT P1, RZ, R20, 0x4, RZ, 0xc0, !PT ;  /* 0x0000000414ff7812 */ /* 0x000fe2000782c0ff */
[----:B------:R-:W2:Y:S04]  /*24e70*/  SHFL.IDX PT, R3, R5, RZ, 0x1c1f ;  /* 0x001c1fff05037589 */ /* 0x000ea800000e0000 */
[----:B------:R-:W3:Y:S01]  /*24e80*/  SHFL.IDX PT, R2, R6, RZ, 0x1c1f ;  /* 0x001c1fff06027589 */ /* 0x000ee200000e0000 */
[----:B-1----:R-:W-:Y:S01]  /*24e90*/  IMAD.SHL.U32 R10, R9, 0x10, RZ ;  /* 0x00000010090a7824 */ /* 0x002fe200078e00ff */
[----:B------:R-:W-:-:S04]  /*24ea0*/  @P5 IADD3 R9, R22, R4, RZ ;  /* 0x0000000416095210 */ /* 0x000fc80007ffe0ff */
[----:B------:R-:W-:-:S04]  /*24eb0*/  LOP3.LUT R10, R10, 0x30, RZ, 0xc0, !PT ;  /* 0x000000300a0a7812 */ /* 0x000fc800078ec0ff */
[----:B--2---:R-:W-:-:S05]  /*24ec0*/  @P5 IADD3 R3, P0, R10, R3, RZ ;  /* 0x000000030a035210 */ /* 0x004fca0007f1e0ff */
[----:B---3--:R-:W-:Y:S01]  /*24ed0*/  @P5 IMAD.X R2, RZ, RZ, R2, P0 ;  /* 0x000000ffff025224 */ /* 0x008fe200000e0602 */
[----:B------:R-:W-:-:S04]  /*24ee0*/  LOP3.LUT P0, RZ, R20, 0x10, RZ, 0xc0, !PT ;  /* 0x0000001014ff7812 */ /* 0x000fc8000780c0ff */
[----:B------:R-:W-:-:S04]  /*24ef0*/  @P5 LOP3.LUT R3, R3, R2, RZ, 0x3c, !PT ;  /* 0x0000000203035212 */ /* 0x000fc800078e3cff */
[----:B------:R-:W-:-:S04]  /*24f00*/  @P5 LOP3.LUT R2, R3, R2, RZ, 0x3c, !PT ;  /* 0x0000000203025212 */ /* 0x000fc800078e3cff */
[----:B------:R-:W-:-:S05]  /*24f10*/  @P5 LOP3.LUT R3, R3, R2, RZ, 0x3c, !PT ;  /* 0x0000000203035212 */ /* 0x000fca00078e3cff */
[----:B------:R-:W-:Y:S01]  /*24f20*/  @!PT LDS RZ, [RZ] ;  /* 0x00000000fffff984 */ /* 0x000fe20000000800 */
[----:B------:R-:W-:Y:S04]  /*24f30*/  @P5 LDGSTS.E.BYPASS.LTC128B.128 [R9+0x1a400], desc[UR50][R2.64], !P0 ;  /* 0x1a40000002095fae */ /* 0x000fe8000c101d72 */
[----:B------:R-:W-:Y:S04]  /*24f40*/  @P5 LDGSTS.E.BYPASS.LTC128B.128 [R9+0x1cc00], desc[UR50][R2.64+0x40], !P6 ;  /* 0x1cc0004002095fae */ /* 0x000fe8000f101d72 */
[----:B------:R1:W-:Y:S01]  /*24f50*/  @P5 LDGSTS.E.BYPASS.LTC128B.128 [R9+0x1f400], desc[UR50][R2.64+0x80], !P1 ;  /* 0x1f40008002095fae */ /* 0x0003e2000c901d72 */
[----:B------:R-:W-:-:S03]  /*24f60*/  LOP3.LUT P5, RZ, R20, 0x10, RZ, 0xc0, !PT ;  /* 0x0000001014ff7812 */ /* 0x000fc600078ac0ff */
[----:B-1----:R-:W1:Y:S01]  /*24f70*/  SHFL.IDX PT, R3, R5, 0x1, 0x1c1f ;  /* 0x003c1f0005037f89 */ /* 0x002e6200000e0000 */
[----:B------:R-:W-:-:S03]  /*24f80*/  @P3 IADD3 R9, R22, R4, RZ ;  /* 0x0000000416093210 */ /* 0x000fc60007ffe0ff */
[----:B------:R-:W2:Y:S01]  /*24f90*/  SHFL.IDX PT, R2, R6, 0x1, 0x1c1f ;  /* 0x003c1f0006027f89 */ /* 0x000ea200000e0000 */
[----:B-1----:R-:W-:-:S05]  /*24fa0*/  @P4 IADD3 R3, P0, R10, R3, RZ ;  /* 0x000000030a034210 */ /* 0x002fca0007f1e0ff */
[----:B--2---:R-:W-:-:S05]  /*24fb0*/  @P4 IMAD.X R2, RZ, RZ, R2, P0 ;  /* 0x000000ffff024224 */ /* 0x004fca00000e0602 */
[----:B------:R-:W-:-:S04]  /*24fc0*/  @P4 LOP3.LUT R3, R3, R2, RZ, 0x3c, !PT ;  /* 0x0000000203034212 */ /* 0x000fc800078e3cff */
[----:B------:R-:W-:-:S04]  /*24fd0*/  @P4 LOP3.LUT R2, R3, R2, RZ, 0x3c, !PT ;  /* 0x0000000203024212 */ /* 0x000fc800078e3cff */
[----:B------:R-:W-:-:S05]  /*24fe0*/  @P4 LOP3.LUT R3, R3, R2, RZ, 0x3c, !PT ;  /* 0x0000000203034212 */ /* 0x000fca00078e3cff */
[----:B------:R-:W-:Y:S04]  /*24ff0*/  @P4 LDGSTS.E.BYPASS.LTC128B.128 [R21+0x1ac00], desc[UR50][R2.64], !P5 ;  /* 0x1ac0000002154fae */ /* 0x000fe8000e901d72 */
[----:B------:R-:W-:Y:S04]  /*25000*/  @P4 LDGSTS.E.BYPASS.LTC128B.128 [R21+0x1d400], desc[UR50][R2.64+0x40], !P6 ;  /* 0x1d40004002154fae */ /* 0x000fe8000f101d72 */
[----:B------:R1:W-:Y:S04]  /*25010*/  @P4 LDGSTS.E.BYPASS.LTC128B.128 [R21+0x1fc00], desc[UR50][R2.64+0x80], !P1 ;  /* 0x1fc0008002154fae */ /* 0x0003e8000c901d72 */
[----:B-1----:R-:W1:Y:S01]  /*25020*/  SHFL.IDX PT, R3, R5, 0x2, 0x1c1f ;  /* 0x005c1f0005037f89 */ /* 0x002e6200000e0000 */
[----:B------:R-:W-:-:S03]  /*25030*/  @P2 IMAD.IADD R21, R22, 0x1, R4 ;  /* 0x0000000116152824 */ /* 0x000fc600078e0204 */
[----:B------:R-:W2:Y:S04]  /*25040*/  SHFL.IDX PT, R2, R6, 0x2, 0x1c1f ;  /* 0x005c1f0006027f89 */ /* 0x000ea800000e0000 */
[----:B------:R-:W-:Y:S01]  /*25050*/  SHFL.IDX PT, R6, R6, 0x3, 0x1c1f ;  /* 0x007c1f0006067f89 */ /* 0x000fe200000e0000 */
        /* <DEDUP_REMOVED lines=8> */
[----:B-1----:R-:W1:Y:S02]  /*250e0*/  SHFL.IDX PT, R2, R5, 0x3, 0x1c1f ;  /* 0x007c1f0005027f89 */ /* 0x002e6400000e0000 */
[----:B-1----:R-:W-:-:S05]  /*250f0*/  @P2 IADD3 R2, P0, R10, R2, RZ ;  /* 0x000000020a022210 */ /* 0x002fca0007f1e0ff */
[----:B------:R-:W-:-:S05]  /*25100*/  @P2 IMAD.X R3, RZ, RZ, R6, P0 ;  /* 0x000000ffff032224 */ /* 0x000fca00000e0606 */
[----:B------:R-:W-:Y:S04]  /*25110*/  @P2 LDGSTS.E.BYPASS.LTC128B.128 [R21+0x1bc00], desc[UR50][R2.64], !P5 ;  /* 0x1bc0000002152fae */ /* 0x000fe8000e901d72 */
[----:B------:R-:W-:Y:S04]  /*25120*/  @P2 LDGSTS.E.BYPASS.LTC128B.128 [R21+0x1e400], desc[UR50][R2.64+0x40], !P6 ;  /* 0x1e40004002152fae */ /* 0x000fe8000f101d72 */
[----:B------:R1:W-:Y:S04]  /*25130*/  @P2 LDGSTS.E.BYPASS.LTC128B.128 [R21+0x20c00], desc[UR50][R2.64+0x80], !P1 ;  /* 0x20c0008002152fae */ /* 0x0003e8000c901d72 */
[----:B-1----:R1:W2:Y:S04]  /*25140*/  SHFL.IDX PT, R3, R7, RZ, 0x1c1f ;  /* 0x001c1fff07037589 */ /* 0x0022a800000e0000 */
[----:B------:R1:W3:Y:S02]  /*25150*/  SHFL.IDX PT, R2, R8, RZ, 0x1c1f ;  /* 0x001c1fff08027589 */ /* 0x0002e400000e0000 */
.L_x_902:
[----:B------:R-:W-:Y:S01]  /*25160*/  LOP3.LUT P0, RZ, R20, 0x80, RZ, 0xc0, !PT ;  /* 0x0000008014ff7812 */ /* 0x000fe2000780c0ff */
[----:B------:R-:W-:-:S12]  /*25170*/  BSSY B0, `(.L_x_700) ;  /* 0x0000011000007945 */ /* 0x000fd80003800000 */
[----:B------:R-:W-:Y:S05]  /*25180*/  @!P0 BRA `(.L_x_701) ;  /* 0x00000000003c8947 */ /* 0x000fea0003800000 */
[----:B------:R-:W4:Y:S01]  /*25190*/  S2R R5, SR_TID.X ;  /* 0x0000000000057919 */ /* 0x000f220000002100 */
[----:B------:R-:W-:Y:S01]  /*251a0*/  LOP3.LUT P3, RZ, R20, 0x10, RZ, 0xc0, !PT ;  /* 0x0000001014ff7812 */ /* 0x000fe2000786c0ff */
[----:B------:R-:W-:Y:S01]  /*251b0*/  IMAD.IADD R4, R22, 0x1, R4 ;  /* 0x0000000116047824 */ /* 0x000fe200078e0204 */
[C---:B------:R-:W-:Y:S02]  /*251c0*/  LOP3.LUT P2, RZ, R20.reuse, 0x8, RZ, 0xc0, !PT ;  /* 0x0000000814ff7812 */ /* 0x040fe4000784c0ff */
[----:B------:R-:W-:Y:S01]  /*251d0*/  LOP3.LUT P1, RZ, R20, 0x4, RZ, 0xc0, !PT ;  /* 0x0000000414ff7812 */ /* 0x000fe2000782c0ff */
[----:B----4-:R-:W-:-:S05]  /*251e0*/  IMAD.SHL.U32 R5, R5, 0x10, RZ ;  /* 0x0000001005057824 */ /* 0x010fca00078e00ff */
[----:B------:R-:W-:-:S04]  /*251f0*/  LOP3.LUT R5, R5, 0x30, RZ, 0xc0, !PT ;  /* 0x0000003005057812 */ /* 0x000fc800078ec0ff */
[----:B---3--:R-:W-:-:S04]  /*25200*/  IADD3 R2, P0, R5, R2, RZ ;  /* 0x0000000205027210 */ /* 0x008fc80007f1e0ff */
[----:B--2---:R-:W-:-:S05]  /*25210*/  IADD3.X R3, RZ, R3, RZ, P0, !PT ;  /* 0x00000003ff037210 */ /* 0x004fca00007fe4ff */
[----:B------:R-:W-:Y:S01]  /*25220*/  @!PT LDS RZ, [RZ] ;  /* 0x00000000fffff984 */ /* 0x000fe20000000800 */
[----:B------:R-:W-:Y:S01]  /*25230*/  @!PT LDS RZ, [RZ] ;  /* 0x00000000fffff984 */ /* 0x000fe20000000800 */
[----:B------:R-:W-:Y:S01]  /*25240*/  @!PT LDS RZ, [RZ] ;  /* 0x00000000fffff984 */ /* 0x000fe20000000800 */
[----:B------:R4:W-:Y:S04]  /*25250*/  LDGSTS.E.BYPASS.LTC128B.128 [R4+0x1c400], desc[UR50][R2.64], !P3 ;  /* 0x1c40000002047fae */ /* 0x0009e8000d901d72 */
[----:B------:R4:W-:Y:S04]  /*25260*/  LDGSTS.E.BYPASS.LTC128B.128 [R4+0x1ec00], desc[UR50][R2.64+0x40], !P2 ;  /* 0x1ec0004002047fae */ /* 0x0009e8000d101d72 */
[----:B------:R4:W-:Y:S02]  /*25270*/  LDGSTS.E.BYPASS.LTC128B.128 [R4+0x21400], desc[UR50][R2.64+0x80], !P1 ;  /* 0x2140008002047fae */ /* 0x0009e4000c901d72 */
.L_x_701:
[----:B------:R-:W-:Y:S05]  /*25280*/  BSYNC B0 ;  /* 0x0000000000007941 */ /* 0x000fea0003800000 */
.L_x_700:
[----:B------:R-:W-:Y:S01]  /*25290*/  NOP ;  /* 0x0000000000007918 */ /* 0x000fe20000000000 */
[----:B------:R-:W-:-:S13]  /*252a0*/  PLOP3.LUT P0, PT, PT, PT, PT, 0x80, 0x0 ;  /* 0x000000000000781c */ /* 0x000fda0003f0f070 */
.L_x_702:
[----:B------:R-:W-:Y:S02]  /*252b0*/  PLOP3.LUT P1, PT, P1, P0, PT, 0xa2, 0x0 ;  /* 0x000000000000781c */ /* 0x000fe40000f21472 */
[----:B------:R-:W-:-:S08]  /*252c0*/  @P0 R2UR P1, UR4, R0 ;  /* 0x00000000000402ca */ /* 0x000fd00000020000 */
[----:B------:R-:W-:-:S05]  /*252d0*/  @P0 PLOP3.LUT P0, PT, P1, PT, PT, 0x80, 0x0 ;  /* 0x000000000000081c */ /* 0x000fca0000f0f070 */
[----:B------:R-:W-:Y:S01]  /*252e0*/  @!P1 SYNCS.ARRIVE.TRANS64.RED.A0T1 RZ, [UR4+0x29830], RZ ;  /* 0x029830ffffff99a7 */ /* 0x000fe20008200404 */
[----:B------:R-:W-:Y:S07]  /*252f0*/  @!P1 ARRIVES.LDGSTSBAR.64.TRANSCNT [UR4+0x29830] ;  /* 0x02983000ff0099b0 */ /* 0x000fee0008000a84 */
[----:B------:R-:W-:Y:S05]  /*25300*/  @P0 BRA.U.ANY `(.L_x_702) ;  /* 0xfffffffd00e80947 */ /* 0x000fea000393ffff */
[----:B------:R-:W-:Y:S01]  /*25310*/  NOP ;  /* 0x0000000000007918 */ /* 0x000fe20000000000 */
[----:B---34-:R-:W-:-:S05]  /*25320*/  IMAD.U32 R2, RZ, RZ, UR39 ;  /* 0x00000027ff027e24 */ /* 0x018fca000f8e00ff */
[----:B------:R-:W-:-:S13]  /*25330*/  ISETP.NE.AND P2, PT, R2, 0x3, PT ;  /* 0x000000030200780c */ /* 0x000fda0003f45270 */
[----:B------:R-:W-:Y:S05]  /*25340*/  @!P2 BRA `(.L_x_703) ;  /* 0x000000000004a947 */ /* 0x000fea0003800000 */
[----:B------:R-:W-:Y:S01]  /*25350*/  BPT.TRAP 0x1 ;  /* 0x000000040000795c */ /* 0x000fe20000300000 */
.L_x_703:
[----:B------:R3:W5:Y:S01]  /*25360*/  LDL.LU R2, [R1+0x40] ;  /* 0x0000400001027983 */ /* 0x0007620000300800 */
[----:B------:R3:W-:Y:S02]  /*25370*/  SYNCS.ARRIVE.TRANS64.A1T0 RZ, [R0+URZ+0x29830], RZ ;  /* 0x029830ff00ff79a7 */ /* 0x0007e4000810003f */
[----:B------:R-:W-:Y:S05]  /*25380*/  WARPSYNC.ALL ;  /* 0x0000000000007948 */ /* 0x000fea0003800000 */
[----:B------:R-:W-:Y:S01]  /*25390*/  ULDC.64 UR4, c[0x0][0xa00] ;  /* 0x0002800000047ab9 */ /* 0x000fe20000000a00 */
[----:B------:R-:W-:Y:S01]  /*253a0*/  BSSY B6, `(.L_x_704) ;  /* 0x000001f000067945 */ /* 0x000fe20003800000 */
[----:B------:R-:W-:Y:S01]  /*253b0*/  BAR.SYNC.DEFER_BLOCKING 0x8, 0x180 ;  /* 0x0206000000007b1d */ /* 0x000fe20000010000 */
[----:B------:R-:W-:Y:S02]  /*253c0*/  ISETP.NE.U32.AND P0, PT, RZ, UR4, PT ;  /* 0x00000004ff007c0c */ /* 0x000fe4000bf05070 */
[----:B0--3--:R-:W-:-:S02]  /*253d0*/  SHF.R.S32.HI R0, RZ, 0x1f, R29 ;  /* 0x0000001fff007819 */ /* 0x009fc4000001141d */
[----:B------:R-:W-:Y:S01]  /*253e0*/  ISETP.NE.AND.EX P0, PT, RZ, UR5, PT, P0 ;  /* 0x00000005ff007c0c */ /* 0x000fe2000bf05300 */
[----:B------:R-:W-:Y:S02]  /*253f0*/  ULDC.64 UR4, c[0x0][0x298] ;  /* 0x0000a60000047ab9 */ /* 0x000fe40000000a00 */
[----:B------:R-:W-:Y:S01]  /*25400*/  IMAD R0, R0, UR4, RZ ;  /* 0x0000000400007c24 */ /* 0x000fe2000f8e02ff */
[----:B------:R-:W-:Y:S01]  /*25410*/  SEL R24, R24, RZ, !P0 ;  /* 0x000000ff18187207 */ /* 0x000fe20004000000 */
[----:B------:R-:W-:-:S04]  /*25420*/  IMAD.WIDE.U32 R26, R29, UR4, RZ ;  /* 0x000000041d1a7c25 */ /* 0x000fc8000f8e00ff */
[----:B------:R-:W-:-:S05]  /*25430*/  IMAD R0, R29, UR5, R0 ;  /* 0x000000051d007c24 */ /* 0x000fca000f8e0200 */
[----:B------:R-:W-:Y:S02]  /*25440*/  IADD3 R29, R27, R0, RZ ;  /* 0x000000001b1d7210 */ /* 0x000fe40007ffe0ff */
[----:B-----5:R-:W-:Y:S01]  /*25450*/  SEL R30, R2, RZ, !P0 ;  /* 0x000000ff021e7207 */ /* 0x020fe20004000000 */
[----:B------:R-:W-:-:S05]  /*25460*/  VIADD R2, R22, 0x14400 ;  /* 0x0001440016027836 */ /* 0x000fca0000000000 */
        /* <DEDUP_REMOVED lines=8> */
[----:B--2---:R-:W0:Y:S01]  /*254f0*/  LDC.64 R2, c[0x4][R2] ;  /* 0x0100000002027b82 */ /* 0x004e220000000a00 */
[----:B------:R-:W-:Y:S01]  /*25500*/  IMAD.U32 R5, RZ, RZ, UR5 ;  /* 0x00000005ff057e24 */ /* 0x000fe2000f8e00ff */
[----:B------:R-:W-:Y:S01]  /*25510*/  MOV R12, 0x1 ;  /* 0x00000001000c7802 */ /* 0x000fe20000000f00 */
[----:B------:R-:W-:Y:S02]  /*25520*/  IMAD.U32 R6, RZ, RZ, UR6 ;  /* 0x00000006ff067e24 */ /* 0x000fe4000f8e00ff */
[----:B------:R-:W-:-:S02]  /*25530*/  IMAD.U32 R10, RZ, RZ, UR8 ;  /* 0x00000008ff0a7e24 */ /* 0x000fc4000f8e00ff */
[----:B------:R-:W-:Y:S02]  /*25540*/  IMAD.U32 R11, RZ, RZ, UR9 ;  /* 0x00000009ff0b7e24 */ /* 0x000fe4000f8e00ff */
[----:B------:R-:W-:Y:S02]  /*25550*/  IMAD.MOV.U32 R8, RZ, RZ, 0x70 ;  /* 0x00000070ff087424 */ /* 0x000fe400078e00ff */
[----:B------:R-:W-:-:S07]  /*25560*/  IMAD.MOV.U32 R13, RZ, RZ, RZ ;  /* 0x000000ffff0d7224 */ /* 0x000fce00078e00ff */
[----:B------:R-:W-:-:S07]  /*25570*/  LEPC R20, `(.L_x_705) ;  /* 0x000000001014794e */ /* 0x000fce0000000000 */
[----:B0-----:R-:W-:Y:S05]  /*25580*/  CALL.ABS.NOINC R2 ;  /* 0x0000000002007343 */ /* 0x001fea0003c00000 */
.L_x_705:
[----:B------:R-:W-:Y:S05]  /*25590*/  BSYNC B6 ;  /* 0x0000000000067941 */ /* 0x000fea0003800000 */
.L_x_704:
[----:B------:R-:W-:Y:S01]  /*255a0*/  ULDC.64 UR4, c[0x0][0x2d8] ;  /* 0x0000b60000047ab9 */ /* 0x000fe20000000a00 */
[----:B------:R-:W-:Y:S01]  /*255b0*/  IMAD.MOV.U32 R2, RZ, RZ, R26 ;  /* 0x000000ffff027224 */ /* 0x000fe200078e001a */
[----:B------:R0:W5:Y:S01]  /*255c0*/  LDL R9, [R1+0x2c] ;  /* 0x00002c0001097983 */ /* 0x0001620000100800 */
[----:B--2---:R-:W-:Y:S01]  /*255d0*/  IMAD.MOV.U32 R3, RZ, RZ, R29 ;  /* 0x000000ffff037224 */ /* 0x004fe200078e001d */
[----:B-1----:R-:W1:Y:S01]  /*255e0*/  LDC R8, c[0x0][0x448] ;  /* 0x00011200ff087b82 */ /* 0x002e620000000800 */
[----:B------:R-:W-:Y:S01]  /*255f0*/  IMAD R0, R36, UR4, RZ ;  /* 0x0000000424007c24 */ /* 0x000fe2000f8e02ff */
[----:B------:R-:W2:Y:S01]  /*25600*/  S2R R20, SR_TID.X ;  /* 0x0000000000147919 */ /* 0x000ea20000002100 */
[----:B------:R-:W-:-:S04]  /*25610*/  IMAD.WIDE.U32 R2, R18, UR4, R2 ;  /* 0x0000000412027c25 */ /* 0x000fc8000f8e0002 */
[----:B------:R-:W-:Y:S01]  /*25620*/  IMAD R0, R18, UR5, R0 ;  /* 0x0000000512007c24 */ /* 0x000fe2000f8e0200 */
[----:B------:R-:W-:-:S04]  /*25630*/  ULDC.64 UR4, c[0x0][0x2e0] ;  /* 0x0000b80000047ab9 */ /* 0x000fc80000000a00 */
[----:B------:R-:W-:Y:S01]  /*25640*/  IADD3 R3, R3, R0, RZ ;  /* 0x0000000003037210 */ /* 0x000fe20007ffe0ff */
[----:B------:R-:W-:-:S04]  /*25650*/  IMAD R0, R30, UR4, RZ ;  /* 0x000000041e007c24 */ /* 0x000fc8000f8e02ff */
[C---:B------:R-:W-:Y:S02]  /*25660*/  IMAD R0, R24.reuse, UR5, R0 ;  /* 0x0000000518007c24 */ /* 0x040fe4000f8e0200 */
[----:B------:R-:W-:Y:S01]  /*25670*/  IMAD.WIDE.U32 R2, R24, UR4, R2 ;  /* 0x0000000418027c25 */ /* 0x000fe2000f8e0002 */
[----:B------:R-:W3:Y:S01]  /*25680*/  S2R R31, SR_TID.X ;  /* 0x00000000001f7919 */ /* 0x000ee20000002100 */
[----:B------:R-:W-:Y:S02]  /*25690*/  ULDC.64 UR4, c[0x0][0x2d0] ;  /* 0x0000b40000047ab9 */ /* 0x000fe40000000a00 */
[----:B------:R-:W-:Y:S01]  /*256a0*/  IMAD.IADD R3, R3, 0x1, R0 ;  /* 0x0000000103037824 */ /* 0x000fe200078e0200 */
[----:B-1----:R-:W-:Y:S01]  /*256b0*/  ISETP.NE.AND P0, PT, R8, 0x1, PT ;  /* 0x000000010800780c */ /* 0x002fe20003f05270 */
[----:B------:R-:W-:Y:S02]  /*256c0*/  IMAD.SHL.U32 R0, R17, 0x80, RZ ;  /* 0x0000008011007824 */ /* 0x000fe400078e00ff */
[----:B------:R0:W5:Y:S01]  /*256d0*/  LDL R17, [R1+0x44] ;  /* 0x0000440001117983 */ /* 0x0001620000100800 */
[C---:B--2---:R-:W-:Y:S01]  /*256e0*/  LOP3.LUT R21, R20.reuse, 0x7f, RZ, 0xc0, !PT ;  /* 0x0000007f14157812 */ /* 0x044fe200078ec0ff */
[----:B------:R-:W-:-:S08]  /*256f0*/  IMAD.SHL.U32 R20, R20, 0x20, RZ ;  /* 0x0000002014147824 */ /* 0x000fd000078e00ff */
[----:B------:R-:W1:Y:S01]  /*25700*/  @P0 LDC R5, c[0x0][0x44c] ;  /* 0x00011300ff050b82 */ /* 0x000e620000000800 */
[----:B------:R-:W-:-:S04]  /*25710*/  SHF.R.U32.HI R21, RZ, 0x2, R21 ;  /* 0x00000002ff157819 */ /* 0x000fc80000011615 */
[----:B------:R-:W-:-:S03]  /*25720*/  LOP3.LUT R20, R21, 0x60, R20, 0xf8, !PT ;  /* 0x0000006015147812 */ /* 0x000fc600078ef814 */
[----:B------:R-:W2:Y:S01]  /*25730*/  @P0 LDC R4, c[0x0][0x450] ;  /* 0x00011400ff040b82 */ /* 0x000ea20000000800 */
[----:B------:R-:W-:-:S05]  /*25740*/  LOP3.LUT R6, R20, R0, RZ, 0xfc, !PT ;  /* 0x0000000014067212 */ /* 0x000fca00078efcff */
[----:B-1----:R-:W-:Y:S01]  /*25750*/  @P0 IMAD.HI.U32 R7, R6, R5, RZ ;  /* 0x0000000506070227 */ /* 0x002fe200078e00ff */
[----:B------:R-:W-:-:S04]  /*25760*/  MOV R5, R6 ;  /* 0x0000000600057202 */ /* 0x000fc80000000f00 */
[----:B--2---:R-:W-:-:S05]  /*25770*/  @P0 SHF.R.U32.HI R5, RZ, R4, R7 ;  /* 0x00000004ff050219 */ /* 0x004fca0000011607 */
[----:B------:R-:W-:-:S04]  /*25780*/  IMAD.MOV R4, RZ, RZ, -R5 ;  /* 0x000000ffff047224 */ /* 0x000fc800078e0a05 */
[----:B------:R-:W-:Y:S01]  /*25790*/  IMAD R4, R8, R4, R6 ;  /* 0x0000000408047224 */ /* 0x000fe200078e0206 */
[----:B------:R-:W-:Y:S01]  /*257a0*/  SHF.R.S32.HI R6, RZ, 0x1f, R5 ;  /* 0x0000001fff067819 */ /* 0x000fe20000011405 */
[----:B------:R-:W-:-:S04]  /*257b0*/  IMAD.WIDE.U32 R2, R5, UR4, R2 ;  /* 0x0000000405027c25 */ /* 0x000fc8000f8e0002 */
[----:B------:R-:W-:-:S04]  /*257c0*/  IMAD R6, R6, UR4, RZ ;  /* 0x0000000406067c24 */ /* 0x000fc8000f8e02ff */
[----:B------:R-:W-:Y:S01]  /*257d0*/  IMAD R6, R5, UR5, R6 ;  /* 0x0000000505067c24 */ /* 0x000fe2000f8e0206 */
[----:B------:R-:W-:Y:S01]  /*257e0*/  SHF.R.S32.HI R5, RZ, 0x1f, R4 ;  /* 0x0000001fff057819 */ /* 0x000fe20000011404 */
[----:B------:R-:W-:Y:S02]  /*257f0*/  ULDC.64 UR4, c[0x0][0x2c8] ;  /* 0x0000b20000047ab9 */ /* 0x000fe40000000a00 */
[----:B------:R-:W-:Y:S01]  /*25800*/  IMAD.IADD R3, R3, 0x1, R6 ;  /* 0x0000000103037824 */ /* 0x000fe200078e0206 */
[----:B---3--:R-:W-:Y:S01]  /*25810*/  SHF.L.U32 R21, R31, 0x4, RZ ;  /* 0x000000041f157819 */ /* 0x008fe200000006ff */
[----:B------:R-:W-:Y:S02]  /*25820*/  IMAD R5, R5, UR4, RZ ;  /* 0x0000000405057c24 */ /* 0x000fe4000f8e02ff */
[----:B------:R-:W-:Y:S01]  /*25830*/  IMAD.WIDE.U32 R2, R4, UR4, R2 ;  /* 0x0000000404027c25 */ /* 0x000fe2000f8e0002 */
[----:B------:R-:W-:-:S03]  /*25840*/  LOP3.LUT R21, R21, 0x30, RZ, 0xc0, !PT ;  /* 0x0000003015157812 */ /* 0x000fc600078ec0ff */
[----:B------:R-:W-:Y:S01]  /*25850*/  IMAD R4, R4, UR5, R5 ;  /* 0x0000000504047c24 */ /* 0x000fe2000f8e0205 */
[----:B------:R-:W-:Y:S01]  /*25860*/  ULDC.64 UR4, c[0x0][0x280] ;  /* 0x0000a00000047ab9 */ /* 0x000fe20000000a00 */
[----:B------:R-:W-:Y:S01]  /*25870*/  IMAD.SHL.U32 R20, R31, 0x10, RZ ;  /* 0x000000101f147824 */ /* 0x000fe200078e00ff */
[----:B------:R-:W-:Y:S01]  /*25880*/  IADD3 R5, P0, R2, UR4, RZ ;  /* 0x0000000402057c10 */ /* 0x000fe2000ff1e0ff */
[----:B------:R-:W-:Y:S01]  /*25890*/  ULDC UR4, c[0x0][0x2b8] ;  /* 0x0000ae0000047ab9 */ /* 0x000fe20000000800 */
[C---:B------:R-:W-:Y:S02]  /*258a0*/  LOP3.LUT R10, R21.reuse, 0x40, RZ, 0xfc, !PT ;  /* 0x00000040150a7812 */ /* 0x040fe400078efcff */
[----:B------:R-:W-:Y:S02]  /*258b0*/  LOP3.LUT R20, R20, 0x30, RZ, 0xc0, !PT ;  /* 0x0000003014147812 */ /* 0x000fe400078ec0ff */
[----:B------:R-:W-:Y:S02]  /*258c0*/  LOP3.LUT R21, R21, 0x80, RZ, 0xfc, !PT ;  /* 0x0000008015157812 */ /* 0x000fe400078efcff */
[----:B------:R-:W-:Y:S01]  /*258d0*/  IADD3.X R4, R3, UR5, R4, P0, !PT ;  /* 0x0000000503047c10 */ /* 0x000fe200087fe404 */
[----:B------:R-:W-:Y:S01]  /*258e0*/  UMOV UR5, 0xffffffff ;  /* 0xffffffff00057882 */ /* 0x000fe20000000000 */
[----:B------:R-:W-:-:S02]  /*258f0*/  LOP3.LUT R31, R31, 0x7f, RZ, 0xc0, !PT ;  /* 0x0000007f1f1f7812 */ /* 0x000fc400078ec0ff */
[----:B------:R-:W-:Y:S02]  /*25900*/  ISETP.GE.AND P3, PT, R20, UR4, PT ;  /* 0x0000000414007c0c */ /* 0x000fe4000bf66270 */
[----:B------:R-:W-:Y:S02]  /*25910*/  ISETP.GE.AND P2, PT, R10, UR4, PT ;  /* 0x000000040a007c0c */ /* 0x000fe4000bf46270 */
[----:B------:R-:W-:Y:S02]  /*25920*/  ISETP.GE.AND P1, PT, R21, UR4, PT ;  /* 0x0000000415007c0c */ /* 0x000fe4000bf26270 */
[----:B------:R-:W-:Y:S01]  /*25930*/  SHF.R.U32.HI R10, RZ, 0x2, R31 ;  /* 0x00000002ff0a7819 */ /* 0x000fe2000001161f */
[----:B0-----:R-:W-:Y:S10]  /*25940*/  BRA.DIV UR5, `(.L_x_706) ;  /* 0x0000006a05707947 */ /* 0x001ff4000b800000 */
[----:B------:R-:W0:Y:S01]  /*25950*/  SHFL.IDX PT, R3, R5, RZ, 0x1c1f ;  /* 0x001c1fff05037589 */ /* 0x000e2200000e0000 */
[----:B-----5:R-:W-:Y:S02]  /*25960*/  IMAD R6, R17, R8, RZ ;  /* 0x0000000811067224 */ /* 0x020fe400078e02ff */
[----:B------:R-:W-:Y:S01]  /*25970*/  IMAD.IADD R0, R10, 0x1, R0 ;  /* 0x000000010a007824 */ /* 0x000fe200078e0200 */
[----:B------:R-:W1:Y:S04]  /*25980*/  SHFL.IDX PT, R2, R4, RZ, 0x1c1f ;  /* 0x001c1fff04027589 */ /* 0x000e6800000e0000 */
[----:B------:R-:W-:-:S13]  /*25990*/  ISETP.GE.AND P0, PT, R0, R6, PT ;  /* 0x000000060000720c */ /* 0x000fda0003f06270 */
[----:B0-----:R-:W-:-:S05]  /*259a0*/  @!P0 IADD3 R3, P4, R20, R3, RZ ;  /* 0x0000000314038210 */ /* 0x001fca0007f9e0ff */
[----:B-1----:R-:W-:-:S05]  /*259b0*/  @!P0 IMAD.X R2, RZ, RZ, R2, P4 ;  /* 0x000000ffff028224 */ /* 0x002fca00020e0602 */
[----:B------:R-:W-:-:S04]  /*259c0*/  @!P0 LOP3.LUT R3, R3, R2, RZ, 0x3c, !PT ;  /* 0x0000000203038212 */ /* 0x000fc800078e3cff */
[----:B------:R-:W-:-:S04]  /*259d0*/  @!P0 LOP3.LUT R2, R3, R2, RZ, 0x3c, !PT ;  /* 0x0000000203028212 */ /* 0x000fc800078e3cff */
[----:B------:R-:W-:-:S05]  /*259e0*/  @!P0 LOP3.LUT R3, R3, R2, RZ, 0x3c, !PT ;  /* 0x0000000203038212 */ /* 0x000fca00078e3cff */
[----:B------:R-:W-:Y:S01]  /*259f0*/  @!PT LDS RZ, [RZ] ;  /* 0x00000000fffff984 */ /* 0x000fe20000000800 */
[----:B------:R-:W-:Y:S04]  /*25a00*/  @!P0 LDGSTS.E.BYPASS.LTC128B.128 [R9+0x14400], desc[UR50][R2.64], !P3 ;  /* 0x1440000002098fae */ /* 0x000fe8000d901d72 */
[----:B------:R-:W-:Y:S04]  /*25a10*/  @!P0 LDGSTS.E.BYPASS.LTC128B.128 [R9+0x16400], desc[UR50][R2.64+0x40], !P2 ;  /* 0x1640004002098fae */ /* 0x000fe8000d101d72 */
[----:B------:R0:W-:Y:S02]  /*25a20*/  @!P0 LDGSTS.E.BYPASS.LTC128B.128 [R9+0x18400], desc[UR50][R2.64+0x80], !P1 ;  /* 0x1840008002098fae */ /* 0x0001e4000c901d72 */
[----:B0-----:R-:W-:-:S02]  /*25a30*/  VIADD R2, R0, 0x20 ;  /* 0x0000002000027836 */ /* 0x001fc40000000000 */
[----:B------:R-:W0:Y:S03]  /*25a40*/  SHFL.IDX PT, R3, R5, 0x1, 0x1c1f ;  /* 0x003c1f0005037f89 */ /* 0x000e2600000e0000 */
[----:B------:R-:W-:Y:S02]  /*25a50*/  ISETP.GE.AND P0, PT, R2, R6, PT ;  /* 0x000000060200720c */ /* 0x000fe40003f06270 */
[----:B------:R-:W1:Y:S11]  /*25a60*/  SHFL.IDX PT, R2, R4, 0x1, 0x1c1f ;  /* 0x003c1f0004027f89 */ /* 0x000e7600000e0000 */
[----:B0-----:R-:W-:-:S04]  /*25a70*/  @!P0 IADD3 R3, P4, R20, R3, RZ ;  /* 0x0000000314038210 */ /* 0x001fc80007f9e0ff */
[----:B-1----:R-:W-:-:S04]  /*25a80*/  @!P0 IADD3.X R2, RZ, R2, RZ, P4, !PT ;  /* 0x00000002ff028210 */ /* 0x002fc800027fe4ff */
[----:B------:R-:W-:-:S04]  /*25a90*/  @!P0 LOP3.LUT R3, R3, R2, RZ, 0x3c, !PT ;  /* 0x0000000203038212 */ /* 0x000fc800078e3cff */
[----:B------:R-:W-:-:S04]  /*25aa0*/  @!P0 LOP3.LUT R2, R3, R2, RZ, 0x3c, !PT ;  /* 0x0000000203028212 */ /* 0x000fc800078e3cff */
[----:B------:R-:W-:-:S05]  /*25ab0*/  @!P0 LOP3.LUT R3, R3, R2, RZ, 0x3c, !PT ;  /* 0x0000000203038212 */ /* 0x000fca00078e3cff */
[----:B------:R-:W-:Y:S04]  /*25ac0*/  @!P0 LDGSTS.E.BYPASS.LTC128B.128 [R9+0x14c00], desc[UR50][R2.64], !P3 ;  /* 0x14c0000002098fae */ /* 0x000fe8000d901d72 */
[----:B------:R-:W-:Y:S04]  /*25ad0*/  @!P0 LDGSTS.E.BYPASS.LTC128B.128 [R9+0x16c00], desc[UR50][R2.64+0x40], !P2 ;  /* 0x16c0004002098fae */ /* 0x000fe8000d101d72 */
[----:B------:R0:W-:Y:S02]  /*25ae0*/  @!P0 LDGSTS.E.BYPASS.LTC128B.128 [R9+0x18c00], desc[UR50][R2.64+0x80], !P1 ;  /* 0x18c0008002098fae */ /* 0x0001e4000c901d72 */
[----:B0-----:R-:W-:-:S02]  /*25af0*/  VIADD R2, R0, 0x40 ;  /* 0x0000004000027836 */ /* 0x001fc40000000000 */
[----:B------:R-:W0:Y:S03]  /*25b00*/  SHFL.IDX PT, R3, R5, 0x2, 0x1c1f ;  /* 0x005c1f0005037f89 */ /* 0x000e2600000e0000 */
[----:B------:R-:W-:Y:S02]  /*25b10*/  ISETP.GE.AND P0, PT, R2, R6, PT ;  /* 0x000000060200720c */ /* 0x000fe40003f06270 */
[----:B------:R-:W1:Y:S04]  /*25b20*/  SHFL.IDX PT, R2, R4, 0x2, 0x1c1f ;  /* 0x005c1f0004027f89 */ /* 0x000e6800000e0000 */
[----:B------:R-:W2:Y:S07]  /*25b30*/  SHFL.IDX PT, R4, R4, 0x3, 0x1c1f ;  /* 0x007c1f0004047f89 */ /* 0x000eae00000e0000 */
[----:B0-----:R-:W-:-:S05]  /*25b40*/  @!P0 IADD3 R3, P4, R20, R3, RZ ;  /* 0x0000000314038210 */ /* 0x001fca0007f9e0ff */
[----:B-1----:R-:W-:-:S05]  /*25b50*/  @!P0 IMAD.X R2, RZ, RZ, R2, P4 ;  /* 0x000000ffff028224 */ /* 0x002fca00020e0602 */
[----:B------:R-:W-:-:S04]  /*25b60*/  @!P0 LOP3.LUT R3, R3, R2, RZ, 0x3c, !PT ;  /* 0x0000000203038212 */ /* 0x000fc800078e3cff */
[----:B------:R-:W-:-:S04]  /*25b70*/  @!P0 LOP3.LUT R2, R3, R2, RZ, 0x3c, !PT ;  /* 0x0000000203028212 */ /* 0x000fc800078e3cff */
[----:B------:R-:W-:-:S05]  /*25b80*/  @!P0 LOP3.LUT R3, R3, R2, RZ, 0x3c, !PT ;  /* 0x0000000203038212 */ /* 0x000fca00078e3cff */
[----:B------:R-:W-:Y:S04]  /*25b90*/  @!P0 LDGSTS.E.BYPASS.LTC128B.128 [R9+0x15400], desc[UR50][R2.64], !P3 ;  /* 0x1540000002098fae */ /* 0x000fe8000d901d72 */
[----:B------:R-:W-:Y:S04]  /*25ba0*/  @!P0 LDGSTS.E.BYPASS.LTC128B.128 [R9+0x17400], desc[UR50][R2.64+0x40], !P2 ;  /* 0x1740004002098fae */ /* 0x000fe8000d101d72 */
[----:B------:R0:W-:Y:S04]  /*25bb0*/  @!P0 LDGSTS.E.BYPASS.LTC128B.128 [R9+0x19400], desc[UR50][R2.64+0x80], !P1 ;  /* 0x1940008002098fae */ /* 0x0001e8000c901d72 */
[----:B0-2---:R0:W1:Y:S02]  /*25bc0*/  SHFL.IDX PT, R2, R5, 0x3, 0x1c1f ;  /* 0x007c1f0005027f89 */ /* 0x00506400000e0000 */
.L_x_911:
[----:B------:R-:W-:Y:S01]  /*25bd0*/  VIADD R0, R0, 0x60 ;  /* 0x0000006000007836 */ /* 0x000fe20000000000 */
[----:B------:R-:W-:Y:S04]  /*25be0*/  BSSY B0, `(.L_x_707) ;  /* 0x000000b000007945 */ /* 0x000fe80003800000 */
[----:B------:R-:W-:-:S13]  /*25bf0*/  ISETP.GE.AND P0, PT, R0, R6, PT ;  /* 0x000000060000720c */ /* 0x000fda0003f06270 */
[----:B------:R-:W-:Y:S05]  /*25c00*/  @P0 BRA `(.L_x_708) ;  /* 0x0000000000200947 */ /* 0x000fea0003800000 */
[----:B-1----:R-:W-:-:S04]  /*25c10*/  IADD3 R2, P0, R20, R2, RZ ;  /* 0x0000000214027210 */ /* 0x002fc80007f1e0ff */
[----:B------:R-:W-:-:S05]  /*25c20*/  IADD3.X R3, RZ, R4, RZ, P0, !PT ;  /* 0x00000004ff037210 */ /* 0x000fca00007fe4ff */
[----:B------:R-:W-:Y:S01]  /*25c30*/  @!PT LDS RZ, [RZ] ;  /* 0x00000000fffff984 */ /* 0x000fe20000000800 */
[----:B------:R-:W-:Y:S01]  /*25c40*/  @!PT LDS RZ, [RZ] ;  /* 0x00000000fffff984 */ /* 0x000fe20000000800 */
[----:B------:R-:W-:Y:S01]  /*25c50*/  @!PT LDS RZ, [RZ] ;  /* 0x00000000fffff984 */ /* 0x000fe20000000800 */
[----:B------:R2:W-:Y:S04]  /*25c60*/  LDGSTS.E.BYPASS.LTC128B.128 [R9+0x15c00], desc[UR50][R2.64], !P3 ;  /* 0x15c0000002097fae */ /* 0x0005e8000d901d72 */
[----:B------:R2:W-:Y:S04]  /*25c70*/  LDGSTS.E.BYPASS.LTC128B.128 [R9+0x17c00], desc[UR50][R2.64+0x40], !P2 ;  /* 0x17c0004002097fae */ /* 0x0005e8000d101d72 */
[----:B------:R2:W-:Y:S02]  /*25c80*/  LDGSTS.E.BYPASS.LTC128B.128 [R9+0x19c00], desc[UR50][R2.64+0x80], !P1 ;  /* 0x19c0008002097fae */ /* 0x0005e4000c901d72 */
.L_x_708:
[----:B------:R-:W-:Y:S05]  /*25c90*/  BSYNC B0 ;  /* 0x0000000000007941 */ /* 0x000fea0003800000 */
.L_x_707:
[----:B------:R-:W-:Y:S01]  /*25ca0*/  NOP ;  /* 0x0000000000007918 */ /* 0x000fe20000000000 */
[----:B------:R-:W-:-:S13]  /*25cb0*/  PLOP3.LUT P0, PT, PT, PT, PT, 0x80, 0x0 ;  /* 0x000000000000781c */ /* 0x000fda0003f0f070 */
.L_x_709:
[----:B------:R-:W-:Y:S02]  /*25cc0*/  PLOP3.LUT P1, PT, P1, P0, PT, 0xa2, 0x0 ;  /* 0x000000000000781c */ /* 0x000fe40000f21472 */
[----:B------:R-:W-:-:S08]  /*25cd0*/  @P0 R2UR P1, UR4, R22 ;  /* 0x00000000160402ca */ /* 0x000fd00000020000 */
[----:B------:R-:W-:-:S05]  /*25ce0*/  @P0 PLOP3.LUT P0, PT, P1, PT, PT, 0x80, 0x0 ;  /* 0x000000000000081c */ /* 0x000fca0000f0f070 */
[----:B------:R-:W-:Y:S01]  /*25cf0*/  @!P1 SYNCS.ARRIVE.TRANS64.RED.A0T1 RZ, [UR4+0x29800], RZ ;  /* 0x029800ffffff99a7 */ /* 0x000fe20008200404 */
[----:B------:R-:W-:Y:S07]  /*25d00*/  @!P1 ARRIVES.LDGSTSBAR.64.TRANSCNT [UR4+0x29800] ;  /* 0x02980000ff0099b0 */ /* 0x000fee0008000a84 */
[----:B------:R-:W-:Y:S05]  /*25d10*/  @P0 BRA.U.ANY `(.L_x_709) ;  /* 0xfffffffd00e80947 */ /* 0x000fea000393ffff */
[----:B-12---:R-:W2:Y:S02]  /*25d20*/  LDL.LU R2, [R1+0x48] ;  /* 0x0000480001027983 */ /* 0x006ea40000300800 */
        /* <DEDUP_REMOVED lines=10> */
[----:B-12---:R-:W-:Y:S05]  /*25dd0*/  @!P0 BRA `(.L_x_711) ;  /* 0x0000006800b48947 */ /* 0x006fea0003800000 */
.L_x_912:
[----:B------:R-:W-:Y:S05]  /*25de0*/  BSYNC B0 ;  /* 0x0000000000007941 */ /* 0x000fea0003800000 */
.L_x_710:
[----:B------:R-:W-:-:S13]  /*25df0*/  ISETP.GE.AND P0, PT, R25, 0xa1, PT ;  /* 0x000000a11900780c */ /* 0x000fda0003f06270 */
[----:B------:R-:W-:Y:S05]  /*25e00*/  @!P0 BRA `(.L_x_712) ;  /* 0x0000001400f08947 */ /* 0x000fea0003800000 */
[----:B------:R-:W-:Y:S01]  /*25e10*/  VIADD R32, R32, 0xfffffffe ;  /* 0xfffffffe20207836 */ /* 0x000fe20000000000 */
[----:B------:R-:W-:Y:S01]  /*25e20*/  MOV R20, R23 ;  /* 0x0000001700147202 */ /* 0x000fe20000000f00 */
[----:B------:R-:W-:-:S07]  /*25e30*/  IMAD.MOV.U32 R21, RZ, RZ, R34 ;  /* 0x000000ffff157224 */ /* 0x000fce00078e0022 */
.L_x_732:
[----:B--2---:R-:W2:Y:S01]  /*25e40*/  LDL R0, [R1+0xc] ;  /* 0x00000c0001007983 */ /* 0x004ea20000100800 */
[----:B------:R-:W3:Y:S03]  /*25e50*/  LDC R4, c[0x0][0x430] ;  /* 0x00010c00ff047b82 */ /* 0x000ee60000000800 */
[----:B0-----:R-:W4:Y:S01]  /*25e60*/  LDL R9, [R1+0x10] ;  /* 0x0000100001097983 */ /* 0x001f220000100800 */
[----:B------:R-:W1:Y:S01]  /*25e70*/  S2R R2, SR_TID.X ;  /* 0x0000000000027919 */ /* 0x000e620000002100 */
[----:B---3--:R-:W-:Y:S01]  /*25e80*/  ISETP.NE.AND P0, PT, R4, 0x1, PT ;  /* 0x000000010400780c */ /* 0x008fe20003f05270 */
[----:B------:R-:W3:-:S12]  /*25e90*/  S2R R7, SR_TID.X ;  /* 0x0000000000077919 */ /* 0x000ed80000002100 */
[----:B------:R-:W2:Y:S01]  /*25ea0*/  @P0 LDC R6, c[0x0][0x434] ;  /* 0x00010d00ff060b82 */ /* 0x000ea20000000800 */
[C---:B-1----:R-:W-:Y:S01]  /*25eb0*/  LOP3.LUT R3, R2.reuse, 0x7f, RZ, 0xc0, !PT ;  /* 0x0000007f02037812 */ /* 0x042fe200078ec0ff */
[----:B0-----:R-:W-:-:S03]  /*25ec0*/  IMAD.SHL.U32 R5, R2, 0x20, RZ ;  /* 0x0000002002057824 */ /* 0x001fc600078e00ff */
[----:B------:R-:W-:-:S04]  /*25ed0*/  SHF.R.U32.HI R3, RZ, 0x2, R3 ;  /* 0x00000002ff037819 */ /* 0x000fc80000011603 */
[----:B------:R-:W-:Y:S02]  /*25ee0*/  LOP3.LUT R5, R3, 0x60, R5, 0xf8, !PT ;  /* 0x0000006003057812 */ /* 0x000fe400078ef805 */
[----:B------:R-:W0:Y:S01]  /*25ef0*/  @P0 LDC R3, c[0x0][0x438] ;  /* 0x00010e00ff030b82 */ /* 0x000e220000000800 */
[----:B------:R-:W-:-:S04]  /*25f00*/  LOP3.LUT R2, R2, 0x7f, RZ, 0xc0, !PT ;  /* 0x0000007f02027812 */ /* 0x000fc800078ec0ff */
[----:B------:R-:W-:Y:S01]  /*25f10*/  SHF.R.U32.HI R8, RZ, 0x2, R2 ;  /* 0x00000002ff087819 */ /* 0x000fe20000011602 */
[----:B---3--:R-:W-:-:S05]  /*25f20*/  IMAD.SHL.U32 R7, R7, 0x20, RZ ;  /* 0x0000002007077824 */ /* 0x008fca00078e00ff */
[----:B------:R-:W-:-:S04]  /*25f30*/  LOP3.LUT R7, R8, 0x60, R7, 0xf8, !PT ;  /* 0x0000006008077812 */ /* 0x000fc800078ef807 */
[----:B------:R-:W-:Y:S01]  /*25f40*/  LOP3.LUT R7, R7, 0x80, RZ, 0xfc, !PT ;  /* 0x0000008007077812 */ /* 0x000fe200078efcff */
[----:B------:R-:W-:Y:S05]  /*25f50*/  YIELD ;  /* 0x0000000000007946 */ /* 0x000fea0003800000 */
[----:B------:R-:W-:Y:S01]  /*25f60*/  ULDC.64 UR4, c[0x0][0x428] ;  /* 0x00010a0000047ab9 */ /* 0x000fe20000000a00 */
[----:B------:R-:W-:Y:S01]  /*25f70*/  ULDC.64 UR6, c[0x0][0x418] ;  /* 0x0001060000067ab9 */ /* 0x000fe20000000a00 */
[----:B------:R-:W-:Y:S01]  /*25f80*/  ISETP.GT.U32.AND P1, PT, R7, 0x9f, PT ;  /* 0x0000009f0700780c */ /* 0x000fe20003f24070 */
[----:B--2---:R-:W-:-:S04]  /*25f90*/  IMAD R0, R32, 0xa0, R0 ;  /* 0x000000a020007824 */ /* 0x004fc800078e0200 */
[----:B------:R-:W-:-:S04]  /*25fa0*/  IMAD.IADD R5, R5, 0x1, R0 ;  /* 0x0000000105057824 */ /* 0x000fc800078e0200 */
[----:B------:R-:W-:Y:S01]  /*25fb0*/  @P0 IMAD.HI.U32 R6, R5, R6, RZ ;  /* 0x0000000605060227 */ /* 0x000fe200078e00ff */
[----:B------:R-:W-:-:S04]  /*25fc0*/  MOV R2, R5 ;  /* 0x0000000500027202 */ /* 0x000fc80000000f00 */
[----:B0-----:R-:W-:Y:S02]  /*25fd0*/  @P0 SHF.R.U32.HI R2, RZ, R3, R6 ;  /* 0x00000003ff020219 */ /* 0x001fe40000011606 */
[----:B------:R-:W0:Y:S08]  /*25fe0*/  @P0 LDC R6, c[0x0][0x434] ;  /* 0x00010d00ff060b82 */ /* 0x000e300000000800 */
[----:B------:R-:W1:Y:S01]  /*25ff0*/  @P0 LDC R3, c[0x0][0x438] ;  /* 0x00010e00ff030b82 */ /* 0x000e620000000800 */
[----:B------:R-:W-:-:S04]  /*26000*/  IMAD.IADD R0, R7, 0x1, R0 ;  /* 0x0000000107007824 */ /* 0x000fc800078e0200 */
[----:B------:R-:W-:Y:S02]  /*26010*/  IMAD.MOV.U32 R8, RZ, RZ, R0 ;  /* 0x000000ffff087224 */ /* 0x000fe400078e0000 */
[----:B0-----:R-:W-:-:S05]  /*26020*/  @P0 IMAD.HI.U32 R6, R0, R6, RZ ;  /* 0x0000000600060227 */ /* 0x001fca00078e00ff */
[----:B-1----:R-:W-:Y:S02]  /*26030*/  @P0 SHF.R.U32.HI R8, RZ, R3, R6 ;  /* 0x00000003ff080219 */ /* 0x002fe40000011606 */
[----:B------:R-:W-:-:S03]  /*26040*/  IADD3 R6, -R2, RZ, RZ ;  /* 0x000000ff02067210 */ /* 0x000fc60007ffe1ff */
[----:B------:R-:W-:Y:S02]  /*26050*/  IMAD.MOV R3, RZ, RZ, -R8 ;  /* 0x000000ffff037224 */ /* 0x000fe400078e0a08 */
[C---:B------:R-:W-:Y:S02]  /*26060*/  IMAD R5, R4.reuse, R6, R5 ;  /* 0x0000000604057224 */ /* 0x040fe400078e0205 */
[----:B------:R-:W-:Y:S01]  /*26070*/  IMAD R4, R4, R3, R0 ;  /* 0x0000000304047224 */ /* 0x000fe200078e0200 */
[----:B------:R-:W-:Y:S01]  /*26080*/  SHF.R.S32.HI R3, RZ, 0x1f, R2 ;  /* 0x0000001fff037819 */ /* 0x000fe20000011402 */
[----:B----4-:R-:W-:-:S04]  /*26090*/  IMAD R0, R9, UR4, RZ ;  /* 0x0000000409007c24 */ /* 0x010fc8000f8e02ff */
[C---:B------:R-:W-:Y:S02]  /*260a0*/  IMAD R0, R33.reuse, UR5, R0 ;  /* 0x0000000521007c24 */ /* 0x040fe4000f8e0200 */
[----:B------:R-:W-:-:S04]  /*260b0*/  IMAD.WIDE.U32 R2, R33, UR4, R2 ;  /* 0x0000000421027c25 */ /* 0x000fc8000f8e0002 */
[----:B------:R-:W-:Y:S01]  /*260c0*/  IMAD.IADD R3, R0, 0x1, R3 ;  /* 0x0000000100037824 */ /* 0x000fe200078e0203 */
[----:B------:R-:W-:-:S04]  /*260d0*/  LEA R6, P0, R2, UR6, 0x2 ;  /* 0x0000000602067c11 */ /* 0x000fc8000f8010ff */
[----:B------:R-:W-:-:S05]  /*260e0*/  LEA.HI.X R7, R2, UR7, R3, 0x2, P0 ;  /* 0x0000000702077c11 */ /* 0x000fca00080f1403 */
[----:B------:R-:W2:Y:S01]  /*260f0*/  LDG.E R6, desc[UR50][R6.64] ;  /* 0x0000003206067981 */ /* 0x000ea2000c1e1900 */
[--C-:B------:R-:W-:Y:S01]  /*26100*/  @!P1 SHF.R.S32.HI R3, RZ, 0x1f, R8.reuse ;  /* 0x0000001fff039819 */ /* 0x100fe20000011408 */
[----:B------:R-:W-:-:S04]  /*26110*/  @!P1 IMAD.MOV.U32 R2, RZ, RZ, R8 ;  /* 0x000000ffff029224 */ /* 0x000fc800078e0008 */
[----:B------:R-:W-:-:S05]  /*26120*/  @!P1 IMAD.WIDE.U32 R2, R33, UR4, R2 ;  /* 0x0000000421029c25 */ /* 0x000fca000f8e0002 */
[----:B------:R-:W-:Y:S02]  /*26130*/  @!P1 IADD3 R0, R0, R3, RZ ;  /* 0x0000000300009210 */ /* 0x000fe40007ffe0ff */
[C---:B------:R-:W-:Y:S01]  /*26140*/  @!P1 LEA R10, P0, R2.reuse, UR6, 0x2 ;  /* 0x00000006020a9c11 */ /* 0x040fe2000f8010ff */
[----:B------:R-:W-:Y:S02]  /*26150*/  IMAD.MOV.U32 R8, RZ, RZ, RZ ;  /* 0x000000ffff087224 */ /* 0x000fe400078e00ff */
[----:B------:R-:W-:Y:S01]  /*26160*/  IMAD.U32 R9, RZ, RZ, UR39 ;  /* 0x00000027ff097e24 */ /* 0x000fe2000f8e00ff */
[----:B------:R-:W-:Y:S01]  /*26170*/  @!P1 LEA.HI.X R11, R2, UR7, R0, 0x2, P0 ;  /* 0x00000007020b9c11 */ /* 0x000fe200080f1400 */
[----:B------:R-:W-:-:S04]  /*26180*/  VIADD R23, R20, 0x1 ;  /* 0x0000000114177836 */ /* 0x000fc80000000000 */
[----:B------:R0:W5:Y:S01]  /*26190*/  @!P1 LDG.E R8, desc[UR50][R10.64] ;  /* 0x000000320a089981 */ /* 0x000162000c1e1900 */
[----:B------:R-:W-:Y:S02]  /*261a0*/  ISETP.NE.AND P1, PT, R9, 0x3, PT ;  /* 0x000000030900780c */ /* 0x000fe40003f25270 */
[C---:B------:R-:W-:Y:S02]  /*261b0*/  ISETP.NE.AND P0, PT, R23.reuse, 0x2, PT ;  /* 0x000000021700780c */ /* 0x040fe40003f05270 */
[----:B------:R-:W-:Y:S02]  /*261c0*/  MOV R0, R32 ;  /* 0x0000002000007202 */ /* 0x000fe40000000f00 */
[----:B------:R-:W-:Y:S01]  /*261d0*/  SEL R34, RZ, 0x1, P0 ;  /* 0x00000001ff227807 */ /* 0x000fe20000000000 */
[----:B------:R-:W-:Y:S01]  /*261e0*/  VIADD R32, R32, 0xffffffff ;  /* 0xffffffff20207836 */ /* 0x000fe20000000000 */
[----:B------:R-:W-:Y:S02]  /*261f0*/  SEL R23, R23, RZ, P0 ;  /* 0x000000ff17177207 */ /* 0x000fe40000000000 */
[----:B------:R-:W-:-:S02]  /*26200*/  LOP3.LUT R34, R21, R34, RZ, 0x3c, !PT ;  /* 0x0000002215227212 */ /* 0x000fc400078e3cff */
[----:B------:R-:W-:Y:S02]  /*26210*/  ISETP.GT.AND P2, PT, R0, RZ, PT ;  /* 0x000000ff0000720c */ /* 0x000fe40003f44270 */
[----:B--2---:R-:W-:Y:S01]  /*26220*/  SHF.R.S32.HI R30, RZ, 0x1f, R6 ;  /* 0x0000001fff1e7819 */ /* 0x004fe20000011406 */
[----:B0-----:R-:W-:Y:S10]  /*26230*/  @!P1 BRA `(.L_x_713) ;  /* 0x0000000000049947 */ /* 0x001ff40003800000 */
[----:B------:R-:W-:Y:S01]  /*26240*/  BPT.TRAP 0x1 ;  /* 0x000000040000795c */ /* 0x000fe20000300000 */
.L_x_713:
[----:B------:R-:W-:Y:S01]  /*26250*/  IMAD R0, R23, 0x8, R22 ;  /* 0x0000000817007824 */ /* 0x000fe200078e0216 */
[----:B------:R-:W-:Y:S01]  /*26260*/  SHF.L.U32 R31, R34, 0x1f, RZ ;  /* 0x0000001f221f7819 */ /* 0x000fe200000006ff */
[----:B------:R-:W-:Y:S01]  /*26270*/  BSSY B0, `(.L_x_714) ;  /* 0x0000004000007945 */ /* 0x000fe20003800000 */
[----:B------:R-:W-:Y:S02]  /*26280*/  SHF.R.S32.HI R29, RZ, 0x1f, R5 ;  /* 0x0000001fff1d7819 */ /* 0x000fe40000011405 */
[----:B------:R-:W0:Y:S02]  /*26290*/  SYNCS.PHASECHK.TRANS64.TRYWAIT P0, [R0+URZ+0x29880], R31 ;  /* 0x0298801f000075a7 */ /* 0x000e24000800017f */
[----:B0-----:R-:W-:Y:S05]  /*262a0*/  @!P0 BRA `(.L_x_715) ;  /* 0x0000006400948947 */ /* 0x001fea0003800000 */
.L_x_913:
[----:B------:R-:W-:Y:S05]  /*262b0*/  BSYNC B0 ;  /* 0x0000000000007941 */ /* 0x000fea0003800000 */
.L_x_714:
[----:B------:R-:W2:Y:S01]  /*262c0*/  LDL R2, [R1] ;  /* 0x0000000001027983 */ /* 0x000ea20000100800 */
[----:B------:R-:W-:Y:S01]  /*262d0*/  ULDC.64 UR4, c[0x0][0x328] ;  /* 0x0000ca0000047ab9 */ /* 0x000fe20000000a00 */
[----:B------:R-:W-:Y:S01]  /*262e0*/  ULDC.64 UR6, c[0x0][0x338] ;  /* 0x0000ce0000067ab9 */ /* 0x000fe20000000a00 */
[----:B------:R-:W-:Y:S01]  /*262f0*/  IMAD R7, R29, UR4, RZ ;  /* 0x000000041d077c24 */ /* 0x000fe2000f8e02ff */
[----:B------:R-:W1:Y:S01]  /*26300*/  S2R R11, SR_TID.X ;  /* 0x00000000000b7919 */ /* 0x000e620000002100 */
[----:B------:R-:W-:Y:S01]  /*26310*/  ULDC.64 UR8, c[0x0][0x330] ;  /* 0x0000cc0000087ab9 */ /* 0x000fe20000000a00 */
[----:B------:R-:W-:Y:S01]  /*26320*/  SHF.R.S32.HI R26, RZ, 0x1f, R4 ;  /* 0x0000001fff1a7819 */ /* 0x000fe20000011404 */
[----:B------:R-:W-:Y:S01]  /*26330*/  IMAD R7, R5, UR5, R7 ;  /* 0x0000000505077c24 */ /* 0x000fe2000f8e0207 */
[----:B------:R-:W-:Y:S01]  /*26340*/  ULDC.64 UR10, c[0x0][0x318] ;  /* 0x0000c600000a7ab9 */ /* 0x000fe20000000a00 */
[----:B------:R-:W-:Y:S01]  /*26350*/  IMAD R24, R36, UR8, RZ ;  /* 0x0000000824187c24 */ /* 0x000fe2000f8e02ff */
[----:B-----5:R-:W-:Y:S01]  /*26360*/  SHF.R.S32.HI R27, RZ, 0x1f, R8 ;  /* 0x0000001fff1b7819 */ /* 0x020fe20000011408 */
[----:B------:R-:W-:-:S02]  /*26370*/  IMAD R10, R26, UR4, RZ ;  /* 0x000000041a0a7c24 */ /* 0x000fc4000f8e02ff */
[----:B------:R-:W-:Y:S02]  /*26380*/  IMAD R24, R18, UR9, R24 ;  /* 0x0000000912187c24 */ /* 0x000fe4000f8e0218 */
[----:B------:R-:W-:Y:S01]  /*26390*/  IMAD R10, R4, UR5, R10 ;  /* 0x00000005040a7c24 */ /* 0x000fe2000f8e020a */
[----:B-1----:R-:W-:-:S04]  /*263a0*/  LOP3.LUT R11, R11, 0x7f, RZ, 0xc0, !PT ;  /* 0x0000007f0b0b7812 */ /* 0x002fc800078ec0ff */
[----:B------:R-:W-:-:S05]  /*263b0*/  SHF.R.U32.HI R11, RZ, 0x5, R11 ;  /* 0x00000005ff0b7819 */ /* 0x000fca000001160b */
[----:B------:R-:W-:Y:S01]  /*263c0*/  IMAD.SHL.U32 R11, R11, 0x400, RZ ;  /* 0x000004000b0b7824 */ /* 0x000fe200078e00ff */
[C---:B--2---:R-:W-:Y:S02]  /*263d0*/  LOP3.LUT P3, RZ, R2.reuse, 0x2, RZ, 0xc0, !PT ;  /* 0x0000000202ff7812 */ /* 0x044fe4000786c0ff */
[----:B------:R-:W-:Y:S01]  /*263e0*/  LOP3.LUT P1, RZ, R2, 0x1, RZ, 0xc0, !PT ;  /* 0x0000000102ff7812 */ /* 0x000fe2000782c0ff */
[----:B------:R-:W-:-:S04]  /*263f0*/  IMAD.WIDE.U32 R2, R5, UR4, RZ ;  /* 0x0000000405027c25 */ /* 0x000fc8000f8e00ff */
[----:B------:R-:W-:Y:S02]  /*26400*/  IMAD.IADD R3, R3, 0x1, R7 ;  /* 0x0000000103037824 */ /* 0x000fe400078e0207 */
[----:B------:R-:W-:Y:S02]  /*26410*/  IMAD R7, R30, UR6, RZ ;  /* 0x000000061e077c24 */ /* 0x000fe4000f8e02ff */
[----:B------:R-:W-:-:S04]  /*26420*/  IMAD.WIDE.U32 R2, R6, UR6, R2 ;  /* 0x0000000606027c25 */ /* 0x000fc8000f8e0002 */
[----:B------:R-:W-:-:S05]  /*26430*/  IMAD R7, R6, UR7, R7 ;  /* 0x0000000706077c24 */ /* 0x000fca000f8e0207 */
[----:B------:R-:W-:-:S03]  /*26440*/  IADD3 R3, R3, R7, RZ ;  /* 0x0000000703037210 */ /* 0x000fc60007ffe0ff */
[----:B------:R-:W-:-:S03]  /*26450*/  IMAD.WIDE.U32 R2, R18, UR8, R2 ;  /* 0x0000000812027c25 */ /* 0x000fc6000f8e0002 */
[----:B------:R-:W-:-:S04]  /*26460*/  IADD3 R7, P0, R2, UR10, RZ ;  /* 0x0000000a02077c10 */ /* 0x000fc8000ff1e0ff */
[----:B------:R-:W-:Y:S01]  /*26470*/  IADD3.X R9, R24, UR11, R3, P0, !PT ;  /* 0x0000000b18097c10 */ /* 0x000fe200087fe403 */
[----:B------:R-:W-:Y:S01]  /*26480*/  IMAD.WIDE.U32 R2, R4, UR4, RZ ;  /* 0x0000000404027c25 */ /* 0x000fe2000f8e00ff */
[----:B------:R-:W-:-:S03]  /*26490*/  UMOV UR4, 0xffffffff ;  /* 0xffffffff00047882 */ /* 0x000fc60000000000 */
[----:B------:R-:W-:Y:S02]  /*264a0*/  IMAD.IADD R3, R3, 0x1, R10 ;  /* 0x0000000103037824 */ /* 0x000fe400078e020a */
[----:B------:R-:W-:Y:S02]  /*264b0*/  IMAD R10, R27, UR6, RZ ;  /* 0x000000061b0a7c24 */ /* 0x000fe4000f8e02ff */
[----:B------:R-:W-:-:S04]  /*264c0*/  IMAD.WIDE.U32 R2, R8, UR6, R2 ;  /* 0x0000000608027c25 */ /* 0x000fc8000f8e0002 */
[----:B------:R-:W-:-:S04]  /*264d0*/  IMAD R10, R8, UR7, R10 ;  /* 0x00000007080a7c24 */ /* 0x000fc8000f8e020a */
[----:B------:R-:W-:Y:S02]  /*264e0*/  IMAD.IADD R3, R3, 0x1, R10 ;  /* 0x0000000103037824 */ /* 0x000fe400078e020a */
[----:B------:R-:W-:Y:S02]  /*264f0*/  IMAD R10, R23, 0x5000, R11 ;  /* 0x00005000170a7824 */ /* 0x000fe400078e020b */
[----:B------:R-:W-:-:S03]  /*26500*/  IMAD.WIDE.U32 R2, R18, UR8, R2 ;  /* 0x0000000812027c25 */ /* 0x000fc6000f8e0002 */
[----:B------:R-:W-:-:S04]  /*26510*/  IADD3 R25, P0, R2, UR10, RZ ;  /* 0x0000000a02197c10 */ /* 0x000fc8000ff1e0ff */
[----:B------:R-:W-:Y:S01]  /*26520*/  IADD3.X R24, R24, UR11, R3, P0, !PT ;  /* 0x0000000b18187c10 */ /* 0x000fe200087fe403 */
[----:B------:R-:W-:Y:S08]  /*26530*/  BRA.DIV UR4, `(.L_x_716) ;  /* 0x0000006604047947 */ /* 0x000ff0000b800000 */
[----:B------:R-:W2:Y:S01]  /*26540*/  LDL R12, [R1+0x4] ;  /* 0x00000400010c7983 */ /* 0x000ea20000100800 */
[----:B------:R-:W1:Y:S03]  /*26550*/  S2R R3, SR_TID.X ;  /* 0x0000000000037919 */ /* 0x000e660000002100 */
[----:B------:R-:W3:Y:S01]  /*26560*/  SHFL.IDX PT, R2, R7, RZ, 0x1c1f ;  /* 0x001c1fff07027589 */ /* 0x000ee200000e0000 */
[----:B------:R-:W-:Y:S02]  /*26570*/  IADD3 R10, R22, R10, R37 ;  /* 0x0000000a160a7210 */ /* 0x000fe40007ffe025 */
[----:B-1----:R-:W-:Y:S02]  /*26580*/  SHF.L.U32 R11, R3, 0x4, RZ ;  /* 0x00000004030b7819 */ /* 0x002fe400000006ff */
[----:B------:R-:W1:Y:S02]  /*26590*/  SHFL.IDX PT, R3, R9, RZ, 0x1c1f ;  /* 0x001c1fff09037589 */ /* 0x000e6400000e0000 */
[----:B------:R-:W-:-:S04]  /*265a0*/  LOP3.LUT R11, R11, 0x30, RZ, 0xc0, !PT ;  /* 0x000000300b0b7812 */ /* 0x000fc800078ec0ff */
[----:B---3--:R-:W-:-:S05]  /*265b0*/  IADD3 R2, P0, R11, R2, RZ ;  /* 0x000000020b027210 */ /* 0x008fca0007f1e0ff */
[----:B-1----:R-:W-:-:S05]  /*265c0*/  IMAD.X R3, RZ, RZ, R3, P0 ;  /* 0x000000ffff037224 */ /* 0x002fca00000e0603 */
[----:B------:R-:W-:Y:S01]  /*265d0*/  @!PT LDS RZ, [RZ] ;  /* 0x00000000fffff984 */ /* 0x000fe20000000800 */
[----:B------:R-:W-:Y:S04]  /*265e0*/  LDGSTS.E.BYPASS.LTC128B.128 [R10+0xa400], desc[UR50][R2.64], !P3 ;  /* 0x0a400000020a7fae */ /* 0x000fe8000d901d72 */
[----:B------:R-:W-:Y:S01]  /*265f0*/  SHFL.IDX PT, R24, R24, RZ, 0x1c1f ;  /* 0x001c1fff18187589 */ /* 0x000fe200000e0000 */
[----:B--2---:R-:W-:-:S05]  /*26600*/  IMAD.IADD R17, R12, 0x1, R10 ;  /* 0x000000010c117824 */ /* 0x004fca00078e020a */
        /* <DEDUP_REMOVED lines=10> */
[----:B-1----:R-:W-:-:S04]  /*266b0*/  IADD3 R2, P0, R11, R2, RZ ;  /* 0x000000020b027210 */ /* 0x002fc80007f1e0ff */
[----:B--2---:R-:W-:-:S05]  /*266c0*/  IADD3.X R3, RZ, R3, RZ, P0, !PT ;  /* 0x00000003ff037210 */ /* 0x004fca00007fe4ff */
        /* <DEDUP_REMOVED lines=8> */
.L_x_925:
[----:B------:R-:W3:Y:S02]  /*26750*/  S2R R3, SR_TID.X ;  /* 0x0000000000037919 */ /* 0x000ee40000002100 */
[----:B---3--:R-:W-:-:S05]  /*26760*/  IMAD.SHL.U32 R3, R3, 0x10, RZ ;  /* 0x0000001003037824 */ /* 0x008fca00078e00ff */
[----:B------:R-:W-:-:S04]  /*26770*/  LOP3.LUT R3, R3, 0x30, RZ, 0xc0, !PT ;  /* 0x0000003003037812 */ /* 0x000fc800078ec0ff */
        /* <DEDUP_REMOVED lines=9> */
.L_x_717:
[----:B------:R-:W-:Y:S02]  /*26810*/  PLOP3.LUT P1, PT, P1, P0, PT, 0xa2, 0x0 ;  /* 0x000000000000781c */ /* 0x000fe40000f21472 */
[----:B------:R-:W-:-:S08]  /*26820*/  @P0 R2UR P1, UR4, R0 ;  /* 0x00000000000402ca */ /* 0x000fd00000020000 */
[----:B------:R-:W-:-:S05]  /*26830*/  @P0 PLOP3.LUT P0, PT, P1, PT, PT, 0x80, 0x0 ;  /* 0x000000000000081c */ /* 0x000fca0000f0f070 */
[----:B------:R-:W-:Y:S01]  /*26840*/  @!P1 SYNCS.ARRIVE.TRANS64.RED.A0T1 RZ, [UR4+0x29870], RZ ;  /* 0x029870ffffff99a7 */ /* 0x000fe20008200404 */
[----:B------:R-:W-:Y:S07]  /*26850*/  @!P1 ARRIVES.LDGSTSBAR.64.TRANSCNT [UR4+0x29870] ;  /* 0x02987000ff0099b0 */ /* 0x000fee0008000a84 */
[----:B------:R-:W-:Y:S05]  /*26860*/  @P0 BRA.U.ANY `(.L_x_717) ;  /* 0xfffffffd00e80947 */ /* 0x000fea000393ffff */
[----:B------:R-:W-:Y:S01]  /*26870*/  NOP ;  /* 0x0000000000007918 */ /* 0x000fe20000000000 */
[----:B--2---:R-:W-:-:S04]  /*26880*/  MOV R2, UR39 ;  /* 0x0000002700027c02 */ /* 0x004fc80008000f00 */
[----:B------:R-:W-:-:S13]  /*26890*/  ISETP.NE.AND P3, PT, R2, 0x3, PT ;  /* 0x000000030200780c */ /* 0x000fda0003f65270 */
[----:B------:R-:W-:Y:S05]  /*268a0*/  @!P3 BRA `(.L_x_718) ;  /* 0x000000000004b947 */ /* 0x000fea0003800000 */
[----:B------:R-:W-:Y:S01]  /*268b0*/  BPT.TRAP 0x1 ;  /* 0x000000040000795c */ /* 0x000fe20000300000 */
.L_x_718:
[----:B------:R2:W-:Y:S01]  /*268c0*/  SYNCS.ARRIVE.TRANS64.A1T0 RZ, [R0+URZ+0x29870], RZ ;  /* 0x029870ff00ff79a7 */ /* 0x0005e2000810003f */
[----:B------:R-:W-:Y:S05]  /*268d0*/  @!P3 BRA `(.L_x_719) ;  /* 0x000000000004b947 */ /* 0x000fea0003800000 */
[----:B------:R-:W-:Y:S01]  /*268e0*/  BPT.TRAP 0x1 ;  /* 0x000000040000795c */ /* 0x000fe20000300000 */
.L_x_719:
[----:B------:R-:W3:Y:S01]  /*268f0*/  SYNCS.PHASECHK.TRANS64.TRYWAIT P0, [R0+URZ+0x29840], R31 ;  /* 0x0298401f000075a7 */ /* 0x000ee2000800017f */
[----:B------:R-:W-:Y:S04]  /*26900*/  BSSY B0, `(.L_x_720) ;  /* 0x0000002000007945 */ /* 0x000fe80003800000 */
[----:B---3--:R-:W-:Y:S05]  /*26910*/  @!P0 BRA `(.L_x_721) ;  /* 0x0000006400c08947 */ /* 0x008fea0003800000 */
.L_x_926:
[----:B------:R-:W-:Y:S05]  /*26920*/  BSYNC B0 ;  /* 0x0000000000007941 */ /* 0x000fea0003800000 */
.L_x_720:
[----:B------:R-:W4:Y:S01]  /*26930*/  LDL R2, [R1] ;  /* 0x0000000001027983 */ /* 0x000f220000100800 */
[----:B------:R-:W-:Y:S01]  /*26940*/  ULDC.64 UR4, c[0x0][0x300] ;  /* 0x0000c00000047ab9 */ /* 0x000fe20000000a00 */
[----:B------:R-:W-:Y:S02]  /*26950*/  ULDC.64 UR6, c[0x0][0x310] ;  /* 0x0000c40000067ab9 */ /* 0x000fe40000000a00 */
[----:B------:R-:W5:Y:S01]  /*26960*/  LDL R10, [R1+0x18] ;  /* 0x00001800010a7983 */ /* 0x000f620000100800 */
[----:B------:R-:W-:-:S04]  /*26970*/  IMAD R7, R29, UR4, RZ ;  /* 0x000000041d077c24 */ /* 0x000fc8000f8e02ff */
[C---:B------:R-:W-:Y:S02]  /*26980*/  IMAD R7, R5.reuse, UR5, R7 ;  /* 0x0000000505077c24 */ /* 0x040fe4000f8e0207 */
[----:B------:R-:W-:Y:S01]  /*26990*/  IMAD R30, R30, UR6, RZ ;  /* 0x000000061e1e7c24 */ /* 0x000fe2000f8e02ff */
[----:B------:R-:W0:Y:S01]  /*269a0*/  S2R R9, SR_TID.X ;  /* 0x0000000000097919 */ /* 0x000e220000002100 */
[C---:B----4-:R-:W-:Y:S02]  /*269b0*/  LOP3.LUT P4, RZ, R2.reuse, 0x10, RZ, 0xc0, !PT ;  /* 0x0000001002ff7812 */ /* 0x050fe4000788c0ff */
[C---:B------:R-:W-:Y:S02]  /*269c0*/  LOP3.LUT P3, RZ, R2.reuse, 0x8, RZ, 0xc0, !PT ;  /* 0x0000000802ff7812 */ /* 0x040fe4000786c0ff */
[----:B------:R-:W-:Y:S01]  /*269d0*/  LOP3.LUT P1, RZ, R2, 0x4, RZ, 0xc0, !PT ;  /* 0x0000000402ff7812 */ /* 0x000fe2000782c0ff */
[----:B------:R-:W-:-:S04]  /*269e0*/  IMAD.WIDE.U32 R2, R5, UR4, RZ ;  /* 0x0000000405027c25 */ /* 0x000fc8000f8e00ff */
[----:B------:R-:W-:Y:S02]  /*269f0*/  IMAD.IADD R3, R3, 0x1, R7 ;  /* 0x0000000103037824 */ /* 0x000fe400078e0207 */
        /* <DEDUP_REMOVED lines=8> */
[----:B------:R-:W-:Y:S01]  /*26a80*/  IADD3 R3, R3, R5, RZ ;  /* 0x0000000503037210 */ /* 0x000fe20007ffe0ff */
[----:B------:R-:W-:-:S04]  /*26a90*/  IMAD R5, R27, UR6, RZ ;  /* 0x000000061b057c24 */ /* 0x000fc8000f8e02ff */
[C---:B------:R-:W-:Y:S02]  /*26aa0*/  IMAD R5, R8.reuse, UR7, R5 ;  /* 0x0000000708057c24 */ /* 0x040fe4000f8e0205 */
        /* <DEDUP_REMOVED lines=8> */
[----:B------:R-:W-:Y:S01]  /*26b30*/  IADD3.X R6, R8, UR7, R7, P0, !PT ;  /* 0x0000000708067c10 */ /* 0x000fe200087fe407 */
[----:B-----5:R-:W-:Y:S01]  /*26b40*/  IMAD R7, R23, 0x7800, R10 ;  /* 0x0000780017077824 */ /* 0x020fe200078e020a */
[----:B------:R-:W-:Y:S01]  /*26b50*/  IADD3 R5, P0, R2, UR6, RZ ;  /* 0x0000000602057c10 */ /* 0x000fe2000ff1e0ff */
[----:B0-----:R-:W-:Y:S01]  /*26b60*/  IMAD.SHL.U32 R10, R9, 0x10, RZ ;  /* 0x00000010090a7824 */ /* 0x001fe200078e00ff */
[----:B------:R-:W-:Y:S02]  /*26b70*/  UMOV UR4, 0xffffffff ;  /* 0xffffffff00047882 */ /* 0x000fe40000000000 */
[----:B------:R-:W-:Y:S02]  /*26b80*/  IADD3.X R8, R8, UR7, R3, P0, !PT ;  /* 0x0000000708087c10 */ /* 0x000fe400087fe403 */
[----:B------:R-:W-:Y:S01]  /*26b90*/  LOP3.LUT R10, R10, 0x30, RZ, 0xc0, !PT ;  /* 0x000000300a0a7812 */ /* 0x000fe200078ec0ff */
[----:B------:R-:W-:Y:S06]  /*26ba0*/  BRA.DIV UR4, `(.L_x_722) ;  /* 0x0000006604307947 */ /* 0x000fec000b800000 */
[----:B------:R-:W0:Y:S01]  /*26bb0*/  SHFL.IDX PT, R2, R4, RZ, 0x1c1f ;  /* 0x001c1fff04027589 */ /* 0x000e2200000e0000 */
[----:B------:R-:W-:-:S03]  /*26bc0*/  IADD3 R7, R22, R7, RZ ;  /* 0x0000000716077210 */ /* 0x000fc60007ffe0ff */
[----:B------:R-:W4:Y:S04]  /*26bd0*/  SHFL.IDX PT, R3, R6, RZ, 0x1c1f ;  /* 0x001c1fff06037589 */ /* 0x000f2800000e0000 */
[----:B------:R-:W-:Y:S04]  /*26be0*/  SHFL.IDX PT, R9, R6, 0x2, 0x1c1f ;  /* 0x005c1f0006097f89 */ /* 0x000fe800000e0000 */
[----:B------:R-:W-:Y:S01]  /*26bf0*/  SHFL.IDX PT, R8, R8, RZ, 0x1c1f ;  /* 0x001c1fff08087589 */ /* 0x000fe200000e0000 */
[----:B0-----:R-:W-:-:S05]  /*26c00*/  IADD3 R2, P0, R10, R2, RZ ;  /* 0x000000020a027210 */ /* 0x001fca0007f1e0ff */
[----:B----4-:R-:W-:-:S05]  /*26c10*/  IMAD.X R3, RZ, RZ, R3, P0 ;  /* 0x000000ffff037224 */ /* 0x010fca00000e0603 */
[----:B------:R-:W-:Y:S04]  /*26c20*/  LDGSTS.E.BYPASS.LTC128B.128 [R7+0x1a400], desc[UR50][R2.64], !P4 ;  /* 0x1a40000002077fae */ /* 0x000fe8000e101d72 */
[----:B------:R-:W-:Y:S04]  /*26c30*/  LDGSTS.E.BYPASS.LTC128B.128 [R7+0x1cc00], desc[UR50][R2.64+0x40], !P3 ;  /* 0x1cc0004002077fae */ /* 0x000fe8000d901d72 */
[----:B------:R0:W-:Y:S04]  /*26c40*/  LDGSTS.E.BYPASS.LTC128B.128 [R7+0x1f400], desc[UR50][R2.64+0x80], !P1 ;  /* 0x1f40008002077fae */ /* 0x0001e8000c901d72 */
[----:B0-----:R-:W0:Y:S04]  /*26c50*/  SHFL.IDX PT, R2, R4, 0x1, 0x1c1f ;  /* 0x003c1f0004027f89 */ /* 0x001e2800000e0000 */
[----:B------:R-:W4:Y:S01]  /*26c60*/  SHFL.IDX PT, R3, R6, 0x1, 0x1c1f ;  /* 0x003c1f0006037f89 */ /* 0x000f2200000e0000 */
[----:B0-----:R-:W-:-:S05]  /*26c70*/  IADD3 R2, P0, R10, R2, RZ ;  /* 0x000000020a027210 */ /* 0x001fca0007f1e0ff */
[----:B----4-:R-:W-:-:S05]  /*26c80*/  IMAD.X R3, RZ, RZ, R3, P0 ;  /* 0x000000ffff037224 */ /* 0x010fca00000e0603 */
[----:B------:R-:W-:Y:S04]  /*26c90*/  LDGSTS.E.BYPASS.LTC128B.128 [R7+0x1ac00], desc[UR50][R2.64], !P4 ;  /* 0x1ac0000002077fae */ /* 0x000fe8000e101d72 */
[----:B------:R-:W-:Y:S04]  /*26ca0*/  LDGSTS.E.BYPASS.LTC128B.128 [R7+0x1d400], desc[UR50][R2.64+0x40], !P3 ;  /* 0x1d40004002077fae */ /* 0x000fe8000d901d72 */
[----:B------:R0:W-:Y:S04]  /*26cb0*/  LDGSTS.E.BYPASS.LTC128B.128 [R7+0x1fc00], desc[UR50][R2.64+0x80], !P1 ;  /* 0x1fc0008002077fae */ /* 0x0001e8000c901d72 */
[----:B0-----:R-:W0:Y:S02]  /*26cc0*/  SHFL.IDX PT, R2, R4, 0x2, 0x1c1f ;  /* 0x005c1f0004027f89 */ /* 0x001e2400000e0000 */
[----:B0-----:R-:W-:-:S05]  /*26cd0*/  IADD3 R2, P0, R10, R2, RZ ;  /* 0x000000020a027210 */ /* 0x001fca0007f1e0ff */
[----:B------:R-:W-:Y:S02]  /*26ce0*/  IMAD.X R3, RZ, RZ, R9, P0 ;  /* 0x000000ffff037224 */ /* 0x000fe400000e0609 */
[----:B------:R-:W-:Y:S04]  /*26cf0*/  SHFL.IDX PT, R9, R6, 0x3, 0x1c1f ;  /* 0x007c1f0006097f89 */ /* 0x000fe800000e0000 */
[----:B------:R-:W-:Y:S04]  /*26d00*/  LDGSTS.E.BYPASS.LTC128B.128 [R7+0x1b400], desc[UR50][R2.64], !P4 ;  /* 0x1b40000002077fae */ /* 0x000fe8000e101d72 */
[----:B------:R-:W-:Y:S04]  /*26d10*/  LDGSTS.E.BYPASS.LTC128B.128 [R7+0x1dc00], desc[UR50][R2.64+0x40], !P3 ;  /* 0x1dc0004002077fae */ /* 0x000fe8000d901d72 */
[----:B------:R0:W-:Y:S04]  /*26d20*/  LDGSTS.E.BYPASS.LTC128B.128 [R7+0x20400], desc[UR50][R2.64+0x80], !P1 ;  /* 0x2040008002077fae */ /* 0x0001e8000c901d72 */
[----:B0-----:R-:W0:Y:S02]  /*26d30*/  SHFL.IDX PT, R2, R4, 0x3, 0x1c1f ;  /* 0x007c1f0004027f89 */ /* 0x001e2400000e0000 */
[----:B0-----:R-:W-:-:S05]  /*26d40*/  IADD3 R2, P0, R10, R2, RZ ;  /* 0x000000020a027210 */ /* 0x001fca0007f1e0ff */
[----:B------:R-:W-:-:S05]  /*26d50*/  IMAD.X R3, RZ, RZ, R9, P0 ;  /* 0x000000ffff037224 */ /* 0x000fca00000e0609 */
[----:B------:R-:W-:Y:S04]  /*26d60*/  LDGSTS.E.BYPASS.LTC128B.128 [R7+0x1bc00], desc[UR50][R2.64], !P4 ;  /* 0x1bc0000002077fae */ /* 0x000fe8000e101d72 */
[----:B------:R-:W-:Y:S04]  /*26d70*/  LDGSTS.E.BYPASS.LTC128B.128 [R7+0x1e400], desc[UR50][R2.64+0x40], !P3 ;  /* 0x1e40004002077fae */ /* 0x000fe8000d901d72 */
[----:B------:R0:W-:Y:S04]  /*26d80*/  LDGSTS.E.BYPASS.LTC128B.128 [R7+0x20c00], desc[UR50][R2.64+0x80], !P1 ;  /* 0x20c0008002077fae */ /* 0x0001e8000c901d72 */
[----:B0-----:R0:W4:Y:S02]  /*26d90*/  SHFL.IDX PT, R2, R5, RZ, 0x1c1f ;  /* 0x001c1fff05027589 */ /* 0x00112400000e0000 */
.L_x_938:
[----:B----4-:R-:W-:-:S04]  /*26da0*/  IADD3 R2, P0, R10, R2, RZ ;  /* 0x000000020a027210 */ /* 0x010fc80007f1e0ff */
[----:B------:R-:W-:Y:S02]  /*26db0*/  IADD3.X R3, RZ, R8, RZ, P0, !PT ;  /* 0x00000008ff037210 */ /* 0x000fe400007fe4ff */
[----:B------:R-:W-:-:S03]  /*26dc0*/  PLOP3.LUT P0, PT, PT, PT, PT, 0x80, 0x0 ;  /* 0x000000000000781c */ /* 0x000fc60003f0f070 */
[----:B------:R-:W-:Y:S01]  /*26dd0*/  @!PT LDS RZ, [RZ] ;  /* 0x00000000fffff984 */ /* 0x000fe20000000800 */
[----:B------:R-:W-:Y:S01]  /*26de0*/  @!PT LDS RZ, [RZ] ;  /* 0x00000000fffff984 */ /* 0x000fe20000000800 */
[----:B------:R-:W-:Y:S01]  /*26df0*/  @!PT LDS RZ, [RZ] ;  /* 0x00000000fffff984 */ /* 0x000fe20000000800 */
[----:B------:R4:W-:Y:S04]  /*26e00*/  LDGSTS.E.BYPASS.LTC128B.128 [R7+0x1c400], desc[UR50][R2.64], !P4 ;  /* 0x1c40000002077fae */ /* 0x0009e8000e101d72 */
[----:B------:R4:W-:Y:S04]  /*26e10*/  LDGSTS.E.BYPASS.LTC128B.128 [R7+0x1ec00], desc[UR50][R2.64+0x40], !P3 ;  /* 0x1ec0004002077fae */ /* 0x0009e8000d901d72 */
[----:B------:R4:W-:Y:S01]  /*26e20*/  LDGSTS.E.BYPASS.LTC128B.128 [R7+0x21400], desc[UR50][R2.64+0x80], !P1 ;  /* 0x2140008002077fae */ /* 0x0009e2000c901d72 */
[----:B------:R-:W-:Y:S01]  /*26e30*/  NOP ;  /* 0x0000000000007918 */ /* 0x000fe20000000000 */
.L_x_723:
        /* <DEDUP_REMOVED lines=11> */
.L_x_724:
[----:B------:R2:W-:Y:S02]  /*26ef0*/  SYNCS.ARRIVE.TRANS64.A1T0 RZ, [R0+URZ+0x29830], RZ ;  /* 0x029830ff00ff79a7 */ /* 0x0005e4000810003f */
[----:B--23--:R-:W-:-:S05]  /*26f00*/  IMAD.U32 R0, RZ, RZ, UR37 ;  /* 0x00000025ff007e24 */ /* 0x00cfca000f8e00ff */
[----:B------:R-:W-:-:S13]  /*26f10*/  ISETP.NE.AND P1, PT, R0, 0x3, PT ;  /* 0x000000030000780c */ /* 0x000fda0003f25270 */
[----:B------:R-:W-:Y:S05]  /*26f20*/  @!P1 BRA `(.L_x_725) ;  /* 0x0000000000049947 */ /* 0x000fea0003800000 */
[----:B------:R-:W-:Y:S01]  /*26f30*/  BPT.TRAP 0x1 ;  /* 0x000000040000795c */ /* 0x000fe20000300000 */
.L_x_725:
[----:B------:R-:W-:Y:S01]  /*26f40*/  LOP3.LUT R0, R21, 0x1, RZ, 0x3c, !PT ;  /* 0x0000000115007812 */ /* 0x000fe200078e3cff */
[----:B------:R-:W-:Y:S01]  /*26f50*/  IMAD R3, R20, 0x8, R22 ;  /* 0x0000000814037824 */ /* 0x000fe200078e0216 */
[----:B------:R-:W-:Y:S02]  /*26f60*/  BSSY B0, `(.L_x_726) ;  /* 0x0000004000007945 */ /* 0x000fe40003800000 */
[----:B------:R-:W-:-:S04]  /*26f70*/  SHF.L.U32 R0, R0, 0x1f, RZ ;  /* 0x0000001f00007819 */ /* 0x000fc800000006ff */
[----:B------:R-:W2:Y:S02]  /*26f80*/  SYNCS.PHASECHK.TRANS64.TRYWAIT P0, [R3+URZ+0x29870], R0 ;  /* 0x02987000030075a7 */ /* 0x000ea4000800017f */
[----:B--2---:R-:W-:Y:S05]  /*26f90*/  @!P0 BRA `(.L_x_727) ;  /* 0x0000006400b48947 */ /* 0x004fea0003800000 */
.L_x_939:
[----:B------:R-:W-:Y:S05]  /*26fa0*/  BSYNC B0 ;  /* 0x0000000000007941 */ /* 0x000fea0003800000 */
.L_x_726:
[----:B------:R-:W-:-:S04]  /*26fb0*/  MOV R2, UR39 ;  /* 0x0000002700027c02 */ /* 0x000fc80008000f00 */
[----:B------:R-:W-:-:S13]  /*26fc0*/  ISETP.NE.AND P0, PT, R2, 0x3, PT ;  /* 0x000000030200780c */ /* 0x000fda0003f05270 */
[----:B------:R-:W-:Y:S05]  /*26fd0*/  @!P0 BRA `(.L_x_728) ;  /* 0x0000000000048947 */ /* 0x000fea0003800000 */
[----:B------:R-:W-:Y:S01]  /*26fe0*/  BPT.TRAP 0x1 ;  /* 0x000000040000795c */ /* 0x000fe20000300000 */
.L_x_728:
[----:B--2---:R-:W-:Y:S01]  /*26ff0*/  SHF.L.U32 R0, R21, 0x1f, RZ ;  /* 0x0000001f15007819 */ /* 0x004fe200000006ff */
[----:B------:R-:W-:-:S03]  /*27000*/  IMAD R12, R20, 0x5000, RZ ;  /* 0x00005000140c7824 */ /* 0x000fc600078e02ff */
[----:B------:R-:W2:Y:S02]  /*27010*/  SYNCS.PHASECHK.TRANS64.TRYWAIT P0, [R3+URZ+0x29860], R0 ;  /* 0x02986000030075a7 */ /* 0x000ea4000800017f */
[----:B--2---:R-:W-:Y:S05]  /*27020*/  @!P0 BRA `(.L_x_729) ;  /* 0x0000006400a48947 */ /* 0x004fea0003800000 */
.L_x_940:
[----:B------:R-:W0:Y:S04]  /*27030*/  LDL R4, [R1+0x24] ;  /* 0x0000240001047983 */ /* 0x000e280000100800 */
[----:B------:R-:W3:Y:S04]  /*27040*/  LDL R2, [R1+0x28] ;  /* 0x0000280001027983 */ /* 0x000ee80000100800 */
[----:B------:R-:W4:Y:S01]  /*27050*/  LDL R13, [R1+0x20] ;  /* 0x00002000010d7983 */ /* 0x000f220000100800 */
[----:B------:R-:W-:Y:S05]  /*27060*/  WARPSYNC.ALL ;  /* 0x0000000000007948 */ /* 0x000fea0003800000 */
[----:B------:R-:W-:-:S04]  /*27070*/  MOV R20, UR39 ;  /* 0x0000002700147c02 */ /* 0x000fc80008000f00 */
[----:B------:R-:W-:Y:S02]  /*27080*/  ISETP.NE.AND P0, PT, R20, 0x3, PT ;  /* 0x000000031400780c */ /* 0x000fe40003f05270 */
[----:B0-----:R-:W-:-:S05]  /*27090*/  LOP3.LUT R5, R12, R4, RZ, 0xfc, !PT ;  /* 0x000000040c057212 */ /* 0x001fca00078efcff */
[----:B--2---:R-:W-:Y:S01]  /*270a0*/  IMAD.IADD R0, R22, 0x1, R5 ;  /* 0x0000000116007824 */ /* 0x004fe200078e0205 */
        /* <DEDUP_REMOVED lines=23> */
[----:B-1----:R-:W-:Y:S02]  /*27220*/  PRMT R25, R8, 0x7531, R9 ;  /* 0x0000753108197816 */ /* 0x002fe40000000009 */
        /* <DEDUP_REMOVED lines=47> */
.L_x_730:
[----:B-1----:R1:W-:Y:S01]  /*27520*/  SYNCS.ARRIVE.TRANS64.A1T0 RZ, [R3+URZ+0x29850], RZ ;  /* 0x029850ff03ff79a7 */ /* 0x0023e2000810003f */
[----:B------:R-:W-:Y:S06]  /*27530*/  BAR.SYNC.DEFER_BLOCKING 0x2, 0x80 ;  /* 0x0082000000007b1d */ /* 0x000fec0000010000 */
[----:B------:R-:W-:Y:S05]  /*27540*/  @!P1 BRA `(.L_x_731) ;  /* 0x0000000000049947 */ /* 0x000fea0003800000 */
[----:B------:R-:W-:Y:S01]  /*27550*/  BPT.TRAP 0x1 ;  /* 0x000000040000795c */ /* 0x000fe20000300000 */
.L_x_731:
[----:B------:R-:W2:Y:S01]  /*27560*/  LDL R0, [R1+0x14] ;  /* 0x0000140001007983 */ /* 0x000ea20000100800 */
[----:B-1----:R-:W-:Y:S02]  /*27570*/  VIADD R3, R3, 0x29880 ;  /* 0x0002988003037836 */ /* 0x002fe40000000000 */
[----:B------:R-:W-:Y:S02]  /*27580*/  IMAD.MOV.U32 R20, RZ, RZ, R23 ;  /* 0x000000ffff147224 */ /* 0x000fe400078e0017 */
[----:B------:R-:W-:Y:S01]  /*27590*/  IMAD.MOV.U32 R21, RZ, RZ, R34 ;  /* 0x000000ffff157224 */ /* 0x000fe200078e0022 */
[----:B--2---:R-:W-:-:S04]  /*275a0*/  PRMT R3, R0, 0x654, R3 ;  /* 0x0000065400037816 */ /* 0x004fc80000000003 */
[----:B------:R2:W-:Y:S01]  /*275b0*/  SYNCS.ARRIVE.TRANS64.RED.A1T0 RZ, [R3+URZ], RZ ;  /* 0x000000ff03ff79a7 */ /* 0x0005e2000810043f */
[----:B------:R-:W-:Y:S05]  /*275c0*/  @P2 BRA `(.L_x_732) ;  /* 0xffffffe8001c2947 */ /* 0x000fea000383ffff */
.L_x_712:
[----:B------:R-:W3:Y:S01]  /*275d0*/  S2R R0, SR_TID.X ;  /* 0x0000000000007919 */ /* 0x000ee20000002100 */
[----:B------:R-:W-:Y:S01]  /*275e0*/  BSSY B0, `(.L_x_733) ;  /* 0x0000012000007945 */ /* 0x000fe20003800000 */
[----:B---3--:R-:W-:Y:S02]  /*275f0*/  LOP3.LUT R2, R0, 0x7f, RZ, 0xc0, !PT ;  /* 0x0000007f00027812 */ /* 0x008fe400078ec0ff */
[----:B------:R-:W-:Y:S02]  /*27600*/  MOV R0, UR37 ;  /* 0x0000002500007c02 */ /* 0x000fe40008000f00 */
[----:B------:R-:W-:Y:S02]  /*27610*/  ISETP.NE.AND P1, PT, R2, RZ, PT ;  /* 0x000000ff0200720c */ /* 0x000fe40003f25270 */
[----:B------:R-:W-:-:S11]  /*27620*/  ISETP.NE.AND P0, PT, R0, 0x3, PT ;  /* 0x000000030000780c */ /* 0x000fd60003f05270 */
[----:B------:R-:W-:Y:S05]  /*27630*/  @P1 BRA `(.L_x_734) ;  /* 0x0000000000301947 */ /* 0x000fea0003800000 */
[----:B0-----:R-:W0:Y:S01]  /*27640*/  S2R R5, SR_LANEID ;  /* 0x0000000000057919 */ /* 0x001e220000000000 */
[----:B------:R-:W-:Y:S01]  /*27650*/  VOTEU.ANY UR4, UPT, PT ;  /* 0x0000000000047886 */ /* 0x000fe200038e0100 */
[----:B-12---:R-:W1:Y:S01]  /*27660*/  LDC.64 R2, c[0x0][0xc60] ;  /* 0x00031800ff027b82 */ /* 0x006e620000000a00 */
        /* <DEDUP_REMOVED lines=8> */
[----:B0-----:R-:W-:-:S07]  /*276f0*/  IADD3 R16, R0, UR38, R7 ;  /* 0x0000002600107c10 */ /* 0x001fce000fffe007 */
.L_x_734:
[----:B------:R-:W-:Y:S05]  /*27700*/  BSYNC B0 ;  /* 0x0000000000007941 */ /* 0x000fea0003800000 */
.L_x_733:
[----:B------:R-:W-:Y:S05]  /*27710*/  @!P0 BRA `(.L_x_735) ;  /* 0x0000000000048947 */ /* 0x000fea0003800000 */
[----:B------:R-:W-:Y:S01]  /*27720*/  BPT.TRAP 0x1 ;  /* 0x000000040000795c */ /* 0x000fe20000300000 */
.L_x_735:
[----:B------:R-:W-:Y:S01]  /*27730*/  LOP3.LUT R0, R34, 0x1, RZ, 0x3c, !PT ;  /* 0x0000000122007812 */ /* 0x000fe200078e3cff */
[----:B0-----:R-:W-:Y:S01]  /*27740*/  IMAD R17, R23, 0x8, R22 ;  /* 0x0000000817117824 */ /* 0x001fe200078e0216 */
[----:B------:R-:W-:Y:S02]  /*27750*/  BSSY B0, `(.L_x_736) ;  /* 0x0000004000007945 */ /* 0x000fe40003800000 */
[----:B------:R-:W-:-:S04]  /*27760*/  SHF.L.U32 R0, R0, 0x1f, RZ ;  /* 0x0000001f00007819 */ /* 0x000fc800000006ff */
[----:B------:R-:W0:Y:S02]  /*27770*/  SYNCS.PHASECHK.TRANS64.TRYWAIT P1, [R17+URZ+0x29870], R0 ;  /* 0x02987000110075a7 */ /* 0x000e24000802017f */
[----:B0-----:R-:W-:Y:S05]  /*27780*/  @!P1 BRA `(.L_x_737) ;  /* 0x0000005c00e09947 */ /* 0x001fea0003800000 */
.L_x_941:
[----:B------:R-:W-:Y:S05]  /*27790*/  BSYNC B0 ;  /* 0x0000000000007941 */ /* 0x000fea0003800000 */
.L_x_736:
[----:B------:R-:W-:-:S05]  /*277a0*/  IMAD.U32 R2, RZ, RZ, UR39 ;  /* 0x00000027ff027e24 */ /* 0x000fca000f8e00ff */
[----:B------:R-:W-:-:S13]  /*277b0*/  ISETP.NE.AND P1, PT, R2, 0x3, PT ;  /* 0x000000030200780c */ /* 0x000fda0003f25270 */
[----:B------:R-:W-:Y:S05]  /*277c0*/  @!P1 BRA `(.L_x_738) ;  /* 0x0000000000049947 */ /* 0x000fea0003800000 */
[----:B------:R-:W-:Y:S01]  /*277d0*/  BPT.TRAP 0x1 ;  /* 0x000000040000795c */ /* 0x000fe20000300000 */
.L_x_738:
[----:B0-----:R-:W-:-:S04]  /*277e0*/  SHF.L.U32 R0, R34, 0x1f, RZ ;  /* 0x0000001f22007819 */ /* 0x001fc800000006ff */
[----:B------:R-:W0:Y:S02]  /*277f0*/  SYNCS.PHASECHK.TRANS64.TRYWAIT P1, [R17+URZ+0x29860], R0 ;  /* 0x02986000110075a7 */ /* 0x000e24000802017f */
[----:B0-----:R-:W-:Y:S05]  /*27800*/  @!P1 BRA `(.L_x_739) ;  /* 0x0000005c00d49947 */ /* 0x001fea0003800000 */
.L_x_942:
[----:B------:R-:W1:Y:S04]  /*27810*/  LDL R2, [R1+0x24] ;  /* 0x0000240001027983 */ /* 0x000e680000100800 */
[----:B------:R-:W3:Y:S04]  /*27820*/  LDL R13, [R1+0x28] ;  /* 0x00002800010d7983 */ /* 0x000ee80000100800 */
[----:B------:R-:W4:Y:S01]  /*27830*/  LDL R12, [R1+0x20] ;  /* 0x00002000010c7983 */ /* 0x000f220000100800 */
[----:B0-----:R-:W-:Y:S01]  /*27840*/  IMAD R0, R23, 0x5000, RZ ;  /* 0x0000500017007824 */ /* 0x001fe200078e02ff */
[----:B------:R-:W-:Y:S05]  /*27850*/  WARPSYNC.ALL ;  /* 0x0000000000007948 */ /* 0x000fea0003800000 */
[----:B------:R-:W-:-:S05]  /*27860*/  IMAD.U32 R18, RZ, RZ, UR39 ;  /* 0x00000027ff127e24 */ /* 0x000fca000f8e00ff */
[----:B------:R-:W-:Y:S02]  /*27870*/  ISETP.NE.AND P1, PT, R18, 0x3, PT ;  /* 0x000000031200780c */ /* 0x000fe40003f25270 */
[----:B-12---:R-:W-:-:S05]  /*27880*/  LOP3.LUT R3, R0, R2, RZ, 0xfc, !PT ;  /* 0x0000000200037212 */ /* 0x006fca00078efcff */
[----:B------:R-:W-:Y:S01]  /*27890*/  IMAD.IADD R2, R22, 0x1, R3 ;  /* 0x0000000116027824 */ /* 0x000fe200078e0203 */
[----:B----4-:R-:W-:-:S04]  /*278a0*/  LOP3.LUT R0, R0, R12, RZ, 0xfc, !PT ;  /* 0x0000000c00007212 */ /* 0x010fc800078efcff */
[----:B------:R-:W0:Y:S01]  /*278b0*/  LDSM.16.MT88.4 R4, [R2+0xa400] ;  /* 0x00a400000204783b */ /* 0x000e220000004200 */
[----:B---3--:R-:W-:Y:S01]  /*278c0*/  IADD3 R3, R13, R2, RZ ;  /* 0x000000020d037210 */ /* 0x008fe20007ffe0ff */
[----:B------:R-:W-:Y:S01]  /*278d0*/  IMAD.IADD R0, R22, 0x1, R0 ;  /* 0x0000000116007824 */ /* 0x000fe200078e0200 */
[C-C-:B0-----:R-:W-:Y:S02]  /*278e0*/  PRMT R8, R4.reuse, 0x6420, R5.reuse ;  /* 0x0000642004087816 */ /* 0x141fe40000000005 */
[----:B------:R-:W-:Y:S02]  /*278f0*/  PRMT R9, R4, 0x7531, R5 ;  /* 0x0000753104097816 */ /* 0x000fe40000000005 */
[C-C-:B------:R-:W-:Y:S02]  /*27900*/  PRMT R10, R6.reuse, 0x6420, R7.reuse ;  /* 0x00006420060a7816 */ /* 0x140fe40000000007 */
[----:B------:R-:W-:Y:S02]  /*27910*/  PRMT R11, R6, 0x7531, R7 ;  /* 0x00007531060b7816 */ /* 0x000fe40000000007 */
[----:B------:R-:W0:Y:S04]  /*27920*/  LDSM.16.MT88.4 R4, [R3+0xa400] ;  /* 0x00a400000304783b */ /* 0x000e280000004200 */
[----:B------:R0:W-:Y:S02]  /*27930*/  STSM.16.M88.4 [R0+0x400], R8 ;  /* 0x0004000800007844 */ /* 0x0001e40000000200 */
        /* <DEDUP_REMOVED lines=47> */
[----:B------:R1:W-:Y:S01]  /*27c30*/  STSM.16.M88.4 [R0+0x4400], R12 ;  /* 0x0044000c00007844 */ /* 0x0003e20000000200 */
[C-C-:B0-----:R-:W-:Y:S02]  /*27c40*/  PRMT R8, R4.reuse, 0x6420, R5.reuse ;  /* 0x0000642004087816 */ /* 0x141fe40000000005 */
[----:B------:R-:W-:Y:S02]  /*27c50*/  PRMT R9, R4, 0x7531, R5 ;  /* 0x0000753104097816 */ /* 0x000fe40000000005 */
[----:B------:R-:W-:-:S02]  /*27c60*/  PRMT R10, R6, 0x6420, R7 ;  /* 0x00006420060a7816 */ /* 0x000fc40000000007 */
[----:B------:R-:W-:-:S05]  /*27c70*/  PRMT R11, R6, 0x7531, R7 ;  /* 0x00007531060b7816 */ /* 0x000fca0000000007 */
[----:B------:R1:W-:Y:S01]  /*27c80*/  STSM.16.M88.4 [R0+0x4c00], R8 ;  /* 0x004c000800007844 */ /* 0x0003e20000000200 */
[----:B------:R-:W-:Y:S01]  /*27c90*/  @!PT LDS RZ, [RZ] ;  /* 0x00000000fffff984 */ /* 0x000fe20000000800 */
[----:B------:R-:W-:Y:S01]  /*27ca0*/  @!PT LDS RZ, [RZ] ;  /* 0x00000000fffff984 */ /* 0x000fe20000000800 */
[----:B------:R-:W-:Y:S01]  /*27cb0*/  @!PT LDS RZ, [RZ] ;  /* 0x00000000fffff984 */ /* 0x000fe20000000800 */
[----:B------:R-:W-:Y:S01]  /*27cc0*/  @!PT LDS RZ, [RZ] ;  /* 0x00000000fffff984 */ /* 0x000fe20000000800 */
[----:B------:R0:W-:Y:S06]  /*27cd0*/  MEMBAR.ALL.CTA ;  /* 0x0000000000007992 */ /* 0x0001ec0000008000 */
[----:B0-----:R-:W0:Y:S01]  /*27ce0*/  FENCE.VIEW.ASYNC.S ;  /* 0x00000000000073c6 */ /* 0x001e220000000000 */
[----:B------:R-:W-:Y:S05]  /*27cf0*/  @!P1 BRA `(.L_x_740) ;  /* 0x0000000000049947 */ /* 0x000fea0003800000 */
[----:B------:R-:W-:Y:S01]  /*27d00*/  BPT.TRAP 0x1 ;  /* 0x000000040000795c */ /* 0x000fe20000300000 */
.L_x_740:
[----:B0-----:R0:W-:Y:S01]  /*27d10*/  SYNCS.ARRIVE.TRANS64.A1T0 RZ, [R17+URZ+0x29850], RZ ;  /* 0x029850ff11ff79a7 */ /* 0x0011e2000810003f */
[----:B------:R-:W-:Y:S06]  /*27d20*/  BAR.SYNC.DEFER_BLOCKING 0x2, 0x80 ;  /* 0x0082000000007b1d */ /* 0x000fec0000010000 */
[----:B------:R-:W-:Y:S05]  /*27d30*/  @!P0 BRA `(.L_x_741) ;  /* 0x0000000000048947 */ /* 0x000fea0003800000 */
[----:B------:R-:W-:Y:S01]  /*27d40*/  BPT.TRAP 0x1 ;  /* 0x000000040000795c */ /* 0x000fe20000300000 */
.L_x_741:
[----:B-1----:R-:W2:Y:S01]  /*27d50*/  LDL R0, [R1+0x14] ;  /* 0x0000140001007983 */ /* 0x002ea20000100800 */
[----:B0-----:R-:W-:Y:S01]  /*27d60*/  VIADD R17, R17, 0x29880 ;  /* 0x0002988011117836 */ /* 0x001fe20000000000 */
[----:B------:R-:W-:-:S04]  /*27d70*/  IADD3 R23, R23, 0x1, RZ ;  /* 0x0000000117177810 */ /* 0x000fc80007ffe0ff */
[----:B------:R-:W-:-:S04]  /*27d80*/  ISETP.NE.AND P0, PT, R23, 0x2, PT ;  /* 0x000000021700780c */ /* 0x000fc80003f05270 */
[----:B------:R-:W-:Y:S02]  /*27d90*/  SEL R3, RZ, 0x1, P0 ;  /* 0x00000001ff037807 */ /* 0x000fe40000000000 */
[----:B------:R-:W-:Y:S02]  /*27da0*/  SEL R23, R23, RZ, P0 ;  /* 0x000000ff17177207 */ /* 0x000fe40000000000 */
[----:B------:R-:W-:Y:S02]  /*27db0*/  LOP3.LUT R34, R34, R3, RZ, 0x3c, !PT ;  /* 0x0000000322227212 */ /* 0x000fe400078e3cff */
[----:B--2---:R-:W-:-:S04]  /*27dc0*/  PRMT R17, R0, 0x654, R17 ;  /* 0x0000065400117816 */ /* 0x004fc80000000011 */
[----:B------:R2:W-:Y:S03]  /*27dd0*/  SYNCS.ARRIVE.TRANS64.RED.A1T0 RZ, [R17+URZ], RZ ;  /* 0x000000ff11ff79a7 */ /* 0x0005e6000810043f */
.L_x_680:
[----:B------:R-:W3:Y:S02]  /*27de0*/  LDL R0, [R1] ;  /* 0x0000000001007983 */ /* 0x000ee40000100800 */
[----:B---3--:R-:W-:-:S13]  /*27df0*/  LOP3.LUT P0, RZ, R0, 0x100, RZ, 0xc0, !PT ;  /* 0x0000010000ff7812 */ /* 0x008fda000780c0ff */
[----:B------:R-:W-:Y:S05]  /*27e00*/  @!P0 BRA `(.L_x_742) ;  /* 0x0000000000288947 */ /* 0x000fea0003800000 */
[----:B------:R-:W-:Y:S05]  /*27e10*/  WARPSYNC.ALL ;  /* 0x0000000000007948 */ /* 0x000fea0003800000 */
[----:B------:R-:W3:Y:S08]  /*27e20*/  S2UR UR4, SR_CgaCtaId ;  /* 0x00000000000479c3 */ /* 0x000ef00000008800 */
[----:B------:R-:W-:Y:S01]  /*27e30*/  BAR.SYNC.DEFER_BLOCKING 0x5, 0x180 ;  /* 0x0146000000007b1d */ /* 0x000fe20000010000 */
[----:B-1----:R-:W-:Y:S01]  /*27e40*/  MOV R22, 0x400 ;  /* 0x0000040000167802 */ /* 0x002fe20000000f00 */
[----:B---3--:R-:W-:-:S05]  /*27e50*/  IMAD.U32 R0, RZ, RZ, UR4 ;  /* 0x00000004ff007e24 */ /* 0x008fca000f8e00ff */
[----:B------:R-:W-:Y:S01]  /*27e60*/  LEA R22, R0, R22, 0x18 ;  /* 0x0000001600167211 */ /* 0x000fe200078ec0ff */
[----:B------:R1:W-:Y:S04]  /*27e70*/  STL [R1+0x14], R0 ;  /* 0x0000140001007387 */ /* 0x0003e80000100800 */
[----:B--2---:R1:W2:Y:S01]  /*27e80*/  LDS.128 R16, [R22+0x298d0] ;  /* 0x0298d00016107984 */ /* 0x0042a20000000c00 */
[----:B------:R-:W-:Y:S06]  /*27e90*/  BAR.ARV 0x4, 0x180 ;  /* 0x0106000000007b1d */ /* 0x000fec0000002000 */
[----:B------:R-:W-:Y:S05]  /*27ea0*/  BRA `(.L_x_743) ;  /* 0x0000000800487947 */ /* 0x000fea0003800000 */
.L_x_742:
[----:B------:R-:W0:Y:S01]  /*27eb0*/  S2R R0, SR_TID.X ;  /* 0x0000000000007919 */ /* 0x000e220000002100 */
[----:B------:R-:W-:Y:S01]  /*27ec0*/  UMOV UR4, 0xffffffff ;  /* 0xffffffff00047882 */ /* 0x000fe20000000000 */
[----:B0-----:R-:W-:-:S04]  /*27ed0*/  LOP3.LUT R8, R0, 0x1f, RZ, 0xc0, !PT ;  /* 0x0000001f00087812 */ /* 0x001fc800078ec0ff */
[----:B------:R-:W-:Y:S01]  /*27ee0*/  ISETP.NE.AND P0, PT, R8, 0x1f, PT ;  /* 0x0000001f0800780c */ /* 0x000fe20003f05270 */
[----:B------:R-:W-:-:S12]  /*27ef0*/  BRA.DIV UR4, `(.L_x_744) ;  /* 0x0000005a042c7947 */ /* 0x000fd8000b800000 */
[----:B-1----:R-:W-:Y:S01]  /*27f00*/  IMAD.IADD R5, R19, 0x1, R8 ;  /* 0x0000000113057824 */ /* 0x002fe200078e0208 */
[----:B------:R-:W-:-:S04]  /*27f10*/  ULDC UR4, c[0x0][0xc3c] ;  /* 0x00030f0000047ab9 */ /* 0x000fc80000000800 */
[----:B------:R-:W-:-:S13]  /*27f20*/  ISETP.GE.OR P1, PT, R5, UR4, !P0 ;  /* 0x0000000405007c0c */ /* 0x000fda000c726670 */
[----:B------:R-:W0:Y:S02]  /*27f30*/  @!P1 LDC.64 R2, c[0x0][0xc80] ;  /* 0x00032000ff029b82 */ /* 0x000e240000000a00 */
[----:B0-----:R-:W-:-:S06]  /*27f40*/  @!P1 IMAD.WIDE R2, R5, 0x4, R2 ;  /* 0x0000000405029825 */ /* 0x001fcc00078e0202 */
[----:B------:R0:W3:Y:S01]  /*27f50*/  @!P1 LDG.E R3, desc[UR50][R2.64] ;  /* 0x0000003202039981 */ /* 0x0000e2000c1e1900 */
[C---:B------:R-:W-:Y:S02]  /*27f60*/  ISETP.GE.U32.AND P2, PT, R8.reuse, 0x2, PT ;  /* 0x000000020800780c */ /* 0x040fe40003f46070 */
[C---:B------:R-:W-:Y:S01]  /*27f70*/  ISETP.GE.U32.AND P3, PT, R8.reuse, 0x4, PT ;  /* 0x000000040800780c */ /* 0x040fe20003f66070 */
[----:B------:R-:W-:Y:S01]  /*27f80*/  SHFL.IDX PT, R0, R16, RZ, 0x1f ;  /* 0x00001fff10007589 */ /* 0x000fe200000e0000 */
[C---:B------:R-:W-:Y:S02]  /*27f90*/  ISETP.GE.U32.AND P4, PT, R8.reuse, 0x8, PT ;  /* 0x000000080800780c */ /* 0x040fe40003f86070 */
[----:B------:R-:W-:Y:S01]  /*27fa0*/  ISETP.GE.U32.AND P5, PT, R8, 0x10, PT ;  /* 0x000000100800780c */ /* 0x000fe20003fa6070 */
[----:B------:R-:W-:Y:S01]  /*27fb0*/  SHFL.IDX PT, R4, R16, 0x1, 0x1f ;  /* 0x00201f0010047f89 */ /* 0x000fe200000e0000 */
[----:B0-----:R-:W-:Y:S01]  /*27fc0*/  IMAD.MOV.U32 R2, RZ, RZ, RZ ;  /* 0x000000ffff027224 */ /* 0x001fe200078e00ff */
[----:B---3--:R-:W-:-:S02]  /*27fd0*/  @!P1 MOV R2, R3 ;  /* 0x0000000300029202 */ /* 0x008fc40000000f00 */
[----:B------:R-:W-:-:S03]  /*27fe0*/  ISETP.NE.AND P1, PT, R8, RZ, PT ;  /* 0x000000ff0800720c */ /* 0x000fc60003f25270 */
        /* <DEDUP_REMOVED lines=15> */
[----:B------:R0:W1:Y:S02]  /*280e0*/  SHFL.IDX PT, R14, R3, 0x1f, 0x1f ;  /* 0x03e01f00030e7f89 */ /* 0x00006400000e0000 */
.L_x_952:
[----:B------:R-:W-:Y:S02]  /*280f0*/  ULDC UR4, c[0x0][0xc38] ;  /* 0x00030e0000047ab9 */ /* 0x000fe40000000800 */
[----:B------:R-:W-:-:S04]  /*28100*/  IMAD.U32 R16, RZ, RZ, UR4 ;  /* 0x00000004ff107e24 */ /* 0x000fc8000f8e00ff */
[----:B-1----:R-:W-:-:S04]  /*28110*/  IMAD R5, R14, R16, RZ ;  /* 0x000000100e057224 */ /* 0x002fc800078e02ff */
[----:B------:R-:W-:-:S05]  /*28120*/  IMAD.IADD R4, R4, 0x1, R5 ;  /* 0x0000000104047824 */ /* 0x000fca00078e0205 */
[----:B------:R-:W-:-:S13]  /*28130*/  ISETP.GT.AND P6, PT, R4, R0, PT ;  /* 0x000000000400720c */ /* 0x000fda0003fc4270 */
[----:B------:R-:W-:Y:S05]  /*28140*/  @P6 BRA `(.L_x_745) ;  /* 0x00000000009c6947 */ /* 0x000fea0003800000 */
.L_x_750:
[----:B------:R-:W1:Y:S01]  /*28150*/  LDC R6, c[0x0][0xc3c] ;  /* 0x00030f00ff067b82 */ /* 0x000e620000000800 */
[----:B------:R-:W-:-:S04]  /*28160*/  IADD3 R19, R19, 0x1f, RZ ;  /* 0x0000001f13137810 */ /* 0x000fc80007ffe0ff */
[----:B-1----:R-:W-:-:S13]  /*28170*/  ISETP.GE.AND P6, PT, R19, R6, PT ;  /* 0x000000061300720c */ /* 0x002fda0003fc6270 */
[----:B------:R-:W-:Y:S05]  /*28180*/  @P6 BRA `(.L_x_746) ;  /* 0x0000000400446947 */ /* 0x000fea0003800000 */
[----:B------:R-:W1:Y:S01]  /*28190*/  S2R R2, SR_TID.X ;  /* 0x0000000000027919 */ /* 0x000e620000002100 */
[----:B------:R-:W-:Y:S01]  /*281a0*/  BSSY B0, `(.L_x_747) ;  /* 0x0000009000007945 */ /* 0x000fe20003800000 */
[----:B-1----:R-:W-:-:S05]  /*281b0*/  LOP3.LUT R2, R2, 0x1f, RZ, 0xc0, !PT ;  /* 0x0000001f02027812 */ /* 0x002fca00078ec0ff */
[----:B------:R-:W-:Y:S02]  /*281c0*/  IMAD.IADD R5, R19, 0x1, R2 ;  /* 0x0000000113057824 */ /* 0x000fe400078e0202 */
[----:B------:R-:W-:-:S03]  /*281d0*/  IMAD.MOV.U32 R2, RZ, RZ, RZ ;  /* 0x000000ffff027224 */ /* 0x000fc600078e00ff */
[----:B------:R-:W-:-:S13]  /*281e0*/  ISETP.GE.OR P6, PT, R5, R6, !P0 ;  /* 0x000000060500720c */ /* 0x000fda00047c6670 */
[----:B------:R-:W-:Y:S05]  /*281f0*/  @P6 BRA `(.L_x_748) ;  /* 0x00000000000c6947 */ /* 0x000fea0003800000 */
[----:B0-----:R-:W0:Y:S02]  /*28200*/  LDC.64 R2, c[0x0][0xc80] ;  /* 0x00032000ff027b82 */ /* 0x001e240000000a00 */
[----:B0-----:R-:W-:-:S06]  /*28210*/  IMAD.WIDE R2, R5, 0x4, R2 ;  /* 0x0000000405027825 */ /* 0x001fcc00078e0202 */
[----:B------:R1:W5:Y:S02]  /*28220*/  LDG.E R2, desc[UR50][R2.64] ;  /* 0x0000003202027981 */ /* 0x000364000c1e1900 */
.L_x_748:
[----:B------:R-:W-:Y:S05]  /*28230*/  BSYNC B0 ;  /* 0x0000000000007941 */ /* 0x000fea0003800000 */
.L_x_747:
[----:B------:R-:W-:-:S03]  /*28240*/  UMOV UR4, 0xffffffff ;  /* 0xffffffff00047882 */ /* 0x000fc60000000000 */
[----:B------:R-:W-:Y:S05]  /*28250*/  BRA.DIV UR4, `(.L_x_749) ;  /* 0x0000005a04787947 */ /* 0x000fea000b800000 */
[----:B-----5:R-:W3:Y:S02]  /*28260*/  SHFL.UP PT, R14, R2, 0x1, RZ ;  /* 0x04200000020e7989 */ /* 0x020ee400000e00ff */
[----:B---3--:R-:W-:-:S05]  /*28270*/  SEL R13, R14, RZ, P1 ;  /* 0x000000ff0e0d7207 */ /* 0x008fca0000800000 */
[----:B------:R-:W-:-:S05]  /*28280*/  IMAD.IADD R13, R2, 0x1, R13 ;  /* 0x00000001020d7824 */ /* 0x000fca00078e020d */
[----:B------:R-:W3:Y:S02]  /*28290*/  SHFL.UP PT, R14, R13, 0x2, RZ ;  /* 0x044000000d0e7989 */ /* 0x000ee400000e00ff */
[----:B---3--:R-:W-:-:S04]  /*282a0*/  SEL R14, R14, RZ, P2 ;  /* 0x000000ff0e0e7207 */ /* 0x008fc80001000000 */
[----:B01----:R-:W-:-:S05]  /*282b0*/  IADD3 R3, R13, R14, RZ ;  /* 0x0000000e0d037210 */ /* 0x003fca0007ffe0ff */
        /* <DEDUP_REMOVED lines=9> */
[----:B------:R0:W1:Y:S02]  /*28350*/  SHFL.IDX PT, R14, R3, 0x1f, 0x1f ;  /* 0x03e01f00030e7f89 */ /* 0x00006400000e0000 */
.L_x_960:
[----:B------:R-:W-:Y:S02]  /*28360*/  ULDC UR4, c[0x0][0xc38] ;  /* 0x00030e0000047ab9 */ /* 0x000fe40000000800 */
[----:B------:R-:W-:-:S05]  /*28370*/  MOV R16, UR4 ;  /* 0x0000000400107c02 */ /* 0x000fca0008000f00 */
[----:B-1----:R-:W-:-:S04]  /*28380*/  IMAD R5, R14, R16, RZ ;  /* 0x000000100e057224 */ /* 0x002fc800078e02ff */
[----:B------:R-:W-:-:S05]  /*28390*/  IMAD.IADD R4, R5, 0x1, R4 ;  /* 0x0000000105047824 */ /* 0x000fca00078e0204 */
[----:B------:R-:W-:-:S13]  /*283a0*/  ISETP.GT.AND P6, PT, R4, R0, PT ;  /* 0x000000000400720c */ /* 0x000fda0003fc4270 */
[----:B------:R-:W-:Y:S05]  /*283b0*/  @!P6 BRA `(.L_x_750) ;  /* 0xfffffffc0064e947 */ /* 0x000fea000383ffff */
.L_x_745:
[----:B------:R-:W-:Y:S01]  /*283c0*/  IMAD.IADD R5, R4, 0x1, -R5 ;  /* 0x0000000104057824 */ /* 0x000fe200078e0a05 */
[----:B------:R-:W-:-:S03]  /*283d0*/  UMOV UR4, 0xffffffff ;  /* 0xffffffff00047882 */ /* 0x000fc60000000000 */
[----:B------:R-:W-:-:S05]  /*283e0*/  IMAD R7, R3, R16, R5 ;  /* 0x0000001003077224 */ /* 0x000fca00078e0205 */
[----:B------:R-:W-:Y:S01]  /*283f0*/  ISETP.GT.AND P6, PT, R7, R0, PT ;  /* 0x000000000700720c */ /* 0x000fe20003fc4270 */
[----:B------:R-:W-:-:S12]  /*28400*/  BRA.DIV UR4, `(.L_x_751) ;  /* 0x0000005a04c87947 */ /* 0x000fd8000b800000 */
[----:B------:R-:W-:-:S04]  /*28410*/  VOTE.ANY R6, PT, !P6 ;  /* 0x0000000000067806 */ /* 0x000fc800070e0100 */
[----:B------:R-:W2:Y:S02]  /*28420*/  POPC R4, R6 ;  /* 0x0000000600047309 */ /* 0x000ea40000000000 */
[----:B--2---:R1:W2:Y:S02]  /*28430*/  SHFL.IDX PT, R17, R2, R4, 0x1f ;  /* 0x00001f0402117589 */ /* 0x0042a400000e0000 */
.L_x_964:
[----:B------:R-:W-:Y:S01]  /*28440*/  ISETP.NE.AND P0, PT, R6, RZ, PT ;  /* 0x000000ff0600720c */ /* 0x000fe20003f05270 */
[----:B------:R-:W-:-:S12]  /*28450*/  IMAD.MOV.U32 R14, RZ, RZ, RZ ;  /* 0x000000ffff0e7224 */ /* 0x000fd800078e00ff */
[----:B------:R-:W-:Y:S05]  /*28460*/  @!P0 BRA `(.L_x_752) ;  /* 0x0000000000108947 */ /* 0x000fea0003800000 */
[----:B------:R-:W-:Y:S01]  /*28470*/  UMOV UR4, 0xffffffff ;  /* 0xffffffff00047882 */ /* 0x000fe20000000000 */
[----:B------:R-:W-:Y:S02]  /*28480*/  IADD3 R12, R4, -0x1, RZ ;  /* 0xffffffff040c7810 */ /* 0x000fe40007ffe0ff */
[----:B------:R-:W-:Y:S05]  /*28490*/  BRA.DIV UR4, `(.L_x_753) ;  /* 0x0000005a04ec7947 */ /* 0x000fea000b800000 */
[----:B------:R3:W4:Y:S02]  /*284a0*/  SHFL.IDX PT, R14, R3, R12, 0x1f ;  /* 0x00001f0c030e7589 */ /* 0x00072400000e0000 */
.L_x_752:
[----:B--2---:R-:W-:Y:S01]  /*284b0*/  IABS R6, R17 ;  /* 0x0000001100067213 */ /* 0x004fe20000000000 */
[----:B----4-:R-:W-:Y:S02]  /*284c0*/  IMAD R16, R14, R16, R5 ;  /* 0x000000100e107224 */ /* 0x010fe400078e0205 */
[----:B-1----:R-:W-:Y:S01]  /*284d0*/  IMAD.MOV.U32 R2, RZ, RZ, RZ ;  /* 0x000000ffff027224 */ /* 0x002fe200078e00ff */
[----:B------:R-:W1:Y:S01]  /*284e0*/  I2F.RP R7, R6 ;  /* 0x0000000600077306 */ /* 0x000e620000209400 */
[----:B------:R-:W-:Y:S01]  /*284f0*/  IMAD.IADD R19, R4, 0x1, R19 ;  /* 0x0000000104137824 */ /* 0x000fe200078e0213 */
[----:B------:R-:W-:-:S06]  /*28500*/  IADD3 R0, R0, -R16, RZ ;  /* 0x8000001000007210 */ /* 0x000fcc0007ffe0ff */
[----:B-1----:R-:W0:Y:S02]  /*28510*/  MUFU.RCP R7, R7 ;  /* 0x0000000700077308 */ /* 0x002e240000001000 */
[----:B0--3--:R-:W-:-:S06]  /*28520*/  VIADD R3, R7, 0xffffffe ;  /* 0x0ffffffe07037836 */ /* 0x009fcc0000000000 */
[----:B------:R-:W0:Y:S02]  /*28530*/  F2I.FTZ.U32.TRUNC.NTZ R3, R3 ;  /* 0x0000000300037305 */ /* 0x000e24000021f000 */
[----:B0-----:R-:W-:-:S04]  /*28540*/  IMAD.MOV R5, RZ, RZ, -R3 ;  /* 0x000000ffff057224 */ /* 0x001fc800078e0a03 */
[----:B------:R-:W-:-:S04]  /*28550*/  IMAD R5, R5, R6, RZ ;  /* 0x0000000605057224 */ /* 0x000fc800078e02ff */
[----:B------:R-:W-:Y:S01]  /*28560*/  IMAD.HI.U32 R2, R3, R5, R2 ;  /* 0x0000000503027227 */ /* 0x000fe200078e0002 */
[----:B------:R-:W-:Y:S02]  /*28570*/  IABS R5, R17 ;  /* 0x0000001100057213 */ /* 0x000fe40000000000 */
[----:B------:R-:W-:-:S03]  /*28580*/  IABS R3, R0 ;  /* 0x0000000000037213 */ /* 0x000fc60000000000 */
[----:B------:R-:W-:Y:S02]  /*28590*/  IMAD.MOV R5, RZ, RZ, -R5 ;  /* 0x000000ffff057224 */ /* 0x000fe400078e0a05 */
        /* <DEDUP_REMOVED lines=9> */
[----:B------:R-:W-:-:S06]  /*28630*/  @P0 IADD3 R2, R2, 0x1, RZ ;  /* 0x0000000102020810 */ /* 0x000fcc0007ffe0ff */
[----:B------:R-:W-:Y:S01]  /*28640*/  @!P2 IMAD.MOV R2, RZ, RZ, -R2 ;  /* 0x000000ffff02a224 */ /* 0x000fe200078e0a02 */
[----:B------:R-:W-:-:S04]  /*28650*/  @!P1 LOP3.LUT R2, RZ, R17, RZ, 0x33, !PT ;  /* 0x00000011ff029212 */ /* 0x000fc800078e33ff */
[----:B------:R-:W-:Y:S01]  /*28660*/  MOV R18, R2 ;  /* 0x0000000200127202 */ /* 0x000fe20000000f00 */
[----:B------:R-:W-:-:S04]  /*28670*/  IMAD.MOV R3, RZ, RZ, -R2 ;  /* 0x000000ffff037224 */ /* 0x000fc800078e0a02 */
[----:B------:R-:W-:Y:S01]  /*28680*/  IMAD R17, R17, R3, R0 ;  /* 0x0000000311117224 */ /* 0x000fe200078e0200 */
[----:B------:R-:W-:Y:S06]  /*28690*/  BRA `(.L_x_754) ;  /* 0x00000000001c7947 */ /* 0x000fec0003800000 */
.L_x_746:
[----:B------:R-:W-:Y:S01]  /*286a0*/  UMOV UR4, URZ ;  /* 0x0000003f00047c82 */ /* 0x000fe20008000000 */
[----:B------:R-:W-:Y:S01]  /*286b0*/  UMOV UR5, URZ ;  /* 0x0000003f00057c82 */ /* 0x000fe20008000000 */
[----:B------:R-:W-:Y:S01]  /*286c0*/  ULDC UR6, c[0x0][0xc3c] ;  /* 0x00030f0000067ab9 */ /* 0x000fe20000000800 */
[----:B------:R-:W-:Y:S01]  /*286d0*/  IMAD.MOV.U32 R16, RZ, RZ, R0 ;  /* 0x000000ffff107224 */ /* 0x000fe200078e0000 */
[----:B------:R-:W-:Y:S01]  /*286e0*/  MOV R19, UR6 ;  /* 0x0000000600137c02 */ /* 0x000fe20008000f00 */
[----:B--2---:R-:W-:Y:S02]  /*286f0*/  IMAD.U32 R17, RZ, RZ, UR4 ;  /* 0x00000004ff117e24 */ /* 0x004fe4000f8e00ff */
[----:B------:R-:W-:-:S07]  /*28700*/  IMAD.U32 R18, RZ, RZ, UR5 ;  /* 0x00000005ff127e24 */ /* 0x000fce000f8e00ff */
.L_x_754:
[----:B------:R3:W2:Y:S01]  /*28710*/  LDL R2, [R1+0x14] ;  /* 0x0000140001027983 */ /* 0x0006a20000100800 */
[----:B------:R-:W1:Y:S01]  /*28720*/  S2R R0, SR_TID.X ;  /* 0x0000000000007919 */ /* 0x000e620000002100 */
[----:B------:R-:W-:Y:S05]  /*28730*/  WARPSYNC.ALL ;  /* 0x0000000000007948 */ /* 0x000fea0003800000 */
[----:B-1----:R-:W-:Y:S01]  /*28740*/  LOP3.LUT R0, R0, 0x1f, RZ, 0xc0, !PT ;  /* 0x0000001f00007812 */ /* 0x002fe200078ec0ff */
[----:B------:R-:W-:Y:S03]  /*28750*/  BAR.SYNC.DEFER_BLOCKING 0x4, 0x180 ;  /* 0x0106000000007b1d */ /* 0x000fe60000010000 */
[----:B------:R-:W-:-:S13]  /*28760*/  ISETP.NE.AND P0, PT, R0, RZ, PT ;  /* 0x000000ff0000720c */ /* 0x000fda0003f05270 */
[----:B------:R-:W-:Y:S01]  /*28770*/  @!P0 MOV R0, 0x400 ;  /* 0x0000040000008802 */ /* 0x000fe20000000f00 */
[----:B--2---:R-:W1:Y:S03]  /*28780*/  @!P0 S2R R2, SR_CgaCtaId ;  /* 0x0000000000028919 */ /* 0x004e660000008800 */
[----:B-1----:R-:W-:Y:S01]  /*28790*/  @!P0 LEA R22, R2, R0, 0x18 ;  /* 0x0000000002168211 */ /* 0x002fe200078ec0ff */
[----:B------:R3:W-:Y:S04]  /*287a0*/  @!P0 STL [R1+0x14], R2 ;  /* 0x0000140201008387 */ /* 0x0007e80000100800 */
[----:B------:R3:W-:Y:S01]  /*287b0*/  @!P0 STS.128 [R22+0x298d0], R16 ;  /* 0x0298d01016008388 */ /* 0x0007e20000000c00 */
[----:B------:R-:W-:Y:S06]  /*287c0*/  BAR.ARV 0x5, 0x180 ;  /* 0x0146000000007b1d */ /* 0x000fec0000002000 */
.L_x_743:
[----:B------:R-:W-:Y:S02]  /*287d0*/  ULDC UR4, c[0x0][0xc3c] ;  /* 0x00030f0000047ab9 */ /* 0x000fe40000000800 */
[----:B--2---:R-:W-:-:S13]  /*287e0*/  ISETP.GE.AND P0, PT, R19, UR4, PT ;  /* 0x0000000413007c0c */ /* 0x004fda000bf06270 */
[----:B------:R-:W-:Y:S05]  /*287f0*/  @!P0 BRA `(.L_x_755) ;  /* 0xffffff9400d88947 */ /* 0x000fea000383ffff */
[----:B------:R-:W-:Y:S05]  /*28800*/  BSYNC B7 ;  /* 0x0000000000077941 */ /* 0x000fea0003800000 */
.L_x_639:
[----:B-12---:R-:W2:Y:S01]  /*28810*/  LDL.LU R0, [R1+0x48] ;  /* 0x0000480001007983 */ /* 0x006ea20000300800 */
[----:B------:R-:W-:Y:S01]  /*28820*/  BSSY B0, `(.L_x_756) ;  /* 0x000000b000007945 */ /* 0x000fe20003800000 */
[----:B------:R-:W1:Y:S01]  /*28830*/  S2R R5, SR_CgaCtaId ;  /* 0x0000000000057919 */ /* 0x000e620000008800 */
[----:B--2---:R-:W-:-:S05]  /*28840*/  VIADD R0, R0, 0x1 ;  /* 0x0000000100007836 */ /* 0x004fca0000000000 */
[----:B0--3--:R-:W-:-:S04]  /*28850*/  LEA.HI R2, R0, R0, RZ, 0x1 ;  /* 0x0000000000027211 */ /* 0x009fc800078f08ff */
[----:B------:R-:W-:Y:S02]  /*28860*/  LOP3.LUT R3, R2, 0xfffffffe, RZ, 0xc0, !PT ;  /* 0xfffffffe02037812 */ /* 0x000fe400078ec0ff */
[----:B------:R-:W-:-:S03]  /*28870*/  MOV R2, 0x400 ;  /* 0x0000040000027802 */ /* 0x000fc60000000f00 */
[----:B------:R-:W-:Y:S01]  /*28880*/  IMAD.IADD R0, R0, 0x1, -R3 ;  /* 0x0000000100007824 */ /* 0x000fe200078e0a03 */
[----:B-1----:R-:W-:-:S04]  /*28890*/  LEA R4, R5, R2, 0x18 ;  /* 0x0000000205047211 */ /* 0x002fc800078ec0ff */
[----:B------:R-:W-:-:S04]  /*288a0*/  SHF.L.U32 R0, R0, 0x1f, RZ ;  /* 0x0000001f00007819 */ /* 0x000fc800000006ff */
[----:B------:R-:W0:Y:S02]  /*288b0*/  SYNCS.PHASECHK.TRANS64.TRYWAIT P0, [R4+URZ+0x29820], R0 ;  /* 0x02982000040075a7 */ /* 0x000e24000800017f */
[----:B0-----:R-:W-:Y:S05]  /*288c0*/  @!P0 BRA `(.L_x_757) ;  /* 0x0000005800048947 */ /* 0x001fea0003800000 */
.L_x_967:
[----:B------:R-:W-:Y:S05]  /*288d0*/  BSYNC B0 ;  /* 0x0000000000007941 */ /* 0x000fea0003800000 */
.L_x_756:
[----:B------:R-:W-:-:S03]  /*288e0*/  UMOV UR4, 0xffffffff ;  /* 0xffffffff00047882 */ /* 0x000fc60000000000 */
[----:B------:R-:W-:Y:S05]  /*288f0*/  BRA.DIV UR4, `(.L_x_758) ;  /* 0x0000005a040c7947 */ /* 0x000fea000b800000 */
[----:B0-----:R-:W0:Y:S02]  /*28900*/  S2R R0, SR_TID.X ;  /* 0x0000000000007919 */ /* 0x001e240000002100 */
[----:B0-----:R-:W-:-:S04]  /*28910*/  SHF.R.U32.HI R0, RZ, 0x5, R0 ;  /* 0x00000005ff007819 */ /* 0x001fc80000011600 */
[----:B------:R-:W-:-:S05]  /*28920*/  LOP3.LUT R0, R0, 0x3, RZ, 0xc0, !PT ;  /* 0x0000000300007812 */ /* 0x000fca00078ec0ff */
[----:B------:R0:W1:Y:S02]  /*28930*/  SHFL.IDX PT, R14, R0, RZ, 0x1f ;  /* 0x00001fff000e7589 */ /* 0x00006400000e0000 */
.L_x_970:
[----:B-1----:R-:W-:-:S13]  /*28940*/  ISETP.NE.AND P0, PT, R14, RZ, PT ;  /* 0x000000ff0e00720c */ /* 0x002fda0003f05270 */
[----:B------:R-:W-:Y:S05]  /*28950*/  @P0 BRA `(.L_x_431) ;  /* 0x0000000000a80947 */ /* 0x000fea0003800000 */
[----:B------:R-:W-:-:S03]  /*28960*/  UMOV UR4, 0xffffffff ;  /* 0xffffffff00047882 */ /* 0x000fc60000000000 */
[----:B------:R-:W-:Y:S05]  /*28970*/  BRA.DIV UR4, `(.L_x_759) ;  /* 0x0000005a04207947 */ /* 0x000fea000b800000 */
[----:B------:R-:W-:-:S13]  /*28980*/  ELECT P6, URZ, PT ;  /* 0x00000000003f782f */ /* 0x000fda00038c0000 */
.L_x_973:
[----:B------:R-:W-:Y:S05]  /*28990*/  @!P6 BRA `(.L_x_431) ;  /* 0x000000000098e947 */ /* 0x000fea0003800000 */
[----:B------:R-:W-:-:S06]  /*289a0*/  ULOP3.LUT UR4, UR36, 0x2, URZ, 0xfc, !UPT ;  /* 0x0000000224047892 */ /* 0x000fcc000f8efc3f */
[----:B0-----:R-:W-:-:S05]  /*289b0*/  IMAD.U32 R0, RZ, RZ, UR4 ;  /* 0x00000004ff007e24 */ /* 0x001fca000f8e00ff */
[----:B------:R-:W-:-:S13]  /*289c0*/  ISETP.NE.AND P0, PT, R0, 0x3, PT ;  /* 0x000000030000780c */ /* 0x000fda0003f05270 */
[----:B------:R-:W-:Y:S05]  /*289d0*/  @!P0 BRA `(.L_x_760) ;  /* 0x0000000000048947 */ /* 0x000fea0003800000 */
[----:B------:R-:W-:Y:S01]  /*289e0*/  BPT.TRAP 0x1 ;  /* 0x000000040000795c */ /* 0x000fe20000300000 */
.L_x_760:
[C---:B------:R-:W-:Y:S01]  /*289f0*/  LEA R5, R23.reuse, R4, 0x3 ;  /* 0x0000000417057211 */ /* 0x040fe200078e18ff */
[----:B------:R-:W-:Y:S01]  /*28a00*/  VIADD R23, R23, 0x1 ;  /* 0x0000000117177836 */ /* 0x000fe20000000000 */
[----:B------:R-:W-:-:S04]  /*28a10*/  SHF.L.U32 R0, R34, 0x1f, RZ ;  /* 0x0000001f22007819 */ /* 0x000fc800000006ff */
[----:B------:R-:W0:Y:S01]  /*28a20*/  SYNCS.PHASECHK.TRANS64.TRYWAIT P1, [R5+URZ+0x29840], R0 ;  /* 0x02984000050075a7 */ /* 0x000e22000802017f */
[----:B------:R-:W-:-:S04]  /*28a30*/  ISETP.NE.AND P2, PT, R23, 0x2, PT ;  /* 0x000000021700780c */ /* 0x000fc80003f45270 */
[----:B------:R-:W-:Y:S01]  /*28a40*/  SEL R3, RZ, 0x1, P2 ;  /* 0x00000001ff037807 */ /* 0x000fe20001000000 */
[----:B0-----:R-:W-:Y:S08]  /*28a50*/  @!P1 BRA `(.L_x_761) ;  /* 0x0000005800089947 */ /* 0x001ff00003800000 */
.L_x_974:
[----:B------:R-:W-:Y:S02]  /*28a60*/  SEL R23, R23, RZ, P2 ;  /* 0x000000ff17177207 */ /* 0x000fe40001000000 */
[----:B------:R-:W-:Y:S01]  /*28a70*/  LOP3.LUT R2, R34, R3, RZ, 0x3c, !PT ;  /* 0x0000000322027212 */ /* 0x000fe200078e3cff */
[----:B------:R-:W-:Y:S06]  /*28a80*/  @!P0 BRA `(.L_x_762) ;  /* 0x0000000000048947 */ /* 0x000fec0003800000 */
[----:B------:R-:W-:Y:S01]  /*28a90*/  BPT.TRAP 0x1 ;  /* 0x000000040000795c */ /* 0x000fe20000300000 */
.L_x_762:
[----:B------:R-:W-:Y:S01]  /*28aa0*/  IMAD R23, R23, 0x8, R4 ;  /* 0x0000000817177824 */ /* 0x000fe200078e0204 */
[----:B------:R-:W-:-:S04]  /*28ab0*/  SHF.L.U32 R2, R2, 0x1f, RZ ;  /* 0x0000001f02027819 */ /* 0x000fc800000006ff */
[----:B------:R-:W1:Y:S02]  /*28ac0*/  SYNCS.PHASECHK.TRANS64.TRYWAIT P1, [R23+URZ+0x29840], R2 ;  /* 0x02984002170075a7 */ /* 0x000e64000802017f */
[----:B-1----:R-:W-:Y:S05]  /*28ad0*/  @!P1 BRA `(.L_x_763) ;  /* 0x0000005400fc9947 */ /* 0x002fea0003800000 */
.L_x_975:
[----:B------:R-:W-:Y:S05]  /*28ae0*/  @!P0 BRA `(.L_x_764) ;  /* 0x0000000000048947 */ /* 0x000fea0003800000 */
[----:B------:R-:W-:Y:S01]  /*28af0*/  BPT.TRAP 0x1 ;  /* 0x000000040000795c */ /* 0x000fe20000300000 */
.L_x_764:
[----:B------:R-:W2:Y:S02]  /*28b00*/  SYNCS.PHASECHK.TRANS64.TRYWAIT P1, [R5+URZ+0x29860], R0 ;  /* 0x02986000050075a7 */ /* 0x000ea4000802017f */
[----:B--2---:R-:W-:Y:S05]  /*28b10*/  @!P1 BRA `(.L_x_765) ;  /* 0x0000005800009947 */ /* 0x004fea0003800000 */
.L_x_976:
[----:B------:R-:W-:Y:S05]  /*28b20*/  @!P0 BRA `(.L_x_766) ;  /* 0x0000000000048947 */ /* 0x000fea0003800000 */
[----:B------:R-:W-:Y:S01]  /*28b30*/  BPT.TRAP 0x1 ;  /* 0x000000040000795c */ /* 0x000fe20000300000 */
.L_x_766:
[----:B------:R-:W3:Y:S02]  /*28b40*/  SYNCS.PHASECHK.TRANS64.TRYWAIT P1, [R23+URZ+0x29860], R2 ;  /* 0x02986002170075a7 */ /* 0x000ee4000802017f */
[----:B---3--:R-:W-:Y:S05]  /*28b50*/  @!P1 BRA `(.L_x_767) ;  /* 0x0000005800049947 */ /* 0x008fea0003800000 */
.L_x_977:
[----:B------:R-:W-:Y:S05]  /*28b60*/  @!P0 BRA `(.L_x_768) ;  /* 0x0000000000048947 */ /* 0x000fea0003800000 */
[----:B------:R-:W-:Y:S01]  /*28b70*/  BPT.TRAP 0x1 ;  /* 0x000000040000795c */ /* 0x000fe20000300000 */
.L_x_768:
[----:B------:R-:W4:Y:S02]  /*28b80*/  SYNCS.PHASECHK.TRANS64.TRYWAIT P1, [R5+URZ+0x29880], R0 ;  /* 0x02988000050075a7 */ /* 0x000f24000802017f */
[----:B----4-:R-:W-:Y:S05]  /*28b90*/  @!P1 BRA `(.L_x_769) ;  /* 0x0000005800089947 */ /* 0x010fea0003800000 */
.L_x_978:
[----:B------:R-:W-:Y:S05]  /*28ba0*/  @!P0 BRA `(.L_x_770) ;  /* 0x0000000000048947 */ /* 0x000fea0003800000 */
[----:B------:R-:W-:Y:S01]  /*28bb0*/  BPT.TRAP 0x1 ;  /* 0x000000040000795c */ /* 0x000fe20000300000 */
.L_x_770:
[----:B------:R0:W0:Y:S02]  /*28bc0*/  SYNCS.PHASECHK.TRANS64.TRYWAIT P0, [R23+URZ+0x29880], R2 ;  /* 0x02988002170075a7 */ /* 0x000024000800017f */
[----:B0-----:R-:W-:Y:S05]  /*28bd0*/  @!P0 NANOSLEEP.SYNCS 0x989680 ;  /* 0x009896800000895d */ /* 0x001fea0003900000 */
[----:B------:R-:W0:Y:S02]  /*28be0*/  @!P0 SYNCS.PHASECHK.TRANS64 P0, [R23+URZ+0x29880], R2 ;  /* 0x02988002170085a7 */ /* 0x000e24000800007f */
[----:B0-----:R-:W-:Y:S05]  /*28bf0*/  @!P0 BRA `(.L_x_770) ;  /* 0xfffffffc00f08947 */ /* 0x001fea000383ffff */
.L_x_431:
[----:B------:R-:W-:Y:S05]  /*28c00*/  BSYNC B8 ;  /* 0x0000000000087941 */ /* 0x000fea0003800000 */
.L_x_428:
[----:B------:R-:W-:Y:S05]  /*28c10*/  EXIT ;  /* 0x000000000000794d */ /* 0x000fea0003800000 */
.L_x_449:
[----:B-1----:R1:W2:Y:S02]  /*28c20*/  SYNCS.PHASECHK.TRANS64.TRYWAIT P5, [R91+URZ+0x29890], R92 ;  /* 0x0298905c5b0075a7 */ /* 0x0022a400080a017f */
[----:B--2---:R-:W-:Y:S05]  /*28c30*/  @!P5 NANOSLEEP.SYNCS 0x989680 ;  /* 0x009896800000d95d */ /* 0x004fea0003900000 */
[----:B------:R-:W2:Y:S02]  /*28c40*/  @!P5 SYNCS.PHASECHK.TRANS64 P5, [R91+URZ+0x29890], R92 ;  /* 0x0298905c5b00d5a7 */ /* 0x000ea400080a007f */
[----:B--2---:R-:W-:Y:S05]  /*28c50*/  @!P5 BRA `(.L_x_449) ;  /* 0xfffffffc00f0d947 */ /* 0x004fea000383ffff */
[----:B------:R-:W-:Y:S05]  /*28c60*/  BRA `(.L_x_771) ;  /* 0xfffffda8005c7947 */ /* 0x000fea000383ffff */
.L_x_450:
[----:B------:R-:W-:Y:S01]  /*28c70*/  BSSY B1, `(.L_x_772) ;  /* 0x0000008000017945 */ /* 0x000fe20003800000 */
[----:B0-----:R-:W-:Y:S01]  /*28c80*/  IMAD.MOV.U32 R13, RZ, RZ, R119 ;  /* 0x000000ffff0d7224 */ /* 0x001fe200078e0077 */
[----:B------:R-:W-:Y:S01]  /*28c90*/  MOV R12, RZ ;  /* 0x000000ff000c7202 */ /* 0x000fe20000000f00 */
[----:B------:R-:W-:Y:S02]  /*28ca0*/  IMAD.MOV.U32 R11, RZ, RZ, 0x1e1f ;  /* 0x00001e1fff0b7424 */ /* 0x000fe400078e00ff */
[----:B------:R-:W-:-:S07]  /*28cb0*/  IMAD.MOV.U32 R15, RZ, RZ, -0x1 ;  /* 0xffffffffff0f7424 */ /* 0x000fce00078e00ff */
[----:B-1----:R-:W-:Y:S05]  /*28cc0*/  WARPSYNC.COLLECTIVE R15, `(.L_x_773) ;  /* 0x000000000f087348 */ /* 0x002fea0003c00000 */
[----:B------:R0:W2:Y:S02]  /*28cd0*/  SHFL.IDX P6, R14, R13, R12, R11 ;  /* 0x0000000c0d0e7389 */ /* 0x0000a400000c000b */
[----:B012---:R-:W-:Y:S01]  /*28ce0*/  ENDCOLLECTIVE ;  /* 0x000000000000791b */ /* 0x007fe20003800000 */
.L_x_773:
[----:B------:R-:W-:Y:S05]  /*28cf0*/  BSYNC B1 ;  /* 0x0000000000017941 */ /* 0x000fea0003800000 */
.L_x_772:
[----:B------:R-:W-:Y:S01]  /*28d00*/  MOV R13, R120 ;  /* 0x00000078000d7202 */ /* 0x000fe20000000f00 */
[----:B------:R-:W-:Y:S02]  /*28d10*/  IMAD.MOV.U32 R12, RZ, RZ, RZ ;  /* 0x000000ffff0c7224 */ /* 0x000fe400078e00ff */
[----:B------:R-:W-:Y:S02]  /*28d20*/  IMAD.MOV.U32 R11, RZ, RZ, 0x1e1f ;  /* 0x00001e1fff0b7424 */ /* 0x000fe400078e00ff */
[----:B------:R-:W-:Y:S02]  /*28d30*/  IMAD.MOV.U32 R15, RZ, RZ, -0x1 ;  /* 0xffffffffff0f7424 */ /* 0x000fe400078e00ff */
[----:B------:R-:W-:-:S07]  /*28d40*/  IMAD.MOV.U32 R150, RZ, RZ, R14 ;  /* 0x000000ffff967224 */ /* 0x000fce00078e000e */
[----:B------:R-:W-:Y:S05]  /*28d50*/  WARPSYNC.COLLECTIVE R15, `(.L_x_774) ;  /* 0x000000000f087348 */ /* 0x000fea0003c00000 */
[----:B------:R0:W1:Y:S02]  /*28d60*/  SHFL.IDX P6, R14, R13, R12, R11 ;  /* 0x0000000c0d0e7389 */ /* 0x00006400000c000b */
[----:B01----:R-:W-:Y:S01]  /*28d70*/  ENDCOLLECTIVE ;  /* 0x000000000000791b */ /* 0x003fe20003800000 */
.L_x_774:
[----:B------:R-:W-:Y:S01]  /*28d80*/  MOV R11, R14 ;  /* 0x0000000e000b7202 */ /* 0x000fe20000000f00 */
[----:B------:R-:W-:Y:S06]  /*28d90*/  BRA `(.L_x_775) ;  /* 0xfffffda800247947 */ /* 0x000fec000383ffff */
.L_x_475:
[----:B------:R-:W-:Y:S01]  /*28da0*/  BSSY B1, `(.L_x_776) ;  /* 0x0000008000017945 */ /* 0x000fe20003800000 */
[----:B0-----:R-:W-:Y:S01]  /*28db0*/  IMAD.MOV.U32 R13, RZ, RZ, R119 ;  /* 0x000000ffff0d7224 */ /* 0x001fe200078e0077 */
[----:B------:R-:W-:Y:S01]  /*28dc0*/  MOV R15, 0xffffffff ;  /* 0xffffffff000f7802 */ /* 0x000fe20000000f00 */
[----:B------:R-:W-:Y:S02]  /*28dd0*/  IMAD.MOV.U32 R12, RZ, RZ, 0x1 ;  /* 0x00000001ff0c7424 */ /* 0x000fe400078e00ff */
[----:B----4-:R-:W-:-:S07]  /*28de0*/  IMAD.MOV.U32 R11, RZ, RZ, 0x1e1f ;  /* 0x00001e1fff0b7424 */ /* 0x010fce00078e00ff */
[----:B-123--:R-:W-:Y:S05]  /*28df0*/  WARPSYNC.COLLECTIVE R15, `(.L_x_777) ;  /* 0x000000000f087348 */ /* 0x00efea0003c00000 */
[----:B------:R0:W4:Y:S02]  /*28e00*/  SHFL.IDX P6, R14, R13, R12, R11 ;  /* 0x0000000c0d0e7389 */ /* 0x00012400000c000b */
[----:B01234-:R-:W-:Y:S01]  /*28e10*/  ENDCOLLECTIVE ;  /* 0x000000000000791b */ /* 0x01ffe20003800000 */
.L_x_777:
[----:B------:R-:W-:Y:S05]  /*28e20*/  BSYNC B1 ;  /* 0x0000000000017941 */ /* 0x000fea0003800000 */
.L_x_776:
[----:B------:R-:W-:Y:S01]  /*28e30*/  IMAD.MOV.U32 R13, RZ, RZ, R120 ;  /* 0x000000ffff0d7224 */ /* 0x000fe200078e0078 */
[----:B------:R-:W-:Y:S01]  /*28e40*/  MOV R11, 0x1e1f ;  /* 0x00001e1f000b7802 */ /* 0x000fe20000000f00 */
[----:B------:R-:W-:Y:S02]  /*28e50*/  IMAD.MOV.U32 R12, RZ, RZ, 0x1 ;  /* 0x00000001ff0c7424 */ /* 0x000fe400078e00ff */
[----:B------:R-:W-:Y:S02]  /*28e60*/  IMAD.MOV.U32 R15, RZ, RZ, -0x1 ;  /* 0xffffffffff0f7424 */ /* 0x000fe400078e00ff */
[----:B------:R-:W-:-:S07]  /*28e70*/  IMAD.MOV.U32 R119, RZ, RZ, R14 ;  /* 0x000000ffff777224 */ /* 0x000fce00078e000e */
[----:B------:R-:W-:Y:S05]  /*28e80*/  WARPSYNC.COLLECTIVE R15, `(.L_x_778) ;  /* 0x000000000f087348 */ /* 0x000fea0003c00000 */
[----:B------:R0:W1:Y:S02]  /*28e90*/  SHFL.IDX P6, R14, R13, R12, R11 ;  /* 0x0000000c0d0e7389 */ /* 0x00006400000c000b */
[----:B01----:R-:W-:Y:S01]  /*28ea0*/  ENDCOLLECTIVE ;  /* 0x000000000000791b */ /* 0x003fe20003800000 */
.L_x_778:
[----:B------:R-:W-:Y:S01]  /*28eb0*/  IMAD.MOV.U32 R65, RZ, RZ, R14 ;  /* 0x000000ffff417224 */ /* 0x000fe200078e000e */
[----:B------:R-:W-:Y:S06]  /*28ec0*/  BRA `(.L_x_779) ;  /* 0xfffffdd000f07947 */ /* 0x000fec000383ffff */
.L_x_505:
[----:B--2---:R2:W3:Y:S02]  /*28ed0*/  SYNCS.PHASECHK.TRANS64.TRYWAIT P5, [R91+URZ+0x29890], R92 ;  /* 0x0298905c5b0075a7 */ /* 0x0044e400080a017f */
[----:B---3--:R-:W-:Y:S05]  /*28ee0*/  @!P5 NANOSLEEP.SYNCS 0x989680 ;  /* 0x009896800000d95d */ /* 0x008fea0003900000 */
[----:B------:R-:W3:Y:S02]  /*28ef0*/  @!P5 SYNCS.PHASECHK.TRANS64 P5, [R91+URZ+0x29890], R92 ;  /* 0x0298905c5b00d5a7 */ /* 0x000ee400080a007f */
[----:B---3--:R-:W-:Y:S05]  /*28f00*/  @!P5 BRA `(.L_x_505) ;  /* 0xfffffffc00f0d947 */ /* 0x008fea000383ffff */
[----:B------:R-:W-:Y:S05]  /*28f10*/  BRA `(.L_x_780) ;  /* 0xfffffe0400b07947 */ /* 0x000fea000383ffff */
.L_x_506:
[----:B------:R-:W-:Y:S01]  /*28f20*/  BSSY B1, `(.L_x_781) ;  /* 0x0000008000017945 */ /* 0x000fe20003800000 */
[----:B0-----:R-:W-:Y:S01]  /*28f30*/  IMAD.MOV.U32 R13, RZ, RZ, R119 ;  /* 0x000000ffff0d7224 */ /* 0x001fe200078e0077 */
[----:B------:R-:W-:Y:S01]  /*28f40*/  MOV R12, RZ ;  /* 0x000000ff000c7202 */ /* 0x000fe20000000f00 */
[----:B------:R-:W-:Y:S02]  /*28f50*/  IMAD.MOV.U32 R11, RZ, RZ, 0x1e1f ;  /* 0x00001e1fff0b7424 */ /* 0x000fe400078e00ff */
[----:B------:R-:W-:-:S07]  /*28f60*/  IMAD.MOV.U32 R15, RZ, RZ, -0x1 ;  /* 0xffffffffff0f7424 */ /* 0x000fce00078e00ff */
[----:B--2---:R-:W-:Y:S05]  /*28f70*/  WARPSYNC.COLLECTIVE R15, `(.L_x_782) ;  /* 0x000000000f087348 */ /* 0x004fea0003c00000 */
[----:B------:R0:W1:Y:S02]  /*28f80*/  SHFL.IDX P6, R14, R13, R12, R11 ;  /* 0x0000000c0d0e7389 */ /* 0x00006400000c000b */
[----:B012---:R-:W-:Y:S01]  /*28f90*/  ENDCOLLECTIVE ;  /* 0x000000000000791b */ /* 0x007fe20003800000 */
.L_x_782:
[----:B------:R-:W-:Y:S05]  /*28fa0*/  BSYNC B1 ;  /* 0x0000000000017941 */ /* 0x000fea0003800000 */
.L_x_781:
        /* <DEDUP_REMOVED lines=8> */
.L_x_783:
[----:B------:R-:W-:Y:S01]  /*29030*/  MOV R11, R14 ;  /* 0x0000000e000b7202 */ /* 0x000fe20000000f00 */
[----:B------:R-:W-:Y:S06]  /*29040*/  BRA `(.L_x_784) ;  /* 0xfffffe04007c7947 */ /* 0x000fec000383ffff */
.L_x_519:
        /* <DEDUP_REMOVED lines=8> */
.L_x_786:
[----:B------:R-:W-:Y:S05]  /*290d0*/  BSYNC B1 ;  /* 0x0000000000017941 */ /* 0x000fea0003800000 */
.L_x_785:
        /* <DEDUP_REMOVED lines=8> */
.L_x_787:
[----:B------:R-:W-:Y:S01]  /*29160*/  IMAD.MOV.U32 R120, RZ, RZ, R14 ;  /* 0x000000ffff787224 */ /* 0x000fe200078e000e */
[----:B------:R-:W-:Y:S06]  /*29170*/  BRA `(.L_x_788) ;  /* 0xfffffe3000ac7947 */ /* 0x000fec000383ffff */
.L_x_532:
[----:B-1----:R1:W2:Y:S02]  /*29180*/  SYNCS.PHASECHK.TRANS64.TRYWAIT P2, [R91+URZ+0x29890], R92 ;  /* 0x0298905c5b0075a7 */ /* 0x0022a4000804017f */
[----:B--2---:R-:W-:Y:S05]  /*29190*/  @!P2 NANOSLEEP.SYNCS 0x989680 ;  /* 0x009896800000a95d */ /* 0x004fea0003900000 */
[----:B------:R-:W2:Y:S02]  /*291a0*/  @!P2 SYNCS.PHASECHK.TRANS64 P2, [R91+URZ+0x29890], R92 ;  /* 0x0298905c5b00a5a7 */ /* 0x000ea4000804007f */
[----:B--2---:R-:W-:Y:S05]  /*291b0*/  @!P2 BRA `(.L_x_532) ;  /* 0xfffffffc00f0a947 */ /* 0x004fea000383ffff */
[----:B------:R-:W-:Y:S05]  /*291c0*/  BRA `(.L_x_789) ;  /* 0xfffffe6000387947 */ /* 0x000fea000383ffff */
.L_x_533:
[----:B------:R-:W-:Y:S01]  /*291d0*/  BSSY B1, `(.L_x_790) ;  /* 0x0000008000017945 */ /* 0x000fe20003800000 */
[----:B------:R-:W-:Y:S01]  /*291e0*/  IMAD.MOV.U32 R13, RZ, RZ, R47 ;  /* 0x000000ffff0d7224 */ /* 0x000fe200078e002f */
[----:B------:R-:W-:Y:S01]  /*291f0*/  MOV R12, RZ ;  /* 0x000000ff000c7202 */ /* 0x000fe20000000f00 */
[----:B------:R-:W-:Y:S02]  /*29200*/  IMAD.MOV.U32 R11, RZ, RZ, 0x1e1f ;  /* 0x00001e1fff0b7424 */ /* 0x000fe400078e00ff */
[----:B------:R-:W-:-:S07]  /*29210*/  IMAD.MOV.U32 R15, RZ, RZ, -0x1 ;  /* 0xffffffffff0f7424 */ /* 0x000fce00078e00ff */
[----:B-1----:R-:W-:Y:S05]  /*29220*/  WARPSYNC.COLLECTIVE R15, `(.L_x_791) ;  /* 0x000000000f087348 */ /* 0x002fea0003c00000 */
[----:B------:R0:W2:Y:S02]  /*29230*/  SHFL.IDX P6, R14, R13, R12, R11 ;  /* 0x0000000c0d0e7389 */ /* 0x0000a400000c000b */
[----:B012---:R-:W-:Y:S01]  /*29240*/  ENDCOLLECTIVE ;  /* 0x000000000000791b */ /* 0x007fe20003800000 */
.L_x_791:
[----:B------:R-:W-:Y:S05]  /*29250*/  BSYNC B1 ;  /* 0x0000000000017941 */ /* 0x000fea0003800000 */
.L_x_790:
        /* <DEDUP_REMOVED lines=8> */
.L_x_792:
[----:B------:R-:W-:Y:S01]  /*292e0*/  MOV R45, R14 ;  /* 0x0000000e002d7202 */ /* 0x000fe20000000f00 */
[----:B------:R-:W-:Y:S06]  /*292f0*/  BRA `(.L_x_793) ;  /* 0xfffffe6000587947 */ /* 0x000fec000383ffff */
.L_x_536:
[----:B------:R-:W-:Y:S01]  /*29300*/  BSSY B1, `(.L_x_794) ;  /* 0x0000008000017945 */ /* 0x000fe20003800000 */
[----:B----4-:R-:W-:Y:S01]  /*29310*/  IMAD.MOV.U32 R13, RZ, RZ, R47 ;  /* 0x000000ffff0d7224 */ /* 0x010fe200078e002f */
[----:B------:R-:W-:Y:S01]  /*29320*/  MOV R15, 0xffffffff ;  /* 0xffffffff000f7802 */ /* 0x000fe20000000f00 */
[----:B------:R-:W-:Y:S02]  /*29330*/  IMAD.MOV.U32 R12, RZ, RZ, 0x1 ;  /* 0x00000001ff0c7424 */ /* 0x000fe400078e00ff */
[----:B------:R-:W-:-:S07]  /*29340*/  IMAD.MOV.U32 R11, RZ, RZ, 0x1e1f ;  /* 0x00001e1fff0b7424 */ /* 0x000fce00078e00ff */
[----:B0123--:R-:W-:Y:S05]  /*29350*/  WARPSYNC.COLLECTIVE R15, `(.L_x_795) ;  /* 0x000000000f087348 */ /* 0x00ffea0003c00000 */
[----:B------:R4:W0:Y:S02]  /*29360*/  SHFL.IDX P6, R14, R13, R12, R11 ;  /* 0x0000000c0d0e7389 */ /* 0x00082400000c000b */
[----:B01234-:R-:W-:Y:S01]  /*29370*/  ENDCOLLECTIVE ;  /* 0x000000000000791b */ /* 0x01ffe20003800000 */
.L_x_795:
[----:B------:R-:W-:Y:S05]  /*29380*/  BSYNC B1 ;  /* 0x0000000000017941 */ /* 0x000fea0003800000 */
.L_x_794:
        /* <DEDUP_REMOVED lines=8> */
.L_x_796:
[----:B------:R-:W-:Y:S01]  /*29410*/  IMAD.MOV.U32 R45, RZ, RZ, R14 ;  /* 0x000000ffff2d7224 */ /* 0x000fe200078e000e */
[----:B------:R-:W-:Y:S06]  /*29420*/  BRA `(.L_x_797) ;  /* 0xfffffe6000ac7947 */ /* 0x000fec000383ffff */
.L_x_540:
[----:B------:R0:W0:Y:S02]  /*29430*/  SYNCS.PHASECHK.TRANS64.TRYWAIT P1, [R91+URZ+0x298b0], R92 ;  /* 0x0298b05c5b0075a7 */ /* 0x000024000802017f */
[----:B0-----:R-:W-:Y:S05]  /*29440*/  @!P1 NANOSLEEP.SYNCS 0x989680 ;  /* 0x009896800000995d */ /* 0x001fea0003900000 */
[----:B------:R-:W0:Y:S02]  /*29450*/  @!P1 SYNCS.PHASECHK.TRANS64 P1, [R91+URZ+0x298b0], R92 ;  /* 0x0298b05c5b0095a7 */ /* 0x000e24000802007f */
[----:B0-----:R-:W-:Y:S05]  /*29460*/  @!P1 BRA `(.L_x_540) ;  /* 0xfffffffc00f09947 */ /* 0x001fea000383ffff */
[----:B------:R-:W-:Y:S05]  /*29470*/  BRA `(.L_x_798) ;  /* 0xfffffe6400787947 */ /* 0x000fea000383ffff */
.L_x_548:
[----:B------:R-:W0:Y:S01]  /*29480*/  S2R R51, SR_TID.X ;  /* 0x0000000000337919 */ /* 0x000e220000002100 */
[----:B------:R-:W-:Y:S01]  /*29490*/  BSSY B0, `(.L_x_799) ;  /* 0x000000c000007945 */ /* 0x000fe20003800000 */
[----:B------:R-:W-:Y:S02]  /*294a0*/  IMAD.MOV.U32 R12, RZ, RZ, RZ ;  /* 0x000000ffff0c7224 */ /* 0x000fe400078e00ff */
[----:B------:R-:W-:Y:S02]  /*294b0*/  IMAD.MOV.U32 R11, RZ, RZ, 0x1f ;  /* 0x0000001fff0b7424 */ /* 0x000fe400078e00ff */
[----:B------:R-:W-:Y:S02]  /*294c0*/  IMAD.MOV.U32 R15, RZ, RZ, -0x1 ;  /* 0xffffffffff0f7424 */ /* 0x000fe400078e00ff */
[----:B0-----:R-:W-:-:S05]  /*294d0*/  VIADD R54, R51, 0xffffff80 ;  /* 0xffffff8033367836 */ /* 0x001fca0000000000 */
[----:B------:R-:W-:-:S04]  /*294e0*/  SHF.R.S32.HI R51, RZ, 0x1f, R54 ;  /* 0x0000001fff337819 */ /* 0x000fc80000011436 */
[----:B------:R-:W-:-:S04]  /*294f0*/  LEA.HI R51, R51, R54, RZ, 0x7 ;  /* 0x0000003633337211 */ /* 0x000fc800078f38ff */
[----:B------:R-:W-:-:S04]  /*29500*/  SHF.R.S32.HI R51, RZ, 0x7, R51 ;  /* 0x00000007ff337819 */ /* 0x000fc80000011433 */
[----:B------:R-:W-:-:S07]  /*29510*/  MOV R13, R51 ;  /* 0x00000033000d7202 */ /* 0x000fce0000000f00 */
[----:B-----5:R-:W-:Y:S05]  /*29520*/  WARPSYNC.COLLECTIVE R15, `(.L_x_800) ;  /* 0x000000000f087348 */ /* 0x020fea0003c00000 */
[----:B------:R0:W1:Y:S02]  /*29530*/  SHFL.IDX P6, R14, R13, R12, R11 ;  /* 0x0000000c0d0e7389 */ /* 0x00006400000c000b */
[----:B01---5:R-:W-:Y:S01]  /*29540*/  ENDCOLLECTIVE ;  /* 0x000000000000791b */ /* 0x023fe20003800000 */
.L_x_800:
[----:B------:R-:W-:Y:S05]  /*29550*/  BSYNC B0 ;  /* 0x0000000000007941 */ /* 0x000fea0003800000 */
.L_x_799:
[----:B------:R-:W-:Y:S01]  /*29560*/  MOV R168, R14 ;  /* 0x0000000e00a87202 */ /* 0x000fe20000000f00 */
[----:B------:R-:W-:Y:S06]  /*29570*/  BRA `(.L_x_801) ;  /* 0xfffffe7000387947 */ /* 0x000fec000383ffff */
.L_x_558:
[----:B------:R-:W-:Y:S01]  /*29580*/  BSSY B1, `(.L_x_802) ;  /* 0x0000008000017945 */ /* 0x000fe20003800000 */
[----:B------:R-:W-:Y:S01]  /*29590*/  IMAD.MOV.U32 R13, RZ, RZ, R26 ;  /* 0x000000ffff0d7224 */ /* 0x000fe200078e001a */
[----:B------:R-:W-:Y:S01]  /*295a0*/  MOV R15, 0xffffffff ;  /* 0xffffffff000f7802 */ /* 0x000fe20000000f00 */
[----:B------:R-:W-:Y:S02]  /*295b0*/  IMAD.MOV.U32 R12, RZ, RZ, RZ ;  /* 0x000000ffff0c7224 */ /* 0x000fe400078e00ff */
[----:B------:R-:W-:-:S07]  /*295c0*/  IMAD.MOV.U32 R11, RZ, RZ, 0x1e1f ;  /* 0x00001e1fff0b7424 */ /* 0x000fce00078e00ff */
[----:B------:R-:W-:Y:S05]  /*295d0*/  WARPSYNC.COLLECTIVE R15, `(.L_x_803) ;  /* 0x000000000f087348 */ /* 0x000fea0003c00000 */
[----:B------:R0:W1:Y:S02]  /*295e0*/  SHFL.IDX P6, R14, R13, R12, R11 ;  /* 0x0000000c0d0e7389 */ /* 0x00006400000c000b */
[----:B01----:R-:W-:Y:S01]  /*295f0*/  ENDCOLLECTIVE ;  /* 0x000000000000791b */ /* 0x003fe20003800000 */
.L_x_803:
[----:B------:R-:W-:Y:S05]  /*29600*/  BSYNC B1 ;  /* 0x0000000000017941 */ /* 0x000fea0003800000 */
.L_x_802:
[----:B------:R-:W-:Y:S01]  /*29610*/  IMAD.MOV.U32 R13, RZ, RZ, R24 ;  /* 0x000000ffff0d7224 */ /* 0x000fe200078e0018 */
[----:B------:R-:W-:Y:S01]  /*29620*/  MOV R11, 0x1e1f ;  /* 0x00001e1f000b7802 */ /* 0x000fe20000000f00 */
[----:B------:R-:W-:Y:S02]  /*29630*/  IMAD.MOV.U32 R12, RZ, RZ, RZ ;  /* 0x000000ffff0c7224 */ /* 0x000fe400078e00ff */
[----:B------:R-:W-:Y:S02]  /*29640*/  IMAD.MOV.U32 R15, RZ, RZ, -0x1 ;  /* 0xffffffffff0f7424 */ /* 0x000fe400078e00ff */
[----:B------:R-:W-:-:S07]  /*29650*/  IMAD.MOV.U32 R0, RZ, RZ, R14 ;  /* 0x000000ffff007224 */ /* 0x000fce00078e000e */
[----:B------:R-:W-:Y:S05]  /*29660*/  WARPSYNC.COLLECTIVE R15, `(.L_x_804) ;  /* 0x000000000f087348 */ /* 0x000fea0003c00000 */
[----:B------:R0:W1:Y:S02]  /*29670*/  SHFL.IDX P6, R14, R13, R12, R11 ;  /* 0x0000000c0d0e7389 */ /* 0x00006400000c000b */
[----:B01----:R-:W-:Y:S01]  /*29680*/  ENDCOLLECTIVE ;  /* 0x000000000000791b */ /* 0x003fe20003800000 */
.L_x_804:
[----:B------:R-:W-:Y:S02]  /*29690*/  IMAD.MOV.U32 R13, RZ, RZ, R37 ;  /* 0x000000ffff0d7224 */ /* 0x000fe400078e0025 */
[----:B------:R-:W-:-:S07]  /*296a0*/  IMAD.MOV.U32 R3, RZ, RZ, R14 ;  /* 0x000000ffff037224 */ /* 0x000fce00078e000e */
[----:B------:R-:W-:Y:S05]  /*296b0*/  WARPSYNC.COLLECTIVE R15, `(.L_x_805) ;  /* 0x000000000f087348 */ /* 0x000fea0003c00000 */
[----:B------:R0:W1:Y:S02]  /*296c0*/  SHFL.IDX P6, R14, R13, R12, R11 ;  /* 0x0000000c0d0e7389 */ /* 0x00006400000c000b */
[----:B01----:R-:W-:Y:S01]  /*296d0*/  ENDCOLLECTIVE ;  /* 0x000000000000791b */ /* 0x003fe20003800000 */
.L_x_805:
[----:B------:R-:W-:Y:S01]  /*296e0*/  IMAD.MOV.U32 R13, RZ, RZ, R136 ;  /* 0x000000ffff0d7224 */ /* 0x000fe200078e0088 */
[----:B------:R-:W-:-:S07]  /*296f0*/  MOV R4, R14 ;  /* 0x0000000e00047202 */ /* 0x000fce0000000f00 */
[----:B------:R-:W-:Y:S05]  /*29700*/  WARPSYNC.COLLECTIVE R15, `(.L_x_806) ;  /* 0x000000000f087348 */ /* 0x000fea0003c00000 */
[----:B------:R0:W1:Y:S02]  /*29710*/  SHFL.IDX P6, R14, R13, R12, R11 ;  /* 0x0000000c0d0e7389 */ /* 0x00006400000c000b */
[----:B01----:R-:W-:Y:S01]  /*29720*/  ENDCOLLECTIVE ;  /* 0x000000000000791b */ /* 0x003fe20003800000 */
.L_x_806:
[----:B------:R-:W-:Y:S05]  /*29730*/  BRA `(.L_x_807) ;  /* 0xfffffe7400247947 */ /* 0x000fea000383ffff */
.L_x_562:
[----:B0-----:R0:W1:Y:S02]  /*29740*/  SYNCS.PHASECHK.TRANS64.TRYWAIT P0, [R18+URZ+0x29800], R5 ;  /* 0x02980005120075a7 */ /* 0x001064000800017f */
[----:B-1----:R-:W-:Y:S05]  /*29750*/  @!P0 NANOSLEEP.SYNCS 0x989680 ;  /* 0x009896800000895d */ /* 0x002fea0003900000 */
[----:B------:R-:W1:Y:S02]  /*29760*/  @!P0 SYNCS.PHASECHK.TRANS64 P0, [R18+URZ+0x29800], R5 ;  /* 0x02980005120085a7 */ /* 0x000e64000800007f */
[----:B-1----:R-:W-:Y:S05]  /*29770*/  @!P0 BRA `(.L_x_562) ;  /* 0xfffffffc00f08947 */ /* 0x002fea000383ffff */
[----:B------:R-:W-:Y:S05]  /*29780*/  BRA `(.L_x_808) ;  /* 0xfffffe7800787947 */ /* 0x000fea000383ffff */
.L_x_574:
[----:B------:R-:W-:Y:S01]  /*29790*/  BSSY B1, `(.L_x_809) ;  /* 0x0000008000017945 */ /* 0x000fe20003800000 */
[----:B------:R-:W-:Y:S01]  /*297a0*/  IMAD.MOV.U32 R13, RZ, RZ, R26 ;  /* 0x000000ffff0d7224 */ /* 0x000fe200078e001a */
[----:B------:R-:W-:Y:S01]  /*297b0*/  MOV R11, 0x1e1f ;  /* 0x00001e1f000b7802 */ /* 0x000fe20000000f00 */
[----:B------:R-:W-:Y:S02]  /*297c0*/  IMAD.MOV.U32 R12, RZ, RZ, RZ ;  /* 0x000000ffff0c7224 */ /* 0x000fe400078e00ff */
[----:B------:R-:W-:-:S07]  /*297d0*/  IMAD.MOV.U32 R15, RZ, RZ, -0x1 ;  /* 0xffffffffff0f7424 */ /* 0x000fce00078e00ff */
[----:B------:R-:W-:Y:S05]  /*297e0*/  WARPSYNC.COLLECTIVE R15, `(.L_x_810) ;  /* 0x000000000f087348 */ /* 0x000fea0003c00000 */
[----:B------:R0:W1:Y:S02]  /*297f0*/  SHFL.IDX P6, R14, R13, R12, R11 ;  /* 0x0000000c0d0e7389 */ /* 0x00006400000c000b */
[----:B01----:R-:W-:Y:S01]  /*29800*/  ENDCOLLECTIVE ;  /* 0x000000000000791b */ /* 0x003fe20003800000 */
.L_x_810:
[----:B------:R-:W-:Y:S05]  /*29810*/  BSYNC B1 ;  /* 0x0000000000017941 */ /* 0x000fea0003800000 */
.L_x_809:
[----:B------:R-:W-:Y:S01]  /*29820*/  IMAD.MOV.U32 R13, RZ, RZ, R24 ;  /* 0x000000ffff0d7224 */ /* 0x000fe200078e0018 */
[----:B------:R-:W-:Y:S01]  /*29830*/  MOV R12, RZ ;  /* 0x000000ff000c7202 */ /* 0x000fe20000000f00 */
[----:B------:R-:W-:Y:S02]  /*29840*/  IMAD.MOV.U32 R11, RZ, RZ, 0x1e1f ;  /* 0x00001e1fff0b7424 */ /* 0x000fe400078e00ff */
[----:B------:R-:W-:Y:S02]  /*29850*/  IMAD.MOV.U32 R15, RZ, RZ, -0x1 ;  /* 0xffffffffff0f7424 */ /* 0x000fe400078e00ff */
[----:B------:R-:W-:-:S07]  /*29860*/  IMAD.MOV.U32 R3, RZ, RZ, R14 ;  /* 0x000000ffff037224 */ /* 0x000fce00078e000e */
[----:B------:R-:W-:Y:S05]  /*29870*/  WARPSYNC.COLLECTIVE R15, `(.L_x_811) ;  /* 0x000000000f087348 */ /* 0x000fea0003c00000 */
[----:B------:R0:W1:Y:S02]  /*29880*/  SHFL.IDX P6, R14, R13, R12, R11 ;  /* 0x0000000c0d0e7389 */ /* 0x00006400000c000b */
[----:B01----:R-:W-:Y:S01]  /*29890*/  ENDCOLLECTIVE ;  /* 0x000000000000791b */ /* 0x003fe20003800000 */
.L_x_811:
[----:B------:R-:W-:Y:S01]  /*298a0*/  MOV R13, R37 ;  /* 0x00000025000d7202 */ /* 0x000fe20000000f00 */
[----:B------:R-:W-:-:S07]  /*298b0*/  IMAD.MOV.U32 R21, RZ, RZ, R14 ;  /* 0x000000ffff157224 */ /* 0x000fce00078e000e */
[----:B------:R-:W-:Y:S05]  /*298c0*/  WARPSYNC.COLLECTIVE R15, `(.L_x_812) ;  /* 0x000000000f087348 */ /* 0x000fea0003c00000 */
[----:B------:R0:W1:Y:S02]  /*298d0*/  SHFL.IDX P6, R14, R13, R12, R11 ;  /* 0x0000000c0d0e7389 */ /* 0x00006400000c000b */
[----:B01----:R-:W-:Y:S01]  /*298e0*/  ENDCOLLECTIVE ;  /* 0x000000000000791b */ /* 0x003fe20003800000 */
.L_x_812:
[----:B------:R-:W-:Y:S02]  /*298f0*/  IMAD.MOV.U32 R13, RZ, RZ, R136 ;  /* 0x000000ffff0d7224 */ /* 0x000fe400078e0088 */
[----:B------:R-:W-:-:S07]  /*29900*/  IMAD.MOV.U32 R37, RZ, RZ, R14 ;  /* 0x000000ffff257224 */ /* 0x000fce00078e000e */
[----:B------:R-:W-:Y:S05]  /*29910*/  WARPSYNC.COLLECTIVE R15, `(.L_x_813) ;  /* 0x000000000f087348 */ /* 0x000fea0003c00000 */
[----:B------:R0:W1:Y:S02]  /*29920*/  SHFL.IDX P6, R14, R13, R12, R11 ;  /* 0x0000000c0d0e7389 */ /* 0x00006400000c000b */
[----:B01----:R-:W-:Y:S01]  /*29930*/  ENDCOLLECTIVE ;  /* 0x000000000000791b */ /* 0x003fe20003800000 */
.L_x_813:
[----:B------:R-:W-:Y:S01]  /*29940*/  IMAD.MOV.U32 R39, RZ, RZ, R14 ;  /* 0x000000ffff277224 */ /* 0x000fe200078e000e */
[----:B------:R-:W-:Y:S06]  /*29950*/  BRA `(.L_x_814) ;  /* 0xfffffea400c87947 */ /* 0x000fec000383ffff */
.L_x_578:
[----:B0-----:R0:W1:Y:S02]  /*29960*/  SYNCS.PHASECHK.TRANS64.TRYWAIT P0, [R18+URZ+0x29800], R21 ;  /* 0x02980015120075a7 */ /* 0x001064000800017f */
[----:B-1----:R-:W-:Y:S05]  /*29970*/  @!P0 NANOSLEEP.SYNCS 0x989680 ;  /* 0x009896800000895d */ /* 0x002fea0003900000 */
[----:B------:R-:W1:Y:S02]  /*29980*/  @!P0 SYNCS.PHASECHK.TRANS64 P0, [R18+URZ+0x29800], R21 ;  /* 0x02980015120085a7 */ /* 0x000e64000800007f */
[----:B-1----:R-:W-:Y:S05]  /*29990*/  @!P0 BRA `(.L_x_578) ;  /* 0xfffffffc00f08947 */ /* 0x002fea000383ffff */
[----:B------:R-:W-:Y:S05]  /*299a0*/  BRA `(.L_x_815) ;  /* 0xfffffea800c87947 */ /* 0x000fea000383ffff */
.L_x_586:
[----:B-1----:R1:W3:Y:S02]  /*299b0*/  SYNCS.PHASECHK.TRANS64.TRYWAIT P1, [R0+URZ+0x29830], R3 ;  /* 0x02983003000075a7 */ /* 0x0022e4000802017f */
[----:B---3--:R-:W-:Y:S05]  /*299c0*/  @!P1 NANOSLEEP.SYNCS 0x989680 ;  /* 0x009896800000995d */ /* 0x008fea0003900000 */
[----:B------:R-:W3:Y:S02]  /*299d0*/  @!P1 SYNCS.PHASECHK.TRANS64 P1, [R0+URZ+0x29830], R3 ;  /* 0x02983003000095a7 */ /* 0x000ee4000802007f */
[----:B---3--:R-:W-:Y:S05]  /*299e0*/  @!P1 BRA `(.L_x_586) ;  /* 0xfffffffc00f09947 */ /* 0x008fea000383ffff */
[----:B------:R-:W-:Y:S05]  /*299f0*/  BRA `(.L_x_585) ;  /* 0xfffffed800fc7947 */ /* 0x000fea000383ffff */
.L_x_593:
[----:B-1----:R1:W2:Y:S02]  /*29a00*/  SYNCS.PHASECHK.TRANS64.TRYWAIT P2, [R11+URZ+0x29830], R10 ;  /* 0x0298300a0b0075a7 */ /* 0x0022a4000804017f */
[----:B--2---:R-:W-:Y:S05]  /*29a10*/  @!P2 NANOSLEEP.SYNCS 0x989680 ;  /* 0x009896800000a95d */ /* 0x004fea0003900000 */
[----:B------:R-:W2:Y:S02]  /*29a20*/  @!P2 SYNCS.PHASECHK.TRANS64 P2, [R11+URZ+0x29830], R10 ;  /* 0x0298300a0b00a5a7 */ /* 0x000ea4000804007f */
[----:B--2---:R-:W-:Y:S05]  /*29a30*/  @!P2 BRA `(.L_x_593) ;  /* 0xfffffffc00f0a947 */ /* 0x004fea000383ffff */
[----:B------:R-:W-:Y:S05]  /*29a40*/  BRA `(.L_x_592) ;  /* 0xffffff14000c7947 */ /* 0x000fea000383ffff */
.L_x_597:
[----:B-1----:R1:W2:Y:S02]  /*29a50*/  SYNCS.PHASECHK.TRANS64.TRYWAIT P1, [R10+URZ+0x29850], R7 ;  /* 0x029850070a0075a7 */ /* 0x0022a4000802017f */
[----:B--2---:R-:W-:Y:S05]  /*29a60*/  @!P1 NANOSLEEP.SYNCS 0x989680 ;  /* 0x009896800000995d */ /* 0x004fea0003900000 */
[----:B------:R-:W2:Y:S02]  /*29a70*/  @!P1 SYNCS.PHASECHK.TRANS64 P1, [R10+URZ+0x29850], R7 ;  /* 0x029850070a0095a7 */ /* 0x000ea4000802007f */
[----:B--2---:R-:W-:Y:S05]  /*29a80*/  @!P1 BRA `(.L_x_597) ;  /* 0xfffffffc00f09947 */ /* 0x004fea000383ffff */
[----:B------:R-:W-:Y:S05]  /*29a90*/  BRA `(.L_x_594) ;  /* 0xffffff2400487947 */ /* 0x000fea000383ffff */
.L_x_604:
[----:B-1----:R1:W2:Y:S02]  /*29aa0*/  SYNCS.PHASECHK.TRANS64.TRYWAIT P1, [R13+URZ+0x29850], R4 ;  /* 0x029850040d0075a7 */ /* 0x0022a4000802017f */
[----:B--2---:R-:W-:Y:S05]  /*29ab0*/  @!P1 NANOSLEEP.SYNCS 0x989680 ;  /* 0x009896800000995d */ /* 0x004fea0003900000 */
[----:B------:R-:W2:Y:S02]  /*29ac0*/  @!P1 SYNCS.PHASECHK.TRANS64 P1, [R13+URZ+0x29850], R4 ;  /* 0x029850040d0095a7 */ /* 0x000ea4000802007f */
[----:B--2---:R-:W-:Y:S05]  /*29ad0*/  @!P1 BRA `(.L_x_604) ;  /* 0xfffffffc00f09947 */ /* 0x004fea000383ffff */
[----:B------:R-:W-:Y:S05]  /*29ae0*/  BRA `(.L_x_603) ;  /* 0xffffff4400587947 */ /* 0x000fea000383ffff */
.L_x_608:
[----:B------:R-:W-:Y:S01]  /*29af0*/  MOV R12, R0 ;  /* 0x00000000000c7202 */ /* 0x000fe20000000f00 */
[----:B------:R-:W-:Y:S01]  /*29b00*/  IMAD.MOV.U32 R11, RZ, RZ, 0x1c1f ;  /* 0x00001c1fff0b7424 */ /* 0x000fe200078e00ff */
[----:B------:R-:W-:Y:S01]  /*29b10*/  SEL R5, R96, R97, P0 ;  /* 0x0000006160057207 */ /* 0x000fe20000000000 */
[----:B------:R-:W-:Y:S01]  /*29b20*/  IMAD.MOV.U32 R15, RZ, RZ, -0x1 ;  /* 0xffffffffff0f7424 */ /* 0x000fe200078e00ff */
[----:B------:R-:W-:Y:S02]  /*29b30*/  SEL R7, R97, R96, P0 ;  /* 0x0000006061077207 */ /* 0x000fe40000000000 */
[----:B------:R-:W-:-:S07]  /*29b40*/  SEL R9, R92, R93, P0 ;  /* 0x0000005d5c097207 */ /* 0x000fce0000000000 */
[----:B-1---5:R-:W-:Y:S05]  /*29b50*/  WARPSYNC.COLLECTIVE R15, `(.L_x_816) ;  /* 0x000000000f087348 */ /* 0x022fea0003c00000 */
[----:B------:R0:W2:Y:S02]  /*29b60*/  SHFL.IDX P6, R14, R13, R12, R11 ;  /* 0x0000000c0d0e7389 */ /* 0x0000a400000c000b */
[----:B012--5:R-:W-:Y:S01]  /*29b70*/  ENDCOLLECTIVE ;  /* 0x000000000000791b */ /* 0x027fe20003800000 */
.L_x_816:
[----:B------:R-:W-:Y:S02]  /*29b80*/  SEL R21, R93, R92, P0 ;  /* 0x0000005c5d157207 */ /* 0x000fe40000000000 */
[----:B------:R-:W-:Y:S02]  /*29b90*/  SEL R25, R52, R43, P0 ;  /* 0x0000002b34197207 */ /* 0x000fe40000000000 */
[----:B------:R-:W-:Y:S02]  /*29ba0*/  SEL R27, R43, R52, P0 ;  /* 0x000000342b1b7207 */ /* 0x000fe40000000000 */
[----:B------:R-:W-:Y:S02]  /*29bb0*/  SEL R29, R41, R40, P0 ;  /* 0x00000028291d7207 */ /* 0x000fe40000000000 */
[----:B------:R-:W-:Y:S02]  /*29bc0*/  SEL R31, R40, R41, P0 ;  /* 0x00000029281f7207 */ /* 0x000fe40000000000 */
[----:B------:R-:W-:-:S02]  /*29bd0*/  SEL R51, R53, R30, P0 ;  /* 0x0000001e35337207 */ /* 0x000fc40000000000 */
[----:B------:R-:W-:Y:S01]  /*29be0*/  SEL R53, R30, R53, P0 ;  /* 0x000000351e357207 */ /* 0x000fe20000000000 */
[----:B------:R-:W-:Y:S01]  /*29bf0*/  IMAD.MOV.U32 R12, RZ, RZ, R2 ;  /* 0x000000ffff0c7224 */ /* 0x000fe200078e0002 */
[----:B------:R-:W-:Y:S02]  /*29c00*/  MOV R13, R3 ;  /* 0x00000003000d7202 */ /* 0x000fe40000000f00 */
[----:B------:R-:W-:Y:S02]  /*29c10*/  SEL R33, R35, R32, P0 ;  /* 0x0000002023217207 */ /* 0x000fe40000000000 */
[----:B------:R-:W-:Y:S02]  /*29c20*/  SEL R35, R32, R35, P0 ;  /* 0x0000002320237207 */ /* 0x000fe40000000000 */
[----:B------:R-:W-:Y:S02]  /*29c30*/  SEL R67, R34, R69, P0 ;  /* 0x0000004522437207 */ /* 0x000fe40000000000 */
[----:B------:R-:W-:Y:S01]  /*29c40*/  SEL R69, R69, R34, P0 ;  /* 0x0000002245457207 */ /* 0x000fe20000000000 */
[----:B------:R-:W-:Y:S01]  /*29c50*/  IMAD.MOV.U32 R6, RZ, RZ, R14 ;  /* 0x000000ffff067224 */ /* 0x000fe200078e000e */
[----:B------:R-:W-:-:S07]  /*29c60*/  SEL R37, R39, R36, P0 ;  /* 0x0000002427257207 */ /* 0x000fce0000000000 */
[----:B------:R-:W-:Y:S05]  /*29c70*/  WARPSYNC.COLLECTIVE R15, `(.L_x_817) ;  /* 0x000000000f087348 */ /* 0x000fea0003c00000 */
[----:B------:R0:W1:Y:S02]  /*29c80*/  SHFL.IDX P6, R14, R13, R12, R11 ;  /* 0x0000000c0d0e7389 */ /* 0x00006400000c000b */
[----:B01----:R-:W-:Y:S01]  /*29c90*/  ENDCOLLECTIVE ;  /* 0x000000000000791b */ /* 0x003fe20003800000 */
.L_x_817:
        /* <DEDUP_REMOVED lines=18> */
.L_x_818:
[----:B------:R-:W-:Y:S02]  /*29dc0*/  SEL R57, R56, R57, P0 ;  /* 0x0000003938397207 */ /* 0x000fe40000000000 */
[----:B------:R-:W-:Y:S02]  /*29dd0*/  SEL R59, R50, R61, P0 ;  /* 0x0000003d323b7207 */ /* 0x000fe40000000000 */
[----:B------:R-:W-:Y:S02]  /*29de0*/  SEL R61, R61, R50, P0 ;  /* 0x000000323d3d7207 */ /* 0x000fe40000000000 */
[----:B------:R-:W-:Y:S02]  /*29df0*/  SEL R4, R6, R3, P0 ;  /* 0x0000000306047207 */ /* 0x000fe40000000000 */
[----:B------:R-:W-:Y:S01]  /*29e00*/  SEL R6, R3, R6, P0 ;  /* 0x0000000603067207 */ /* 0x000fe20000000000 */
[----:B------:R-:W-:Y:S02]  /*29e10*/  IMAD.MOV.U32 R13, RZ, RZ, R7 ;  /* 0x000000ffff0d7224 */ /* 0x000fe400078e0007 */
[----:B------:R-:W-:-:S02]  /*29e20*/  IMAD.MOV.U32 R12, RZ, RZ, R2 ;  /* 0x000000ffff0c7224 */ /* 0x000fc400078e0002 */
[----:B------:R-:W-:-:S07]  /*29e30*/  IMAD.MOV.U32 R10, RZ, RZ, R14 ;  /* 0x000000ffff0a7224 */ /* 0x000fce00078e000e */
[----:B------:R-:W-:Y:S05]  /*29e40*/  WARPSYNC.COLLECTIVE R15, `(.L_x_819) ;  /* 0x000000000f087348 */ /* 0x000fea0003c00000 */
[----:B------:R0:W1:Y:S02]  /*29e50*/  SHFL.IDX P6, R14, R13, R12, R11 ;  /* 0x0000000c0d0e7389 */ /* 0x00006400000c000b */
[----:B01----:R-:W-:Y:S01]  /*29e60*/  ENDCOLLECTIVE ;  /* 0x000000000000791b */ /* 0x003fe20003800000 */
.L_x_819:
[----:B------:R-:W-:Y:S02]  /*29e70*/  IMAD.MOV.U32 R13, RZ, RZ, R9 ;  /* 0x000000ffff0d7224 */ /* 0x000fe400078e0009 */
[----:B------:R-:W-:Y:S01]  /*29e80*/  IMAD.MOV.U32 R12, RZ, RZ, R0 ;  /* 0x000000ffff0c7224 */ /* 0x000fe200078e0000 */
[----:B------:R-:W-:-:S07]  /*29e90*/  MOV R7, R14 ;  /* 0x0000000e00077202 */ /* 0x000fce0000000f00 */
[----:B------:R-:W-:Y:S05]  /*29ea0*/  WARPSYNC.COLLECTIVE R15, `(.L_x_820) ;  /* 0x000000000f087348 */ /* 0x000fea0003c00000 */
[----:B------:R0:W1:Y:S02]  /*29eb0*/  SHFL.IDX P6, R14, R13, R12, R11 ;  /* 0x0000000c0d0e7389 */ /* 0x00006400000c000b */
[----:B01----:R-:W-:Y:S01]  /*29ec0*/  ENDCOLLECTIVE ;  /* 0x000000000000791b */ /* 0x003fe20003800000 */
.L_x_820:
[----:B------:R-:W-:Y:S02]  /*29ed0*/  SEL R8, R10, R7, P0 ;  /* 0x000000070a087207 */ /* 0x000fe40000000000 */
[----:B------:R-:W-:Y:S02]  /*29ee0*/  SEL R10, R7, R10, P0 ;  /* 0x0000000a070a7207 */ /* 0x000fe40000000000 */
[----:B------:R-:W-:Y:S01]  /*29ef0*/  MOV R13, R21 ;  /* 0x00000015000d7202 */ /* 0x000fe20000000f00 */
[----:B------:R-:W-:Y:S02]  /*29f00*/  IMAD.MOV.U32 R12, RZ, RZ, R2 ;  /* 0x000000ffff0c7224 */ /* 0x000fe400078e0002 */
[----:B------:R-:W-:-:S07]  /*29f10*/  IMAD.MOV.U32 R9, RZ, RZ, R14 ;  /* 0x000000ffff097224 */ /* 0x000fce00078e000e */
[----:B------:R-:W-:Y:S05]  /*29f20*/  WARPSYNC.COLLECTIVE R15, `(.L_x_821) ;  /* 0x000000000f087348 */ /* 0x000fea0003c00000 */
[----:B------:R0:W1:Y:S02]  /*29f30*/  SHFL.IDX P6, R14, R13, R12, R11 ;  /* 0x0000000c0d0e7389 */ /* 0x00006400000c000b */
[----:B01----:R-:W-:Y:S01]  /*29f40*/  ENDCOLLECTIVE ;  /* 0x000000000000791b */ /* 0x003fe20003800000 */
.L_x_821:
[----:B------:R-:W-:Y:S01]  /*29f50*/  IMAD.MOV.U32 R13, RZ, RZ, R25 ;  /* 0x000000ffff0d7224 */ /* 0x000fe200078e0019 */
[----:B------:R-:W-:Y:S01]  /*29f60*/  MOV R12, R0 ;  /* 0x00000000000c7202 */ /* 0x000fe20000000f00 */
[----:B------:R-:W-:-:S07]  /*29f70*/  IMAD.MOV.U32 R20, RZ, RZ, R14 ;  /* 0x000000ffff147224 */ /* 0x000fce00078e000e */
[----:B------:R-:W-:Y:S05]  /*29f80*/  WARPSYNC.COLLECTIVE R15, `(.L_x_822) ;  /* 0x000000000f087348 */ /* 0x000fea0003c00000 */
[----:B------:R0:W1:Y:S02]  /*29f90*/  SHFL.IDX P6, R14, R13, R12, R11 ;  /* 0x0000000c0d0e7389 */ /* 0x00006400000c000b */
[----:B01----:R-:W-:Y:S01]  /*29fa0*/  ENDCOLLECTIVE ;  /* 0x000000000000791b */ /* 0x003fe20003800000 */
.L_x_822:
[----:B------:R-:W-:Y:S02]  /*29fb0*/  IMAD.MOV.U32 R13, RZ, RZ, R27 ;  /* 0x000000ffff0d7224 */ /* 0x000fe400078e001b */
[----:B------:R-:W-:Y:S02]  /*29fc0*/  IMAD.MOV.U32 R12, RZ, RZ, R2 ;  /* 0x000000ffff0c7224 */ /* 0x000fe400078e0002 */
[----:B------:R-:W-:-:S07]  /*29fd0*/  IMAD.MOV.U32 R26, RZ, RZ, R14 ;  /* 0x000000ffff1a7224 */ /* 0x000fce00078e000e */
[----:B------:R-:W-:Y:S05]  /*29fe0*/  WARPSYNC.COLLECTIVE R15, `(.L_x_823) ;  /* 0x000000000f087348 */ /* 0x000fea0003c00000 */
[----:B------:R0:W1:Y:S02]  /*29ff0*/  SHFL.IDX P6, R14, R13, R12, R11 ;  /* 0x0000000c0d0e7389 */ /* 0x00006400000c000b */
[----:B01----:R-:W-:Y:S01]  /*2a000*/  ENDCOLLECTIVE ;  /* 0x000000000000791b */ /* 0x003fe20003800000 */
.L_x_823:
[----:B------:R-:W-:Y:S02]  /*2a010*/  IMAD.MOV.U32 R13, RZ, RZ, R29 ;  /* 0x000000ffff0d7224 */ /* 0x000fe400078e001d */
[----:B------:R-:W-:Y:S01]  /*2a020*/  IMAD.MOV.U32 R12, RZ, RZ, R0 ;  /* 0x000000ffff0c7224 */ /* 0x000fe200078e0000 */
[----:B------:R-:W-:-:S07]  /*2a030*/  MOV R27, R14 ;  /* 0x0000000e001b7202 */ /* 0x000fce0000000f00 */
[----:B------:R-:W-:Y:S05]  /*2a040*/  WARPSYNC.COLLECTIVE R15, `(.L_x_824) ;  /* 0x000000000f087348 */ /* 0x000fea0003c00000 */
[----:B------:R0:W1:Y:S02]  /*2a050*/  SHFL.IDX P6, R14, R13, R12, R11 ;  /* 0x0000000c0d0e7389 */ /* 0x00006400000c000b */
[----:B01----:R-:W-:Y:S01]  /*2a060*/  ENDCOLLECTIVE ;  /* 0x000000000000791b */ /* 0x003fe20003800000 */
.L_x_824:
        /* <DEDUP_REMOVED lines=8> */
.L_x_825:
[----:B------:R-:W-:Y:S01]  /*2a0f0*/  IMAD.MOV.U32 R13, RZ, RZ, R33 ;  /* 0x000000ffff0d7224 */ /* 0x000fe200078e0021 */
[----:B------:R-:W-:Y:S01]  /*2a100*/  MOV R12, R0 ;  /* 0x00000000000c7202 */ /* 0x000fe20000000f00 */
[----:B------:R-:W-:-:S07]  /*2a110*/  IMAD.MOV.U32 R31, RZ, RZ, R14 ;  /* 0x000000ffff1f7224 */ /* 0x000fce00078e000e */
[----:B------:R-:W-:Y:S05]  /*2a120*/  WARPSYNC.COLLECTIVE R15, `(.L_x_826) ;  /* 0x000000000f087348 */ /* 0x000fea0003c00000 */
[----:B------:R0:W1:Y:S02]  /*2a130*/  SHFL.IDX P6, R14, R13, R12, R11 ;  /* 0x0000000c0d0e7389 */ /* 0x00006400000c000b */
[----:B01----:R-:W-:Y:S01]  /*2a140*/  ENDCOLLECTIVE ;  /* 0x000000000000791b */ /* 0x003fe20003800000 */
.L_x_826:
[----:B------:R-:W-:Y:S02]  /*2a150*/  SEL R28, R30, R31, P0 ;  /* 0x0000001f1e1c7207 */ /* 0x000fe40000000000 */
[----:B------:R-:W-:Y:S01]  /*2a160*/  SEL R30, R31, R30, P0 ;  /* 0x0000001e1f1e7207 */ /* 0x000fe20000000000 */
[----:B------:R-:W-:Y:S02]  /*2a170*/  IMAD.MOV.U32 R13, RZ, RZ, R35 ;  /* 0x000000ffff0d7224 */ /* 0x000fe400078e0023 */
[----:B------:R-:W-:Y:S02]  /*2a180*/  IMAD.MOV.U32 R12, RZ, RZ, R2 ;  /* 0x000000ffff0c7224 */ /* 0x000fe400078e0002 */
[----:B------:R-:W-:-:S07]  /*2a190*/  IMAD.MOV.U32 R34, RZ, RZ, R14 ;  /* 0x000000ffff227224 */ /* 0x000fce00078e000e */
[----:B------:R-:W-:Y:S05]  /*2a1a0*/  WARPSYNC.COLLECTIVE R15, `(.L_x_827) ;  /* 0x000000000f087348 */ /* 0x000fea0003c00000 */
[----:B------:R0:W1:Y:S02]  /*2a1b0*/  SHFL.IDX P6, R14, R13, R12, R11 ;  /* 0x0000000c0d0e7389 */ /* 0x00006400000c000b */
[----:B01----:R-:W-:Y:S01]  /*2a1c0*/  ENDCOLLECTIVE ;  /* 0x000000000000791b */ /* 0x003fe20003800000 */
.L_x_827:
[----:B------:R-:W-:Y:S02]  /*2a1d0*/  IMAD.MOV.U32 R13, RZ, RZ, R37 ;  /* 0x000000ffff0d7224 */ /* 0x000fe400078e0025 */
[----:B------:R-:W-:Y:S01]  /*2a1e0*/  IMAD.MOV.U32 R12, RZ, RZ, R0 ;  /* 0x000000ffff0c7224 */ /* 0x000fe200078e0000 */
[----:B------:R-:W-:-:S07]  /*2a1f0*/  MOV R35, R14 ;  /* 0x0000000e00237202 */ /* 0x000fce0000000f00 */
[----:B------:R-:W-:Y:S05]  /*2a200*/  WARPSYNC.COLLECTIVE R15, `(.L_x_828) ;  /* 0x000000000f087348 */ /* 0x000fea0003c00000 */
[----:B------:R0:W1:Y:S02]  /*2a210*/  SHFL.IDX P6, R14, R13, R12, R11 ;  /* 0x0000000c0d0e7389 */ /* 0x00006400000c000b */
[----:B01----:R-:W-:Y:S01]  /*2a220*/  ENDCOLLECTIVE ;  /* 0x000000000000791b */ /* 0x003fe20003800000 */
.L_x_828:
        /* <DEDUP_REMOVED lines=8> */
.L_x_829:
[----:B------:R-:W-:Y:S01]  /*2a2b0*/  IMAD.MOV.U32 R13, RZ, RZ, R41 ;  /* 0x000000ffff0d7224 */ /* 0x000fe200078e0029 */
[----:B------:R-:W-:Y:S01]  /*2a2c0*/  MOV R12, R0 ;  /* 0x00000000000c7202 */ /* 0x000fe20000000f00 */
[----:B------:R-:W-:-:S07]  /*2a2d0*/  IMAD.MOV.U32 R39, RZ, RZ, R14 ;  /* 0x000000ffff277224 */ /* 0x000fce00078e000e */
[----:B------:R-:W-:Y:S05]  /*2a2e0*/  WARPSYNC.COLLECTIVE R15, `(.L_x_830) ;  /* 0x000000000f087348 */ /* 0x000fea0003c00000 */
[----:B------:R0:W1:Y:S02]  /*2a2f0*/  SHFL.IDX P6, R14, R13, R12, R11 ;  /* 0x0000000c0d0e7389 */ /* 0x00006400000c000b */
[----:B01----:R-:W-:Y:S01]  /*2a300*/  ENDCOLLECTIVE ;  /* 0x000000000000791b */ /* 0x003fe20003800000 */
.L_x_830:
        /* <DEDUP_REMOVED lines=8> */
.L_x_831:
[----:B------:R-:W-:Y:S02]  /*2a390*/  IMAD.MOV.U32 R13, RZ, RZ, R47 ;  /* 0x000000ffff0d7224 */ /* 0x000fe400078e002f */
[----:B------:R-:W-:Y:S01]  /*2a3a0*/  IMAD.MOV.U32 R12, RZ, RZ, R0 ;  /* 0x000000ffff0c7224 */ /* 0x000fe200078e0000 */
[----:B------:R-:W-:-:S07]  /*2a3b0*/  MOV R43, R14 ;  /* 0x0000000e002b7202 */ /* 0x000fce0000000f00 */
[----:B------:R-:W-:Y:S05]  /*2a3c0*/  WARPSYNC.COLLECTIVE R15, `(.L_x_832) ;  /* 0x000000000f087348 */ /* 0x000fea0003c00000 */
[----:B------:R0:W1:Y:S02]  /*2a3d0*/  SHFL.IDX P6, R14, R13, R12, R11 ;  /* 0x0000000c0d0e7389 */ /* 0x00006400000c000b */
[----:B01----:R-:W-:Y:S01]  /*2a3e0*/  ENDCOLLECTIVE ;  /* 0x000000000000791b */ /* 0x003fe20003800000 */
.L_x_832:
        /* <DEDUP_REMOVED lines=8> */
.L_x_833:
[----:B------:R-:W-:Y:S01]  /*2a470*/  IMAD.MOV.U32 R13, RZ, RZ, R51 ;  /* 0x000000ffff0d7224 */ /* 0x000fe200078e0033 */
[----:B------:R-:W-:Y:S01]  /*2a480*/  MOV R12, R0 ;  /* 0x00000000000c7202 */ /* 0x000fe20000000f00 */
[----:B------:R-:W-:-:S07]  /*2a490*/  IMAD.MOV.U32 R46, RZ, RZ, R14 ;  /* 0x000000ffff2e7224 */ /* 0x000fce00078e000e */
[----:B------:R-:W-:Y:S05]  /*2a4a0*/  WARPSYNC.COLLECTIVE R15, `(.L_x_834) ;  /* 0x000000000f087348 */ /* 0x000fea0003c00000 */
[----:B------:R0:W1:Y:S02]  /*2a4b0*/  SHFL.IDX P6, R14, R13, R12, R11 ;  /* 0x0000000c0d0e7389 */ /* 0x00006400000c000b */
[----:B01----:R-:W-:Y:S01]  /*2a4c0*/  ENDCOLLECTIVE ;  /* 0x000000000000791b */ /* 0x003fe20003800000 */
.L_x_834:
        /* <DEDUP_REMOVED lines=8> */
.L_x_835:
[----:B------:R-:W-:Y:S02]  /*2a550*/  IMAD.MOV.U32 R13, RZ, RZ, R55 ;  /* 0x000000ffff0d7224 */ /* 0x000fe400078e0037 */
[----:B------:R-:W-:Y:S01]  /*2a560*/  IMAD.MOV.U32 R12, RZ, RZ, R0 ;  /* 0x000000ffff0c7224 */ /* 0x000fe200078e0000 */
[----:B------:R-:W-:-:S07]  /*2a570*/  MOV R48, R14 ;  /* 0x0000000e00307202 */ /* 0x000fce0000000f00 */
[----:B------:R-:W-:Y:S05]  /*2a580*/  WARPSYNC.COLLECTIVE R15, `(.L_x_836) ;  /* 0x000000000f087348 */ /* 0x000fea0003c00000 */
[----:B------:R0:W1:Y:S02]  /*2a590*/  SHFL.IDX P6, R14, R13, R12, R11 ;  /* 0x0000000c0d0e7389 */ /* 0x00006400000c000b */
[----:B01----:R-:W-:Y:S01]  /*2a5a0*/  ENDCOLLECTIVE ;  /* 0x000000000000791b */ /* 0x003fe20003800000 */
.L_x_836:
[----:B------:R-:W-:Y:S01]  /*2a5b0*/  MOV R13, R57 ;  /* 0x00000039000d7202 */ /* 0x000fe20000000f00 */
[----:B------:R-:W-:Y:S02]  /*2a5c0*/  IMAD.MOV.U32 R12, RZ, RZ, R2 ;  /* 0x000000ffff0c7224 */ /* 0x000fe400078e0002 */
[----:B------:R-:W-:-:S07]  /*2a5d0*/  IMAD.MOV.U32 R55, RZ, RZ, R14 ;  /* 0x000000ffff377224 */ /* 0x000fce00078e000e */
[----:B------:R-:W-:Y:S05]  /*2a5e0*/  WARPSYNC.COLLECTIVE R15, `(.L_x_837) ;  /* 0x000000000f087348 */ /* 0x000fea0003c00000 */
[----:B------:R0:W1:Y:S02]  /*2a5f0*/  SHFL.IDX P6, R14, R13, R12, R11 ;  /* 0x0000000c0d0e7389 */ /* 0x00006400000c000b */
[----:B01----:R-:W-:Y:S01]  /*2a600*/  ENDCOLLECTIVE ;  /* 0x000000000000791b */ /* 0x003fe20003800000 */
.L_x_837:
[----:B------:R-:W-:Y:S01]  /*2a610*/  IMAD.MOV.U32 R13, RZ, RZ, R59 ;  /* 0x000000ffff0d7224 */ /* 0x000fe200078e003b */
[----:B------:R-:W-:Y:S01]  /*2a620*/  MOV R12, R0 ;  /* 0x00000000000c7202 */ /* 0x000fe20000000f00 */
[----:B------:R-:W-:-:S07]  /*2a630*/  IMAD.MOV.U32 R50, RZ, RZ, R14 ;  /* 0x000000ffff327224 */ /* 0x000fce00078e000e */
[----:B------:R-:W-:Y:S05]  /*2a640*/  WARPSYNC.COLLECTIVE R15, `(.L_x_838) ;  /* 0x000000000f087348 */ /* 0x000fea0003c00000 */
[----:B------:R0:W1:Y:S02]  /*2a650*/  SHFL.IDX P6, R14, R13, R12, R11 ;  /* 0x0000000c0d0e7389 */ /* 0x00006400000c000b */
[----:B01----:R-:W-:Y:S01]  /*2a660*/  ENDCOLLECTIVE ;  /* 0x000000000000791b */ /* 0x003fe20003800000 */
.L_x_838:
[----:B------:R-:W-:Y:S02]  /*2a670*/  IMAD.MOV.U32 R13, RZ, RZ, R61 ;  /* 0x000000ffff0d7224 */ /* 0x000fe400078e003d */
[----:B------:R-:W-:Y:S02]  /*2a680*/  IMAD.MOV.U32 R12, RZ, RZ, R2 ;  /* 0x000000ffff0c7224 */ /* 0x000fe400078e0002 */
[----:B------:R-:W-:-:S07]  /*2a690*/  IMAD.MOV.U32 R59, RZ, RZ, R14 ;  /* 0x000000ffff3b7224 */ /* 0x000fce00078e000e */
[----:B------:R-:W-:Y:S05]  /*2a6a0*/  WARPSYNC.COLLECTIVE R15, `(.L_x_839) ;  /* 0x000000000f087348 */ /* 0x000fea0003c00000 */
[----:B------:R0:W1:Y:S02]  /*2a6b0*/  SHFL.IDX P6, R14, R13, R12, R11 ;  /* 0x0000000c0d0e7389 */ /* 0x00006400000c000b */
[----:B01----:R-:W-:Y:S01]  /*2a6c0*/  ENDCOLLECTIVE ;  /* 0x000000000000791b */ /* 0x003fe20003800000 */
.L_x_839:
[----:B------:R-:W-:Y:S02]  /*2a6d0*/  IMAD.MOV.U32 R13, RZ, RZ, R63 ;  /* 0x000000ffff0d7224 */ /* 0x000fe400078e003f */
[----:B------:R-:W-:Y:S01]  /*2a6e0*/  IMAD.MOV.U32 R12, RZ, RZ, R0 ;  /* 0x000000ffff0c7224 */ /* 0x000fe200078e0000 */
[----:B------:R-:W-:-:S07]  /*2a6f0*/  MOV R52, R14 ;  /* 0x0000000e00347202 */ /* 0x000fce0000000f00 */
[----:B------:R-:W-:Y:S05]  /*2a700*/  WARPSYNC.COLLECTIVE R15, `(.L_x_840) ;  /* 0x000000000f087348 */ /* 0x000fea0003c00000 */
[----:B------:R0:W1:Y:S02]  /*2a710*/  SHFL.IDX P6, R14, R13, R12, R11 ;  /* 0x0000000c0d0e7389 */ /* 0x00006400000c000b */
[----:B01----:R-:W-:Y:S01]  /*2a720*/  ENDCOLLECTIVE ;  /* 0x000000000000791b */ /* 0x003fe20003800000 */
.L_x_840:
        /* <DEDUP_REMOVED lines=8> */
.L_x_841:
[----:B------:R-:W-:Y:S01]  /*2a7b0*/  IMAD.MOV.U32 R13, RZ, RZ, R67 ;  /* 0x000000ffff0d7224 */ /* 0x000fe200078e0043 */
[----:B------:R-:W-:Y:S01]  /*2a7c0*/  MOV R12, R0 ;  /* 0x00000000000c7202 */ /* 0x000fe20000000f00 */
[----:B------:R-:W-:-:S07]  /*2a7d0*/  IMAD.MOV.U32 R54, RZ, RZ, R14 ;  /* 0x000000ffff367224 */ /* 0x000fce00078e000e */
[----:B------:R-:W-:Y:S05]  /*2a7e0*/  WARPSYNC.COLLECTIVE R15, `(.L_x_842) ;  /* 0x000000000f087348 */ /* 0x000fea0003c00000 */
[----:B------:R0:W1:Y:S02]  /*2a7f0*/  SHFL.IDX P6, R14, R13, R12, R11 ;  /* 0x0000000c0d0e7389 */ /* 0x00006400000c000b */
[----:B01----:R-:W-:Y:S01]  /*2a800*/  ENDCOLLECTIVE ;  /* 0x000000000000791b */ /* 0x003fe20003800000 */
.L_x_842:
        /* <DEDUP_REMOVED lines=8> */
.L_x_843:
[----:B------:R-:W-:Y:S02]  /*2a890*/  IMAD.MOV.U32 R13, RZ, RZ, R71 ;  /* 0x000000ffff0d7224 */ /* 0x000fe400078e0047 */
[----:B------:R-:W-:Y:S01]  /*2a8a0*/  IMAD.MOV.U32 R12, RZ, RZ, R0 ;  /* 0x000000ffff0c7224 */ /* 0x000fe200078e0000 */
[----:B------:R-:W-:-:S07]  /*2a8b0*/  MOV R56, R14 ;  /* 0x0000000e00387202 */ /* 0x000fce0000000f00 */
[----:B------:R-:W-:Y:S05]  /*2a8c0*/  WARPSYNC.COLLECTIVE R15, `(.L_x_844) ;  /* 0x000000000f087348 */ /* 0x000fea0003c00000 */
[----:B------:R0:W1:Y:S02]  /*2a8d0*/  SHFL.IDX P6, R14, R13, R12, R11 ;  /* 0x0000000c0d0e7389 */ /* 0x00006400000c000b */
[----:B01----:R-:W-:Y:S01]  /*2a8e0*/  ENDCOLLECTIVE ;  /* 0x000000000000791b */ /* 0x003fe20003800000 */
.L_x_844:
        /* <DEDUP_REMOVED lines=8> */
.L_x_845:
[----:B------:R-:W-:Y:S01]  /*2a970*/  IMAD.MOV.U32 R13, RZ, RZ, R75 ;  /* 0x000000ffff0d7224 */ /* 0x000fe200078e004b */
[----:B------:R-:W-:Y:S01]  /*2a980*/  MOV R12, R0 ;  /* 0x00000000000c7202 */ /* 0x000fe20000000f00 */
[----:B------:R-:W-:-:S07]  /*2a990*/  IMAD.MOV.U32 R58, RZ, RZ, R14 ;  /* 0x000000ffff3a7224 */ /* 0x000fce00078e000e */
[----:B------:R-:W-:Y:S05]  /*2a9a0*/  WARPSYNC.COLLECTIVE R15, `(.L_x_846) ;  /* 0x000000000f087348 */ /* 0x000fea0003c00000 */
[----:B------:R0:W1:Y:S02]  /*2a9b0*/  SHFL.IDX P6, R14, R13, R12, R11 ;  /* 0x0000000c0d0e7389 */ /* 0x00006400000c000b */
[----:B01----:R-:W-:Y:S01]  /*2a9c0*/  ENDCOLLECTIVE ;  /* 0x000000000000791b */ /* 0x003fe20003800000 */
.L_x_846:
[----:B------:R-:W-:Y:S02]  /*2a9d0*/  SEL R37, R71, R58, P0 ;  /* 0x0000003a47257207 */ /* 0x000fe40000000000 */
[----:B------:R-:W-:Y:S01]  /*2a9e0*/  SEL R39, R58, R71, P0 ;  /* 0x000000473a277207 */ /* 0x000fe20000000000 */
[----:B------:R-:W-:Y:S02]  /*2a9f0*/  IMAD.MOV.U32 R13, RZ, RZ, R77 ;  /* 0x000000ffff0d7224 */ /* 0x000fe400078e004d */
[----:B------:R-:W-:Y:S02]  /*2aa00*/  IMAD.MOV.U32 R12, RZ, RZ, R2 ;  /* 0x000000ffff0c7224 */ /* 0x000fe400078e0002 */
[----:B------:R-:W-:Y:S02]  /*2aa10*/  IMAD.MOV.U32 R2, RZ, RZ, RZ ;  /* 0x000000ffff027224 */ /* 0x000fe400078e00ff */
[----:B------:R-:W-:-:S07]  /*2aa20*/  IMAD.MOV.U32 R75, RZ, RZ, R14 ;  /* 0x000000ffff4b7224 */ /* 0x000fce00078e000e */
[----:B------:R-:W-:Y:S05]  /*2aa30*/  WARPSYNC.COLLECTIVE R15, `(.L_x_847) ;  /* 0x000000000f087348 */ /* 0x000fea0003c00000 */
[----:B------:R0:W1:Y:S02]  /*2aa40*/  SHFL.IDX P6, R14, R13, R12, R11 ;  /* 0x0000000c0d0e7389 */ /* 0x00006400000c000b */
[----:B01----:R-:W-:Y:S01]  /*2aa50*/  ENDCOLLECTIVE ;  /* 0x000000000000791b */ /* 0x003fe20003800000 */
.L_x_847:
[----:B------:R-:W-:Y:S02]  /*2aa60*/  SEL R12, R9, R20, P0 ;  /* 0x00000014090c7207 */ /* 0x000fe40000000000 */
[----:B------:R-:W-:Y:S02]  /*2aa70*/  SEL R11, R48, R51, P0 ;  /* 0x00000033300b7207 */ /* 0x000fe40000000000 */
[----:B------:R-:W-:Y:S02]  /*2aa80*/  SEL R13, R55, R50, P0 ;  /* 0x00000032370d7207 */ /* 0x000fe40000000000 */
[----:B------:R-:W-:Y:S02]  /*2aa90*/  SEL R15, R50, R55, P0 ;  /* 0x00000037320f7207 */ /* 0x000fe40000000000 */
[----:B------:R-:W-:Y:S02]  /*2aaa0*/  MOV R60, R14 ;  /* 0x0000000e003c7202 */ /* 0x000fe40000000f00 */
[----:B------:R-:W-:-:S02]  /*2aab0*/  SEL R14, R20, R9, P0 ;  /* 0x00000009140e7207 */ /* 0x000fc40000000000 */
[----:B------:R-:W-:Y:S01]  /*2aac0*/  SEL R9, R51, R48, P0 ;  /* 0x0000003033097207 */ /* 0x000fe20000000000 */
[----:B------:R-:W-:Y:S06]  /*2aad0*/  BRA `(.L_x_848) ;  /* 0xffffff4c00007947 */ /* 0x000fec000383ffff */
.L_x_620:
[----:B------:R-:W-:Y:S01]  /*2aae0*/  IMAD.MOV.U32 R13, RZ, RZ, R3 ;  /* 0x000000ffff0d7224 */ /* 0x000fe200078e0003 */
[----:B------:R-:W-:Y:S01]  /*2aaf0*/  MOV R11, 0x181f ;  /* 0x0000181f000b7802 */ /* 0x000fe20000000f00 */
[----:B------:R-:W-:Y:S02]  /*2ab00*/  IMAD.MOV.U32 R12, RZ, RZ, RZ ;  /* 0x000000ffff0c7224 */ /* 0x000fe400078e00ff */
[----:B------:R-:W-:-:S07]  /*2ab10*/  IMAD.MOV.U32 R15, RZ, RZ, -0x1 ;  /* 0xffffffffff0f7424 */ /* 0x000fce00078e00ff */
[----:B01----:R-:W-:Y:S05]  /*2ab20*/  WARPSYNC.COLLECTIVE R15, `(.L_x_849) ;  /* 0x000000000f087348 */ /* 0x003fea0003c00000 */
[----:B------:R2:W3:Y:S02]  /*2ab30*/  SHFL.IDX P6, R14, R13, R12, R11 ;  /* 0x0000000c0d0e7389 */ /* 0x0004e400000c000b */
[----:B0123--:R-:W-:Y:S01]  /*2ab40*/  ENDCOLLECTIVE ;  /* 0x000000000000791b */ /* 0x00ffe20003800000 */
.L_x_849:
[----:B------:R-:W-:Y:S02]  /*2ab50*/  IMAD.MOV.U32 R13, RZ, RZ, R2 ;  /* 0x000000ffff0d7224 */ /* 0x000fe400078e0002 */
[----:B------:R-:W-:-:S07]  /*2ab60*/  IMAD.MOV.U32 R0, RZ, RZ, R14 ;  /* 0x000000ffff007224 */ /* 0x000fce00078e000e */
[----:B------:R-:W-:Y:S05]  /*2ab70*/  WARPSYNC.COLLECTIVE R15, `(.L_x_850) ;  /* 0x000000000f087348 */ /* 0x000fea0003c00000 */
[----:B------:R0:W1:Y:S02]  /*2ab80*/  SHFL.IDX P6, R14, R13, R12, R11 ;  /* 0x0000000c0d0e7389 */ /* 0x00006400000c000b */
[----:B01----:R-:W-:Y:S01]  /*2ab90*/  ENDCOLLECTIVE ;  /* 0x000000000000791b */ /* 0x003fe20003800000 */
.L_x_850:
[----:B------:R-:W-:Y:S05]  /*2aba0*/  BRA `(.L_x_851) ;  /* 0xffffff6000647947 */ /* 0x000fea000383ffff */
.L_x_623:
[----:B------:R-:W-:Y:S01]  /*2abb0*/  BSSY B1, `(.L_x_852) ;  /* 0x0000008000017945 */ /* 0x000fe20003800000 */
[----:B------:R-:W-:Y:S01]  /*2abc0*/  MOV R13, R3 ;  /* 0x00000003000d7202 */ /* 0x000fe20000000f00 */
[----:B------:R-:W-:Y:S02]  /*2abd0*/  IMAD.MOV.U32 R12, RZ, RZ, 0x1 ;  /* 0x00000001ff0c7424 */ /* 0x000fe400078e00ff */
[----:B------:R-:W-:Y:S02]  /*2abe0*/  IMAD.MOV.U32 R11, RZ, RZ, 0x181f ;  /* 0x0000181fff0b7424 */ /* 0x000fe400078e00ff */
[----:B---3--:R-:W-:-:S07]  /*2abf0*/  IMAD.MOV.U32 R15, RZ, RZ, -0x1 ;  /* 0xffffffffff0f7424 */ /* 0x008fce00078e00ff */
[----:B012-4-:R-:W-:Y:S05]  /*2ac00*/  WARPSYNC.COLLECTIVE R15, `(.L_x_853) ;  /* 0x000000000f087348 */ /* 0x017fea0003c00000 */
[----:B----4-:R3:W4:Y:S02]  /*2ac10*/  SHFL.IDX P6, R14, R13, R12, R11 ;  /* 0x0000000c0d0e7389 */ /* 0x01072400000c000b */
[----:B01234-:R-:W-:Y:S01]  /*2ac20*/  ENDCOLLECTIVE ;  /* 0x000000000000791b */ /* 0x01ffe20003800000 */
.L_x_853:
[----:B------:R-:W-:Y:S05]  /*2ac30*/  BSYNC B1 ;  /* 0x0000000000017941 */ /* 0x000fea0003800000 */
.L_x_852:
[----:B------:R-:W-:Y:S01]  /*2ac40*/  IMAD.MOV.U32 R13, RZ, RZ, R2 ;  /* 0x000000ffff0d7224 */ /* 0x000fe200078e0002 */
[----:B------:R-:W-:Y:S01]  /*2ac50*/  MOV R15, 0xffffffff ;  /* 0xffffffff000f7802 */ /* 0x000fe20000000f00 */
[----:B------:R-:W-:Y:S01]  /*2ac60*/  IMAD.MOV.U32 R12, RZ, RZ, 0x1 ;  /* 0x00000001ff0c7424 */ /* 0x000fe200078e00ff */
[----:B------:R-:W-:Y:S01]  /*2ac70*/  MOV R0, R14 ;  /* 0x0000000e00007202 */ /* 0x000fe20000000f00 */
[----:B------:R-:W-:-:S07]  /*2ac80*/  IMAD.MOV.U32 R11, RZ, RZ, 0x181f ;  /* 0x0000181fff0b7424 */ /* 0x000fce00078e00ff */
[----:B------:R-:W-:Y:S05]  /*2ac90*/  WARPSYNC.COLLECTIVE R15, `(.L_x_854) ;  /* 0x000000000f087348 */ /* 0x000fea0003c00000 */
[----:B------:R0:W1:Y:S02]  /*2aca0*/  SHFL.IDX P6, R14, R13, R12, R11 ;  /* 0x0000000c0d0e7389 */ /* 0x00006400000c000b */
[----:B01----:R-:W-:Y:S01]  /*2acb0*/  ENDCOLLECTIVE ;  /* 0x000000000000791b */ /* 0x003fe20003800000 */
.L_x_854:
[----:B------:R-:W-:Y:S05]  /*2acc0*/  BRA `(.L_x_855) ;  /* 0xffffff6000707947 */ /* 0x000fea000383ffff */
.L_x_626:
[----:B------:R-:W-:Y:S01]  /*2acd0*/  BSSY B1, `(.L_x_856) ;  /* 0x0000008000017945 */ /* 0x000fe20003800000 */
[----:B------:R-:W-:Y:S01]  /*2ace0*/  IMAD.MOV.U32 R13, RZ, RZ, R3 ;  /* 0x000000ffff0d7224 */ /* 0x000fe200078e0003 */
[----:B0-----:R-:W-:Y:S01]  /*2acf0*/  MOV R15, 0xffffffff ;  /* 0xffffffff000f7802 */ /* 0x001fe20000000f00 */
[----:B------:R-:W-:Y:S02]  /*2ad00*/  IMAD.MOV.U32 R12, RZ, RZ, 0x2 ;  /* 0x00000002ff0c7424 */ /* 0x000fe400078e00ff */
[----:B------:R-:W-:-:S07]  /*2ad10*/  IMAD.MOV.U32 R11, RZ, RZ, 0x181f ;  /* 0x0000181fff0b7424 */ /* 0x000fce00078e00ff */
[----:B-1234-:R-:W-:Y:S05]  /*2ad20*/  WARPSYNC.COLLECTIVE R15, `(.L_x_857) ;  /* 0x000000000f087348 */ /* 0x01efea0003c00000 */
[----:B----4-:R0:W4:Y:S02]  /*2ad30*/  SHFL.IDX P6, R14, R13, R12, R11 ;  /* 0x0000000c0d0e7389 */ /* 0x01012400000c000b */
[----:B01234-:R-:W-:Y:S01]  /*2ad40*/  ENDCOLLECTIVE ;  /* 0x000000000000791b */ /* 0x01ffe20003800000 */
.L_x_857:
[----:B------:R-:W-:Y:S05]  /*2ad50*/  BSYNC B1 ;  /* 0x0000000000017941 */ /* 0x000fea0003800000 */
.L_x_856:
        /* <DEDUP_REMOVED lines=8> */
.L_x_858:
[----:B------:R-:W-:Y:S05]  /*2ade0*/  BRA `(.L_x_859) ;  /* 0xffffff6000787947 */ /* 0x000fea000383ffff */
.L_x_629:
[----:B------:R-:W-:Y:S01]  /*2adf0*/  BSSY B1, `(.L_x_860) ;  /* 0x0000008000017945 */ /* 0x000fe20003800000 */
[----:B------:R-:W-:Y:S01]  /*2ae00*/  IMAD.MOV.U32 R13, RZ, RZ, R3 ;  /* 0x000000ffff0d7224 */ /* 0x000fe200078e0003 */
[----:B------:R-:W-:Y:S01]  /*2ae10*/  MOV R11, 0x181f ;  /* 0x0000181f000b7802 */ /* 0x000fe20000000f00 */
[----:B------:R-:W-:Y:S02]  /*2ae20*/  IMAD.MOV.U32 R12, RZ, RZ, 0x3 ;  /* 0x00000003ff0c7424 */ /* 0x000fe400078e00ff */
[----:B0-----:R-:W-:-:S07]  /*2ae30*/  IMAD.MOV.U32 R15, RZ, RZ, -0x1 ;  /* 0xffffffffff0f7424 */ /* 0x001fce00078e00ff */
[----:B-1234-:R-:W-:Y:S05]  /*2ae40*/  WARPSYNC.COLLECTIVE R15, `(.L_x_861) ;  /* 0x000000000f087348 */ /* 0x01efea0003c00000 */
[----:B------:R0:W0:Y:S02]  /*2ae50*/  SHFL.IDX P6, R14, R13, R12, R11 ;  /* 0x0000000c0d0e7389 */ /* 0x00002400000c000b */
[----:B01234-:R-:W-:Y:S01]  /*2ae60*/  ENDCOLLECTIVE ;  /* 0x000000000000791b */ /* 0x01ffe20003800000 */
.L_x_861:
[----:B------:R-:W-:Y:S05]  /*2ae70*/  BSYNC B1 ;  /* 0x0000000000017941 */ /* 0x000fea0003800000 */
.L_x_860:
        /* <DEDUP_REMOVED lines=8> */
.L_x_862:
[----:B------:R-:W-:Y:S05]  /*2af00*/  BRA `(.L_x_863) ;  /* 0xffffff6000807947 */ /* 0x000fea000383ffff */
.L_x_645:
[----:B0-----:R-:W0:Y:S01]  /*2af10*/  S2R R8, SR_TID.X ;  /* 0x0000000000087919 */ /* 0x001e220000002100 */
[----:B------:R-:W-:Y:S01]  /*2af20*/  BSSY B1, `(.L_x_864) ;  /* 0x000000a000017945 */ /* 0x000fe20003800000 */
[----:B------:R-:W-:Y:S01]  /*2af30*/  MOV R12, RZ ;  /* 0x000000ff000c7202 */ /* 0x000fe20000000f00 */
[----:B------:R-:W-:Y:S02]  /*2af40*/  IMAD.MOV.U32 R11, RZ, RZ, 0x1f ;  /* 0x0000001fff0b7424 */ /* 0x000fe400078e00ff */
[----:B------:R-:W-:Y:S01]  /*2af50*/  IMAD.MOV.U32 R15, RZ, RZ, -0x1 ;  /* 0xffffffffff0f7424 */ /* 0x000fe200078e00ff */
[----:B0-----:R-:W-:-:S04]  /*2af60*/  SHF.R.U32.HI R8, RZ, 0x5, R8 ;  /* 0x00000005ff087819 */ /* 0x001fc80000011608 */
[----:B------:R-:W-:-:S05]  /*2af70*/  LOP3.LUT R8, R8, 0x3, RZ, 0xc0, !PT ;  /* 0x0000000308087812 */ /* 0x000fca00078ec0ff */
[----:B------:R-:W-:-:S07]  /*2af80*/  IMAD.MOV.U32 R13, RZ, RZ, R8 ;  /* 0x000000ffff0d7224 */ /* 0x000fce00078e0008 */
[----:B------:R-:W-:Y:S05]  /*2af90*/  WARPSYNC.COLLECTIVE R15, `(.L_x_865) ;  /* 0x000000000f087348 */ /* 0x000fea0003c00000 */
[----:B------:R0:W1:Y:S02]  /*2afa0*/  SHFL.IDX P6, R14, R13, R12, R11 ;  /* 0x0000000c0d0e7389 */ /* 0x00006400000c000b */
[----:B01----:R-:W-:Y:S01]  /*2afb0*/  ENDCOLLECTIVE ;  /* 0x000000000000791b */ /* 0x003fe20003800000 */
.L_x_865:
[----:B------:R-:W-:Y:S05]  /*2afc0*/  BSYNC B1 ;  /* 0x0000000000017941 */ /* 0x000fea0003800000 */
.L_x_864:
[----:B------:R-:W-:Y:S05]  /*2afd0*/  BRA `(.L_x_866) ;  /* 0xffffff7400847947 */ /* 0x000fea000383ffff */
.L_x_647:
[----:B------:R-:W-:Y:S01]  /*2afe0*/  BSSY B1, `(.L_x_867) ;  /* 0x0000006000017945 */ /* 0x000fe20003800000 */
[----:B------:R-:W-:-:S07]  /*2aff0*/  IMAD.MOV.U32 R15, RZ, RZ, -0x1 ;  /* 0xffffffffff0f7424 */ /* 0x000fce00078e00ff */
[----:B01----:R-:W-:Y:S05]  /*2b000*/  WARPSYNC.COLLECTIVE R15, `(.L_x_868) ;  /* 0x000000000f0c7348 */ /* 0x003fea0003c00000 */
[----:B------:R-:W-:Y:S02]  /*2b010*/  ELECT P6, UR62, PT ;  /* 0x00000000003e782f */ /* 0x000fe400038c0000 */
[----:B------:R-:W-:Y:S01]  /*2b020*/  MOV R14, UR62 ;  /* 0x0000003e000e7c02 */ /* 0x000fe20008000f00 */
[----:B01----:R-:W-:Y:S10]  /*2b030*/  ENDCOLLECTIVE ;  /* 0x000000000000791b */ /* 0x003ff40003800000 */
.L_x_868:
[----:B------:R-:W-:Y:S05]  /*2b040*/  BSYNC B1 ;  /* 0x0000000000017941 */ /* 0x000fea0003800000 */
.L_x_867:
[----:B------:R-:W-:Y:S05]  /*2b050*/  BRA `(.L_x_646) ;  /* 0xffffff74007c7947 */ /* 0x000fea000383ffff */
.L_x_649:
[----:B-1----:R1:W2:Y:S02]  /*2b060*/  SYNCS.PHASECHK.TRANS64.TRYWAIT P0, [R22+URZ+0x29820], R5 ;  /* 0x02982005160075a7 */ /* 0x0022a4000800017f */
[----:B--2---:R-:W-:Y:S05]  /*2b070*/  @!P0 NANOSLEEP.SYNCS 0x989680 ;  /* 0x009896800000895d */ /* 0x004fea0003900000 */
[----:B------:R-:W2:Y:S02]  /*2b080*/  @!P0 SYNCS.PHASECHK.TRANS64 P0, [R22+URZ+0x29820], R5 ;  /* 0x02982005160085a7 */ /* 0x000ea4000800007f */
[----:B--2---:R-:W-:Y:S05]  /*2b090*/  @!P0 BRA `(.L_x_649) ;  /* 0xfffffffc00f08947 */ /* 0x004fea000383ffff */
[----:B------:R-:W-:Y:S05]  /*2b0a0*/  BRA `(.L_x_869) ;  /* 0xffffff74008c7947 */ /* 0x000fea000383ffff */
.L_x_653:
[----:B0-----:R0:W2:Y:S02]  /*2b0b0*/  SYNCS.PHASECHK.TRANS64.TRYWAIT P0, [R9+URZ+0x298a0], R8 ;  /* 0x0298a008090075a7 */ /* 0x0010a4000800017f */
[----:B--2---:R-:W-:Y:S05]  /*2b0c0*/  @!P0 NANOSLEEP.SYNCS 0x989680 ;  /* 0x009896800000895d */ /* 0x004fea0003900000 */
[----:B------:R-:W2:Y:S02]  /*2b0d0*/  @!P0 SYNCS.PHASECHK.TRANS64 P0, [R9+URZ+0x298a0], R8 ;  /* 0x0298a008090085a7 */ /* 0x000ea4000800007f */
[----:B--2---:R-:W-:Y:S05]  /*2b0e0*/  @!P0 BRA `(.L_x_653) ;  /* 0xfffffffc00f08947 */ /* 0x004fea000383ffff */
[----:B------:R-:W-:Y:S05]  /*2b0f0*/  BRA `(.L_x_870) ;  /* 0xffffff7400a47947 */ /* 0x000fea000383ffff */
.L_x_660:
[----:B-1----:R1:W2:Y:S02]  /*2b100*/  SYNCS.PHASECHK.TRANS64.TRYWAIT P0, [R9+URZ+0x298c0], R8 ;  /* 0x0298c008090075a7 */ /* 0x0022a4000800017f */
[----:B--2---:R-:W-:Y:S05]  /*2b110*/  @!P0 NANOSLEEP.SYNCS 0x989680 ;  /* 0x009896800000895d */ /* 0x004fea0003900000 */
[----:B------:R-:W2:Y:S02]  /*2b120*/  @!P0 SYNCS.PHASECHK.TRANS64 P0, [R9+URZ+0x298c0], R8 ;  /* 0x0298c008090085a7 */ /* 0x000ea4000800007f */
[----:B--2---:R-:W-:Y:S05]  /*2b130*/  @!P0 BRA `(.L_x_660) ;  /* 0xfffffffc00f08947 */ /* 0x004fea000383ffff */
[----:B------:R-:W-:Y:S05]  /*2b140*/  BRA `(.L_x_871) ;  /* 0xffffff7800987947 */ /* 0x000fea000383ffff */
.L_x_667:
[----:B0-----:R0:W2:Y:S02]  /*2b150*/  SYNCS.PHASECHK.TRANS64.TRYWAIT P1, [R8+URZ+0x298a0], R7 ;  /* 0x0298a007080075a7 */ /* 0x0010a4000802017f */
[----:B--2---:R-:W-:Y:S05]  /*2b160*/  @!P1 NANOSLEEP.SYNCS 0x989680 ;  /* 0x009896800000995d */ /* 0x004fea0003900000 */
[----:B------:R-:W2:Y:S02]  /*2b170*/  @!P1 SYNCS.PHASECHK.TRANS64 P1, [R8+URZ+0x298a0], R7 ;  /* 0x0298a007080095a7 */ /* 0x000ea4000802007f */
[----:B--2---:R-:W-:Y:S05]  /*2b180*/  @!P1 BRA `(.L_x_667) ;  /* 0xfffffffc00f09947 */ /* 0x004fea000383ffff */
[----:B------:R-:W-:Y:S05]  /*2b190*/  BRA `(.L_x_872) ;  /* 0xffffff7c00587947 */ /* 0x000fea000383ffff */
.L_x_674:
[----:B-1----:R1:W2:Y:S02]  /*2b1a0*/  SYNCS.PHASECHK.TRANS64.TRYWAIT P1, [R8+URZ+0x298c0], R7 ;  /* 0x0298c007080075a7 */ /* 0x0022a4000802017f */
[----:B--2---:R-:W-:Y:S05]  /*2b1b0*/  @!P1 NANOSLEEP.SYNCS 0x989680 ;  /* 0x009896800000995d */ /* 0x004fea0003900000 */
[----:B------:R-:W2:Y:S02]  /*2b1c0*/  @!P1 SYNCS.PHASECHK.TRANS64 P1, [R8+URZ+0x298c0], R7 ;  /* 0x0298c007080095a7 */ /* 0x000ea4000802007f */
[----:B--2---:R-:W-:Y:S05]  /*2b1d0*/  @!P1 BRA `(.L_x_674) ;  /* 0xfffffffc00f09947 */ /* 0x004fea000383ffff */
[----:B------:R-:W-:Y:S05]  /*2b1e0*/  BRA `(.L_x_873) ;  /* 0xffffff8000487947 */ /* 0x000fea000383ffff */
.L_x_689:
[----:B------:R-:W-:Y:S01]  /*2b1f0*/  SHF.R.U32.HI R8, RZ, 0x5, R21 ;  /* 0x00000005ff087819 */ /* 0x000fe20000011615 */
[----:B------:R-:W-:Y:S01]  /*2b200*/  BSSY B0, `(.L_x_874) ;  /* 0x0000009000007945 */ /* 0x000fe20003800000 */
[----:B--2---:R-:W-:Y:S02]  /*2b210*/  IMAD.MOV.U32 R12, RZ, RZ, RZ ;  /* 0x000000ffff0c7224 */ /* 0x004fe400078e00ff */
[----:B------:R-:W-:Y:S01]  /*2b220*/  LOP3.LUT R8, R8, 0x3, RZ, 0xc0, !PT ;  /* 0x0000000308087812 */ /* 0x000fe200078ec0ff */
[----:B------:R-:W-:Y:S02]  /*2b230*/  IMAD.MOV.U32 R11, RZ, RZ, 0x1f ;  /* 0x0000001fff0b7424 */ /* 0x000fe400078e00ff */
[----:B------:R-:W-:Y:S01]  /*2b240*/  IMAD.MOV.U32 R15, RZ, RZ, -0x1 ;  /* 0xffffffffff0f7424 */ /* 0x000fe200078e00ff */
[----:B------:R-:W-:-:S07]  /*2b250*/  MOV R13, R8 ;  /* 0x00000008000d7202 */ /* 0x000fce0000000f00 */
[----:B-----5:R-:W-:Y:S05]  /*2b260*/  WARPSYNC.COLLECTIVE R15, `(.L_x_875) ;  /* 0x000000000f087348 */ /* 0x020fea0003c00000 */
[----:B------:R0:W1:Y:S02]  /*2b270*/  SHFL.IDX P6, R14, R13, R12, R11 ;  /* 0x0000000c0d0e7389 */ /* 0x00006400000c000b */
[----:B01---5:R-:W-:Y:S01]  /*2b280*/  ENDCOLLECTIVE ;  /* 0x000000000000791b */ /* 0x023fe20003800000 */
.L_x_875:
[----:B------:R-:W-:Y:S05]  /*2b290*/  BSYNC B0 ;  /* 0x0000000000007941 */ /* 0x000fea0003800000 */
.L_x_874:
[----:B------:R-:W-:Y:S05]  /*2b2a0*/  BRA `(.L_x_876) ;  /* 0xffffff9000007947 */ /* 0x000fea000383ffff */
.L_x_692:
[----:B0-----:R-:W2:Y:S02]  /*2b2b0*/  LDL R2, [R1+0x3c] ;  /* 0x00003c0001027983 */ /* 0x001ea40000100800 */
[----:B--2---:R0:W1:Y:S02]  /*2b2c0*/  SYNCS.PHASECHK.TRANS64.TRYWAIT P0, [R0+URZ+0x29880], R2 ;  /* 0x02988002000075a7 */ /* 0x004064000800017f */
[----:B-1----:R-:W-:Y:S05]  /*2b2d0*/  @!P0 NANOSLEEP.SYNCS 0x989680 ;  /* 0x009896800000895d */ /* 0x002fea0003900000 */
[----:B------:R-:W1:Y:S02]  /*2b2e0*/  @!P0 SYNCS.PHASECHK.TRANS64 P0, [R0+URZ+0x29880], R2 ;  /* 0x02988002000085a7 */ /* 0x000e64000800007f */
[----:B-1----:R-:W-:Y:S05]  /*2b2f0*/  @!P0 BRA `(.L_x_692) ;  /* 0xfffffffc00ec8947 */ /* 0x002fea000383ffff */
[----:B------:R-:W-:Y:S05]  /*2b300*/  BRA `(.L_x_877) ;  /* 0xffffff90002c7947 */ /* 0x000fea000383ffff */
.L_x_693:
[----:B------:R-:W-:Y:S01]  /*2b310*/  BSSY B0, `(.L_x_878) ;  /* 0x0000008000007945 */ /* 0x000fe20003800000 */
[----:B------:R-:W-:Y:S01]  /*2b320*/  MOV R13, R3 ;  /* 0x00000003000d7202 */ /* 0x000fe20000000f00 */
[----:B------:R-:W-:Y:S02]  /*2b330*/  IMAD.MOV.U32 R12, RZ, RZ, RZ ;  /* 0x000000ffff0c7224 */ /* 0x000fe400078e00ff */
[----:B------:R-:W-:Y:S02]  /*2b340*/  IMAD.MOV.U32 R11, RZ, RZ, 0x1c1f ;  /* 0x00001c1fff0b7424 */ /* 0x000fe400078e00ff */
[----:B------:R-:W-:-:S07]  /*2b350*/  IMAD.MOV.U32 R15, RZ, RZ, -0x1 ;  /* 0xffffffffff0f7424 */ /* 0x000fce00078e00ff */
[----:B------:R-:W-:Y:S05]  /*2b360*/  WARPSYNC.COLLECTIVE R15, `(.L_x_879) ;  /* 0x000000000f087348 */ /* 0x000fea0003c00000 */
[----:B------:R0:W1:Y:S02]  /*2b370*/  SHFL.IDX P6, R14, R13, R12, R11 ;  /* 0x0000000c0d0e7389 */ /* 0x00006400000c000b */
[----:B01----:R-:W-:Y:S01]  /*2b380*/  ENDCOLLECTIVE ;  /* 0x000000000000791b */ /* 0x003fe20003800000 */
.L_x_879:
[----:B------:R-:W-:Y:S05]  /*2b390*/  BSYNC B0 ;  /* 0x0000000000007941 */ /* 0x000fea0003800000 */
.L_x_878:
[----:B------:R-:W-:Y:S01]  /*2b3a0*/  IMAD.MOV.U32 R13, RZ, RZ, R2 ;  /* 0x000000ffff0d7224 */ /* 0x000fe200078e0002 */
[----:B------:R-:W-:Y:S01]  /*2b3b0*/  MOV R15, 0xffffffff ;  /* 0xffffffff000f7802 */ /* 0x000fe20000000f00 */
[----:B------:R-:W-:Y:S01]  /*2b3c0*/  IMAD.MOV.U32 R12, RZ, RZ, RZ ;  /* 0x000000ffff0c7224 */ /* 0x000fe200078e00ff */
[----:B------:R-:W-:Y:S01]  /*2b3d0*/  MOV R4, R14 ;  /* 0x0000000e00047202 */ /* 0x000fe20000000f00 */
[----:B------:R-:W-:Y:S01]  /*2b3e0*/  IMAD.MOV.U32 R11, RZ, RZ, 0x1c1f ;  /* 0x00001c1fff0b7424 */ /* 0x000fe200078e00ff */
[----:B------:R-:W-:Y:S02]  /*2b3f0*/  LOP3.LUT P2, RZ, R20, 0x2, RZ, 0xc0, !PT ;  /* 0x0000000214ff7812 */ /* 0x000fe4000784c0ff */
[----:B------:R-:W0:Y:S11]  /*2b400*/  S2R R20, SR_TID.X ;  /* 0x0000000000147919 */ /* 0x000e360000002100 */
[----:B0-----:R-:W-:Y:S05]  /*2b410*/  WARPSYNC.COLLECTIVE R15, `(.L_x_880) ;  /* 0x000000000f087348 */ /* 0x001fea0003c00000 */
[----:B------:R1:W2:Y:S02]  /*2b420*/  SHFL.IDX P6, R14, R13, R12, R11 ;  /* 0x0000000c0d0e7389 */ /* 0x0002a400000c000b */
[----:B012---:R-:W-:Y:S01]  /*2b430*/  ENDCOLLECTIVE ;  /* 0x000000000000791b */ /* 0x007fe20003800000 */
.L_x_880:
[----:B------:R-:W2:Y:S01]  /*2b440*/  LDL R15, [R1+0x4] ;  /* 0x00000400010f7983 */ /* 0x000ea20000100800 */
[----:B------:R-:W-:Y:S02]  /*2b450*/  IMAD.MOV.U32 R12, RZ, RZ, R14 ;  /* 0x000000ffff0c7224 */ /* 0x000fe400078e000e */
[----:B------:R-:W-:-:S05]  /*2b460*/  IMAD.SHL.U32 R20, R20, 0x10, RZ ;  /* 0x0000001014147824 */ /* 0x000fca00078e00ff */
[----:B------:R-:W-:-:S04]  /*2b470*/  LOP3.LUT R20, R20, 0x30, RZ, 0xc0, !PT ;  /* 0x0000003014147812 */ /* 0x000fc800078ec0ff */
[----:B------:R-:W-:-:S05]  /*2b480*/  IADD3 R20, P0, R20, R12, RZ ;  /* 0x0000000c14147210 */ /* 0x000fca0007f1e0ff */
[----:B------:R-:W-:Y:S01]  /*2b490*/  IMAD.X R21, RZ, RZ, R4, P0 ;  /* 0x000000ffff157224 */ /* 0x000fe200000e0604 */
[----:B------:R-:W-:Y:S02]  /*2b4a0*/  ISETP.LT.OR P0, PT, R8, 0x1, P2 ;  /* 0x000000010800780c */ /* 0x000fe40001701670 */
[----:B------:R-:W-:Y:S01]  /*2b4b0*/  IADD3 R4, R22, R5, R37 ;  /* 0x0000000516047210 */ /* 0x000fe20007ffe025 */
[----:B------:R-:W-:Y:S02]  /*2b4c0*/  IMAD.MOV.U32 R13, RZ, RZ, R3 ;  /* 0x000000ffff0d7224 */ /* 0x000fe400078e0003 */
[----:B------:R-:W-:-:S08]  /*2b4d0*/  IMAD.MOV.U32 R12, RZ, RZ, 0x1 ;  /* 0x00000001ff0c7424 */ /* 0x000fd000078e00ff */
[----:B------:R-:W-:Y:S01]  /*2b4e0*/  @!PT LDS RZ, [RZ] ;  /* 0x00000000fffff984 */ /* 0x000fe20000000800 */
[----:B------:R-:W-:Y:S01]  /*2b4f0*/  @!PT LDS RZ, [RZ] ;  /* 0x00000000fffff984 */ /* 0x000fe20000000800 */
[----:B------:R-:W-:Y:S01]  /*2b500*/  @!PT LDS RZ, [RZ] ;  /* 0x00000000fffff984 */ /* 0x000fe20000000800 */
[----:B------:R0:W-:Y:S01]  /*2b510*/  LDGSTS.E.BYPASS.LTC128B.128 [R4+0xa400], desc[UR50][R20.64], !P0 ;  /* 0x0a40000014047fae */ /* 0x0001e2000c101d72 */
[----:B------:R-:W-:Y:S02]  /*2b520*/  ISETP.LT.OR P0, PT, R8, 0x1, P1 ;  /* 0x000000010800780c */ /* 0x000fe40000f01670 */
[----:B--2---:R-:W-:Y:S01]  /*2b530*/  IADD3 R5, R15, R4, RZ ;  /* 0x000000040f057210 */ /* 0x004fe20007ffe0ff */
[----:B------:R-:W-:-:S10]  /*2b540*/  IMAD.MOV.U32 R15, RZ, RZ, -0x1 ;  /* 0xffffffffff0f7424 */ /* 0x000fd400078e00ff */
[----:B------:R0:W-:Y:S02]  /*2b550*/  LDGSTS.E.BYPASS.LTC128B.128 [R5+0xa400], desc[UR50][R20.64+0x40], !P0 ;  /* 0x0a40004014057fae */ /* 0x0001e4000c101d72 */
[----:B0-----:R-:W-:Y:S05]  /*2b560*/  WARPSYNC.COLLECTIVE R15, `(.L_x_881) ;  /* 0x000000000f087348 */ /* 0x001fea0003c00000 */
[----:B------:R1:W2:Y:S02]  /*2b570*/  SHFL.IDX P6, R14, R13, R12, R11 ;  /* 0x0000000c0d0e7389 */ /* 0x0002a400000c000b */
[----:B012---:R-:W-:Y:S01]  /*2b580*/  ENDCOLLECTIVE ;  /* 0x000000000000791b */ /* 0x007fe20003800000 */
.L_x_881:
[----:B------:R-:W0:Y:S01]  /*2b590*/  S2R R20, SR_TID.X ;  /* 0x0000000000147919 */ /* 0x000e220000002100 */
[----:B------:R-:W-:Y:S01]  /*2b5a0*/  IMAD.MOV.U32 R13, RZ, RZ, R2 ;  /* 0x000000ffff0d7224 */ /* 0x000fe200078e0002 */
[----:B------:R-:W-:-:S07]  /*2b5b0*/  MOV R21, R14 ;  /* 0x0000000e00157202 */ /* 0x000fce0000000f00 */
[----:B0-----:R-:W-:Y:S05]  /*2b5c0*/  WARPSYNC.COLLECTIVE R15, `(.L_x_882) ;  /* 0x000000000f087348 */ /* 0x001fea0003c00000 */
[----:B------:R1:W2:Y:S02]  /*2b5d0*/  SHFL.IDX P6, R14, R13, R12, R11 ;  /* 0x0000000c0d0e7389 */ /* 0x0002a400000c000b */
[----:B012---:R-:W-:Y:S01]  /*2b5e0*/  ENDCOLLECTIVE ;  /* 0x000000000000791b */ /* 0x007fe20003800000 */
.L_x_882:
[----:B------:R-:W-:-:S05]  /*2b5f0*/  IMAD.SHL.U32 R20, R20, 0x10, RZ ;  /* 0x0000001014147824 */ /* 0x000fca00078e00ff */
[----:B------:R-:W-:Y:S01]  /*2b600*/  LOP3.LUT R20, R20, 0x30, RZ, 0xc0, !PT ;  /* 0x0000003014147812 */ /* 0x000fe200078ec0ff */
[----:B------:R-:W-:-:S05]  /*2b610*/  IMAD.MOV.U32 R12, RZ, RZ, R14 ;  /* 0x000000ffff0c7224 */ /* 0x000fca00078e000e */
[----:B------:R-:W-:-:S04]  /*2b620*/  IADD3 R20, P0, R20, R12, RZ ;  /* 0x0000000c14147210 */ /* 0x000fc80007f1e0ff */
[----:B------:R-:W-:Y:S02]  /*2b630*/  IADD3.X R21, RZ, R21, RZ, P0, !PT ;  /* 0x00000015ff157210 */ /* 0x000fe400007fe4ff */
[----:B------:R-:W-:Y:S01]  /*2b640*/  ISETP.LT.OR P0, PT, R8, 0x21, P2 ;  /* 0x000000210800780c */ /* 0x000fe20001701670 */
[----:B------:R-:W-:Y:S02]  /*2b650*/  IMAD.MOV.U32 R13, RZ, RZ, R3 ;  /* 0x000000ffff0d7224 */ /* 0x000fe400078e0003 */
[----:B------:R-:W-:-:S10]  /*2b660*/  IMAD.MOV.U32 R12, RZ, RZ, 0x2 ;  /* 0x00000002ff0c7424 */ /* 0x000fd400078e00ff */
[----:B------:R-:W-:Y:S05]  /*2b670*/  WARPSYNC.COLLECTIVE R15, `(.L_x_883) ;  /* 0x000000000f087348 */ /* 0x000fea0003c00000 */
[----:B------:R0:W1:Y:S02]  /*2b680*/  SHFL.IDX P6, R14, R13, R12, R11 ;  /* 0x0000000c0d0e7389 */ /* 0x00006400000c000b */
[----:B01----:R-:W-:Y:S01]  /*2b690*/  ENDCOLLECTIVE ;  /* 0x000000000000791b */ /* 0x003fe20003800000 */
.L_x_883:
[----:B------:R-:W-:Y:S01]  /*2b6a0*/  @!PT LDS RZ, [RZ] ;  /* 0x00000000fffff984 */ /* 0x000fe20000000800 */
[----:B------:R-:W-:Y:S01]  /*2b6b0*/  @!PT LDS RZ, [RZ] ;  /* 0x00000000fffff984 */ /* 0x000fe20000000800 */
[----:B------:R-:W-:Y:S01]  /*2b6c0*/  @!PT LDS RZ, [RZ] ;  /* 0x00000000fffff984 */ /* 0x000fe20000000800 */
[----:B------:R-:W-:Y:S01]  /*2b6d0*/  LDGSTS.E.BYPASS.LTC128B.128 [R4+0xb400], desc[UR50][R20.64], !P0 ;  /* 0x0b40000014047fae */ /* 0x000fe2000c101d72 */
[----:B------:R-:W-:-:S13]  /*2b6e0*/  ISETP.LT.OR P0, PT, R8, 0x21, P1 ;  /* 0x000000210800780c */ /* 0x000fda0000f01670 */
[----:B------:R0:W-:Y:S01]  /*2b6f0*/  LDGSTS.E.BYPASS.LTC128B.128 [R5+0xb400], desc[UR50][R20.64+0x40], !P0 ;  /* 0x0b40004014057fae */ /* 0x0001e2000c101d72 */
[----:B------:R-:W-:Y:S01]  /*2b700*/  MOV R13, R2 ;  /* 0x00000002000d7202 */ /* 0x000fe20000000f00 */
[----:B0-----:R-:W0:Y:S01]  /*2b710*/  S2R R20, SR_TID.X ;  /* 0x0000000000147919 */ /* 0x001e220000002100 */
[----:B------:R-:W-:-:S07]  /*2b720*/  IMAD.MOV.U32 R21, RZ, RZ, R14 ;  /* 0x000000ffff157224 */ /* 0x000fce00078e000e */
[----:B0-----:R-:W-:Y:S05]  /*2b730*/  WARPSYNC.COLLECTIVE R15, `(.L_x_884) ;  /* 0x000000000f087348 */ /* 0x001fea0003c00000 */
[----:B------:R1:W2:Y:S02]  /*2b740*/  SHFL.IDX P6, R14, R13, R12, R11 ;  /* 0x0000000c0d0e7389 */ /* 0x0002a400000c000b */
[----:B012---:R-:W-:Y:S01]  /*2b750*/  ENDCOLLECTIVE ;  /* 0x000000000000791b */ /* 0x007fe20003800000 */
.L_x_884:
[----:B------:R-:W-:Y:S02]  /*2b760*/  IMAD.MOV.U32 R12, RZ, RZ, R14 ;  /* 0x000000ffff0c7224 */ /* 0x000fe400078e000e */
[----:B------:R-:W-:-:S05]  /*2b770*/  IMAD.SHL.U32 R20, R20, 0x10, RZ ;  /* 0x0000001014147824 */ /* 0x000fca00078e00ff */
[----:B------:R-:W-:-:S04]  /*2b780*/  LOP3.LUT R20, R20, 0x30, RZ, 0xc0, !PT ;  /* 0x0000003014147812 */ /* 0x000fc800078ec0ff */
[----:B------:R-:W-:-:S05]  /*2b790*/  IADD3 R20, P0, R20, R12, RZ ;  /* 0x0000000c14147210 */ /* 0x000fca0007f1e0ff */
[----:B------:R-:W-:Y:S01]  /*2b7a0*/  IMAD.X R21, RZ, RZ, R21, P0 ;  /* 0x000000ffff157224 */ /* 0x000fe200000e0615 */
[----:B------:R-:W-:-:S13]  /*2b7b0*/  ISETP.LT.OR P0, PT, R8, 0x41, P2 ;  /* 0x000000410800780c */ /* 0x000fda0001701670 */
[----:B------:R-:W-:Y:S01]  /*2b7c0*/  @!PT LDS RZ, [RZ] ;  /* 0x00000000fffff984 */ /* 0x000fe20000000800 */
[----:B------:R-:W-:Y:S01]  /*2b7d0*/  @!PT LDS RZ, [RZ] ;  /* 0x00000000fffff984 */ /* 0x000fe20000000800 */
[----:B------:R-:W-:Y:S01]  /*2b7e0*/  @!PT LDS RZ, [RZ] ;  /* 0x00000000fffff984 */ /* 0x000fe20000000800 */
[----:B------:R0:W-:Y:S01]  /*2b7f0*/  LDGSTS.E.BYPASS.LTC128B.128 [R4+0xc400], desc[UR50][R20.64], !P0 ;  /* 0x0c40000014047fae */ /* 0x0001e2000c101d72 */
[----:B------:R-:W-:-:S13]  /*2b800*/  ISETP.LT.OR P0, PT, R8, 0x41, P1 ;  /* 0x000000410800780c */ /* 0x000fda0000f01670 */
[----:B------:R0:W-:Y:S04]  /*2b810*/  LDGSTS.E.BYPASS.LTC128B.128 [R5+0xc400], desc[UR50][R20.64+0x40], !P0 ;  /* 0x0c40004014057fae */ /* 0x0001e8000c101d72 */
[----:B------:R0:W5:Y:S01]  /*2b820*/  LDL.LU R21, [R1] ;  /* 0x0000000001157983 */ /* 0x0001620000300800 */
[----:B------:R-:W-:Y:S01]  /*2b830*/  MOV R13, R3 ;  /* 0x00000003000d7202 */ /* 0x000fe20000000f00 */
[----:B------:R-:W-:-:S07]  /*2b840*/  IMAD.MOV.U32 R12, RZ, RZ, 0x3 ;  /* 0x00000003ff0c7424 */ /* 0x000fce00078e00ff */
[----:B0----5:R-:W-:Y:S05]  /*2b850*/  WARPSYNC.COLLECTIVE R15, `(.L_x_885) ;  /* 0x000000000f087348 */ /* 0x021fea0003c00000 */
[----:B------:R1:W2:Y:S02]  /*2b860*/  SHFL.IDX P6, R14, R13, R12, R11 ;  /* 0x0000000c0d0e7389 */ /* 0x0002a400000c000b */
[----:B012--5:R-:W-:Y:S01]  /*2b870*/  ENDCOLLECTIVE ;  /* 0x000000000000791b */ /* 0x027fe20003800000 */
.L_x_885:
[----:B------:R-:W0:Y:S01]  /*2b880*/  S2R R20, SR_TID.X ;  /* 0x0000000000147919 */ /* 0x000e220000002100 */
[----:B------:R-:W-:Y:S02]  /*2b890*/  IMAD.MOV.U32 R13, RZ, RZ, R2 ;  /* 0x000000ffff0d7224 */ /* 0x000fe400078e0002 */
[----:B------:R-:W-:-:S07]  /*2b8a0*/  IMAD.MOV.U32 R3, RZ, RZ, R14 ;  /* 0x000000ffff037224 */ /* 0x000fce00078e000e */
[----:B0-----:R-:W-:Y:S05]  /*2b8b0*/  WARPSYNC.COLLECTIVE R15, `(.L_x_886) ;  /* 0x000000000f087348 */ /* 0x001fea0003c00000 */
[----:B------:R1:W2:Y:S02]  /*2b8c0*/  SHFL.IDX P6, R14, R13, R12, R11 ;  /* 0x0000000c0d0e7389 */ /* 0x0002a400000c000b */
[----:B012---:R-:W-:Y:S01]  /*2b8d0*/  ENDCOLLECTIVE ;  /* 0x000000000000791b */ /* 0x007fe20003800000 */
.L_x_886:
[----:B------:R-:W-:-:S04]  /*2b8e0*/  SHF.L.U32 R20, R20, 0x4, RZ ;  /* 0x0000000414147819 */ /* 0x000fc800000006ff */
[----:B------:R-:W-:Y:S01]  /*2b8f0*/  LOP3.LUT R20, R20, 0x30, RZ, 0xc0, !PT ;  /* 0x0000003014147812 */ /* 0x000fe200078ec0ff */
[----:B------:R-:W-:-:S05]  /*2b900*/  IMAD.MOV.U32 R2, RZ, RZ, R14 ;  /* 0x000000ffff027224 */ /* 0x000fca00078e000e */
[----:B------:R-:W-:-:S05]  /*2b910*/  IADD3 R2, P0, R20, R2, RZ ;  /* 0x0000000214027210 */ /* 0x000fca0007f1e0ff */
[----:B------:R-:W-:Y:S01]  /*2b920*/  IMAD.X R3, RZ, RZ, R3, P0 ;  /* 0x000000ffff037224 */ /* 0x000fe200000e0603 */
[----:B------:R-:W-:Y:S01]  /*2b930*/  ISETP.LT.OR P0, PT, R8, 0x61, P2 ;  /* 0x000000610800780c */ /* 0x000fe20001701670 */
[----:B------:R-:W-:Y:S01]  /*2b940*/  IMAD.MOV.U32 R13, RZ, RZ, R26 ;  /* 0x000000ffff0d7224 */ /* 0x000fe200078e001a */
[----:B------:R-:W-:-:S11]  /*2b950*/  MOV R12, RZ ;  /* 0x000000ff000c7202 */ /* 0x000fd60000000f00 */
[----:B------:R-:W-:Y:S05]  /*2b960*/  WARPSYNC.COLLECTIVE R15, `(.L_x_887) ;  /* 0x000000000f087348 */ /* 0x000fea0003c00000 */
[----:B------:R0:W1:Y:S02]  /*2b970*/  SHFL.IDX P6, R14, R13, R12, R11 ;  /* 0x0000000c0d0e7389 */ /* 0x00006400000c000b */
[----:B01----:R-:W-:Y:S01]  /*2b980*/  ENDCOLLECTIVE ;  /* 0x000000000000791b */ /* 0x003fe20003800000 */
.L_x_887:
[----:B------:R-:W-:Y:S01]  /*2b990*/  @!PT LDS RZ, [RZ] ;  /* 0x00000000fffff984 */ /* 0x000fe20000000800 */
[----:B------:R-:W-:Y:S01]  /*2b9a0*/  @!PT LDS RZ, [RZ] ;  /* 0x00000000fffff984 */ /* 0x000fe20000000800 */
[----:B------:R-:W-:Y:S01]  /*2b9b0*/  @!PT LDS RZ, [RZ] ;  /* 0x00000000fffff984 */ /* 0x000fe20000000800 */
[----:B------:R-:W-:Y:S01]  /*2b9c0*/  LDGSTS.E.BYPASS.LTC128B.128 [R4+0xd400], desc[UR50][R2.64], !P0 ;  /* 0x0d40000002047fae */ /* 0x000fe2000c101d72 */
[----:B------:R-:W-:-:S13]  /*2b9d0*/  ISETP.LT.OR P0, PT, R8, 0x61, P1 ;  /* 0x000000610800780c */ /* 0x000fda0000f01670 */
[----:B------:R0:W-:Y:S01]  /*2b9e0*/  LDGSTS.E.BYPASS.LTC128B.128 [R5+0xd400], desc[UR50][R2.64+0x40], !P0 ;  /* 0x0d40004002057fae */ /* 0x0001e2000c101d72 */
[----:B------:R-:W-:Y:S01]  /*2b9f0*/  ISETP.GE.AND P0, PT, R8, 0x81, PT ;  /* 0x000000810800780c */ /* 0x000fe20003f06270 */
[----:B------:R-:W-:Y:S02]  /*2ba00*/  IMAD.MOV.U32 R13, RZ, RZ, R27 ;  /* 0x000000ffff0d7224 */ /* 0x000fe400078e001b */
[----:B0-----:R-:W-:-:S10]  /*2ba10*/  IMAD.MOV.U32 R3, RZ, RZ, R14 ;  /* 0x000000ffff037224 */ /* 0x001fd400078e000e */
[----:B------:R-:W-:Y:S05]  /*2ba20*/  WARPSYNC.COLLECTIVE R15, `(.L_x_888) ;  /* 0x000000000f087348 */ /* 0x000fea0003c00000 */
[----:B------:R0:W1:Y:S02]  /*2ba30*/  SHFL.IDX P6, R14, R13, R12, R11 ;  /* 0x0000000c0d0e7389 */ /* 0x00006400000c000b */
[----:B01----:R-:W-:Y:S01]  /*2ba40*/  ENDCOLLECTIVE ;  /* 0x000000000000791b */ /* 0x003fe20003800000 */
.L_x_888:
[C---:B------:R-:W-:Y:S02]  /*2ba50*/  ISETP.GE.AND P4, PT, R8.reuse, 0x21, PT ;  /* 0x000000210800780c */ /* 0x040fe40003f86270 */
[C---:B------:R-:W-:Y:S02]  /*2ba60*/  ISETP.GE.AND P3, PT, R8.reuse, 0x41, PT ;  /* 0x000000410800780c */ /* 0x040fe40003f66270 */
[----:B------:R-:W-:Y:S01]  /*2ba70*/  ISETP.GE.AND P2, PT, R8, 0x61, PT ;  /* 0x000000610800780c */ /* 0x000fe20003f46270 */
[----:B------:R-:W-:Y:S01]  /*2ba80*/  IMAD.MOV.U32 R2, RZ, RZ, R14 ;  /* 0x000000ffff027224 */ /* 0x000fe200078e000e */
[----:B------:R-:W-:-:S04]  /*2ba90*/  LOP3.LUT R21, R21, 0xffffff7f, RZ, 0xc0, !PT ;  /* 0xffffff7f15157812 */ /* 0x000fc800078ec0ff */
[----:B------:R-:W-:-:S05]  /*2baa0*/  @P0 LOP3.LUT R21, R21, 0x80, RZ, 0xfc, !PT ;  /* 0x0000008015150812 */ /* 0x000fca00078efcff */
[----:B------:R3:W-:Y:S01]  /*2bab0*/  STL [R1], R21 ;  /* 0x0000001501007387 */ /* 0x0007e20000100800 */
[----:B------:R-:W-:Y:S05]  /*2bac0*/  BRA `(.L_x_889) ;  /* 0xffffff8c00bc7947 */ /* 0x000fea000383ffff */
.L_x_698:
[----:B-1----:R-:W2:Y:S02]  /*2bad0*/  LDL R2, [R1+0x3c] ;  /* 0x00003c0001027983 */ /* 0x002ea40000100800 */
[----:B--2---:R1:W2:Y:S02]  /*2bae0*/  SYNCS.PHASECHK.TRANS64.TRYWAIT P0, [R0+URZ+0x29840], R2 ;  /* 0x02984002000075a7 */ /* 0x0042a4000800017f */
[----:B--2---:R-:W-:Y:S05]  /*2baf0*/  @!P0 NANOSLEEP.SYNCS 0x989680 ;  /* 0x009896800000895d */ /* 0x004fea0003900000 */
[----:B------:R-:W2:Y:S02]  /*2bb00*/  @!P0 SYNCS.PHASECHK.TRANS64 P0, [R0+URZ+0x29840], R2 ;  /* 0x02984002000085a7 */ /* 0x000ea4000800007f */
[----:B--2---:R-:W-:Y:S05]  /*2bb10*/  @!P0 BRA `(.L_x_698) ;  /* 0xfffffffc00ec8947 */ /* 0x004fea000383ffff */
[----:B------:R-:W-:Y:S05]  /*2bb20*/  BRA `(.L_x_890) ;  /* 0xffffff90002c7947 */ /* 0x000fea000383ffff */
.L_x_699:
[----:B------:R-:W-:Y:S01]  /*2bb30*/  BSSY B0, `(.L_x_891) ;  /* 0x0000008000007945 */ /* 0x000fe20003800000 */
[----:B------:R-:W-:Y:S01]  /*2bb40*/  MOV R13, R6 ;  /* 0x00000006000d7202 */ /* 0x000fe20000000f00 */
[----:B------:R-:W-:Y:S02]  /*2bb50*/  IMAD.MOV.U32 R12, RZ, RZ, RZ ;  /* 0x000000ffff0c7224 */ /* 0x000fe400078e00ff */
[----:B------:R-:W-:Y:S02]  /*2bb60*/  IMAD.MOV.U32 R11, RZ, RZ, 0x1c1f ;  /* 0x00001c1fff0b7424 */ /* 0x000fe400078e00ff */
[----:B------:R-:W-:-:S07]  /*2bb70*/  IMAD.MOV.U32 R15, RZ, RZ, -0x1 ;  /* 0xffffffffff0f7424 */ /* 0x000fce00078e00ff */
[----:B0----5:R-:W-:Y:S05]  /*2bb80*/  WARPSYNC.COLLECTIVE R15, `(.L_x_892) ;  /* 0x000000000f087348 */ /* 0x021fea0003c00000 */
[----:B------:R1:W2:Y:S02]  /*2bb90*/  SHFL.IDX P6, R14, R13, R12, R11 ;  /* 0x0000000c0d0e7389 */ /* 0x0002a400000c000b */
[----:B012--5:R-:W-:Y:S01]  /*2bba0*/  ENDCOLLECTIVE ;  /* 0x000000000000791b */ /* 0x027fe20003800000 */
.L_x_892:
[----:B------:R-:W-:Y:S05]  /*2bbb0*/  BSYNC B0 ;  /* 0x0000000000007941 */ /* 0x000fea0003800000 */
.L_x_891:
[----:B------:R-:W0:Y:S01]  /*2bbc0*/  S2R R9, SR_TID.X ;  /* 0x0000000000097919 */ /* 0x000e220000002100 */
[----:B------:R-:W-:Y:S01]  /*2bbd0*/  IMAD.MOV.U32 R13, RZ, RZ, R5 ;  /* 0x000000ffff0d7224 */ /* 0x000fe200078e0005 */
[----:B------:R-:W-:Y:S01]  /*2bbe0*/  MOV R15, 0xffffffff ;  /* 0xffffffff000f7802 */ /* 0x000fe20000000f00 */
[----:B------:R-:W-:Y:S01]  /*2bbf0*/  IMAD.MOV.U32 R12, RZ, RZ, RZ ;  /* 0x000000ffff0c7224 */ /* 0x000fe200078e00ff */
[----:B------:R-:W-:Y:S01]  /*2bc00*/  MOV R2, R14 ;  /* 0x0000000e00027202 */ /* 0x000fe20000000f00 */
[----:B------:R-:W-:Y:S01]  /*2bc10*/  IMAD.MOV.U32 R11, RZ, RZ, 0x1c1f ;  /* 0x00001c1fff0b7424 */ /* 0x000fe200078e00ff */
[----:B------:R-:W-:Y:S01]  /*2bc20*/  LOP3.LUT P1, RZ, R20, 0x4, RZ, 0xc0, !PT ;  /* 0x0000000414ff7812 */ /* 0x000fe2000782c0ff */
[----:B------:R-:W-:-:S12]  /*2bc30*/  @P4 IMAD.IADD R21, R22, 0x1, R4 ;  /* 0x0000000116154824 */ /* 0x000fd800078e0204 */
[----:B0-----:R-:W-:Y:S05]  /*2bc40*/  WARPSYNC.COLLECTIVE R15, `(.L_x_893) ;  /* 0x000000000f087348 */ /* 0x001fea0003c00000 */
[----:B------:R1:W2:Y:S02]  /*2bc50*/  SHFL.IDX P6, R14, R13, R12, R11 ;  /* 0x0000000c0d0e7389 */ /* 0x0002a400000c000b */
[----:B012---:R-:W-:Y:S01]  /*2bc60*/  ENDCOLLECTIVE ;  /* 0x000000000000791b */ /* 0x007fe20003800000 */
.L_x_893:
[----:B------:R-:W-:Y:S02]  /*2bc70*/  IMAD.MOV.U32 R13, RZ, RZ, R6 ;  /* 0x000000ffff0d7224 */ /* 0x000fe400078e0006 */
[----:B------:R-:W-:Y:S02]  /*2bc80*/  IMAD.MOV.U32 R12, RZ, RZ, 0x1 ;  /* 0x00000001ff0c7424 */ /* 0x000fe400078e00ff */
[----:B------:R-:W-:Y:S01]  /*2bc90*/  IMAD.SHL.U32 R26, R9, 0x10, RZ ;  /* 0x00000010091a7824 */ /* 0x000fe200078e00ff */
[----:B------:R-:W-:Y:S01]  /*2bca0*/  @P5 IADD3 R9, R22, R4, RZ ;  /* 0x0000000416095210 */ /* 0x000fe20007ffe0ff */
[----:B------:R-:W-:Y:S01]  /*2bcb0*/  IMAD.MOV.U32 R3, RZ, RZ, R14 ;  /* 0x000000ffff037224 */ /* 0x000fe200078e000e */
[----:B------:R-:W-:Y:S02]  /*2bcc0*/  LOP3.LUT P6, RZ, R20, 0x8, RZ, 0xc0, !PT ;  /* 0x0000000814ff7812 */ /* 0x000fe400078cc0ff */
[----:B------:R-:W-:-:S04]  /*2bcd0*/  LOP3.LUT R26, R26, 0x30, RZ, 0xc0, !PT ;  /* 0x000000301a1a7812 */ /* 0x000fc800078ec0ff */
        /* <DEDUP_REMOVED lines=14> */
.L_x_894:
[----:B------:R-:W-:Y:S01]  /*2bdc0*/  @!PT LDS RZ, [RZ] ;  /* 0x00000000fffff984 */ /* 0x000fe20000000800 */
[----:B------:R-:W-:Y:S01]  /*2bdd0*/  @!PT LDS RZ, [RZ] ;  /* 0x00000000fffff984 */ /* 0x000fe20000000800 */
[----:B------:R-:W-:Y:S01]  /*2bde0*/  @!PT LDS RZ, [RZ] ;  /* 0x00000000fffff984 */ /* 0x000fe20000000800 */
[----:B------:R0:W-:Y:S01]  /*2bdf0*/  @P5 LDGSTS.E.BYPASS.LTC128B.128 [R9+0x1f400], desc[UR50][R2.64+0x80], !P1 ;  /* 0x1f40008002095fae */ /* 0x0001e2000c901d72 */
[----:B------:R-:W-:Y:S02]  /*2be00*/  LOP3.LUT P5, RZ, R20, 0x8, RZ, 0xc0, !PT ;  /* 0x0000000814ff7812 */ /* 0x000fe400078ac0ff */
[----:B------:R-:W-:Y:S01]  /*2be10*/  MOV R13, R5 ;  /* 0x00000005000d7202 */ /* 0x000fe20000000f00 */
[----:B0-----:R-:W-:Y:S02]  /*2be20*/  @P3 IMAD.IADD R9, R22, 0x1, R4 ;  /* 0x0000000116093824 */ /* 0x001fe400078e0204 */
[----:B------:R-:W-:-:S08]  /*2be30*/  IMAD.MOV.U32 R2, RZ, RZ, R14 ;  /* 0x000000ffff027224 */ /* 0x000fd000078e000e */
[----:B------:R-:W-:Y:S05]  /*2be40*/  WARPSYNC.COLLECTIVE R15, `(.L_x_895) ;  /* 0x000000000f087348 */ /* 0x000fea0003c00000 */
[----:B------:R0:W1:Y:S02]  /*2be50*/  SHFL.IDX P6, R14, R13, R12, R11 ;  /* 0x0000000c0d0e7389 */ /* 0x00006400000c000b */
[----:B01----:R-:W-:Y:S01]  /*2be60*/  ENDCOLLECTIVE ;  /* 0x000000000000791b */ /* 0x003fe20003800000 */
.L_x_895:
[----:B------:R-:W-:Y:S01]  /*2be70*/  MOV R13, R6 ;  /* 0x00000006000d7202 */ /* 0x000fe20000000f00 */
        /* <DEDUP_REMOVED lines=15> */
.L_x_896:
        /* <DEDUP_REMOVED lines=12> */
.L_x_897:
[----:B------:R-:W-:Y:S01]  /*2c030*/  IMAD.MOV.U32 R13, RZ, RZ, R6 ;  /* 0x000000ffff0d7224 */ /* 0x000fe200078e0006 */
[----:B------:R-:W-:Y:S02]  /*2c040*/  MOV R12, 0x3 ;  /* 0x00000003000c7802 */ /* 0x000fe40000000f00 */
[----:B------:R-:W-:-:S07]  /*2c050*/  MOV R3, R14 ;  /* 0x0000000e00037202 */ /* 0x000fce0000000f00 */
[----:B------:R-:W-:Y:S05]  /*2c060*/  WARPSYNC.COLLECTIVE R15, `(.L_x_898) ;  /* 0x000000000f087348 */ /* 0x000fea0003c00000 */
[----:B------:R0:W1:Y:S02]  /*2c070*/  SHFL.IDX P6, R14, R13, R12, R11 ;  /* 0x0000000c0d0e7389 */ /* 0x00006400000c000b */
[----:B01----:R-:W-:Y:S01]  /*2c080*/  ENDCOLLECTIVE ;  /* 0x000000000000791b */ /* 0x003fe20003800000 */
.L_x_898:
[----:B------:R-:W-:-:S05]  /*2c090*/  @P3 IADD3 R3, P0, R26, R3, RZ ;  /* 0x000000031a033210 */ /* 0x000fca0007f1e0ff */
[----:B------:R-:W-:-:S05]  /*2c0a0*/  @P3 IMAD.X R2, RZ, RZ, R2, P0 ;  /* 0x000000ffff023224 */ /* 0x000fca00000e0602 */
[----:B------:R-:W-:Y:S01]  /*2c0b0*/  @P3 LOP3.LUT R3, R3, R2, RZ, 0x3c, !PT ;  /* 0x0000000203033212 */ /* 0x000fe200078e3cff */
[----:B------:R-:W-:-:S03]  /*2c0c0*/  IMAD.MOV.U32 R13, RZ, RZ, R5 ;  /* 0x000000ffff0d7224 */ /* 0x000fc600078e0005 */
[----:B------:R-:W-:-:S04]  /*2c0d0*/  @P3 LOP3.LUT R2, R3, R2, RZ, 0x3c, !PT ;  /* 0x0000000203023212 */ /* 0x000fc800078e3cff */
[----:B------:R-:W-:Y:S01]  /*2c0e0*/  @P3 LOP3.LUT R3, R3, R2, RZ, 0x3c, !PT ;  /* 0x0000000203033212 */ /* 0x000fe200078e3cff */
[----:B------:R-:W-:-:S04]  /*2c0f0*/  IMAD.MOV.U32 R6, RZ, RZ, R14 ;  /* 0x000000ffff067224 */ /* 0x000fc800078e000e */
[----:B------:R-:W-:Y:S01]  /*2c100*/  @!PT LDS RZ, [RZ] ;  /* 0x00000000fffff984 */ /* 0x000fe20000000800 */
[----:B------:R-:W-:Y:S01]  /*2c110*/  @!PT LDS RZ, [RZ] ;  /* 0x00000000fffff984 */ /* 0x000fe20000000800 */
[----:B------:R-:W-:Y:S01]  /*2c120*/  @!PT LDS RZ, [RZ] ;  /* 0x00000000fffff984 */ /* 0x000fe20000000800 */
[----:B------:R0:W-:Y:S03]  /*2c130*/  @P3 LDGSTS.E.BYPASS.LTC128B.128 [R9+0x1b400], desc[UR50][R2.64], !P4 ;  /* 0x1b40000002093fae */ /* 0x0001e6000e101d72 */
[----:B0-----:R-:W-:Y:S05]  /*2c140*/  WARPSYNC.COLLECTIVE R15, `(.L_x_899) ;  /* 0x000000000f087348 */ /* 0x001fea0003c00000 */
[----:B------:R1:W2:Y:S02]  /*2c150*/  SHFL.IDX P6, R14, R13, R12, R11 ;  /* 0x0000000c0d0e7389 */ /* 0x0002a400000c000b */
[----:B012---:R-:W-:Y:S01]  /*2c160*/  ENDCOLLECTIVE ;  /* 0x000000000000791b */ /* 0x007fe20003800000 */
.L_x_899:
[----:B------:R-:W-:Y:S01]  /*2c170*/  @!PT LDS RZ, [RZ] ;  /* 0x00000000fffff984 */ /* 0x000fe20000000800 */
[----:B------:R-:W-:Y:S01]  /*2c180*/  @!PT LDS RZ, [RZ] ;  /* 0x00000000fffff984 */ /* 0x000fe20000000800 */
[----:B------:R-:W-:Y:S01]  /*2c190*/  @!PT LDS RZ, [RZ] ;  /* 0x00000000fffff984 */ /* 0x000fe20000000800 */
[----:B------:R-:W-:Y:S04]  /*2c1a0*/  @P3 LDGSTS.E.BYPASS.LTC128B.128 [R9+0x1dc00], desc[UR50][R2.64+0x40], !P5 ;  /* 0x1dc0004002093fae */ /* 0x000fe8000e901d72 */
[----:B------:R0:W-:Y:S01]  /*2c1b0*/  @P3 LDGSTS.E.BYPASS.LTC128B.128 [R9+0x20400], desc[UR50][R2.64+0x80], !P1 ;  /* 0x2040008002093fae */ /* 0x0001e2000c901d72 */
[----:B------:R-:W-:Y:S02]  /*2c1c0*/  IMAD.MOV.U32 R13, RZ, RZ, R7 ;  /* 0x000000ffff0d7224 */ /* 0x000fe400078e0007 */
[----:B------:R-:W-:Y:S02]  /*2c1d0*/  IMAD.MOV.U32 R12, RZ, RZ, RZ ;  /* 0x000000ffff0c7224 */ /* 0x000fe400078e00ff */
[----:B0-----:R-:W-:-:S07]  /*2c1e0*/  IMAD.MOV.U32 R2, RZ, RZ, R14 ;  /* 0x000000ffff027224 */ /* 0x001fce00078e000e */
[----:B------:R-:W-:Y:S05]  /*2c1f0*/  WARPSYNC.COLLECTIVE R15, `(.L_x_900) ;  /* 0x000000000f087348 */ /* 0x000fea0003c00000 */
[----:B------:R0:W1:Y:S02]  /*2c200*/  SHFL.IDX P6, R14, R13, R12, R11 ;  /* 0x0000000c0d0e7389 */ /* 0x00006400000c000b */
[----:B01----:R-:W-:Y:S01]  /*2c210*/  ENDCOLLECTIVE ;  /* 0x000000000000791b */ /* 0x003fe20003800000 */
.L_x_900:
[----:B------:R-:W-:-:S04]  /*2c220*/  @P2 IADD3 R2, P0, R26, R2, RZ ;  /* 0x000000021a022210 */ /* 0x000fc80007f1e0ff */
[----:B------:R-:W-:-:S05]  /*2c230*/  @P2 IADD3.X R3, RZ, R6, RZ, P0, !PT ;  /* 0x00000006ff032210 */ /* 0x000fca00007fe4ff */
[----:B------:R-:W-:Y:S01]  /*2c240*/  @!PT LDS RZ, [RZ] ;  /* 0x00000000fffff984 */ /* 0x000fe20000000800 */
[----:B------:R-:W-:Y:S01]  /*2c250*/  @!PT LDS RZ, [RZ] ;  /* 0x00000000fffff984 */ /* 0x000fe20000000800 */
[----:B------:R-:W-:Y:S01]  /*2c260*/  @!PT LDS RZ, [RZ] ;  /* 0x00000000fffff984 */ /* 0x000fe20000000800 */
[----:B------:R-:W-:Y:S01]  /*2c270*/  @P2 LDGSTS.E.BYPASS.LTC128B.128 [R21+0x1bc00], desc[UR50][R2.64], !P4 ;  /* 0x1bc0000002152fae */ /* 0x000fe2000e101d72 */
[----:B------:R-:W-:-:S03]  /*2c280*/  IMAD.MOV.U32 R13, RZ, RZ, R8 ;  /* 0x000000ffff0d7224 */ /* 0x000fc600078e0008 */
[----:B------:R-:W-:Y:S04]  /*2c290*/  @P2 LDGSTS.E.BYPASS.LTC128B.128 [R21+0x1e400], desc[UR50][R2.64+0x40], !P5 ;  /* 0x1e40004002152fae */ /* 0x000fe8000e901d72 */
[----:B------:R0:W-:Y:S02]  /*2c2a0*/  @P2 LDGSTS.E.BYPASS.LTC128B.128 [R21+0x20c00], desc[UR50][R2.64+0x80], !P1 ;  /* 0x20c0008002152fae */ /* 0x0001e4000c901d72 */
[----:B0-----:R-:W-:-:S07]  /*2c2b0*/  MOV R3, R14 ;  /* 0x0000000e00037202 */ /* 0x001fce0000000f00 */
[----:B------:R-:W-:Y:S05]  /*2c2c0*/  WARPSYNC.COLLECTIVE R15, `(.L_x_901) ;  /* 0x000000000f087348 */ /* 0x000fea0003c00000 */
[----:B------:R0:W1:Y:S02]  /*2c2d0*/  SHFL.IDX P6, R14, R13, R12, R11 ;  /* 0x0000000c0d0e7389 */ /* 0x00006400000c000b */
[----:B01----:R-:W-:Y:S01]  /*2c2e0*/  ENDCOLLECTIVE ;  /* 0x000000000000791b */ /* 0x003fe20003800000 */
.L_x_901:
[----:B------:R-:W-:Y:S01]  /*2c2f0*/  IMAD.MOV.U32 R2, RZ, RZ, R14 ;  /* 0x000000ffff027224 */ /* 0x000fe200078e000e */
[----:B------:R-:W-:Y:S06]  /*2c300*/  BRA `(.L_x_902) ;  /* 0xffffff8c00947947 */ /* 0x000fec000383ffff */
.L_x_706:
[----:B------:R-:W-:Y:S01]  /*2c310*/  IMAD.MOV.U32 R13, RZ, RZ, R4 ;  /* 0x000000ffff0d7224 */ /* 0x000fe200078e0004 */
[----:B------:R-:W-:Y:S01]  /*2c320*/  MOV R12, RZ ;  /* 0x000000ff000c7202 */ /* 0x000fe20000000f00 */
[----:B------:R-:W-:Y:S02]  /*2c330*/  IMAD.MOV.U32 R11, RZ, RZ, 0x1c1f ;  /* 0x00001c1fff0b7424 */ /* 0x000fe400078e00ff */
[----:B------:R-:W-:Y:S02]  /*2c340*/  IMAD.MOV.U32 R15, RZ, RZ, -0x1 ;  /* 0xffffffffff0f7424 */ /* 0x000fe400078e00ff */
[----:B-----5:R-:W-:Y:S02]  /*2c350*/  IMAD R6, R17, R8, RZ ;  /* 0x0000000811067224 */ /* 0x020fe400078e02ff */
[----:B------:R-:W-:-:S07]  /*2c360*/  IMAD.IADD R0, R10, 0x1, R0 ;  /* 0x000000010a007824 */ /* 0x000fce00078e0200 */
[----:B------:R-:W-:Y:S05]  /*2c370*/  WARPSYNC.COLLECTIVE R15, `(.L_x_903) ;  /* 0x000000000f087348 */ /* 0x000fea0003c00000 */
[----:B------:R0:W1:Y:S02]  /*2c380*/  SHFL.IDX P6, R14, R13, R12, R11 ;  /* 0x0000000c0d0e7389 */ /* 0x00006400000c000b */
[----:B01----:R-:W-:Y:S01]  /*2c390*/  ENDCOLLECTIVE ;  /* 0x000000000000791b */ /* 0x003fe20003800000 */
.L_x_903:
[C---:B------:R-:W-:Y:S02]  /*2c3a0*/  ISETP.GE.AND P0, PT, R0.reuse, R6, PT ;  /* 0x000000060000720c */ /* 0x040fe40003f06270 */
[----:B------:R-:W-:Y:S02]  /*2c3b0*/  IADD3 R7, R0, 0x20, RZ ;  /* 0x0000002000077810 */ /* 0x000fe40007ffe0ff */
[----:B------:R-:W-:Y:S01]  /*2c3c0*/  MOV R13, R5 ;  /* 0x00000005000d7202 */ /* 0x000fe20000000f00 */
[----:B------:R-:W-:-:S08]  /*2c3d0*/  IMAD.MOV.U32 R2, RZ, RZ, R14 ;  /* 0x000000ffff027224 */ /* 0x000fd000078e000e */
[----:B------:R-:W-:Y:S05]  /*2c3e0*/  WARPSYNC.COLLECTIVE R15, `(.L_x_904) ;  /* 0x000000000f087348 */ /* 0x000fea0003c00000 */
[----:B------:R0:W1:Y:S02]  /*2c3f0*/  SHFL.IDX P6, R14, R13, R12, R11 ;  /* 0x0000000c0d0e7389 */ /* 0x00006400000c000b */
[----:B01----:R-:W-:Y:S01]  /*2c400*/  ENDCOLLECTIVE ;  /* 0x000000000000791b */ /* 0x003fe20003800000 */
.L_x_904:
[----:B------:R-:W-:Y:S02]  /*2c410*/  IMAD.MOV.U32 R13, RZ, RZ, R4 ;  /* 0x000000ffff0d7224 */ /* 0x000fe400078e0004 */
[----:B------:R-:W-:Y:S02]  /*2c420*/  IMAD.MOV.U32 R12, RZ, RZ, 0x1 ;  /* 0x00000001ff0c7424 */ /* 0x000fe400078e00ff */
[----:B------:R-:W-:-:S07]  /*2c430*/  IMAD.MOV.U32 R3, RZ, RZ, R14 ;  /* 0x000000ffff037224 */ /* 0x000fce00078e000e */
[----:B------:R-:W-:Y:S05]  /*2c440*/  WARPSYNC.COLLECTIVE R15, `(.L_x_905) ;  /* 0x000000000f087348 */ /* 0x000fea0003c00000 */
[----:B------:R0:W1:Y:S02]  /*2c450*/  SHFL.IDX P6, R14, R13, R12, R11 ;  /* 0x0000000c0d0e7389 */ /* 0x00006400000c000b */
[----:B01----:R-:W-:Y:S01]  /*2c460*/  ENDCOLLECTIVE ;  /* 0x000000000000791b */ /* 0x003fe20003800000 */
.L_x_905:
[----:B------:R-:W-:-:S05]  /*2c470*/  @!P0 IADD3 R3, P4, R20, R3, RZ ;  /* 0x0000000314038210 */ /* 0x000fca0007f9e0ff */
[----:B------:R-:W-:-:S05]  /*2c480*/  @!P0 IMAD.X R2, RZ, RZ, R2, P4 ;  /* 0x000000ffff028224 */ /* 0x000fca00020e0602 */
[-C--:B------:R-:W-:Y:S02]  /*2c490*/  @!P0 LOP3.LUT R3, R3, R2.reuse, RZ, 0x3c, !PT ;  /* 0x0000000203038212 */ /* 0x080fe400078e3cff */
[----:B------:R-:W-:Y:S02]  /*2c4a0*/  MOV R13, R5 ;  /* 0x00000005000d7202 */ /* 0x000fe40000000f00 */
[----:B------:R-:W-:-:S04]  /*2c4b0*/  @!P0 LOP3.LUT R2, R3, R2, RZ, 0x3c, !PT ;  /* 0x0000000203028212 */ /* 0x000fc800078e3cff */
[----:B------:R-:W-:-:S05]  /*2c4c0*/  @!P0 LOP3.LUT R3, R3, R2, RZ, 0x3c, !PT ;  /* 0x0000000203038212 */ /* 0x000fca00078e3cff */
[----:B------:R-:W-:Y:S01]  /*2c4d0*/  @!PT LDS RZ, [RZ] ;  /* 0x00000000fffff984 */ /* 0x000fe20000000800 */
[----:B------:R-:W-:Y:S01]  /*2c4e0*/  @!PT LDS RZ, [RZ] ;  /* 0x00000000fffff984 */ /* 0x000fe20000000800 */
[----:B------:R-:W-:Y:S01]  /*2c4f0*/  @!PT LDS RZ, [RZ] ;  /* 0x00000000fffff984 */ /* 0x000fe20000000800 */
[----:B------:R-:W-:Y:S04]  /*2c500*/  @!P0 LDGSTS.E.BYPASS.LTC128B.128 [R9+0x14400], desc[UR50][R2.64], !P3 ;  /* 0x1440000002098fae */ /* 0x000fe8000d901d72 */
[----:B------:R-:W-:Y:S04]  /*2c510*/  @!P0 LDGSTS.E.BYPASS.LTC128B.128 [R9+0x16400], desc[UR50][R2.64+0x40], !P2 ;  /* 0x1640004002098fae */ /* 0x000fe8000d101d72 */
[----:B------:R0:W-:Y:S01]  /*2c520*/  @!P0 LDGSTS.E.BYPASS.LTC128B.128 [R9+0x18400], desc[UR50][R2.64+0x80], !P1 ;  /* 0x1840008002098fae */ /* 0x0001e2000c901d72 */
[----:B------:R-:W-:Y:S01]  /*2c530*/  ISETP.GE.AND P0, PT, R7, R6, PT ;  /* 0x000000060700720c */ /* 0x000fe20003f06270 */
[----:B0-----:R-:W-:-:S12]  /*2c540*/  IMAD.MOV.U32 R2, RZ, RZ, R14 ;  /* 0x000000ffff027224 */ /* 0x001fd800078e000e */
[----:B------:R-:W-:Y:S05]  /*2c550*/  WARPSYNC.COLLECTIVE R15, `(.L_x_906) ;  /* 0x000000000f087348 */ /* 0x000fea0003c00000 */
[----:B------:R0:W1:Y:S02]  /*2c560*/  SHFL.IDX P6, R14, R13, R12, R11 ;  /* 0x0000000c0d0e7389 */ /* 0x00006400000c000b */
[----:B01----:R-:W-:Y:S01]  /*2c570*/  ENDCOLLECTIVE ;  /* 0x000000000000791b */ /* 0x003fe20003800000 */
.L_x_906:
[----:B------:R-:W-:Y:S01]  /*2c580*/  MOV R13, R4 ;  /* 0x00000004000d7202 */ /* 0x000fe20000000f00 */
[----:B------:R-:W-:Y:S02]  /*2c590*/  IMAD.MOV.U32 R12, RZ, RZ, 0x2 ;  /* 0x00000002ff0c7424 */ /* 0x000fe400078e00ff */
[----:B------:R-:W-:-:S07]  /*2c5a0*/  IMAD.MOV.U32 R3, RZ, RZ, R14 ;  /* 0x000000ffff037224 */ /* 0x000fce00078e000e */
[----:B------:R-:W-:Y:S05]  /*2c5b0*/  WARPSYNC.COLLECTIVE R15, `(.L_x_907) ;  /* 0x000000000f087348 */ /* 0x000fea0003c00000 */
[----:B------:R0:W1:Y:S02]  /*2c5c0*/  SHFL.IDX P6, R14, R13, R12, R11 ;  /* 0x0000000c0d0e7389 */ /* 0x00006400000c000b */
[----:B01----:R-:W-:Y:S01]  /*2c5d0*/  ENDCOLLECTIVE ;  /* 0x000000000000791b */ /* 0x003fe20003800000 */
.L_x_907:
[----:B------:R-:W-:-:S05]  /*2c5e0*/  @!P0 IADD3 R3, P4, R20, R3, RZ ;  /* 0x0000000314038210 */ /* 0x000fca0007f9e0ff */
[----:B------:R-:W-:-:S05]  /*2c5f0*/  @!P0 IMAD.X R2, RZ, RZ, R2, P4 ;  /* 0x000000ffff028224 */ /* 0x000fca00020e0602 */
[----:B------:R-:W-:Y:S01]  /*2c600*/  @!P0 LOP3.LUT R3, R3, R2, RZ, 0x3c, !PT ;  /* 0x0000000203038212 */ /* 0x000fe200078e3cff */
[----:B------:R-:W-:-:S03]  /*2c610*/  IMAD.MOV.U32 R13, RZ, RZ, R5 ;  /* 0x000000ffff0d7224 */ /* 0x000fc600078e0005 */
[----:B------:R-:W-:-:S04]  /*2c620*/  @!P0 LOP3.LUT R2, R3, R2, RZ, 0x3c, !PT ;  /* 0x0000000203028212 */ /* 0x000fc800078e3cff */
[----:B------:R-:W-:-:S05]  /*2c630*/  @!P0 LOP3.LUT R3, R3, R2, RZ, 0x3c, !PT ;  /* 0x0000000203038212 */ /* 0x000fca00078e3cff */
[----:B------:R-:W-:Y:S01]  /*2c640*/  @!PT LDS RZ, [RZ] ;  /* 0x00000000fffff984 */ /* 0x000fe20000000800 */
[----:B------:R-:W-:Y:S01]  /*2c650*/  @!PT LDS RZ, [RZ] ;  /* 0x00000000fffff984 */ /* 0x000fe20000000800 */
[----:B------:R-:W-:Y:S01]  /*2c660*/  @!PT LDS RZ, [RZ] ;  /* 0x00000000fffff984 */ /* 0x000fe20000000800 */
[----:B------:R-:W-:Y:S04]  /*2c670*/  @!P0 LDGSTS.E.BYPASS.LTC128B.128 [R9+0x14c00], desc[UR50][R2.64], !P3 ;  /* 0x14c0000002098fae */ /* 0x000fe8000d901d72 */
[----:B------:R-:W-:Y:S04]  /*2c680*/  @!P0 LDGSTS.E.BYPASS.LTC128B.128 [R9+0x16c00], desc[UR50][R2.64+0x40], !P2 ;  /* 0x16c0004002098fae */ /* 0x000fe8000d101d72 */
[----:B------:R0:W-:Y:S02]  /*2c690*/  @!P0 LDGSTS.E.BYPASS.LTC128B.128 [R9+0x18c00], desc[UR50][R2.64+0x80], !P1 ;  /* 0x18c0008002098fae */ /* 0x0001e4000c901d72 */
[----:B0-----:R-:W-:-:S05]  /*2c6a0*/  VIADD R2, R0, 0x40 ;  /* 0x0000004000027836 */ /* 0x001fca0000000000 */
[----:B------:R-:W-:Y:S01]  /*2c6b0*/  ISETP.GE.AND P0, PT, R2, R6, PT ;  /* 0x000000060200720c */ /* 0x000fe20003f06270 */
[----:B------:R-:W-:-:S12]  /*2c6c0*/  IMAD.MOV.U32 R2, RZ, RZ, R14 ;  /* 0x000000ffff027224 */ /* 0x000fd800078e000e */
[----:B------:R-:W-:Y:S05]  /*2c6d0*/  WARPSYNC.COLLECTIVE R15, `(.L_x_908) ;  /* 0x000000000f087348 */ /* 0x000fea0003c00000 */
[----:B------:R0:W1:Y:S02]  /*2c6e0*/  SHFL.IDX P6, R14, R13, R12, R11 ;  /* 0x0000000c0d0e7389 */ /* 0x00006400000c000b */
[----:B01----:R-:W-:Y:S01]  /*2c6f0*/  ENDCOLLECTIVE ;  /* 0x000000000000791b */ /* 0x003fe20003800000 */
.L_x_908:
[----:B------:R-:W-:Y:S02]  /*2c700*/  IMAD.MOV.U32 R13, RZ, RZ, R4 ;  /* 0x000000ffff0d7224 */ /* 0x000fe400078e0004 */
[----:B------:R-:W-:Y:S01]  /*2c710*/  IMAD.MOV.U32 R12, RZ, RZ, 0x3 ;  /* 0x00000003ff0c7424 */ /* 0x000fe200078e00ff */
[----:B------:R-:W-:-:S07]  /*2c720*/  MOV R3, R14 ;  /* 0x0000000e00037202 */ /* 0x000fce0000000f00 */
[----:B------:R-:W-:Y:S05]  /*2c730*/  WARPSYNC.COLLECTIVE R15, `(.L_x_909) ;  /* 0x000000000f087348 */ /* 0x000fea0003c00000 */
[----:B------:R0:W1:Y:S02]  /*2c740*/  SHFL.IDX P6, R14, R13, R12, R11 ;  /* 0x0000000c0d0e7389 */ /* 0x00006400000c000b */
[----:B01----:R-:W-:Y:S01]  /*2c750*/  ENDCOLLECTIVE ;  /* 0x000000000000791b */ /* 0x003fe20003800000 */
.L_x_909:
[----:B------:R-:W-:-:S05]  /*2c760*/  @!P0 IADD3 R3, P4, R20, R3, RZ ;  /* 0x0000000314038210 */ /* 0x000fca0007f9e0ff */
[----:B------:R-:W-:-:S05]  /*2c770*/  @!P0 IMAD.X R2, RZ, RZ, R2, P4 ;  /* 0x000000ffff028224 */ /* 0x000fca00020e0602 */
[----:B------:R-:W-:Y:S01]  /*2c780*/  @!P0 LOP3.LUT R3, R3, R2, RZ, 0x3c, !PT ;  /* 0x0000000203038212 */ /* 0x000fe200078e3cff */
[----:B------:R-:W-:-:S03]  /*2c790*/  IMAD.MOV.U32 R13, RZ, RZ, R5 ;  /* 0x000000ffff0d7224 */ /* 0x000fc600078e0005 */
[----:B------:R-:W-:-:S04]  /*2c7a0*/  @!P0 LOP3.LUT R2, R3, R2, RZ, 0x3c, !PT ;  /* 0x0000000203028212 */ /* 0x000fc800078e3cff */
[----:B------:R-:W-:Y:S02]  /*2c7b0*/  @!P0 LOP3.LUT R3, R3, R2, RZ, 0x3c, !PT ;  /* 0x0000000203038212 */ /* 0x000fe400078e3cff */
[----:B------:R-:W-:-:S03]  /*2c7c0*/  MOV R4, R14 ;  /* 0x0000000e00047202 */ /* 0x000fc60000000f00 */
[----:B------:R-:W-:Y:S01]  /*2c7d0*/  @!PT LDS RZ, [RZ] ;  /* 0x00000000fffff984 */ /* 0x000fe20000000800 */
[----:B------:R-:W-:Y:S01]  /*2c7e0*/  @!PT LDS RZ, [RZ] ;  /* 0x00000000fffff984 */ /* 0x000fe20000000800 */
[----:B------:R-:W-:Y:S01]  /*2c7f0*/  @!PT LDS RZ, [RZ] ;  /* 0x00000000fffff984 */ /* 0x000fe20000000800 */
[----:B------:R0:W-:Y:S04]  /*2c800*/  @!P0 LDGSTS.E.BYPASS.LTC128B.128 [R9+0x15400], desc[UR50][R2.64], !P3 ;  /* 0x1540000002098fae */ /* 0x0001e8000d901d72 */
[----:B0-----:R-:W-:Y:S05]  /*2c810*/  WARPSYNC.COLLECTIVE R15, `(.L_x_910) ;  /* 0x000000000f087348 */ /* 0x001fea0003c00000 */
[----:B------:R1:W2:Y:S02]  /*2c820*/  SHFL.IDX P6, R14, R13, R12, R11 ;  /* 0x0000000c0d0e7389 */ /* 0x0002a400000c000b */
[----:B012---:R-:W-:Y:S01]  /*2c830*/  ENDCOLLECTIVE ;  /* 0x000000000000791b */ /* 0x007fe20003800000 */
.L_x_910:
[----:B------:R-:W-:Y:S01]  /*2c840*/  @!PT LDS RZ, [RZ] ;  /* 0x00000000fffff984 */ /* 0x000fe20000000800 */
[----:B------:R-:W-:Y:S01]  /*2c850*/  @!PT LDS RZ, [RZ] ;  /* 0x00000000fffff984 */ /* 0x000fe20000000800 */
[----:B------:R-:W-:Y:S01]  /*2c860*/  @!PT LDS RZ, [RZ] ;  /* 0x00000000fffff984 */ /* 0x000fe20000000800 */
[----:B------:R-:W-:Y:S04]  /*2c870*/  @!P0 LDGSTS.E.BYPASS.LTC128B.128 [R9+0x17400], desc[UR50][R2.64+0x40], !P2 ;  /* 0x1740004002098fae */ /* 0x000fe8000d101d72 */
[----:B------:R0:W-:Y:S02]  /*2c880*/  @!P0 LDGSTS.E.BYPASS.LTC128B.128 [R9+0x19400], desc[UR50][R2.64+0x80], !P1 ;  /* 0x1940008002098fae */ /* 0x0001e4000c901d72 */
[----:B0-----:R-:W-:Y:S01]  /*2c890*/  IMAD.MOV.U32 R2, RZ, RZ, R14 ;  /* 0x000000ffff027224 */ /* 0x001fe200078e000e */
[----:B------:R-:W-:Y:S06]  /*2c8a0*/  BRA `(.L_x_911) ;  /* 0xffffff9000c87947 */ /* 0x000fec000383ffff */
.L_x_711:
[----:B-1----:R1:W2:Y:S02]  /*2c8b0*/  SYNCS.PHASECHK.TRANS64.TRYWAIT P0, [R22+URZ+0x29820], R3 ;  /* 0x02982003160075a7 */ /* 0x0022a4000800017f */
[----:B--2---:R-:W-:Y:S05]  /*2c8c0*/  @!P0 NANOSLEEP.SYNCS 0x989680 ;  /* 0x009896800000895d */ /* 0x004fea0003900000 */
[----:B------:R-:W2:Y:S02]  /*2c8d0*/  @!P0 SYNCS.PHASECHK.TRANS64 P0, [R22+URZ+0x29820], R3 ;  /* 0x02982003160085a7 */ /* 0x000ea4000800007f */
[----:B--2---:R-:W-:Y:S05]  /*2c8e0*/  @!P0 BRA `(.L_x_711) ;  /* 0xfffffffc00f08947 */ /* 0x004fea000383ffff */
[----:B------:R-:W-:Y:S05]  /*2c8f0*/  BRA `(.L_x_912) ;  /* 0xffffff9400387947 */ /* 0x000fea000383ffff */
.L_x_715:
[----:B0-----:R0:W1:Y:S02]  /*2c900*/  SYNCS.PHASECHK.TRANS64.TRYWAIT P0, [R0+URZ+0x29880], R31 ;  /* 0x0298801f000075a7 */ /* 0x001064000800017f */
[----:B-1----:R-:W-:Y:S05]  /*2c910*/  @!P0 NANOSLEEP.SYNCS 0x989680 ;  /* 0x009896800000895d */ /* 0x002fea0003900000 */
[----:B------:R-:W1:Y:S02]  /*2c920*/  @!P0 SYNCS.PHASECHK.TRANS64 P0, [R0+URZ+0x29880], R31 ;  /* 0x0298801f000085a7 */ /* 0x000e64000800007f */
[----:B-1----:R-:W-:Y:S05]  /*2c930*/  @!P0 BRA `(.L_x_715) ;  /* 0xfffffffc00f08947 */ /* 0x002fea000383ffff */
[----:B------:R-:W-:Y:S05]  /*2c940*/  BRA `(.L_x_913) ;  /* 0xffffff9800587947 */ /* 0x000fea000383ffff */
.L_x_716:
[----:B------:R-:W-:Y:S01]  /*2c950*/  BSSY B0, `(.L_x_914) ;  /* 0x0000008000007945 */ /* 0x000fe20003800000 */
[----:B------:R-:W-:Y:S01]  /*2c960*/  IMAD.MOV.U32 R13, RZ, RZ, R9 ;  /* 0x000000ffff0d7224 */ /* 0x000fe200078e0009 */
[----:B------:R-:W-:Y:S01]  /*2c970*/  MOV R12, RZ ;  /* 0x000000ff000c7202 */ /* 0x000fe20000000f00 */
[----:B------:R-:W-:Y:S02]  /*2c980*/  IMAD.MOV.U32 R11, RZ, RZ, 0x1c1f ;  /* 0x00001c1fff0b7424 */ /* 0x000fe400078e00ff */
[----:B------:R-:W-:-:S07]  /*2c990*/  IMAD.MOV.U32 R15, RZ, RZ, -0x1 ;  /* 0xffffffffff0f7424 */ /* 0x000fce00078e00ff */
[----:B0-----:R-:W-:Y:S05]  /*2c9a0*/  WARPSYNC.COLLECTIVE R15, `(.L_x_915) ;  /* 0x000000000f087348 */ /* 0x001fea0003c00000 */
[----:B------:R1:W2:Y:S02]  /*2c9b0*/  SHFL.IDX P6, R14, R13, R12, R11 ;  /* 0x0000000c0d0e7389 */ /* 0x0002a400000c000b */
[----:B012---:R-:W-:Y:S01]  /*2c9c0*/  ENDCOLLECTIVE ;  /* 0x000000000000791b */ /* 0x007fe20003800000 */
.L_x_915:
[----:B------:R-:W-:Y:S05]  /*2c9d0*/  BSYNC B0 ;  /* 0x0000000000007941 */ /* 0x000fea0003800000 */
.L_x_914:
[----:B------:R0:W5:Y:S01]  /*2c9e0*/  LDL R17, [R1+0x4] ;  /* 0x0000040001117983 */ /* 0x0001620000100800 */
[----:B------:R-:W-:Y:S01]  /*2c9f0*/  MOV R13, R7 ;  /* 0x00000007000d7202 */ /* 0x000fe20000000f00 */
[----:B------:R-:W-:Y:S01]  /*2ca00*/  IMAD.MOV.U32 R12, RZ, RZ, RZ ;  /* 0x000000ffff0c7224 */ /* 0x000fe200078e00ff */
[----:B------:R-:W-:Y:S01]  /*2ca10*/  IADD3 R10, R22, R10, R37 ;  /* 0x0000000a160a7210 */ /* 0x000fe20007ffe025 */
[----:B------:R-:W1:Y:S01]  /*2ca20*/  S2R R2, SR_TID.X ;  /* 0x0000000000027919 */ /* 0x000e620000002100 */
[----:B------:R-:W-:Y:S02]  /*2ca30*/  IMAD.MOV.U32 R11, RZ, RZ, 0x1c1f ;  /* 0x00001c1fff0b7424 */ /* 0x000fe400078e00ff */
[----:B------:R-:W-:Y:S02]  /*2ca40*/  IMAD.MOV.U32 R15, RZ, RZ, -0x1 ;  /* 0xffffffffff0f7424 */ /* 0x000fe400078e00ff */
[----:B0-----:R-:W-:-:S07]  /*2ca50*/  IMAD.MOV.U32 R3, RZ, RZ, R14 ;  /* 0x000000ffff037224 */ /* 0x001fce00078e000e */
[----:B-1---5:R-:W-:Y:S05]  /*2ca60*/  WARPSYNC.COLLECTIVE R15, `(.L_x_916) ;  /* 0x000000000f087348 */ /* 0x022fea0003c00000 */
[----:B------:R0:W2:Y:S02]  /*2ca70*/  SHFL.IDX P6, R14, R13, R12, R11 ;  /* 0x0000000c0d0e7389 */ /* 0x0000a400000c000b */
[----:B012--5:R-:W-:Y:S01]  /*2ca80*/  ENDCOLLECTIVE ;  /* 0x000000000000791b */ /* 0x027fe20003800000 */
.L_x_916:
[----:B------:R-:W-:Y:S01]  /*2ca90*/  MOV R13, R9 ;  /* 0x00000009000d7202 */ /* 0x000fe20000000f00 */
[----:B------:R-:W-:Y:S01]  /*2caa0*/  IMAD.MOV.U32 R12, RZ, RZ, 0x1 ;  /* 0x00000001ff0c7424 */ /* 0x000fe200078e00ff */
[----:B------:R-:W-:Y:S01]  /*2cab0*/  SHF.L.U32 R15, R2, 0x4, RZ ;  /* 0x00000004020f7819 */ /* 0x000fe200000006ff */
[----:B------:R-:W-:-:S03]  /*2cac0*/  IMAD.MOV.U32 R2, RZ, RZ, R14 ;  /* 0x000000ffff027224 */ /* 0x000fc600078e000e */
[----:B------:R-:W-:-:S04]  /*2cad0*/  LOP3.LUT R15, R15, 0x30, RZ, 0xc0, !PT ;  /* 0x000000300f0f7812 */ /* 0x000fc800078ec0ff */
[----:B------:R-:W-:Y:S01]  /*2cae0*/  IADD3 R2, P0, R15, R2, RZ ;  /* 0x000000020f027210 */ /* 0x000fe20007f1e0ff */
[----:B------:R-:W-:-:S04]  /*2caf0*/  IMAD.MOV.U32 R15, RZ, RZ, -0x1 ;  /* 0xffffffffff0f7424 */ /* 0x000fc800078e00ff */
[----:B------:R-:W-:-:S08]  /*2cb00*/  IMAD.X R3, RZ, RZ, R3, P0 ;  /* 0x000000ffff037224 */ /* 0x000fd000000e0603 */
[----:B------:R-:W-:Y:S05]  /*2cb10*/  WARPSYNC.COLLECTIVE R15, `(.L_x_917) ;  /* 0x000000000f087348 */ /* 0x000fea0003c00000 */
[----:B------:R0:W1:Y:S02]  /*2cb20*/  SHFL.IDX P6, R14, R13, R12, R11 ;  /* 0x0000000c0d0e7389 */ /* 0x00006400000c000b */
[----:B01----:R-:W-:Y:S01]  /*2cb30*/  ENDCOLLECTIVE ;  /* 0x000000000000791b */ /* 0x003fe20003800000 */
.L_x_917:
[----:B------:R-:W-:Y:S01]  /*2cb40*/  @!PT LDS RZ, [RZ] ;  /* 0x00000000fffff984 */ /* 0x000fe20000000800 */
[----:B------:R-:W-:Y:S01]  /*2cb50*/  @!PT LDS RZ, [RZ] ;  /* 0x00000000fffff984 */ /* 0x000fe20000000800 */
[----:B------:R-:W-:Y:S01]  /*2cb60*/  @!PT LDS RZ, [RZ] ;  /* 0x00000000fffff984 */ /* 0x000fe20000000800 */
[----:B------:R-:W-:Y:S01]  /*2cb70*/  LDGSTS.E.BYPASS.LTC128B.128 [R10+0xa400], desc[UR50][R2.64], !P3 ;  /* 0x0a400000020a7fae */ /* 0x000fe2000d901d72 */
[----:B------:R-:W-:Y:S01]  /*2cb80*/  MOV R13, R7 ;  /* 0x00000007000d7202 */ /* 0x000fe20000000f00 */
[----:B------:R-:W-:-:S05]  /*2cb90*/  IMAD.IADD R17, R17, 0x1, R10 ;  /* 0x0000000111117824 */ /* 0x000fca00078e020a */
[----:B------:R0:W-:Y:S02]  /*2cba0*/  LDGSTS.E.BYPASS.LTC128B.128 [R17+0xa400], desc[UR50][R2.64+0x40], !P1 ;  /* 0x0a40004002117fae */ /* 0x0001e4000c901d72 */
[----:B0-----:R-:W0:Y:S01]  /*2cbb0*/  S2R R2, SR_TID.X ;  /* 0x0000000000027919 */ /* 0x001e220000002100 */
[----:B------:R-:W-:-:S07]  /*2cbc0*/  IMAD.MOV.U32 R3, RZ, RZ, R14 ;  /* 0x000000ffff037224 */ /* 0x000fce00078e000e */
[----:B0-----:R-:W-:Y:S05]  /*2cbd0*/  WARPSYNC.COLLECTIVE R15, `(.L_x_918) ;  /* 0x000000000f087348 */ /* 0x001fea0003c00000 */
[----:B------:R1:W2:Y:S02]  /*2cbe0*/  SHFL.IDX P6, R14, R13, R12, R11 ;  /* 0x0000000c0d0e7389 */ /* 0x0002a400000c000b */
[----:B012---:R-:W-:Y:S01]  /*2cbf0*/  ENDCOLLECTIVE ;  /* 0x000000000000791b */ /* 0x007fe20003800000 */
.L_x_918:
[----:B------:R-:W-:Y:S01]  /*2cc00*/  MOV R13, R9 ;  /* 0x00000009000d7202 */ /* 0x000fe20000000f00 */
[----:B------:R-:W-:Y:S02]  /*2cc10*/  IMAD.MOV.U32 R12, RZ, RZ, 0x2 ;  /* 0x00000002ff0c7424 */ /* 0x000fe400078e00ff */
[----:B------:R-:W-:Y:S02]  /*2cc20*/  IMAD.SHL.U32 R15, R2, 0x10, RZ ;  /* 0x00000010020f7824 */ /* 0x000fe400078e00ff */
        /* <DEDUP_REMOVED lines=8> */
.L_x_919:
[----:B------:R-:W-:Y:S01]  /*2ccb0*/  @!PT LDS RZ, [RZ] ;  /* 0x00000000fffff984 */ /* 0x000fe20000000800 */
[----:B------:R-:W-:Y:S01]  /*2ccc0*/  @!PT LDS RZ, [RZ] ;  /* 0x00000000fffff984 */ /* 0x000fe20000000800 */
[----:B------:R-:W-:Y:S01]  /*2ccd0*/  @!PT LDS RZ, [RZ] ;  /* 0x00000000fffff984 */ /* 0x000fe20000000800 */
[----:B------:R-:W-:Y:S04]  /*2cce0*/  LDGSTS.E.BYPASS.LTC128B.128 [R10+0xb400], desc[UR50][R2.64], !P3 ;  /* 0x0b400000020a7fae */ /* 0x000fe8000d901d72 */
[----:B------:R0:W-:Y:S01]  /*2ccf0*/  LDGSTS.E.BYPASS.LTC128B.128 [R17+0xb400], desc[UR50][R2.64+0x40], !P1 ;  /* 0x0b40004002117fae */ /* 0x0001e2000c901d72 */
[----:B------:R-:W-:Y:S01]  /*2cd00*/  MOV R13, R7 ;  /* 0x00000007000d7202 */ /* 0x000fe20000000f00 */
[----:B0-----:R-:W0:Y:S01]  /*2cd10*/  S2R R2, SR_TID.X ;  /* 0x0000000000027919 */ /* 0x001e220000002100 */
[----:B------:R-:W-:-:S07]  /*2cd20*/  IMAD.MOV.U32 R3, RZ, RZ, R14 ;  /* 0x000000ffff037224 */ /* 0x000fce00078e000e */
[----:B0-----:R-:W-:Y:S05]  /*2cd30*/  WARPSYNC.COLLECTIVE R15, `(.L_x_920) ;  /* 0x000000000f087348 */ /* 0x001fea0003c00000 */
[----:B------:R1:W2:Y:S02]  /*2cd40*/  SHFL.IDX P6, R14, R13, R12, R11 ;  /* 0x0000000c0d0e7389 */ /* 0x0002a400000c000b */
[----:B012---:R-:W-:Y:S01]  /*2cd50*/  ENDCOLLECTIVE ;  /* 0x000000000000791b */ /* 0x007fe20003800000 */
.L_x_920:
        /* <DEDUP_REMOVED lines=11> */
.L_x_921:
        /* <DEDUP_REMOVED lines=11> */
.L_x_922:
[----:B------:R-:W-:Y:S01]  /*2cec0*/  MOV R13, R24 ;  /* 0x00000018000d7202 */ /* 0x000fe20000000f00 */
[----:B------:R-:W-:Y:S02]  /*2ced0*/  IMAD.MOV.U32 R12, RZ, RZ, RZ ;  /* 0x000000ffff0c7224 */ /* 0x000fe400078e00ff */
[----:B------:R-:W-:-:S07]  /*2cee0*/  IMAD.MOV.U32 R2, RZ, RZ, R14 ;  /* 0x000000ffff027224 */ /* 0x000fce00078e000e */
[----:B------:R-:W-:Y:S05]  /*2cef0*/  WARPSYNC.COLLECTIVE R15, `(.L_x_923) ;  /* 0x000000000f087348 */ /* 0x000fea0003c00000 */
[----:B------:R0:W1:Y:S02]  /*2cf00*/  SHFL.IDX P6, R14, R13, R12, R11 ;  /* 0x0000000c0d0e7389 */ /* 0x00006400000c000b */
[----:B01----:R-:W-:Y:S01]  /*2cf10*/  ENDCOLLECTIVE ;  /* 0x000000000000791b */ /* 0x003fe20003800000 */
.L_x_923:
[----:B------:R-:W-:-:S05]  /*2cf20*/  IMAD.SHL.U32 R3, R3, 0x10, RZ ;  /* 0x0000001003037824 */ /* 0x000fca00078e00ff */
[----:B------:R-:W-:-:S04]  /*2cf30*/  LOP3.LUT R3, R3, 0x30, RZ, 0xc0, !PT ;  /* 0x0000003003037812 */ /* 0x000fc800078ec0ff */
[----:B------:R-:W-:Y:S01]  /*2cf40*/  IADD3 R2, P0, R3, R2, RZ ;  /* 0x0000000203027210 */ /* 0x000fe20007f1e0ff */
[----:B------:R-:W-:-:S04]  /*2cf50*/  IMAD.MOV.U32 R13, RZ, RZ, R25 ;  /* 0x000000ffff0d7224 */ /* 0x000fc800078e0019 */
[----:B------:R-:W-:-:S05]  /*2cf60*/  IMAD.X R3, RZ, RZ, R9, P0 ;  /* 0x000000ffff037224 */ /* 0x000fca00000e0609 */
[----:B------:R-:W-:Y:S01]  /*2cf70*/  @!PT LDS RZ, [RZ] ;  /* 0x00000000fffff984 */ /* 0x000fe20000000800 */
[----:B------:R-:W-:Y:S01]  /*2cf80*/  @!PT LDS RZ, [RZ] ;  /* 0x00000000fffff984 */ /* 0x000fe20000000800 */
[----:B------:R-:W-:Y:S01]  /*2cf90*/  @!PT LDS RZ, [RZ] ;  /* 0x00000000fffff984 */ /* 0x000fe20000000800 */
[----:B------:R0:W-:Y:S01]  /*2cfa0*/  LDGSTS.E.BYPASS.LTC128B.128 [R10+0xd400], desc[UR50][R2.64], !P3 ;  /* 0x0d400000020a7fae */ /* 0x0001e2000d901d72 */
[----:B------:R-:W-:-:S03]  /*2cfb0*/  IMAD.MOV.U32 R24, RZ, RZ, R14 ;  /* 0x000000ffff187224 */ /* 0x000fc600078e000e */
[----:B------:R0:W-:Y:S04]  /*2cfc0*/  LDGSTS.E.BYPASS.LTC128B.128 [R17+0xd400], desc[UR50][R2.64+0x40], !P1 ;  /* 0x0d40004002117fae */ /* 0x0001e8000c901d72 */
[----:B0-----:R-:W-:Y:S05]  /*2cfd0*/  WARPSYNC.COLLECTIVE R15, `(.L_x_924) ;  /* 0x000000000f087348 */ /* 0x001fea0003c00000 */
[----:B------:R1:W2:Y:S02]  /*2cfe0*/  SHFL.IDX P6, R14, R13, R12, R11 ;  /* 0x0000000c0d0e7389 */ /* 0x0002a400000c000b */
[----:B012---:R-:W-:Y:S01]  /*2cff0*/  ENDCOLLECTIVE ;  /* 0x000000000000791b */ /* 0x007fe20003800000 */
.L_x_924:
[----:B------:R-:W-:Y:S01]  /*2d000*/  MOV R2, R14 ;  /* 0x0000000e00027202 */ /* 0x000fe20000000f00 */
[----:B------:R-:W-:Y:S06]  /*2d010*/  BRA `(.L_x_925) ;  /* 0xffffff9400cc7947 */ /* 0x000fec000383ffff */
.L_x_721:
[----:B---3--:R3:W4:Y:S02]  /*2d020*/  SYNCS.PHASECHK.TRANS64.TRYWAIT P0, [R0+URZ+0x29840], R31 ;  /* 0x0298401f000075a7 */ /* 0x008724000800017f */
[----:B----4-:R-:W-:Y:S05]  /*2d030*/  @!P0 NANOSLEEP.SYNCS 0x989680 ;  /* 0x009896800000895d */ /* 0x010fea0003900000 */
[----:B------:R-:W4:Y:S02]  /*2d040*/  @!P0 SYNCS.PHASECHK.TRANS64 P0, [R0+URZ+0x29840], R31 ;  /* 0x0298401f000085a7 */ /* 0x000f24000800007f */
[----:B----4-:R-:W-:Y:S05]  /*2d050*/  @!P0 BRA `(.L_x_721) ;  /* 0xfffffffc00f08947 */ /* 0x010fea000383ffff */
[----:B------:R-:W-:Y:S05]  /*2d060*/  BRA `(.L_x_926) ;  /* 0xffffff98002c7947 */ /* 0x000fea000383ffff */
.L_x_722:
[----:B------:R-:W-:Y:S01]  /*2d070*/  BSSY B0, `(.L_x_927) ;  /* 0x0000008000007945 */ /* 0x000fe20003800000 */
[----:B------:R-:W-:Y:S01]  /*2d080*/  IMAD.MOV.U32 R13, RZ, RZ, R6 ;  /* 0x000000ffff0d7224 */ /* 0x000fe200078e0006 */
[----:B------:R-:W-:Y:S01]  /*2d090*/  MOV R15, 0xffffffff ;  /* 0xffffffff000f7802 */ /* 0x000fe20000000f00 */
[----:B------:R-:W-:Y:S02]  /*2d0a0*/  IMAD.MOV.U32 R12, RZ, RZ, RZ ;  /* 0x000000ffff0c7224 */ /* 0x000fe400078e00ff */
[----:B------:R-:W-:-:S07]  /*2d0b0*/  IMAD.MOV.U32 R11, RZ, RZ, 0x1c1f ;  /* 0x00001c1fff0b7424 */ /* 0x000fce00078e00ff */
[----:B-123--:R-:W-:Y:S05]  /*2d0c0*/  WARPSYNC.COLLECTIVE R15, `(.L_x_928) ;  /* 0x000000000f087348 */ /* 0x00efea0003c00000 */
[----:B------:R0:W4:Y:S02]  /*2d0d0*/  SHFL.IDX P6, R14, R13, R12, R11 ;  /* 0x0000000c0d0e7389 */ /* 0x00012400000c000b */
[----:B01234-:R-:W-:Y:S01]  /*2d0e0*/  ENDCOLLECTIVE ;  /* 0x000000000000791b */ /* 0x01ffe20003800000 */
.L_x_928:
[----:B------:R-:W-:Y:S05]  /*2d0f0*/  BSYNC B0 ;  /* 0x0000000000007941 */ /* 0x000fea0003800000 */
.L_x_927:
[----:B------:R-:W-:Y:S01]  /*2d100*/  IMAD.MOV.U32 R13, RZ, RZ, R4 ;  /* 0x000000ffff0d7224 */ /* 0x000fe200078e0004 */
[----:B------:R-:W-:Y:S01]  /*2d110*/  MOV R11, 0x1c1f ;  /* 0x00001c1f000b7802 */ /* 0x000fe20000000f00 */
[----:B------:R-:W-:Y:S01]  /*2d120*/  IMAD.MOV.U32 R12, RZ, RZ, RZ ;  /* 0x000000ffff0c7224 */ /* 0x000fe200078e00ff */
[----:B------:R-:W-:Y:S01]  /*2d130*/  IADD3 R7, R22, R7, RZ ;  /* 0x0000000716077210 */ /* 0x000fe20007ffe0ff */
[----:B------:R-:W-:Y:S02]  /*2d140*/  IMAD.MOV.U32 R15, RZ, RZ, -0x1 ;  /* 0xffffffffff0f7424 */ /* 0x000fe400078e00ff */
[----:B------:R-:W-:-:S07]  /*2d150*/  IMAD.MOV.U32 R3, RZ, RZ, R14 ;  /* 0x000000ffff037224 */ /* 0x000fce00078e000e */
[----:B------:R-:W-:Y:S05]  /*2d160*/  WARPSYNC.COLLECTIVE R15, `(.L_x_929) ;  /* 0x000000000f087348 */ /* 0x000fea0003c00000 */
[----:B------:R0:W1:Y:S02]  /*2d170*/  SHFL.IDX P6, R14, R13, R12, R11 ;  /* 0x0000000c0d0e7389 */ /* 0x00006400000c000b */
[----:B01----:R-:W-:Y:S01]  /*2d180*/  ENDCOLLECTIVE ;  /* 0x000000000000791b */ /* 0x003fe20003800000 */
.L_x_929:
[----:B------:R-:W-:Y:S02]  /*2d190*/  IMAD.MOV.U32 R13, RZ, RZ, R6 ;  /* 0x000000ffff0d7224 */ /* 0x000fe400078e0006 */
[----:B------:R-:W-:Y:S02]  /*2d1a0*/  IMAD.MOV.U32 R12, RZ, RZ, 0x1 ;  /* 0x00000001ff0c7424 */ /* 0x000fe400078e00ff */
[----:B------:R-:W-:-:S07]  /*2d1b0*/  IMAD.MOV.U32 R2, RZ, RZ, R14 ;  /* 0x000000ffff027224 */ /* 0x000fce00078e000e */
[----:B------:R-:W-:Y:S05]  /*2d1c0*/  WARPSYNC.COLLECTIVE R15, `(.L_x_930) ;  /* 0x000000000f087348 */ /* 0x000fea0003c00000 */
[----:B------:R0:W1:Y:S02]  /*2d1d0*/  SHFL.IDX P6, R14, R13, R12, R11 ;  /* 0x0000000c0d0e7389 */ /* 0x00006400000c000b */
[----:B01----:R-:W-:Y:S01]  /*2d1e0*/  ENDCOLLECTIVE ;  /* 0x000000000000791b */ /* 0x003fe20003800000 */
.L_x_930:
[----:B------:R-:W-:-:S05]  /*2d1f0*/  IADD3 R2, P0, R10, R2, RZ ;  /* 0x000000020a027210 */ /* 0x000fca0007f1e0ff */
[----:B------:R-:W-:-:S05]  /*2d200*/  IMAD.X R3, RZ, RZ, R3, P0 ;  /* 0x000000ffff037224 */ /* 0x000fca00000e0603 */
[----:B------:R-:W-:Y:S01]  /*2d210*/  @!PT LDS RZ, [RZ] ;  /* 0x00000000fffff984 */ /* 0x000fe20000000800 */
[----:B------:R-:W-:Y:S01]  /*2d220*/  @!PT LDS RZ, [RZ] ;  /* 0x00000000fffff984 */ /* 0x000fe20000000800 */
[----:B------:R-:W-:Y:S01]  /*2d230*/  @!PT LDS RZ, [RZ] ;  /* 0x00000000fffff984 */ /* 0x000fe20000000800 */
[----:B------:R-:W-:Y:S01]  /*2d240*/  LDGSTS.E.BYPASS.LTC128B.128 [R7+0x1a400], desc[UR50][R2.64], !P4 ;  /* 0x1a40000002077fae */ /* 0x000fe2000e101d72 */
[----:B------:R-:W-:-:S03]  /*2d250*/  MOV R13, R4 ;  /* 0x00000004000d7202 */ /* 0x000fc60000000f00 */
[----:B------:R-:W-:Y:S04]  /*2d260*/  LDGSTS.E.BYPASS.LTC128B.128 [R7+0x1cc00], desc[UR50][R2.64+0x40], !P3 ;  /* 0x1cc0004002077fae */ /* 0x000fe8000d901d72 */
[----:B------:R0:W-:Y:S02]  /*2d270*/  LDGSTS.E.BYPASS.LTC128B.128 [R7+0x1f400], desc[UR50][R2.64+0x80], !P1 ;  /* 0x1f40008002077fae */ /* 0x0001e4000c901d72 */
[----:B0-----:R-:W-:-:S07]  /*2d280*/  IMAD.MOV.U32 R3, RZ, RZ, R14 ;  /* 0x000000ffff037224 */ /* 0x001fce00078e000e */
[----:B------:R-:W-:Y:S05]  /*2d290*/  WARPSYNC.COLLECTIVE R15, `(.L_x_931) ;  /* 0x000000000f087348 */ /* 0x000fea0003c00000 */
[----:B------:R0:W1:Y:S02]  /*2d2a0*/  SHFL.IDX P6, R14, R13, R12, R11 ;  /* 0x0000000c0d0e7389 */ /* 0x00006400000c000b */
[----:B01----:R-:W-:Y:S01]  /*2d2b0*/  ENDCOLLECTIVE ;  /* 0x000000000000791b */ /* 0x003fe20003800000 */
.L_x_931:
[----:B------:R-:W-:Y:S01]  /*2d2c0*/  IMAD.MOV.U32 R13, RZ, RZ, R6 ;  /* 0x000000ffff0d7224 */ /* 0x000fe200078e0006 */
[----:B------:R-:W-:Y:S01]  /*2d2d0*/  MOV R12, 0x2 ;  /* 0x00000002000c7802 */ /* 0x000fe20000000f00 */
[----:B------:R-:W-:-:S07]  /*2d2e0*/  IMAD.MOV.U32 R2, RZ, RZ, R14 ;  /* 0x000000ffff027224 */ /* 0x000fce00078e000e */
[----:B------:R-:W-:Y:S05]  /*2d2f0*/  WARPSYNC.COLLECTIVE R15, `(.L_x_932) ;  /* 0x000000000f087348 */ /* 0x000fea0003c00000 */
[----:B------:R0:W1:Y:S02]  /*2d300*/  SHFL.IDX P6, R14, R13, R12, R11 ;  /* 0x0000000c0d0e7389 */ /* 0x00006400000c000b */
[----:B01----:R-:W-:Y:S01]  /*2d310*/  ENDCOLLECTIVE ;  /* 0x000000000000791b */ /* 0x003fe20003800000 */
.L_x_932:
        /* <DEDUP_REMOVED lines=13> */
.L_x_933:
[----:B------:R-:W-:Y:S02]  /*2d3f0*/  IMAD.MOV.U32 R13, RZ, RZ, R6 ;  /* 0x000000ffff0d7224 */ /* 0x000fe400078e0006 */
[----:B------:R-:W-:Y:S02]  /*2d400*/  IMAD.MOV.U32 R12, RZ, RZ, 0x3 ;  /* 0x00000003ff0c7424 */ /* 0x000fe400078e00ff */
[----:B------:R-:W-:-:S07]  /*2d410*/  IMAD.MOV.U32 R2, RZ, RZ, R14 ;  /* 0x000000ffff027224 */ /* 0x000fce00078e000e */
[----:B------:R-:W-:Y:S05]  /*2d420*/  WARPSYNC.COLLECTIVE R15, `(.L_x_934) ;  /* 0x000000000f087348 */ /* 0x000fea0003c00000 */
[----:B------:R0:W1:Y:S02]  /*2d430*/  SHFL.IDX P6, R14, R13, R12, R11 ;  /* 0x0000000c0d0e7389 */ /* 0x00006400000c000b */
[----:B01----:R-:W-:Y:S01]  /*2d440*/  ENDCOLLECTIVE ;  /* 0x000000000000791b */ /* 0x003fe20003800000 */
.L_x_934:
[----:B------:R-:W-:-:S04]  /*2d450*/  IADD3 R2, P0, R10, R2, RZ ;  /* 0x000000020a027210 */ /* 0x000fc80007f1e0ff */
[----:B------:R-:W-:-:S05]  /*2d460*/  IADD3.X R3, RZ, R9, RZ, P0, !PT ;  /* 0x00000009ff037210 */ /* 0x000fca00007fe4ff */
[----:B------:R-:W-:Y:S01]  /*2d470*/  @!PT LDS RZ, [RZ] ;  /* 0x00000000fffff984 */ /* 0x000fe20000000800 */
[----:B------:R-:W-:Y:S01]  /*2d480*/  @!PT LDS RZ, [RZ] ;  /* 0x00000000fffff984 */ /* 0x000fe20000000800 */
[----:B------:R-:W-:Y:S01]  /*2d490*/  @!PT LDS RZ, [RZ] ;  /* 0x00000000fffff984 */ /* 0x000fe20000000800 */
[----:B------:R0:W-:Y:S01]  /*2d4a0*/  LDGSTS.E.BYPASS.LTC128B.128 [R7+0x1b400], desc[UR50][R2.64], !P4 ;  /* 0x1b40000002077fae */ /* 0x0001e2000e101d72 */
[----:B------:R-:W-:-:S03]  /*2d4b0*/  MOV R13, R4 ;  /* 0x00000004000d7202 */ /* 0x000fc60000000f00 */
[----:B------:R0:W-:Y:S04]  /*2d4c0*/  LDGSTS.E.BYPASS.LTC128B.128 [R7+0x1dc00], desc[UR50][R2.64+0x40], !P3 ;  /* 0x1dc0004002077fae */ /* 0x0001e8000d901d72 */
[----:B------:R0:W-:Y:S01]  /*2d4d0*/  LDGSTS.E.BYPASS.LTC128B.128 [R7+0x20400], desc[UR50][R2.64+0x80], !P1 ;  /* 0x2040008002077fae */ /* 0x0001e2000c901d72 */
[----:B------:R-:W-:-:S07]  /*2d4e0*/  IMAD.MOV.U32 R9, RZ, RZ, R14 ;  /* 0x000000ffff097224 */ /* 0x000fce00078e000e */
[----:B0-----:R-:W-:Y:S05]  /*2d4f0*/  WARPSYNC.COLLECTIVE R15, `(.L_x_935) ;  /* 0x000000000f087348 */ /* 0x001fea0003c00000 */
[----:B------:R1:W2:Y:S02]  /*2d500*/  SHFL.IDX P6, R14, R13, R12, R11 ;  /* 0x0000000c0d0e7389 */ /* 0x0002a400000c000b */
[----:B012---:R-:W-:Y:S01]  /*2d510*/  ENDCOLLECTIVE ;  /* 0x000000000000791b */ /* 0x007fe20003800000 */
.L_x_935:
[----:B------:R-:W-:Y:S01]  /*2d520*/  IMAD.MOV.U32 R13, RZ, RZ, R8 ;  /* 0x000000ffff0d7224 */ /* 0x000fe200078e0008 */
[----:B------:R-:W-:Y:S01]  /*2d530*/  MOV R12, RZ ;  /* 0x000000ff000c7202 */ /* 0x000fe20000000f00 */
[----:B------:R-:W-:-:S07]  /*2d540*/  IMAD.MOV.U32 R2, RZ, RZ, R14 ;  /* 0x000000ffff027224 */ /* 0x000fce00078e000e */
[----:B------:R-:W-:Y:S05]  /*2d550*/  WARPSYNC.COLLECTIVE R15, `(.L_x_936) ;  /* 0x000000000f087348 */ /* 0x000fea0003c00000 */
[----:B------:R0:W1:Y:S02]  /*2d560*/  SHFL.IDX P6, R14, R13, R12, R11 ;  /* 0x0000000c0d0e7389 */ /* 0x00006400000c000b */
[----:B01----:R-:W-:Y:S01]  /*2d570*/  ENDCOLLECTIVE ;  /* 0x000000000000791b */ /* 0x003fe20003800000 */
.L_x_936:
        /* <DEDUP_REMOVED lines=13> */
.L_x_937:
[----:B------:R-:W-:Y:S01]  /*2d650*/  IMAD.MOV.U32 R2, RZ, RZ, R14 ;  /* 0x000000ffff027224 */ /* 0x000fe200078e000e */
[----:B------:R-:W-:Y:S06]  /*2d660*/  BRA `(.L_x_938) ;  /* 0xffffff9400cc7947 */ /* 0x000fec000383ffff */
.L_x_727:
[----:B--2---:R2:W3:Y:S02]  /*2d670*/  SYNCS.PHASECHK.TRANS64.TRYWAIT P0, [R3+URZ+0x29870], R0 ;  /* 0x02987000030075a7 */ /* 0x0044e4000800017f */
[----:B---3--:R-:W-:Y:S05]  /*2d680*/  @!P0 NANOSLEEP.SYNCS 0x989680 ;  /* 0x009896800000895d */ /* 0x008fea0003900000 */
[----:B------:R-:W3:Y:S02]  /*2d690*/  @!P0 SYNCS.PHASECHK.TRANS64 P0, [R3+URZ+0x29870], R0 ;  /* 0x02987000030085a7 */ /* 0x000ee4000800007f */
[----:B---3--:R-:W-:Y:S05]  /*2d6a0*/  @!P0 BRA `(.L_x_727) ;  /* 0xfffffffc00f08947 */ /* 0x008fea000383ffff */
[----:B------:R-:W-:Y:S05]  /*2d6b0*/  BRA `(.L_x_939) ;  /* 0xffffff9800387947 */ /* 0x000fea000383ffff */
.L_x_729:
[----:B--2---:R2:W3:Y:S02]  /*2d6c0*/  SYNCS.PHASECHK.TRANS64.TRYWAIT P0, [R3+URZ+0x29860], R0 ;  /* 0x02986000030075a7 */ /* 0x0044e4000800017f */
[----:B---3--:R-:W-:Y:S05]  /*2d6d0*/  @!P0 NANOSLEEP.SYNCS 0x989680 ;  /* 0x009896800000895d */ /* 0x008fea0003900000 */
[----:B------:R-:W3:Y:S02]  /*2d6e0*/  @!P0 SYNCS.PHASECHK.TRANS64 P0, [R3+URZ+0x29860], R0 ;  /* 0x02986000030085a7 */ /* 0x000ee4000800007f */
[----:B---3--:R-:W-:Y:S05]  /*2d6f0*/  @!P0 BRA `(.L_x_729) ;  /* 0xfffffffc00f08947 */ /* 0x008fea000383ffff */
[----:B------:R-:W-:Y:S05]  /*2d700*/  BRA `(.L_x_940) ;  /* 0xffffff9800487947 */ /* 0x000fea000383ffff */
.L_x_737:
[----:B0-----:R0:W3:Y:S02]  /*2d710*/  SYNCS.PHASECHK.TRANS64.TRYWAIT P1, [R17+URZ+0x29870], R0 ;  /* 0x02987000110075a7 */ /* 0x0010e4000802017f */
[----:B---3--:R-:W-:Y:S05]  /*2d720*/  @!P1 NANOSLEEP.SYNCS 0x989680 ;  /* 0x009896800000995d */ /* 0x008fea0003900000 */
[----:B------:R-:W3:Y:S02]  /*2d730*/  @!P1 SYNCS.PHASECHK.TRANS64 P1, [R17+URZ+0x29870], R0 ;  /* 0x02987000110095a7 */ /* 0x000ee4000802007f */
[----:B---3--:R-:W-:Y:S05]  /*2d740*/  @!P1 BRA `(.L_x_737) ;  /* 0xfffffffc00f09947 */ /* 0x008fea000383ffff */
[----:B------:R-:W-:Y:S05]  /*2d750*/  BRA `(.L_x_941) ;  /* 0xffffffa0000c7947 */ /* 0x000fea000383ffff */
.L_x_739:
[----:B0-----:R0:W3:Y:S02]  /*2d760*/  SYNCS.PHASECHK.TRANS64.TRYWAIT P1, [R17+URZ+0x29860], R0 ;  /* 0x02986000110075a7 */ /* 0x0010e4000802017f */
[----:B---3--:R-:W-:Y:S05]  /*2d770*/  @!P1 NANOSLEEP.SYNCS 0x989680 ;  /* 0x009896800000995d */ /* 0x008fea0003900000 */
[----:B------:R-:W3:Y:S02]  /*2d780*/  @!P1 SYNCS.PHASECHK.TRANS64 P1, [R17+URZ+0x29860], R0 ;  /* 0x02986000110095a7 */ /* 0x000ee4000802007f */
[----:B---3--:R-:W-:Y:S05]  /*2d790*/  @!P1 BRA `(.L_x_739) ;  /* 0xfffffffc00f09947 */ /* 0x008fea000383ffff */
[----:B------:R-:W-:Y:S05]  /*2d7a0*/  BRA `(.L_x_942) ;  /* 0xffffffa000187947 */ /* 0x000fea000383ffff */
.L_x_744:
[----:B------:R-:W-:Y:S01]  /*2d7b0*/  BSSY B0, `(.L_x_943) ;  /* 0x0000008000007945 */ /* 0x000fe20003800000 */
[----:B------:R-:W-:Y:S01]  /*2d7c0*/  MOV R13, R16 ;  /* 0x00000010000d7202 */ /* 0x000fe20000000f00 */
[----:B------:R-:W-:Y:S02]  /*2d7d0*/  IMAD.MOV.U32 R12, RZ, RZ, RZ ;  /* 0x000000ffff0c7224 */ /* 0x000fe400078e00ff */
[----:B------:R-:W-:Y:S02]  /*2d7e0*/  IMAD.MOV.U32 R11, RZ, RZ, 0x1f ;  /* 0x0000001fff0b7424 */ /* 0x000fe400078e00ff */
[----:B------:R-:W-:-:S07]  /*2d7f0*/  IMAD.MOV.U32 R15, RZ, RZ, -0x1 ;  /* 0xffffffffff0f7424 */ /* 0x000fce00078e00ff */
[----:B-12---:R-:W-:Y:S05]  /*2d800*/  WARPSYNC.COLLECTIVE R15, `(.L_x_944) ;  /* 0x000000000f087348 */ /* 0x006fea0003c00000 */
[----:B------:R0:W3:Y:S02]  /*2d810*/  SHFL.IDX P6, R14, R13, R12, R11 ;  /* 0x0000000c0d0e7389 */ /* 0x0000e400000c000b */
[----:B0123--:R-:W-:Y:S01]  /*2d820*/  ENDCOLLECTIVE ;  /* 0x000000000000791b */ /* 0x00ffe20003800000 */
.L_x_944:
[----:B------:R-:W-:Y:S05]  /*2d830*/  BSYNC B0 ;  /* 0x0000000000007941 */ /* 0x000fea0003800000 */
.L_x_943:
[----:B------:R-:W-:Y:S01]  /*2d840*/  IMAD.MOV.U32 R13, RZ, RZ, R16 ;  /* 0x000000ffff0d7224 */ /* 0x000fe200078e0010 */
[----:B------:R-:W-:Y:S01]  /*2d850*/  MOV R15, 0xffffffff ;  /* 0xffffffff000f7802 */ /* 0x000fe20000000f00 */
[----:B------:R-:W-:Y:S01]  /*2d860*/  IMAD.MOV.U32 R12, RZ, RZ, 0x1 ;  /* 0x00000001ff0c7424 */ /* 0x000fe200078e00ff */
[----:B------:R-:W-:Y:S01]  /*2d870*/  MOV R0, R14 ;  /* 0x0000000e00007202 */ /* 0x000fe20000000f00 */
[----:B------:R-:W-:Y:S02]  /*2d880*/  IMAD.MOV.U32 R11, RZ, RZ, 0x1f ;  /* 0x0000001fff0b7424 */ /* 0x000fe400078e00ff */
[----:B------:R-:W-:-:S07]  /*2d890*/  IMAD.IADD R5, R19, 0x1, R8 ;  /* 0x0000000113057824 */ /* 0x000fce00078e0208 */
[----:B------:R-:W-:Y:S05]  /*2d8a0*/  WARPSYNC.COLLECTIVE R15, `(.L_x_945) ;  /* 0x000000000f087348 */ /* 0x000fea0003c00000 */
[----:B------:R0:W1:Y:S02]  /*2d8b0*/  SHFL.IDX P6, R14, R13, R12, R11 ;  /* 0x0000000c0d0e7389 */ /* 0x00006400000c000b */
[----:B01----:R-:W-:Y:S01]  /*2d8c0*/  ENDCOLLECTIVE ;  /* 0x000000000000791b */ /* 0x003fe20003800000 */
.L_x_945:
[----:B------:R-:W-:Y:S02]  /*2d8d0*/  ULDC UR4, c[0x0][0xc3c] ;  /* 0x00030f0000047ab9 */ /* 0x000fe40000000800 */
[----:B------:R-:W-:-:S13]  /*2d8e0*/  ISETP.GE.OR P1, PT, R5, UR4, !P0 ;  /* 0x0000000405007c0c */ /* 0x000fda000c726670 */
[----:B------:R-:W0:Y:S01]  /*2d8f0*/  @!P1 LDC.64 R2, c[0x0][0xc80] ;  /* 0x00032000ff029b82 */ /* 0x000e220000000a00 */
[----:B------:R-:W-:Y:S02]  /*2d900*/  IMAD.MOV.U32 R11, RZ, RZ, RZ ;  /* 0x000000ffff0b7224 */ /* 0x000fe400078e00ff */
[----:B------:R-:W-:Y:S02]  /*2d910*/  IMAD.MOV.U32 R4, RZ, RZ, R14 ;  /* 0x000000ffff047224 */ /* 0x000fe400078e000e */
[----:B0-----:R-:W-:-:S06]  /*2d920*/  @!P1 IMAD.WIDE R2, R5, 0x4, R2 ;  /* 0x0000000405029825 */ /* 0x001fcc00078e0202 */
[----:B------:R0:W2:Y:S01]  /*2d930*/  @!P1 LDG.E R3, desc[UR50][R2.64] ;  /* 0x0000003202039981 */ /* 0x0000a2000c1e1900 */
[C---:B------:R-:W-:Y:S02]  /*2d940*/  ISETP.GE.U32.AND P2, PT, R8.reuse, 0x2, PT ;  /* 0x000000020800780c */ /* 0x040fe40003f46070 */
[C---:B------:R-:W-:Y:S02]  /*2d950*/  ISETP.GE.U32.AND P3, PT, R8.reuse, 0x4, PT ;  /* 0x000000040800780c */ /* 0x040fe40003f66070 */
[C---:B------:R-:W-:Y:S02]  /*2d960*/  ISETP.GE.U32.AND P4, PT, R8.reuse, 0x8, PT ;  /* 0x000000080800780c */ /* 0x040fe40003f86070 */
[C---:B------:R-:W-:Y:S01]  /*2d970*/  ISETP.GE.U32.AND P5, PT, R8.reuse, 0x10, PT ;  /* 0x000000100800780c */ /* 0x040fe20003fa6070 */
[----:B0-----:R-:W-:Y:S01]  /*2d980*/  IMAD.MOV.U32 R2, RZ, RZ, RZ ;  /* 0x000000ffff027224 */ /* 0x001fe200078e00ff */
[----:B--2---:R-:W-:Y:S02]  /*2d990*/  @!P1 MOV R2, R3 ;  /* 0x0000000300029202 */ /* 0x004fe40000000f00 */
[----:B------:R-:W-:-:S03]  /*2d9a0*/  ISETP.NE.AND P1, PT, R8, RZ, PT ;  /* 0x000000ff0800720c */ /* 0x000fc60003f25270 */
[----:B------:R-:W-:-:S10]  /*2d9b0*/  IMAD.MOV.U32 R13, RZ, RZ, R2 ;  /* 0x000000ffff0d7224 */ /* 0x000fd400078e0002 */
[----:B------:R-:W-:Y:S05]  /*2d9c0*/  WARPSYNC.COLLECTIVE R15, `(.L_x_946) ;  /* 0x000000000f087348 */ /* 0x000fea0003c00000 */
[----:B------:R0:W1:Y:S02]  /*2d9d0*/  SHFL.UP P6, R14, R13, R12, R11 ;  /* 0x0400000c0d0e7389 */ /* 0x00006400000c000b */
[----:B01----:R-:W-:Y:S01]  /*2d9e0*/  ENDCOLLECTIVE ;  /* 0x000000000000791b */ /* 0x003fe20003800000 */
.L_x_946:
[----:B------:R-:W-:Y:S01]  /*2d9f0*/  IMAD.MOV.U32 R12, RZ, RZ, 0x2 ;  /* 0x00000002ff0c7424 */ /* 0x000fe200078e00ff */
[----:B------:R-:W-:-:S05]  /*2da00*/  SEL R5, R14, RZ, P1 ;  /* 0x000000ff0e057207 */ /* 0x000fca0000800000 */
[----:B------:R-:W-:-:S05]  /*2da10*/  IMAD.IADD R5, R2, 0x1, R5 ;  /* 0x0000000102057824 */ /* 0x000fca00078e0205 */
[----:B------:R-:W-:-:S07]  /*2da20*/  MOV R13, R5 ;  /* 0x00000005000d7202 */ /* 0x000fce0000000f00 */
[----:B------:R-:W-:Y:S05]  /*2da30*/  WARPSYNC.COLLECTIVE R15, `(.L_x_947) ;  /* 0x000000000f087348 */ /* 0x000fea0003c00000 */
[----:B------:R0:W1:Y:S02]  /*2da40*/  SHFL.UP P6, R14, R13, R12, R11 ;  /* 0x0400000c0d0e7389 */ /* 0x00006400000c000b */
[----:B01----:R-:W-:Y:S01]  /*2da50*/  ENDCOLLECTIVE ;  /* 0x000000000000791b */ /* 0x003fe20003800000 */
.L_x_947:
[----:B------:R-:W-:Y:S02]  /*2da60*/  MOV R12, 0x4 ;  /* 0x00000004000c7802 */ /* 0x000fe40000000f00 */
[----:B------:R-:W-:-:S05]  /*2da70*/  SEL R6, R14, RZ, P2 ;  /* 0x000000ff0e067207 */ /* 0x000fca0001000000 */
[----:B------:R-:W-:-:S04]  /*2da80*/  IMAD.IADD R6, R5, 0x1, R6 ;  /* 0x0000000105067824 */ /* 0x000fc800078e0206 */
[----:B------:R-:W-:-:S07]  /*2da90*/  IMAD.MOV.U32 R13, RZ, RZ, R6 ;  /* 0x000000ffff0d7224 */ /* 0x000fce00078e0006 */
[----:B------:R-:W-:Y:S05]  /*2daa0*/  WARPSYNC.COLLECTIVE R15, `(.L_x_948) ;  /* 0x000000000f087348 */ /* 0x000fea0003c00000 */
[----:B------:R0:W1:Y:S02]  /*2dab0*/  SHFL.UP P6, R14, R13, R12, R11 ;  /* 0x0400000c0d0e7389 */ /* 0x00006400000c000b */
[----:B01----:R-:W-:Y:S01]  /*2dac0*/  ENDCOLLECTIVE ;  /* 0x000000000000791b */ /* 0x003fe20003800000 */
.L_x_948:
[----:B------:R-:W-:Y:S01]  /*2dad0*/  IMAD.MOV.U32 R12, RZ, RZ, 0x8 ;  /* 0x00000008ff0c7424 */ /* 0x000fe200078e00ff */
[----:B------:R-:W-:-:S05]  /*2dae0*/  SEL R7, R14, RZ, P3 ;  /* 0x000000ff0e077207 */ /* 0x000fca0001800000 */
[----:B------:R-:W-:-:S04]  /*2daf0*/  IMAD.IADD R7, R6, 0x1, R7 ;  /* 0x0000000106077824 */ /* 0x000fc800078e0207 */
[----:B------:R-:W-:-:S07]  /*2db00*/  IMAD.MOV.U32 R13, RZ, RZ, R7 ;  /* 0x000000ffff0d7224 */ /* 0x000fce00078e0007 */
[----:B------:R-:W-:Y:S05]  /*2db10*/  WARPSYNC.COLLECTIVE R15, `(.L_x_949) ;  /* 0x000000000f087348 */ /* 0x000fea0003c00000 */
[----:B------:R0:W1:Y:S02]  /*2db20*/  SHFL.UP P6, R14, R13, R12, R11 ;  /* 0x0400000c0d0e7389 */ /* 0x00006400000c000b */
[----:B01----:R-:W-:Y:S01]  /*2db30*/  ENDCOLLECTIVE ;  /* 0x000000000000791b */ /* 0x003fe20003800000 */
.L_x_949:
[----:B------:R-:W-:Y:S01]  /*2db40*/  IMAD.MOV.U32 R12, RZ, RZ, 0x10 ;  /* 0x00000010ff0c7424 */ /* 0x000fe200078e00ff */
[----:B------:R-:W-:-:S04]  /*2db50*/  SEL R14, R14, RZ, P4 ;  /* 0x000000ff0e0e7207 */ /* 0x000fc80002000000 */
[----:B------:R-:W-:-:S05]  /*2db60*/  IADD3 R5, R7, R14, RZ ;  /* 0x0000000e07057210 */ /* 0x000fca0007ffe0ff */
[----:B------:R-:W-:-:S07]  /*2db70*/  IMAD.MOV.U32 R13, RZ, RZ, R5 ;  /* 0x000000ffff0d7224 */ /* 0x000fce00078e0005 */
[----:B------:R-:W-:Y:S05]  /*2db80*/  WARPSYNC.COLLECTIVE R15, `(.L_x_950) ;  /* 0x000000000f087348 */ /* 0x000fea0003c00000 */
[----:B------:R0:W1:Y:S02]  /*2db90*/  SHFL.UP P6, R14, R13, R12, R11 ;  /* 0x0400000c0d0e7389 */ /* 0x00006400000c000b */
[----:B01----:R-:W-:Y:S01]  /*2dba0*/  ENDCOLLECTIVE ;  /* 0x000000000000791b */ /* 0x003fe20003800000 */
.L_x_950:
[----:B------:R-:W-:Y:S02]  /*2dbb0*/  IMAD.MOV.U32 R12, RZ, RZ, 0x1f ;  /* 0x0000001fff0c7424 */ /* 0x000fe400078e00ff */
[----:B------:R-:W-:Y:S01]  /*2dbc0*/  IMAD.MOV.U32 R11, RZ, RZ, 0x1f ;  /* 0x0000001fff0b7424 */ /* 0x000fe200078e00ff */
[----:B------:R-:W-:-:S05]  /*2dbd0*/  SEL R14, R14, RZ, P5 ;  /* 0x000000ff0e0e7207 */ /* 0x000fca0002800000 */
[----:B------:R-:W-:-:S05]  /*2dbe0*/  IMAD.IADD R3, R5, 0x1, R14 ;  /* 0x0000000105037824 */ /* 0x000fca00078e020e */
[----:B------:R-:W-:-:S07]  /*2dbf0*/  MOV R13, R3 ;  /* 0x00000003000d7202 */ /* 0x000fce0000000f00 */
[----:B------:R-:W-:Y:S05]  /*2dc00*/  WARPSYNC.COLLECTIVE R15, `(.L_x_951) ;  /* 0x000000000f087348 */ /* 0x000fea0003c00000 */
[----:B------:R0:W1:Y:S02]  /*2dc10*/  SHFL.IDX P6, R14, R13, R12, R11 ;  /* 0x0000000c0d0e7389 */ /* 0x00006400000c000b */
[----:B01----:R-:W-:Y:S01]  /*2dc20*/  ENDCOLLECTIVE ;  /* 0x000000000000791b */ /* 0x003fe20003800000 */
.L_x_951:
[----:B------:R-:W-:Y:S05]  /*2dc30*/  BRA `(.L_x_952) ;  /* 0xffffffa4002c7947 */ /* 0x000fea000383ffff */
.L_x_749:
[----:B------:R-:W-:Y:S01]  /*2dc40*/  BSSY B0, `(.L_x_953) ;  /* 0x0000008000007945 */ /* 0x000fe20003800000 */
[----:B-----5:R-:W-:Y:S01]  /*2dc50*/  IMAD.MOV.U32 R13, RZ, RZ, R2 ;  /* 0x000000ffff0d7224 */ /* 0x020fe200078e0002 */
[----:B------:R-:W-:Y:S01]  /*2dc60*/  MOV R12, 0x1 ;  /* 0x00000001000c7802 */ /* 0x000fe20000000f00 */
[----:B------:R-:W-:Y:S02]  /*2dc70*/  IMAD.MOV.U32 R11, RZ, RZ, RZ ;  /* 0x000000ffff0b7224 */ /* 0x000fe400078e00ff */
[----:B------:R-:W-:-:S07]  /*2dc80*/  IMAD.MOV.U32 R15, RZ, RZ, -0x1 ;  /* 0xffffffffff0f7424 */ /* 0x000fce00078e00ff */
[----:B012---:R-:W-:Y:S05]  /*2dc90*/  WARPSYNC.COLLECTIVE R15, `(.L_x_954) ;  /* 0x000000000f087348 */ /* 0x007fea0003c00000 */
[----:B------:R3:W4:Y:S02]  /*2dca0*/  SHFL.UP P6, R14, R13, R12, R11 ;  /* 0x0400000c0d0e7389 */ /* 0x00072400000c000b */
[----:B01234-:R-:W-:Y:S01]  /*2dcb0*/  ENDCOLLECTIVE ;  /* 0x000000000000791b */ /* 0x01ffe20003800000 */
.L_x_954:
[----:B------:R-:W-:Y:S05]  /*2dcc0*/  BSYNC B0 ;  /* 0x0000000000007941 */ /* 0x000fea0003800000 */
.L_x_953:
[----:B------:R-:W-:Y:S01]  /*2dcd0*/  SEL R13, R14, RZ, P1 ;  /* 0x000000ff0e0d7207 */ /* 0x000fe20000800000 */
[----:B------:R-:W-:Y:S01]  /*2dce0*/  IMAD.MOV.U32 R11, RZ, RZ, RZ ;  /* 0x000000ffff0b7224 */ /* 0x000fe200078e00ff */
[----:B------:R-:W-:Y:S01]  /*2dcf0*/  MOV R12, 0x2 ;  /* 0x00000002000c7802 */ /* 0x000fe20000000f00 */
[----:B------:R-:W-:Y:S02]  /*2dd00*/  IMAD.MOV.U32 R15, RZ, RZ, -0x1 ;  /* 0xffffffffff0f7424 */ /* 0x000fe400078e00ff */
[----:B------:R-:W-:-:S07]  /*2dd10*/  IMAD.IADD R13, R2, 0x1, R13 ;  /* 0x00000001020d7824 */ /* 0x000fce00078e020d */
[----:B------:R-:W-:Y:S05]  /*2dd20*/  WARPSYNC.COLLECTIVE R15, `(.L_x_955) ;  /* 0x000000000f087348 */ /* 0x000fea0003c00000 */
[----:B------:R0:W1:Y:S02]  /*2dd30*/  SHFL.UP P6, R14, R13, R12, R11 ;  /* 0x0400000c0d0e7389 */ /* 0x00006400000c000b */
[----:B01----:R-:W-:Y:S01]  /*2dd40*/  ENDCOLLECTIVE ;  /* 0x000000000000791b */ /* 0x003fe20003800000 */
.L_x_955:
[----:B------:R-:W-:Y:S01]  /*2dd50*/  IMAD.MOV.U32 R12, RZ, RZ, 0x4 ;  /* 0x00000004ff0c7424 */ /* 0x000fe200078e00ff */
[----:B------:R-:W-:-:S05]  /*2dd60*/  SEL R14, R14, RZ, P2 ;  /* 0x000000ff0e0e7207 */ /* 0x000fca0001000000 */
[----:B------:R-:W-:-:S05]  /*2dd70*/  IMAD.IADD R3, R13, 0x1, R14 ;  /* 0x000000010d037824 */ /* 0x000fca00078e020e */
[----:B------:R-:W-:-:S07]  /*2dd80*/  MOV R13, R3 ;  /* 0x00000003000d7202 */ /* 0x000fce0000000f00 */
[----:B------:R-:W-:Y:S05]  /*2dd90*/  WARPSYNC.COLLECTIVE R15, `(.L_x_956) ;  /* 0x000000000f087348 */ /* 0x000fea0003c00000 */
[----:B------:R0:W1:Y:S02]  /*2dda0*/  SHFL.UP P6, R14, R13, R12, R11 ;  /* 0x0400000c0d0e7389 */ /* 0x00006400000c000b */
[----:B01----:R-:W-:Y:S01]  /*2ddb0*/  ENDCOLLECTIVE ;  /* 0x000000000000791b */ /* 0x003fe20003800000 */
.L_x_956:
[----:B------:R-:W-:Y:S02]  /*2ddc0*/  MOV R12, 0x8 ;  /* 0x00000008000c7802 */ /* 0x000fe40000000f00 */
[----:B------:R-:W-:-:S05]  /*2ddd0*/  SEL R14, R14, RZ, P3 ;  /* 0x000000ff0e0e7207 */ /* 0x000fca0001800000 */
[----:B------:R-:W-:-:S04]  /*2dde0*/  IMAD.IADD R5, R3, 0x1, R14 ;  /* 0x0000000103057824 */ /* 0x000fc800078e020e */
[----:B------:R-:W-:-:S07]  /*2ddf0*/  IMAD.MOV.U32 R13, RZ, RZ, R5 ;  /* 0x000000ffff0d7224 */ /* 0x000fce00078e0005 */
[----:B------:R-:W-:Y:S05]  /*2de00*/  WARPSYNC.COLLECTIVE R15, `(.L_x_957) ;  /* 0x000000000f087348 */ /* 0x000fea0003c00000 */
[----:B------:R0:W1:Y:S02]  /*2de10*/  SHFL.UP P6, R14, R13, R12, R11 ;  /* 0x0400000c0d0e7389 */ /* 0x00006400000c000b */
[----:B01----:R-:W-:Y:S01]  /*2de20*/  ENDCOLLECTIVE ;  /* 0x000000000000791b */ /* 0x003fe20003800000 */
.L_x_957:
[----:B------:R-:W-:Y:S01]  /*2de30*/  IMAD.MOV.U32 R12, RZ, RZ, 0x10 ;  /* 0x00000010ff0c7424 */ /* 0x000fe200078e00ff */
[----:B------:R-:W-:-:S05]  /*2de40*/  SEL R6, R14, RZ, P4 ;  /* 0x000000ff0e067207 */ /* 0x000fca0002000000 */
[----:B------:R-:W-:-:S04]  /*2de50*/  IMAD.IADD R6, R5, 0x1, R6 ;  /* 0x0000000105067824 */ /* 0x000fc800078e0206 */
[----:B------:R-:W-:-:S07]  /*2de60*/  IMAD.MOV.U32 R13, RZ, RZ, R6 ;  /* 0x000000ffff0d7224 */ /* 0x000fce00078e0006 */
[----:B------:R-:W-:Y:S05]  /*2de70*/  WARPSYNC.COLLECTIVE R15, `(.L_x_958) ;  /* 0x000000000f087348 */ /* 0x000fea0003c00000 */
[----:B------:R0:W1:Y:S02]  /*2de80*/  SHFL.UP P6, R14, R13, R12, R11 ;  /* 0x0400000c0d0e7389 */ /* 0x00006400000c000b */
[----:B01----:R-:W-:Y:S01]  /*2de90*/  ENDCOLLECTIVE ;  /* 0x000000000000791b */ /* 0x003fe20003800000 */
.L_x_958:
[----:B------:R-:W-:Y:S02]  /*2dea0*/  IMAD.MOV.U32 R12, RZ, RZ, 0x1f ;  /* 0x0000001fff0c7424 */ /* 0x000fe400078e00ff */
[----:B------:R-:W-:Y:S01]  /*2deb0*/  IMAD.MOV.U32 R11, RZ, RZ, 0x1f ;  /* 0x0000001fff0b7424 */ /* 0x000fe200078e00ff */
[----:B------:R-:W-:-:S04]  /*2dec0*/  SEL R3, R14, RZ, P5 ;  /* 0x000000ff0e037207 */ /* 0x000fc80002800000 */
[----:B------:R-:W-:-:S05]  /*2ded0*/  IADD3 R3, R6, R3, RZ ;  /* 0x0000000306037210 */ /* 0x000fca0007ffe0ff */
[----:B------:R-:W-:-:S07]  /*2dee0*/  IMAD.MOV.U32 R13, RZ, RZ, R3 ;  /* 0x000000ffff0d7224 */ /* 0x000fce00078e0003 */
[----:B------:R-:W-:Y:S05]  /*2def0*/  WARPSYNC.COLLECTIVE R15, `(.L_x_959) ;  /* 0x000000000f087348 */ /* 0x000fea0003c00000 */
[----:B------:R0:W1:Y:S02]  /*2df00*/  SHFL.IDX P6, R14, R13, R12, R11 ;  /* 0x0000000c0d0e7389 */ /* 0x00006400000c000b */
[----:B01----:R-:W-:Y:S01]  /*2df10*/  ENDCOLLECTIVE ;  /* 0x000000000000791b */ /* 0x003fe20003800000 */
.L_x_959:
[----:B------:R-:W-:Y:S05]  /*2df20*/  BRA `(.L_x_960) ;  /* 0xffffffa4000c7947 */ /* 0x000fea000383ffff */
.L_x_751:
[----:B------:R-:W-:Y:S01]  /*2df30*/  BSSY B0, `(.L_x_961) ;  /* 0x0000006000007945 */ /* 0x000fe20003800000 */
[----:B------:R-:W-:Y:S02]  /*2df40*/  PLOP3.LUT P6, PT, P6, PT, PT, 0x8, 0x0 ;  /* 0x000000000000781c */ /* 0x000fe400037ce170 */
[----:B------:R-:W-:-:S11]  /*2df50*/  MOV R15, 0xffffffff ;  /* 0xffffffff000f7802 */ /* 0x000fd60000000f00 */
[----:B0-2---:R-:W-:Y:S05]  /*2df60*/  WARPSYNC.COLLECTIVE R15, `(.L_x_962) ;  /* 0x000000000f087348 */ /* 0x005fea0003c00000 */
[----:B------:R-:W-:Y:S01]  /*2df70*/  VOTE.ANY R14, PT, P6 ;  /* 0x00000000000e7806 */ /* 0x000fe200030e0100 */
[----:B0-2---:R-:W-:Y:S06]  /*2df80*/  ENDCOLLECTIVE ;  /* 0x000000000000791b */ /* 0x005fec0003800000 */
.L_x_962:
[----:B------:R-:W-:Y:S05]  /*2df90*/  BSYNC B0 ;  /* 0x0000000000007941 */ /* 0x000fea0003800000 */
.L_x_961:
[----:B------:R-:W-:Y:S01]  /*2dfa0*/  IMAD.MOV.U32 R6, RZ, RZ, R14 ;  /* 0x000000ffff067224 */ /* 0x000fe200078e000e */
[----:B------:R-:W-:Y:S01]  /*2dfb0*/  MOV R11, 0x1f ;  /* 0x0000001f000b7802 */ /* 0x000fe20000000f00 */
[----:B------:R-:W-:Y:S02]  /*2dfc0*/  IMAD.MOV.U32 R13, RZ, RZ, R2 ;  /* 0x000000ffff0d7224 */ /* 0x000fe400078e0002 */
[----:B------:R-:W0:Y:S01]  /*2dfd0*/  POPC R4, R6 ;  /* 0x0000000600047309 */ /* 0x000e220000000000 */
[----:B------:R-:W-:Y:S02]  /*2dfe0*/  IMAD.MOV.U32 R15, RZ, RZ, -0x1 ;  /* 0xffffffffff0f7424 */ /* 0x000fe400078e00ff */
[----:B0-----:R-:W-:-:S07]  /*2dff0*/  IMAD.MOV.U32 R12, RZ, RZ, R4 ;  /* 0x000000ffff0c7224 */ /* 0x001fce00078e0004 */
[----:B------:R-:W-:Y:S05]  /*2e000*/  WARPSYNC.COLLECTIVE R15, `(.L_x_963) ;  /* 0x000000000f087348 */ /* 0x000fea0003c00000 */
[----:B------:R0:W1:Y:S02]  /*2e010*/  SHFL.IDX P6, R14, R13, R12, R11 ;  /* 0x0000000c0d0e7389 */ /* 0x00006400000c000b */
[----:B01----:R-:W-:Y:S01]  /*2e020*/  ENDCOLLECTIVE ;  /* 0x000000000000791b */ /* 0x003fe20003800000 */
.L_x_963:
[----:B------:R-:W-:Y:S01]  /*2e030*/  IMAD.MOV.U32 R17, RZ, RZ, R14 ;  /* 0x000000ffff117224 */ /* 0x000fe200078e000e */
[----:B------:R-:W-:Y:S06]  /*2e040*/  BRA `(.L_x_964) ;  /* 0xffffffa000fc7947 */ /* 0x000fec000383ffff */
.L_x_753:
[----:B------:R-:W-:Y:S01]  /*2e050*/  BSSY B0, `(.L_x_965) ;  /* 0x0000007000007945 */ /* 0x000fe20003800000 */
[----:B------:R-:W-:Y:S01]  /*2e060*/  IMAD.MOV.U32 R13, RZ, RZ, R3 ;  /* 0x000000ffff0d7224 */ /* 0x000fe200078e0003 */
[----:B------:R-:W-:Y:S01]  /*2e070*/  MOV R11, 0x1f ;  /* 0x0000001f000b7802 */ /* 0x000fe20000000f00 */
[----:B------:R-:W-:-:S07]  /*2e080*/  IMAD.MOV.U32 R15, RZ, RZ, -0x1 ;  /* 0xffffffffff0f7424 */ /* 0x000fce00078e00ff */
[----:B012---:R-:W-:Y:S05]  /*2e090*/  WARPSYNC.COLLECTIVE R15, `(.L_x_966) ;  /* 0x000000000f087348 */ /* 0x007fea0003c00000 */
[----:B------:R3:W4:Y:S02]  /*2e0a0*/  SHFL.IDX P6, R14, R13, R12, R11 ;  /* 0x0000000c0d0e7389 */ /* 0x00072400000c000b */
[----:B01234-:R-:W-:Y:S01]  /*2e0b0*/  ENDCOLLECTIVE ;  /* 0x000000000000791b */ /* 0x01ffe20003800000 */
.L_x_966:
[----:B------:R-:W-:Y:S05]  /*2e0c0*/  BSYNC B0 ;  /* 0x0000000000007941 */ /* 0x000fea0003800000 */
.L_x_965:
[----:B------:R-:W-:Y:S05]  /*2e0d0*/  BRA `(.L_x_752) ;  /* 0xffffffa000f47947 */ /* 0x000fea000383ffff */
.L_x_757:
[----:B0-----:R0:W1:Y:S02]  /*2e0e0*/  SYNCS.PHASECHK.TRANS64.TRYWAIT P0, [R4+URZ+0x29820], R0 ;  /* 0x02982000040075a7 */ /* 0x001064000800017f */
[----:B-1----:R-:W-:Y:S05]  /*2e0f0*/  @!P0 NANOSLEEP.SYNCS 0x989680 ;  /* 0x009896800000895d */ /* 0x002fea0003900000 */
[----:B------:R-:W1:Y:S02]  /*2e100*/  @!P0 SYNCS.PHASECHK.TRANS64 P0, [R4+URZ+0x29820], R0 ;  /* 0x02982000040085a7 */ /* 0x000e64000800007f */
[----:B-1----:R-:W-:Y:S05]  /*2e110*/  @!P0 BRA `(.L_x_757) ;  /* 0xfffffffc00f08947 */ /* 0x002fea000383ffff */
[----:B------:R-:W-:Y:S05]  /*2e120*/  BRA `(.L_x_967) ;  /* 0xffffffa400e87947 */ /* 0x000fea000383ffff */
.L_x_758:
[----:B------:R-:W1:Y:S01]  /*2e130*/  S2R R2, SR_TID.X ;  /* 0x0000000000027919 */ /* 0x000e620000002100 */
[----:B------:R-:W-:Y:S01]  /*2e140*/  BSSY B0, `(.L_x_968) ;  /* 0x000000a000007945 */ /* 0x000fe20003800000 */
[----:B------:R-:W-:Y:S01]  /*2e150*/  IMAD.MOV.U32 R12, RZ, RZ, RZ ;  /* 0x000000ffff0c7224 */ /* 0x000fe200078e00ff */
[----:B------:R-:W-:Y:S01]  /*2e160*/  MOV R11, 0x1f ;  /* 0x0000001f000b7802 */ /* 0x000fe20000000f00 */
[----:B------:R-:W-:Y:S01]  /*2e170*/  IMAD.MOV.U32 R15, RZ, RZ, -0x1 ;  /* 0xffffffffff0f7424 */ /* 0x000fe200078e00ff */
[----:B-1----:R-:W-:-:S04]  /*2e180*/  SHF.R.U32.HI R2, RZ, 0x5, R2 ;  /* 0x00000005ff027819 */ /* 0x002fc80000011602 */
[----:B------:R-:W-:-:S05]  /*2e190*/  LOP3.LUT R2, R2, 0x3, RZ, 0xc0, !PT ;  /* 0x0000000302027812 */ /* 0x000fca00078ec0ff */
[----:B------:R-:W-:-:S07]  /*2e1a0*/  IMAD.MOV.U32 R13, RZ, RZ, R2 ;  /* 0x000000ffff0d7224 */ /* 0x000fce00078e0002 */
[----:B0-----:R-:W-:Y:S05]  /*2e1b0*/  WARPSYNC.COLLECTIVE R15, `(.L_x_969) ;  /* 0x000000000f087348 */ /* 0x001fea0003c00000 */
[----:B------:R1:W2:Y:S02]  /*2e1c0*/  SHFL.IDX P6, R14, R13, R12, R11 ;  /* 0x0000000c0d0e7389 */ /* 0x0002a400000c000b */
[----:B012---:R-:W-:Y:S01]  /*2e1d0*/  ENDCOLLECTIVE ;  /* 0x000000000000791b */ /* 0x007fe20003800000 */
.L_x_969:
[----:B------:R-:W-:Y:S05]  /*2e1e0*/  BSYNC B0 ;  /* 0x0000000000007941 */ /* 0x000fea0003800000 */
.L_x_968:
[----:B------:R-:W-:Y:S05]  /*2e1f0*/  BRA `(.L_x_970) ;  /* 0xffffffa400d07947 */ /* 0x000fea000383ffff */
.L_x_759:
[----:B------:R-:W-:Y:S01]  /*2e200*/  BSSY B0, `(.L_x_971) ;  /* 0x0000006000007945 */ /* 0x000fe20003800000 */
[----:B------:R-:W-:-:S07]  /*2e210*/  IMAD.MOV.U32 R15, RZ, RZ, -0x1 ;  /* 0xffffffffff0f7424 */ /* 0x000fce00078e00ff */
[----:B0-----:R-:W-:Y:S05]  /*2e220*/  WARPSYNC.COLLECTIVE R15, `(.L_x_972) ;  /* 0x000000000f0c7348 */ /* 0x001fea0003c00000 */
[----:B------:R-:W-:Y:S02]  /*2e230*/  ELECT P6, UR62, PT ;  /* 0x00000000003e782f */ /* 0x000fe400038c0000 */
[----:B------:R-:W-:Y:S01]  /*2e240*/  MOV R14, UR62 ;  /* 0x0000003e000e7c02 */ /* 0x000fe20008000f00 */
[----:B0-----:R-:W-:Y:S10]  /*2e250*/  ENDCOLLECTIVE ;  /* 0x000000000000791b */ /* 0x001ff40003800000 */
.L_x_972:
[----:B------:R-:W-:Y:S05]  /*2e260*/  BSYNC B0 ;  /* 0x0000000000007941 */ /* 0x000fea0003800000 */
.L_x_971:
[----:B------:R-:W-:Y:S05]  /*2e270*/  BRA `(.L_x_973) ;  /* 0xffffffa400c47947 */ /* 0x000fea000383ffff */
.L_x_761:
[----:B0-----:R0:W1:Y:S02]  /*2e280*/  SYNCS.PHASECHK.TRANS64.TRYWAIT P1, [R5+URZ+0x29840], R0 ;  /* 0x02984000050075a7 */ /* 0x001064000802017f */
[----:B-1----:R-:W-:Y:S05]  /*2e290*/  @!P1 NANOSLEEP.SYNCS 0x989680 ;  /* 0x009896800000995d */ /* 0x002fea0003900000 */
[----:B------:R-:W1:Y:S02]  /*2e2a0*/  @!P1 SYNCS.PHASECHK.TRANS64 P1, [R5+URZ+0x29840], R0 ;  /* 0x02984000050095a7 */ /* 0x000e64000802007f */
[----:B-1----:R-:W-:Y:S05]  /*2e2b0*/  @!P1 BRA `(.L_x_761) ;  /* 0xfffffffc00f09947 */ /* 0x002fea000383ffff */
[----:B------:R-:W-:Y:S05]  /*2e2c0*/  BRA `(.L_x_974) ;  /* 0xffffffa400e47947 */ /* 0x000fea000383ffff */
.L_x_763:
[----:B-1----:R1:W2:Y:S02]  /*2e2d0*/  SYNCS.PHASECHK.TRANS64.TRYWAIT P1, [R23+URZ+0x29840], R2 ;  /* 0x02984002170075a7 */ /* 0x0022a4000802017f */
[----:B--2---:R-:W-:Y:S05]  /*2e2e0*/  @!P1 NANOSLEEP.SYNCS 0x989680 ;  /* 0x009896800000995d */ /* 0x004fea0003900000 */
[----:B------:R-:W2:Y:S02]  /*2e2f0*/  @!P1 SYNCS.PHASECHK.TRANS64 P1, [R23+URZ+0x29840], R2 ;  /* 0x02984002170095a7 */ /* 0x000ea4000802007f */
[----:B--2---:R-:W-:Y:S05]  /*2e300*/  @!P1 BRA `(.L_x_763) ;  /* 0xfffffffc00f09947 */ /* 0x004fea000383ffff */
[----:B------:R-:W-:Y:S05]  /*2e310*/  BRA `(.L_x_975) ;  /* 0xffffffa400f07947 */ /* 0x000fea000383ffff */
.L_x_765:
[----:B--2---:R2:W3:Y:S02]  /*2e320*/  SYNCS.PHASECHK.TRANS64.TRYWAIT P1, [R5+URZ+0x29860], R0 ;  /* 0x02986000050075a7 */ /* 0x0044e4000802017f */
[----:B---3--:R-:W-:Y:S05]  /*2e330*/  @!P1 NANOSLEEP.SYNCS 0x989680 ;  /* 0x009896800000995d */ /* 0x008fea0003900000 */
[----:B------:R-:W3:Y:S02]  /*2e340*/  @!P1 SYNCS.PHASECHK.TRANS64 P1, [R5+URZ+0x29860], R0 ;  /* 0x02986000050095a7 */ /* 0x000ee4000802007f */
[----:B---3--:R-:W-:Y:S05]  /*2e350*/  @!P1 BRA `(.L_x_765) ;  /* 0xfffffffc00f09947 */ /* 0x008fea000383ffff */
[----:B------:R-:W-:Y:S05]  /*2e360*/  BRA `(.L_x_976) ;  /* 0xffffffa400ec7947 */ /* 0x000fea000383ffff */
.L_x_767:
[----:B---3--:R3:W4:Y:S02]  /*2e370*/  SYNCS.PHASECHK.TRANS64.TRYWAIT P1, [R23+URZ+0x29860], R2 ;  /* 0x02986002170075a7 */ /* 0x008724000802017f */
[----:B----4-:R-:W-:Y:S05]  /*2e380*/  @!P1 NANOSLEEP.SYNCS 0x989680 ;  /* 0x009896800000995d */ /* 0x010fea0003900000 */
[----:B------:R-:W4:Y:S02]  /*2e390*/  @!P1 SYNCS.PHASECHK.TRANS64 P1, [R23+URZ+0x29860], R2 ;  /* 0x02986002170095a7 */ /* 0x000f24000802007f */
[----:B----4-:R-:W-:Y:S05]  /*2e3a0*/  @!P1 BRA `(.L_x_767) ;  /* 0xfffffffc00f09947 */ /* 0x010fea000383ffff */
[----:B------:R-:W-:Y:S05]  /*2e3b0*/  BRA `(.L_x_977) ;  /* 0xffffffa400e87947 */ /* 0x000fea000383ffff */
.L_x_769:
[----:B----4-:R4:W0:Y:S02]  /*2e3c0*/  SYNCS.PHASECHK.TRANS64.TRYWAIT P1, [R5+URZ+0x29880], R0 ;  /* 0x02988000050075a7 */ /* 0x010824000802017f */
[----:B0-----:R-:W-:Y:S05]  /*2e3d0*/  @!P1 NANOSLEEP.SYNCS 0x989680 ;  /* 0x009896800000995d */ /* 0x001fea0003900000 */
[----:B------:R-:W0:Y:S02]  /*2e3e0*/  @!P1 SYNCS.PHASECHK.TRANS64 P1, [R5+URZ+0x29880], R0 ;  /* 0x02988000050095a7 */ /* 0x000e24000802007f */
[----:B0-----:R-:W-:Y:S05]  /*2e3f0*/  @!P1 BRA `(.L_x_769) ;  /* 0xfffffffc00f09947 */ /* 0x001fea000383ffff */
[----:B------:R-:W-:Y:S05]  /*2e400*/  BRA `(.L_x_978) ;  /* 0xffffffa400e47947 */ /* 0x000fea000383ffff */
.L_x_979:
        /* <DEDUP_REMOVED lines=15> */
.L_x_3192:


//--------------------- .text._ZN7cutlass13device_kernelIN5flash11enable_sm90INS1_16FlashAttnFwdSm90INS1_25CollectiveMainloopFwdSm90ILi2EN4cute5tupleIJNS5_1CILi1EEES8_S8_EEENS6_IJNS7_ILi128EEESA_NS7_ILi192EEEEEELi128ENS_12float_e4m3_tEfNS_4arch4Sm90ELb0ELb1ELb0ELb0ELb1ELb0ELb0ELb1ELb1ELb1ELb0ELb0EEENS1_21CollectiveEpilogueFwdINS6_IJSA_SA_SA_EEES9_NS_10bfloat16_tESF_Li256ELb0ELb1ELb0ELb1EEENS1_30DynamicPersistentTileSchedulerILi256ELi128ELb0ELb1ELb1EEEEEEEEEvNT_6ParamsE --------------------------
	.section	.text._ZN7cutlass13device_kernelIN5flash11enable_sm90INS1_16FlashAttnFwdSm90INS1_25CollectiveMainloopFwdSm90ILi2EN4cute5tupleIJNS5_1CILi1EEES8_S8_EEENS6_IJNS7_ILi128EEESA_NS7_ILi192EEEEEELi128ENS_12float_e4m3_tEfNS_4arch4Sm90ELb0ELb1ELb0ELb0ELb1ELb0ELb0ELb1ELb1ELb1ELb0ELb0EEENS1_21CollectiveEpilogueFwdINS6_IJSA_SA_SA_EEES9_NS_10bfloat16_tESF_Li256ELb0ELb1ELb0ELb1EEENS1_30DynamicPersistentTileSchedulerILi256ELi128ELb0ELb1ELb1EEEEEEEEEvNT_6ParamsE,"ax",@progbits
	.align	128
.text._ZN7cutlass13device_kernelIN5flash11enable_sm90INS1_16FlashAttnFwdSm90INS1_25CollectiveMainloopFwdSm90ILi2EN4cute5tupleIJNS5_1CILi1EEES8_S8_EEENS6_IJNS7_ILi128EEESA_NS7_ILi192EEEEEELi128ENS_12float_e4m3_tEfNS_4arch4Sm90ELb0ELb1ELb0ELb0ELb1ELb0ELb0ELb1ELb1ELb1ELb0ELb0EEENS1_21CollectiveEpilogueFwdINS6_IJSA_SA_SA_EEES9_NS_10bfloat16_tESF_Li256ELb0ELb1ELb0ELb1EEENS1_30DynamicPersistentTileSchedulerILi256ELi128ELb0ELb1ELb1EEEEEEEEEvNT_6ParamsE:
        .type           _ZN7cutlass13device_kernelIN5flash11enable_sm90INS1_16FlashAttnFwdSm90INS1_25CollectiveMainloopFwdSm90ILi2EN4cute5tupleIJNS5_1CILi1EEES8_S8_EEENS6_IJNS7_ILi128EEESA_NS7_ILi192EEEEEELi128ENS_12float_e4m3_tEfNS_4arch4Sm90ELb0ELb1ELb0ELb0ELb1ELb0ELb0ELb1ELb1ELb1ELb0ELb0EEENS1_21CollectiveEpilogueFwdINS6_IJSA_SA_SA_EEES9_NS_10bfloat16_tESF_Li256ELb0ELb1ELb0ELb1EEENS1_30DynamicPersistentTileSchedulerILi256ELi128ELb0ELb1ELb1EEEEEEEEEvNT_6ParamsE,@function
        .size           _ZN7cutlass13device_kernelIN5flash11enable_sm90INS1_16FlashAttnFwdSm90INS1_25CollectiveMainloopFwdSm90ILi2EN4cute5tupleIJNS5_1CILi1EEES8_S8_EEENS6_IJNS7_ILi128EEESA_NS7_ILi192EEEEEELi128ENS_12float_e4m3_tEfNS_4arch4Sm90ELb0ELb1ELb0ELb0ELb1ELb0ELb0ELb1ELb1ELb1ELb0ELb0EEENS1_21CollectiveEpilogueFwdINS6_IJSA_SA_SA_EEES9_NS_10bfloat16_tESF_Li256ELb0ELb1ELb0ELb1EEENS1_30DynamicPersistentTileSchedulerILi256ELi128ELb0ELb1ELb1EEEEEEEEEvNT_6ParamsE,(.L_x_3193 - _ZN7cutlass13device_kernelIN5flash11enable_sm90INS1_16FlashAttnFwdSm90INS1_25CollectiveMainloopFwdSm90ILi2EN4cute5tupleIJNS5_1CILi1EEES8_S8_EEENS6_IJNS7_ILi128EEESA_NS7_ILi192EEEEEELi128ENS_12float_e4m3_tEfNS_4arch4Sm90ELb0ELb1ELb0ELb0ELb1ELb0ELb0ELb1ELb1ELb1ELb0ELb0EEENS1_21CollectiveEpilogueFwdINS6_IJSA_SA_SA_EEES9_NS_10bfloat16_tESF_Li256ELb0ELb1ELb0ELb1EEENS1_30DynamicPersistentTileSchedulerILi256ELi128ELb0ELb1ELb1EEEEEEEEEvNT_6ParamsE)
        .other          _ZN7cutlass13device_kernelIN5flash11enable_sm90INS1_16FlashAttnFwdSm90INS1_25CollectiveMainloopFwdSm90ILi2EN4cute5tupleIJNS5_1CILi1EEES8_S8_EEENS6_IJNS7_ILi128EEESA_NS7_ILi192EEEEEELi128ENS_12float_e4m3_tEfNS_4arch4Sm90ELb0ELb1ELb0ELb0ELb1ELb0ELb0ELb1ELb1ELb1ELb0ELb0EEENS1_21CollectiveEpilogueFwdINS6_IJSA_SA_SA_EEES9_NS_10bfloat16_tESF_Li256ELb0ELb1ELb0ELb1EEENS1_30DynamicPersistentTileSchedulerILi256ELi128ELb0ELb1ELb1EEEEEEEEEvNT_6ParamsE,@"STO_CUDA_ENTRY STV_DEFAULT"
_ZN7cutlass13device_kernelIN5flash11enable_sm90INS1_16FlashAttnFwdSm90INS1_25CollectiveMainloopFwdSm90ILi2EN4cute5tupleIJNS5_1CILi1EEES8_S8_EEENS6_IJNS7_ILi128EEESA_NS7_ILi192EEEEEELi128ENS_12float_e4m3_tEfNS_4arch4Sm90ELb0ELb1ELb0ELb0ELb1ELb0ELb0ELb1ELb1ELb1ELb0ELb0EEENS1_21CollectiveEpilogueFwdINS6_IJSA_SA_SA_EEES9_NS_10bfloat16_tESF_Li256ELb0ELb1ELb0ELb1EEENS1_30DynamicPersistentTileSchedulerILi256ELi128ELb0ELb1ELb1EEEEEEEEEvNT_6ParamsE:
        /* <DEDUP_REMOVED lines=9> */
[----:B------:R-:W1:Y:S01]  /*0090*/  SHFL.IDX PT, R3, R3, RZ, 0x1f ;  /* 0x00001fff03037589 */ /* 0x000e6200000e0000 */
        /* <DEDUP_REMOVED lines=14> */
[----:B------:R0:W2:Y:S06]  /*0180*/  @!UP0 SYNCS.EXCH.64 URZ, [UR8+0x22800], UR4 ;  /* 0x02280004083f85b2 */ /* 0x0000ac0008000100 */
[----:B------:R0:W3:Y:S02]  /*0190*/  @!UP1 SYNCS.EXCH.64 URZ, [UR8+0x22820], UR6 ;  /* 0x02282006083f95b2 */ /* 0x0000e40008000100 */
[----:B01----:R-:W-:Y:S05]  /*01a0*/  @P1 BRA `(.L_x_980) ;  /* 0x0000000000481947 */ /* 0x003fea0003800000 */
        /* <DEDUP_REMOVED lines=14> */
[----:B------:R0:W4:Y:S01]  /*0290*/  SYNCS.EXCH.64 URZ, [UR8+0x22840], UR6 ;  /* 0x02284006083f75b2 */ /* 0x0001220008000100 */
[----:B------:R0:W0:Y:S01]  /*02a0*/  SYNCS.EXCH.64 URZ, [UR8+0x22838], UR4 ;  /* 0x02283804083f75b2 */ /* 0x0000220008000100 */
[----:B------:R0:W0:Y:S01]  /*02b0*/  SYNCS.EXCH.64 URZ, [UR8+0x22848], UR6 ;  /* 0x02284806083f75b2 */ /* 0x0000220008000100 */
[----:B------:R-:W-:Y:S01]  /*02c0*/  NOP ;  /* 0x0000000000007918 */ /* 0x000fe20000000000 */
.L_x_980:
[----:B------:R-:W5:Y:S01]  /*02d0*/  SHFL.IDX PT, R2, R0, RZ, 0x1f ;  /* 0x00001fff00027589 */ /* 0x000f6200000e0000 */
[----:B------:R-:W-:Y:S01]  /*02e0*/  NOP ;  /* 0x0000000000007918 */ /* 0x000fe20000000000 */
[----:B-----5:R-:W-:-:S13]  /*02f0*/  ISETP.NE.AND P0, PT, R2, RZ, PT ;  /* 0x000000ff0200720c */ /* 0x020fda0003f05270 */
        /* <DEDUP_REMOVED lines=17> */
[----:B------:R0:W0:Y:S01]  /*0410*/  SYNCS.EXCH.64 URZ, [UR8+0x22868], UR6 ;  /* 0x02286806083f75b2 */ /* 0x0000220008000100 */
[----:B------:R-:W-:Y:S01]  /*0420*/  NOP ;  /* 0x0000000000007918 */ /* 0x000fe20000000000 */
.L_x_981:
[----:B------:R-:W5:Y:S01]  /*0430*/  SHFL.IDX PT, R2, R0, RZ, 0x1f ;  /* 0x00001fff00027589 */ /* 0x000f6200000e0000 */
[----:B------:R-:W-:Y:S01]  /*0440*/  NOP ;  /* 0x0000000000007918 */ /* 0x000fe20000000000 */
[----:B-----5:R-:W-:-:S13]  /*0450*/  ISETP.NE.AND P0, PT, R2, RZ, PT ;  /* 0x000000ff0200720c */ /* 0x020fda0003f05270 */
        /* <DEDUP_REMOVED lines=13> */
[----:B------:R0:W0:Y:S01]  /*0530*/  SYNCS.EXCH.64 URZ, [UR6+0x22888], UR4 ;  /* 0x02288804063f75b2 */ /* 0x0000220008000100 */
[----:B------:R-:W-:Y:S01]  /*0540*/  NOP ;  /* 0x0000000000007918 */ /* 0x000fe20000000000 */
.L_x_982:
        /* <DEDUP_REMOVED lines=22> */
.L_x_983:
[----:B------:R-:W5:Y:S01]  /*06b0*/  SHFL.IDX PT, R2, R0, RZ, 0x1f ;  /* 0x00001fff00027589 */ /* 0x000f6200000e0000 */
[----:B------:R-:W0:Y:S01]  /*06c0*/  S2UR UR10, SR_CgaCtaId ;  /* 0x00000000000a79c3 */ /* 0x000e220000008800 */
[----:B------:R-:W-:Y:S01]  /*06d0*/  R2UR UR9, R3 ;  /* 0x00000000030972ca */ /* 0x000fe200000e0000 */
[----:B------:R-:W-:Y:S01]  /*06e0*/  NOP ;  /* 0x0000000000007918 */ /* 0x000fe20000000000 */
[----:B-----5:R-:W-:-:S13]  /*06f0*/  ISETP.NE.AND P0, PT, R2, RZ, PT ;  /* 0x000000ff0200720c */ /* 0x020fda0003f05270 */
        /* <DEDUP_REMOVED lines=19> */
.L_x_984:
[----:B------:R-:W-:Y:S01]  /*0830*/  UISETP.NE.AND UP0, UPT, UR9, URZ, UPT ;  /* 0x0000003f0900728c */ /* 0x000fe2000bf05270 */
[----:B------:R-:W-:Y:S01]  /*0840*/  NOP ;  /* 0x0000000000007918 */ /* 0x000fe20000000000 */
[----:B------:R-:W-:Y:S01]  /*0850*/  UMOV UR43, 0x1 ;  /* 0x00000001002b7882 */ /* 0x000fe20000000000 */
[----:B------:R-:W-:Y:S01]  /*0860*/  IMAD.U32 R35, RZ, RZ, UR10 ;  /* 0x0000000aff237e24 */ /* 0x000fe2000f8e00ff */
[----:B------:R-:W-:Y:S01]  /*0870*/  USEL UR43, UR43, 0x2, !UP0 ;  /* 0x000000022b2b7887 */ /* 0x000fe2000c000000 */
[----:B01234-:R-:W-:Y:S01]  /*0880*/  BAR.SYNC.DEFER_BLOCKING 0x0 ;  /* 0x0000000000007b1d */ /* 0x01ffe20000010000 */
[----:B------:R-:W-:-:S05]  /*0890*/  PLOP3.LUT P0, PT, PT, PT, UP0, 0x80, 0x0 ;  /* 0x000000000000781c */ /* 0x000fca0003f0f008 */
[----:B------:R-:W-:-:S08]  /*08a0*/  ULDC.64 UR48, c[0x0][0x208] ;  /* 0x0000820000307ab9 */ /* 0x000fd00000000a00 */
[----:B------:R-:W-:Y:S05]  /*08b0*/  @!P0 BRA `(.L_x_985) ;  /* 0x000000f000c88947 */ /* 0x000fea0003800000 */
.L_x_986:
[----:B------:R-:W-:-:S08]  /*08c0*/  NOP ;  /* 0x0000000000007918 */ /* 0x000fd00000000000 */
[----:B------:R-:W0:Y:S02]  /*08d0*/  USETMAXREG.TRY_ALLOC.CTAPOOL UP0, 0xe8 ;  /* 0x000000e8000079c8 */ /* 0x000e240008000600 */
[----:B0-----:R-:W-:-:S13]  /*08e0*/  PLOP3.LUT P0, PT, PT, PT, UP0, 0x80, 0x0 ;  /* 0x000000000000781c */ /* 0x001fda0003f0f008 */
[----:B------:R-:W-:Y:S05]  /*08f0*/  @!P0 BRA `(.L_x_986) ;  /* 0xfffffffc00f08947 */ /* 0x000fea000383ffff */
[----:B------:R-:W0:Y:S01]  /*0900*/  S2R R2, SR_TID.X ;  /* 0x0000000000027919 */ /* 0x000e220000002100 */
[----:B------:R-:W1:Y:S08]  /*0910*/  S2UR UR4, SR_CTAID.X ;  /* 0x00000000000479c3 */ /* 0x000e700000002500 */
[----:B------:R-:W-:Y:S08]  /*0920*/  BAR.ARV 0x4, 0x180 ;  /* 0x0106000000007b1d */ /* 0x000ff00000002000 */
        /* <DEDUP_REMOVED lines=9> */
[----:B------:R-:W-:Y:S01]  /*09c0*/  IMAD.MOV.U32 R171, RZ, RZ, RZ ;  /* 0x000000ffffab7224 */ /* 0x000fe200078e00ff */
[----:B------:R-:W-:Y:S01]  /*09d0*/  UMOV UR37, URZ ;  /* 0x0000003f00257c82 */ /* 0x000fe20008000000 */
[----:B------:R-:W-:Y:S01]  /*09e0*/  UMOV UR36, URZ ;  /* 0x0000003f00247c82 */ /* 0x000fe20008000000 */
[----:B------:R-:W-:-:S04]  /*09f0*/  SHF.R.S32.HI R3, RZ, 0x1f, R178 ;  /* 0x0000001fff037819 */ /* 0x000fc800000114b2 */
[CC--:B------:R-:W-:Y:S02]  /*0a00*/  LEA.HI R0, R3.reuse, R178.reuse, RZ, 0x7 ;  /* 0x000000b203007211 */ /* 0x0c0fe400078f38ff */
[CC--:B------:R-:W-:Y:S02]  /*0a10*/  LEA.HI R4, R3.reuse, R178.reuse, RZ, 0x5 ;  /* 0x000000b203047211 */ /* 0x0c0fe400078f28ff */
[----:B------:R-:W-:Y:S02]  /*0a20*/  LOP3.LUT R5, R0, 0xffffff80, RZ, 0xc0, !PT ;  /* 0xffffff8000057812 */ /* 0x000fe400078ec0ff */
[----:B------:R-:W-:Y:S01]  /*0a30*/  LEA.HI R2, R3, R178, RZ, 0x4 ;  /* 0x000000b203027211 */ /* 0x000fe200078f20ff */
[----:B------:R-:W-:Y:S01]  /*0a40*/  IMAD.SHL.U32 R4, R4, 0x20, RZ ;  /* 0x0000002004047824 */ /* 0x000fe200078e00ff */
[----:B------:R-:W-:Y:S01]  /*0a50*/  SHF.R.S32.HI R173, RZ, 0x7, R0 ;  /* 0x00000007ffad7819 */ /* 0x000fe20000011400 */
[----:B------:R-:W-:Y:S01]  /*0a60*/  IMAD.IADD R172, R178, 0x1, -R5 ;  /* 0x00000001b2ac7824 */ /* 0x000fe200078e0a05 */
[----:B------:R-:W-:-:S02]  /*0a70*/  SHF.R.S32.HI R7, RZ, 0x4, R2 ;  /* 0x00000004ff077819 */ /* 0x000fc40000011402 */
[----:B------:R-:W-:Y:S02]  /*0a80*/  LOP3.LUT R5, R2, 0x3fffff0, RZ, 0xc0, !PT ;  /* 0x03fffff002057812 */ /* 0x000fe400078ec0ff */
[----:B------:R-:W-:Y:S02]  /*0a90*/  SHF.R.S32.HI R9, RZ, 0x1f, R172 ;  /* 0x0000001fff097819 */ /* 0x000fe400000114ac */
[----:B------:R-:W-:Y:S01]  /*0aa0*/  LOP3.LUT R4, R4, 0xfffffc00, RZ, 0xc0, !PT ;  /* 0xfffffc0004047812 */ /* 0x000fe200078ec0ff */
[----:B------:R-:W-:Y:S01]  /*0ab0*/  IMAD.IADD R5, R178, 0x1, -R5 ;  /* 0x00000001b2057824 */ /* 0x000fe200078e0a05 */
[----:B------:R-:W-:Y:S02]  /*0ac0*/  LEA.HI R2, R2, R7, RZ, 0x1 ;  /* 0x0000000702027211 */ /* 0x000fe400078f08ff */
[----:B------:R-:W-:Y:S01]  /*0ad0*/  LEA.HI R6, R9, R172, RZ, 0x2 ;  /* 0x000000ac09067211 */ /* 0x000fe200078f10ff */
[----:B------:R-:W-:Y:S01]  /*0ae0*/  IMAD R5, R5, 0x40, R4 ;  /* 0x0000004005057824 */ /* 0x000fe200078e0204 */
[----:B------:R-:W-:-:S02]  /*0af0*/  LOP3.LUT R2, R2, 0x1ffffffe, RZ, 0xc0, !PT ;  /* 0x1ffffffe02027812 */ /* 0x000fc400078ec0ff */
[-C--:B------:R-:W-:Y:S02]  /*0b00*/  LEA.HI R4, R3, R178.reuse, RZ, 0x2 ;  /* 0x000000b203047211 */ /* 0x080fe400078f10ff */
[----:B------:R-:W-:Y:S01]  /*0b10*/  SHF.R.S32.HI R8, RZ, 0x2, R6 ;  /* 0x00000002ff087819 */ /* 0x000fe20000011406 */
[----:B------:R-:W-:Y:S01]  /*0b20*/  IMAD.IADD R2, R7, 0x1, -R2 ;  /* 0x0000000107027824 */ /* 0x000fe200078e0a02 */
[----:B------:R-:W-:Y:S02]  /*0b30*/  SHF.R.S32.HI R11, RZ, 0x1f, R6 ;  /* 0x0000001fff0b7819 */ /* 0x000fe40000011406 */
[----:B------:R-:W-:Y:S01]  /*0b40*/  LOP3.LUT R7, R4, 0xfffffffc, RZ, 0xc0, !PT ;  /* 0xfffffffc04077812 */ /* 0x000fe200078ec0ff */
[----:B------:R-:W-:Y:S01]  /*0b50*/  IMAD R175, R2, 0x8, R5 ;  /* 0x0000000802af7824 */ /* 0x000fe200078e0205 */
[----:B------:R-:W-:Y:S02]  /*0b60*/  LEA.HI R3, R3, R178, RZ, 0x3 ;  /* 0x000000b203037211 */ /* 0x000fe400078f18ff */
[----:B------:R-:W-:Y:S01]  /*0b70*/  LEA.HI R11, R11, R8, RZ, 0x3 ;  /* 0x000000080b0b7211 */ /* 0x000fe200078f18ff */
[----:B------:R-:W-:Y:S01]  /*0b80*/  IMAD.IADD R7, R178, 0x1, -R7 ;  /* 0x00000001b2077824 */ /* 0x000fe200078e0a07 */
[----:B------:R-:W-:-:S02]  /*0b90*/  LOP3.LUT R169, R3, 0xfffffff8, RZ, 0xc0, !PT ;  /* 0xfffffff803a97812 */ /* 0x000fc400078ec0ff */
[----:B------:R-:W-:Y:S02]  /*0ba0*/  LOP3.LUT R11, R11, 0xfffffff8, RZ, 0xc0, !PT ;  /* 0xfffffff80b0b7812 */ /* 0x000fe400078ec0ff */
[----:B------:R-:W-:Y:S01]  /*0bb0*/  LEA.HI R9, R9, R172, RZ, 0x5 ;  /* 0x000000ac09097211 */ /* 0x000fe200078f28ff */
[----:B------:R-:W-:Y:S01]  /*0bc0*/  IMAD.IADD R169, R178, 0x1, -R169 ;  /* 0x00000001b2a97824 */ /* 0x000fe200078e0aa9 */
[----:B------:R-:W-:Y:S01]  /*0bd0*/  LEA.HI R0, R0, R173, RZ, 0x1 ;  /* 0x000000ad00007211 */ /* 0x000fe200078f08ff */
[----:B------:R-:W-:Y:S01]  /*0be0*/  IMAD.IADD R8, R8, 0x1, -R11 ;  /* 0x0000000108087824 */ /* 0x000fe200078e0a0b */
[----:B------:R-:W-:Y:S01]  /*0bf0*/  LEA.HI R2, R7, R7, RZ, 0x1 ;  /* 0x0000000707027211 */ /* 0x000fe200078f08ff */
[----:B------:R-:W-:Y:S01]  /*0c00*/  IMAD.SHL.U32 R18, R169, 0x8, RZ ;  /* 0x00000008a9127824 */ /* 0x000fe200078e00ff */
[----:B------:R-:W-:Y:S02]  /*0c10*/  SHF.R.S32.HI R9, RZ, 0x5, R9 ;  /* 0x00000005ff097819 */ /* 0x000fe40000011409 */
[----:B------:R-:W-:Y:S01]  /*0c20*/  LOP3.LUT R0, R0, 0x3fffffe, RZ, 0xc0, !PT ;  /* 0x03fffffe00007812 */ /* 0x000fe200078ec0ff */
[----:B------:R-:W-:Y:S01]  /*0c30*/  VIADD R168, R18, 0x40 ;  /* 0x0000004012a87836 */ /* 0x000fe20000000000 */
[----:B------:R-:W-:Y:S01]  /*0c40*/  LOP3.LUT R2, R2, 0x1ffffffe, RZ, 0xc0, !PT ;  /* 0x1ffffffe02027812 */ /* 0x000fe200078ec0ff */
[----:B------:R-:W-:Y:S01]  /*0c50*/  IMAD R9, R9, 0x10, R8 ;  /* 0x0000001009097824 */ /* 0x000fe200078e0208 */
[----:B------:R-:W-:Y:S01]  /*0c60*/  LOP3.LUT R5, R6, 0x7ffffffc, RZ, 0xc0, !PT ;  /* 0x7ffffffc06057812 */ /* 0x000fe200078ec0ff */
[----:B------:R-:W-:Y:S01]  /*0c70*/  IMAD.IADD R0, R173, 0x1, -R0 ;  /* 0x00000001ad007824 */ /* 0x000fe200078e0a00 */
[----:B------:R-:W-:Y:S01]  /*0c80*/  SHF.R.S32.HI R170, RZ, 0x3, R3 ;  /* 0x00000003ffaa7819 */ /* 0x000fe20000011403 */
[----:B------:R-:W-:Y:S01]  /*0c90*/  IMAD.IADD R17, R7, 0x1, -R2 ;  /* 0x0000000107117824 */ /* 0x000fe200078e0a02 */
[----:B------:R-:W-:Y:S01]  /*0ca0*/  SHF.R.S32.HI R177, RZ, 0x1f, R18 ;  /* 0x0000001fffb17819 */ /* 0x000fe20000011412 */
[----:B------:R-:W-:Y:S01]  /*0cb0*/  IMAD R174, R0, 0x40, R9 ;  /* 0x0000004000ae7824 */ /* 0x000fe200078e0209 */
[----:B------:R-:W-:Y:S01]  /*0cc0*/  SHF.R.S32.HI R176, RZ, 0x1f, R168 ;  /* 0x0000001fffb07819 */ /* 0x000fe200000114a8 */
[----:B------:R-:W-:-:S02]  /*0cd0*/  IMAD.IADD R16, R172, 0x1, -R5 ;  /* 0x00000001ac107824 */ /* 0x000fc400078e0a05 */
[----:B------:R-:W-:-:S07]  /*0ce0*/  IMAD R17, R17, 0x8, R174 ;  /* 0x0000000811117824 */ /* 0x000fce00078e02ae */
.L_x_1091:
[----:B------:R-:W-:Y:S01]  /*0cf0*/  ULDC UR5, c[0x0][0xc60] ;  /* 0x0003180000057ab9 */ /* 0x000fe20000000800 */
[----:B------:R-:W-:Y:S01]  /*0d00*/  UMOV UR8, UR4 ;  /* 0x0000000400087c82 */ /* 0x000fe20008000000 */
[----:B------:R-:W-:-:S11]  /*0d10*/  UISETP.NE.AND UP0, UPT, UR5, 0x1, UPT ;  /* 0x000000010500788c */ /* 0x000fd6000bf05270 */
[----:B------:R-:W-:Y:S01]  /*0d20*/  @UP0 ULDC UR6, c[0x0][0xc64] ;  /* 0x0003190000060ab9 */ /* 0x000fe20000000800 */
[----:B------:R-:W-:Y:S01]  /*0d30*/  @UP0 ULDC UR9, c[0x0][0xc68] ;  /* 0x00031a0000090ab9 */ /* 0x000fe20000000800 */
[----:B------:R-:W-:-:S04]  /*0d40*/  UIMAD.WIDE.U32 UR6, UR4, UR6, URZ ;  /* 0x00000006040672a5 */ /* 0x000fc8000f8e003f */
[----:B------:R-:W-:-:S03]  /*0d50*/  @UP0 USHF.R.U32.HI UR8, URZ, UR9, UR7 ;  /* 0x000000093f080299 */ /* 0x000fc60008011607 */
[----:B------:R-:W-:Y:S02]  /*0d60*/  ULDC UR6, c[0x0][0xc78] ;  /* 0x00031e0000067ab9 */ /* 0x000fe40000000800 */
[----:B------:R-:W-:Y:S02]  /*0d70*/  UISETP.GE.AND UP0, UPT, UR8, UR6, UPT ;  /* 0x000000060800728c */ /* 0x000fe4000bf06270 */
[----:B------:R-:W-:-:S04]  /*0d80*/  UIADD3 UR6, -UR8, URZ, URZ ;  /* 0x0000003f08067290 */ /* 0x000fc8000fffe13f */
[----:B------:R-:W-:Y:S01]  /*0d90*/  PLOP3.LUT P0, PT, PT, PT, UP0, 0x80, 0x0 ;  /* 0x000000000000781c */ /* 0x000fe20003f0f008 */
[----:B------:R-:W-:-:S12]  /*0da0*/  UIMAD UR9, UR5, UR6, UR4 ;  /* 0x00000006050972a4 */ /* 0x000fd8000f8e0204 */
[----:B012345:R-:W-:Y:S05]  /*0db0*/  @!P0 BRA `(.L_x_987) ;  /* 0x0000000000208947 */ /* 0x03ffea0003800000 */
[----:B------:R-:W-:Y:S01]  /*0dc0*/  ULDC UR7, c[0x0][0xc6c] ;  /* 0x00031b0000077ab9 */ /* 0x000fe20000000800 */
[----:B------:R-:W-:Y:S01]  /*0dd0*/  UMOV UR6, UR9 ;  /* 0x0000000900067c82 */ /* 0x000fe20008000000 */
[----:B------:R-:W-:-:S11]  /*0de0*/  UISETP.NE.AND UP0, UPT, UR7, 0x1, UPT ;  /* 0x000000010700788c */ /* 0x000fd6000bf05270 */
[----:B------:R-:W-:Y:S02]  /*0df0*/  @UP0 ULDC.64 UR10, c[0x0][0xc70] ;  /* 0x00031c00000a0ab9 */ /* 0x000fe40000000a00 */
[----:B------:R-:W-:-:S04]  /*0e00*/  UIMAD.WIDE.U32 UR4, UR9, UR10, URZ ;  /* 0x0000000a090472a5 */ /* 0x000fc8000f8e003f */
[----:B------:R-:W-:-:S04]  /*0e10*/  @UP0 USHF.R.U32.HI UR6, URZ, UR11, UR5 ;  /* 0x0000000b3f060299 */ /* 0x000fc80008011605 */
[----:B------:R-:W-:Y:S01]  /*0e20*/  UIMAD UR4, UR6, UR7, URZ ;  /* 0x00000007060472a4 */ /* 0x000fe2000f8e023f */
[----:B------:R-:W-:Y:S11]  /*0e30*/  BRA `(.L_x_988) ;  /* 0x00000000001c7947 */ /* 0x000ff60003800000 */
.L_x_987:
[----:B------:R-:W-:Y:S01]  /*0e40*/  ULDC UR7, c[0x0][0xc54] ;  /* 0x0003150000077ab9 */ /* 0x000fe20000000800 */
[----:B------:R-:W-:Y:S01]  /*0e50*/  UMOV UR6, UR9 ;  /* 0x0000000900067c82 */ /* 0x000fe20008000000 */
[----:B------:R-:W-:-:S11]  /*0e60*/  UISETP.NE.AND UP0, UPT, UR7, 0x1, UPT ;  /* 0x000000010700788c */ /* 0x000fd6000bf05270 */
[----:B------:R-:W-:Y:S02]  /*0e70*/  @UP0 ULDC.64 UR10, c[0x0][0xc58] ;  /* 0x00031600000a0ab9 */ /* 0x000fe40000000a00 */
[----:B------:R-:W-:-:S04]  /*0e80*/  UIMAD.WIDE.U32 UR4, UR9, UR10, URZ ;  /* 0x0000000a090472a5 */ /* 0x000fc8000f8e003f */
[----:B------:R-:W-:-:S04]  /*0e90*/  @UP0 USHF.R.U32.HI UR6, URZ, UR11, UR5 ;  /* 0x0000000b3f060299 */ /* 0x000fc80008011605 */
[----:B------:R-:W-:-:S12]  /*0ea0*/  UIMAD UR4, UR6, UR7, URZ ;  /* 0x00000007060472a4 */ /* 0x000fd8000f8e023f */
.L_x_988:
[----:B------:R-:W0:Y:S01]  /*0eb0*/  LDC R23, c[0x0][0xc48] ;  /* 0x00031200ff177b82 */ /* 0x000e220000000800 */
[----:B------:R-:W-:Y:S01]  /*0ec0*/  UIADD3 UR4, UR9, -UR4, URZ ;  /* 0x8000000409047290 */ /* 0x000fe2000fffe03f */
[----:B------:R-:W-:-:S06]  /*0ed0*/  ULDC UR5, c[0x0][0xc54] ;  /* 0x0003150000057ab9 */ /* 0x000fcc0000000800 */
[----:B------:R-:W1:Y:S01]  /*0ee0*/  LDC.64 R12, c[0x0][0x990] ;  /* 0x00026400ff0c7b82 */ /* 0x000e620000000a00 */
[----:B------:R-:W-:-:S07]  /*0ef0*/  UIMAD UR4, UR8, UR5, UR4 ;  /* 0x00000005080472a4 */ /* 0x000fce000f8e0204 */
[----:B------:R-:W2:Y:S01]  /*0f00*/  LDC.64 R20, c[0x0][0x998] ;  /* 0x00026600ff147b82 */ /* 0x000ea20000000a00 */
[----:B------:R-:W-:Y:S01]  /*0f10*/  IMAD.U32 R19, RZ, RZ, UR4 ;  /* 0x00000004ff137e24 */ /* 0x000fe2000f8e00ff */
[----:B------:R-:W-:Y:S01]  /*0f20*/  ULOP3.LUT UR6, UR6, 0x1ffffff, URZ, 0x3c, !UPT ;  /* 0x01ffffff06067892 */ /* 0x000fe2000f8e3c3f */
[----:B------:R-:W-:Y:S01]  /*0f30*/  ULDC UR5, c[0x0][0x448] ;  /* 0x0001120000057ab9 */ /* 0x000fe20000000800 */
[----:B------:R-:W-:Y:S01]  /*0f40*/  ULDC.64 UR8, c[0x0][0x418] ;  /* 0x0001060000087ab9 */ /* 0x000fe20000000a00 */
[----:B------:R-:W-:Y:S01]  /*0f50*/  ULDC UR41, c[0x0][0x424] ;  /* 0x0001090000297ab9 */ /* 0x000fe20000000800 */
[----:B------:R-:W-:Y:S01]  /*0f60*/  ULDC UR47, c[0x0][0x288] ;  /* 0x0000a200002f7ab9 */ /* 0x000fe20000000800 */
[----:B0-----:R-:W-:Y:S02]  /*0f70*/  ISETP.NE.AND P2, PT, R23, 0x1, PT ;  /* 0x000000011700780c */ /* 0x001fe40003f45270 */
[----:B-1----:R-:W-:-:S04]  /*0f80*/  ISETP.NE.U32.AND P0, PT, R12, RZ, PT ;  /* 0x000000ff0c00720c */ /* 0x002fc80003f05070 */
[----:B------:R-:W-:-:S07]  /*0f90*/  ISETP.NE.AND.EX P0, PT, R13, RZ, PT, P0 ;  /* 0x000000ff0d00720c */ /* 0x000fce0003f05300 */
[----:B------:R-:W0:Y:S01]  /*0fa0*/  @P2 LDC R0, c[0x0][0xc4c] ;  /* 0x00031300ff002b82 */ /* 0x000e220000000800 */
[----:B--2---:R-:W-:-:S04]  /*0fb0*/  ISETP.NE.U32.AND P1, PT, R20, RZ, PT ;  /* 0x000000ff1400720c */ /* 0x004fc80003f25070 */
[----:B------:R-:W-:-:S03]  /*0fc0*/  ISETP.NE.AND.EX P1, PT, R21, RZ, PT, P1 ;  /* 0x000000ff1500720c */ /* 0x000fc60003f25310 */
[----:B------:R-:W1:Y:S08]  /*0fd0*/  @P2 LDC R3, c[0x0][0xc50] ;  /* 0x00031400ff032b82 */ /* 0x000e700000000800 */
[----:B------:R-:W2:Y:S08]  /*0fe0*/  @P0 LDC.64 R8, c[0x0][0x9a8] ;  /* 0x00026a00ff080b82 */ /* 0x000eb00000000a00 */
[----:B------:R-:W3:Y:S01]  /*0ff0*/  @P1 LDC.64 R10, c[0x0][0x9b8] ;  /* 0x00026e00ff0a1b82 */ /* 0x000ee20000000a00 */
[----:B0-----:R-:W-:-:S07]  /*1000*/  @P2 IMAD.HI.U32 R0, R0, UR4, RZ ;  /* 0x0000000400002c27 */ /* 0x001fce000f8e00ff */
[----:B------:R-:W0:Y:S01]  /*1010*/  @P1 LDC.64 R24, c[0x0][0x9c0] ;  /* 0x00027000ff181b82 */ /* 0x000e220000000a00 */
[----:B-1----:R-:W-:-:S04]  /*1020*/  @P2 SHF.R.U32.HI R19, RZ, R3, R0 ;  /* 0x00000003ff132219 */ /* 0x002fc80000011600 */
[--C-:B------:R-:W-:Y:S01]  /*1030*/  @P0 SHF.R.S32.HI R3, RZ, 0x1f, R19.reuse ;  /* 0x0000001fff030819 */ /* 0x100fe20000011413 */
[--C-:B------:R-:W-:Y:S01]  /*1040*/  IMAD.MOV R2, RZ, RZ, -R19.reuse ;  /* 0x000000ffff027224 */ /* 0x100fe200078e0a13 */
[----:B------:R-:W-:Y:S01]  /*1050*/  @P1 SHF.R.S32.HI R5, RZ, 0x1f, R19 ;  /* 0x0000001fff051819 */ /* 0x000fe20000011413 */
[----:B------:R-:W1:Y:S02]  /*1060*/  @P0 LDC.64 R14, c[0x0][0x9b0] ;  /* 0x00026c00ff0e0b82 */ /* 0x000e640000000a00 */
[----:B--2---:R-:W-:Y:S02]  /*1070*/  @P0 IMAD R0, R3, R8, RZ ;  /* 0x0000000803000224 */ /* 0x004fe400078e02ff */
[----:B------:R-:W-:Y:S01]  /*1080*/  IMAD R23, R23, R2, UR4 ;  /* 0x0000000417177e24 */ /* 0x000fe2000f8e0202 */
[----:B------:R-:W-:Y:S01]  /*1090*/  ULDC UR4, c[0x0][0xc3c] ;  /* 0x00030f0000047ab9 */ /* 0x000fe20000000800 */
[C---:B------:R-:W-:Y:S02]  /*10a0*/  @P0 IMAD R9, R19.reuse, R9, R0 ;  /* 0x0000000913090224 */ /* 0x040fe400078e0200 */
[----:B------:R-:W-:Y:S01]  /*10b0*/  @P0 IMAD.WIDE.U32 R2, R19, R8, RZ ;  /* 0x0000000813020225 */ /* 0x000fe200078e00ff */
[----:B------:R-:W-:-:S03]  /*10c0*/  @P0 SHF.R.S32.HI R7, RZ, 0x1f, R23 ;  /* 0x0000001fff070819 */ /* 0x000fc60000011417 */
[-C--:B---3--:R-:W-:Y:S02]  /*10d0*/  @P1 IMAD R4, R5, R10.reuse, RZ ;  /* 0x0000000a05041224 */ /* 0x088fe400078e02ff */
[----:B------:R-:W-:Y:S01]  /*10e0*/  @P0 IMAD.IADD R3, R3, 0x1, R9 ;  /* 0x0000000103030824 */ /* 0x000fe200078e0209 */
[----:B------:R-:W-:Y:S01]  /*10f0*/  @P1 SHF.R.S32.HI R9, RZ, 0x1f, R23 ;  /* 0x0000001fff091819 */ /* 0x000fe20000011417 */
[C---:B------:R-:W-:Y:S02]  /*1100*/  @P1 IMAD R11, R19.reuse, R11, R4 ;  /* 0x0000000b130b1224 */ /* 0x040fe400078e0204 */
[----:B------:R-:W-:-:S04]  /*1110*/  @P1 IMAD.WIDE.U32 R4, R19, R10, RZ ;  /* 0x0000000a13041225 */ /* 0x000fc800078e00ff */
[----:B0-----:R-:W-:Y:S02]  /*1120*/  @P1 IMAD R6, R9, R24, RZ ;  /* 0x0000001809061224 */ /* 0x001fe400078e02ff */
[-C--:B-1----:R-:W-:Y:S02]  /*1130*/  @P0 IMAD R0, R7, R14.reuse, RZ ;  /* 0x0000000e07000224 */ /* 0x082fe400078e02ff */
[----:B------:R-:W-:Y:S02]  /*1140*/  @P1 IMAD.IADD R5, R5, 0x1, R11 ;  /* 0x0000000105051824 */ /* 0x000fe400078e020b */
[C---:B------:R-:W-:Y:S02]  /*1150*/  @P1 IMAD R11, R23.reuse, R25, R6 ;  /* 0x00000019170b1224 */ /* 0x040fe400078e0206 */
[C---:B------:R-:W-:Y:S02]  /*1160*/  @P0 IMAD R9, R23.reuse, R15, R0 ;  /* 0x0000000f17090224 */ /* 0x040fe400078e0200 */
[----:B------:R-:W-:-:S04]  /*1170*/  @P0 IMAD.WIDE.U32 R2, R23, R14, R2 ;  /* 0x0000000e17020225 */ /* 0x000fc800078e0002 */
[----:B------:R-:W-:Y:S01]  /*1180*/  @P1 IMAD.WIDE.U32 R6, R23, R24, R4 ;  /* 0x0000001817061225 */ /* 0x000fe200078e0004 */
[----:B------:R-:W-:-:S03]  /*1190*/  @P0 LEA R4, P2, R2, R12, 0x2 ;  /* 0x0000000c02040211 */ /* 0x000fc600078410ff */
[----:B------:R-:W-:Y:S01]  /*11a0*/  @P0 IMAD.IADD R3, R3, 0x1, R9 ;  /* 0x0000000103030824 */ /* 0x000fe200078e0209 */
[----:B------:R-:W-:Y:S01]  /*11b0*/  @P1 LEA R8, P3, R6, R20, 0x2 ;  /* 0x0000001406081211 */ /* 0x000fe200078610ff */
[----:B------:R-:W-:-:S03]  /*11c0*/  @P1 IMAD.IADD R0, R7, 0x1, R11 ;  /* 0x0000000107001824 */ /* 0x000fc600078e020b */
[----:B------:R-:W-:Y:S01]  /*11d0*/  @P0 LEA.HI.X R5, R2, R13, R3, 0x2, P2 ;  /* 0x0000000d02050211 */ /* 0x000fe200010f1403 */
[----:B------:R-:W-:Y:S01]  /*11e0*/  IMAD.MOV.U32 R3, RZ, RZ, 0x3f800000 ;  /* 0x3f800000ff037424 */ /* 0x000fe200078e00ff */
[----:B------:R-:W-:Y:S01]  /*11f0*/  @P1 LEA.HI.X R9, R6, R21, R0, 0x2, P3 ;  /* 0x0000001506091211 */ /* 0x000fe200018f1400 */
[----:B------:R-:W-:-:S04]  /*1200*/  IMAD.MOV.U32 R0, RZ, RZ, 0x3f800000 ;  /* 0x3f800000ff007424 */ /* 0x000fc800078e00ff */
[----:B------:R-:W2:Y:S04]  /*1210*/  @P0 LDG.E R3, desc[UR48][R4.64] ;  /* 0x0000003004030981 */ /* 0x000ea8000c1e1900 */
[----:B------:R-:W2:Y:S01]  /*1220*/  @P1 LDG.E R0, desc[UR48][R8.64] ;  /* 0x0000003008001981 */ /* 0x000ea2000c1e1900 */
[----:B------:R-:W-:Y:S02]  /*1230*/  UISETP.NE.AND UP1, UPT, UR5, 0x1, UPT ;  /* 0x000000010500788c */ /* 0x000fe4000bf25270 */
[----:B------:R-:W-:Y:S02]  /*1240*/  UIADD3 UR4, UR6, UR4, URZ ;  /* 0x0000000406047290 */ /* 0x000fe4000fffe03f */
[----:B------:R-:W-:Y:S02]  /*1250*/  UISETP.NE.U32.AND UP0, UPT, UR8, URZ, UPT ;  /* 0x0000003f0800728c */ /* 0x000fe4000bf05070 */
[----:B------:R-:W-:-:S02]  /*1260*/  USHF.L.U32 UR42, UR4, 0x7, URZ ;  /* 0x00000007042a7899 */ /* 0x000fc4000800063f */
[----:B------:R-:W-:Y:S02]  /*1270*/  UISETP.NE.AND.EX UP0, UPT, UR9, URZ, UPT, UP0 ;  /* 0x0000003f0900728c */ /* 0x000fe4000bf05300 */
[----:B------:R-:W-:Y:S01]  /*1280*/  UIADD3 UR6, UR42, 0x7f, URZ ;  /* 0x0000007f2a067890 */ /* 0x000fe2000fffe03f */
[----:B------:R-:W-:Y:S01]  /*1290*/  @UP1 ULDC UR4, c[0x0][0x44c] ;  /* 0x0001130000041ab9 */ /* 0x000fe20000000800 */
[----:B------:R-:W-:Y:S02]  /*12a0*/  @UP1 ULDC UR9, c[0x0][0x450] ;  /* 0x0001140000091ab9 */ /* 0x000fe40000000800 */
[----:B------:R-:W-:Y:S02]  /*12b0*/  UIMAD.WIDE.U32 UR4, UR6, UR4, URZ ;  /* 0x00000004060472a5 */ /* 0x000fe4000f8e003f */
[----:B------:R-:W-:Y:S02]  /*12c0*/  USEL UR41, UR41, 0x1, UP0 ;  /* 0x0000000129297887 */ /* 0x000fe40008000000 */
[----:B------:R-:W-:-:S02]  /*12d0*/  @UP1 USHF.R.U32.HI UR6, URZ, UR9, UR5 ;  /* 0x000000093f061299 */ /* 0x000fc40008011605 */
[----:B------:R-:W-:Y:S01]  /*12e0*/  UIADD3 UR7, -UR47, 0x1, URZ ;  /* 0x000000012f077890 */ /* 0x000fe2000fffe13f */
[----:B------:R-:W-:Y:S01]  /*12f0*/  ULDC.64 UR4, c[0x0][0x9e0] ;  /* 0x0002780000047ab9 */ /* 0x000fe20000000a00 */
[----:B------:R-:W-:Y:S01]  /*1300*/  ULDC UR8, c[0x0][0x2f0] ;  /* 0x0000bc0000087ab9 */ /* 0x000fe20000000800 */
[----:B------:R-:W-:Y:S02]  /*1310*/  UISETP.GE.AND UP0, UPT, UR5, 0x1, UPT ;  /* 0x000000010500788c */ /* 0x000fe4000bf06270 */
[----:B------:R-:W-:Y:S02]  /*1320*/  UIMAD UR7, UR41, UR8, UR7 ;  /* 0x00000008290772a4 */ /* 0x000fe4000f8e0207 */
[----:B------:R-:W-:Y:S02]  /*1330*/  UP2UR UR46, UPR, URZ, 0x2 ;  /* 0x000000023f2e7883 */ /* 0x000fe40008000000 */
[----:B------:R-:W-:Y:S01]  /*1340*/  PLOP3.LUT P0, PT, PT, PT, UP0, 0x40, 0x0 ;  /* 0x000000000000781c */ /* 0x000fe20003f0e808 */
[----:B------:R-:W-:-:S02]  /*1350*/  UIADD3 UR6, UR7, UR6, URZ ;  /* 0x0000000607067290 */ /* 0x000fc4000fffe03f */
[----:B------:R-:W-:Y:S02]  /*1360*/  UP2UR UR45, UPR, URZ, 0x1 ;  /* 0x000000013f2d7883 */ /* 0x000fe40008000000 */
[----:B------:R-:W-:Y:S01]  /*1370*/  UIADD3 UR4, UR6, UR4, URZ ;  /* 0x0000000406047290 */ /* 0x000fe2000fffe03f */
[----:B------:R-:W-:Y:S01]  /*1380*/  ULDC UR7, c[0x0][0x988] ;  /* 0x0002620000077ab9 */ /* 0x000fe20000000800 */
[----:B--2---:R-:W-:-:S04]  /*1390*/  FMUL.FTZ R0, R3, R0 ;  /* 0x0000000003007220 */ /* 0x004fc80000410000 */
[----:B------:R-:W-:Y:S02]  /*13a0*/  IMAD.U32 R3, RZ, RZ, UR4 ;  /* 0x00000004ff037e24 */ /* 0x000fe4000f8e00ff */
[----:B------:R-:W-:Y:S01]  /*13b0*/  FMUL.FTZ R2, R0, UR7 ;  /* 0x0000000700027c20 */ /* 0x000fe20008410000 */
[----:B------:R-:W-:Y:S06]  /*13c0*/  @P0 BRA `(.L_x_989) ;  /* 0x0000000000400947 */ /* 0x000fec0003800000 */
[----:B------:R-:W-:Y:S01]  /*13d0*/  ISETP.LT.AND P0, PT, RZ, UR6, PT ;  /* 0x00000006ff007c0c */ /* 0x000fe2000bf01270 */
[----:B------:R-:W-:-:S12]  /*13e0*/  UIADD3 UR4, UR6, -0x1, URZ ;  /* 0xffffffff06047890 */ /* 0x000fd8000fffe03f */
[----:B------:R-:W-:Y:S05]  /*13f0*/  @P0 BRA `(.L_x_990) ;  /* 0x00000000001c0947 */ /* 0x000fea0003800000 */
[----:B------:R-:W-:Y:S02]  /*1400*/  UISETP.NE.AND UP0, UPT, UR5, 0x1, UPT ;  /* 0x000000010500788c */ /* 0x000fe4000bf05270 */
[----:B------:R-:W-:-:S09]  /*1410*/  UIADD3 UR4, -UR6, URZ, URZ ;  /* 0x0000003f06047290 */ /* 0x000fd2000fffe13f */
[----:B------:R-:W-:Y:S02]  /*1420*/  @UP0 ULDC.64 UR10, c[0x0][0x9e8] ;  /* 0x00027a00000a0ab9 */ /* 0x000fe40000000a00 */
[----:B------:R-:W-:-:S04]  /*1430*/  UIMAD.WIDE.U32 UR6, UR4, UR10, URZ ;  /* 0x0000000a040672a5 */ /* 0x000fc8000f8e003f */
[----:B------:R-:W-:-:S04]  /*1440*/  @UP0 USHF.R.U32.HI UR4, URZ, UR11, UR7 ;  /* 0x0000000b3f040299 */ /* 0x000fc80008011607 */
[----:B------:R-:W-:Y:S01]  /*1450*/  ULOP3.LUT UR4, URZ, UR4, URZ, 0x33, !UPT ;  /* 0x000000043f047292 */ /* 0x000fe2000f8e333f */
[----:B------:R-:W-:Y:S11]  /*1460*/  BRA `(.L_x_991) ;  /* 0x0000000000107947 */ /* 0x000ff60003800000 */
.L_x_990:
[----:B------:R-:W-:-:S11]  /*1470*/  UISETP.NE.AND UP0, UPT, UR5, 0x1, UPT ;  /* 0x000000010500788c */ /* 0x000fd6000bf05270 */
[----:B------:R-:W-:Y:S02]  /*1480*/  @UP0 ULDC.64 UR10, c[0x0][0x9e8] ;  /* 0x00027a00000a0ab9 */ /* 0x000fe40000000a00 */
[----:B------:R-:W-:-:S04]  /*1490*/  UIMAD.WIDE.U32 UR6, UR4, UR10, URZ ;  /* 0x0000000a040672a5 */ /* 0x000fc8000f8e003f */
[----:B------:R-:W-:-:S12]  /*14a0*/  @UP0 USHF.R.U32.HI UR4, URZ, UR11, UR7 ;  /* 0x0000000b3f040299 */ /* 0x000fd80008011607 */
.L_x_991:
[----:B------:R-:W-:-:S06]  /*14b0*/  UIMAD UR4, UR4, UR5, UR5 ;  /* 0x00000005040472a4 */ /* 0x000fcc000f8e0205 */
[----:B------:R-:W-:-:S07]  /*14c0*/  VIMNMX R3, R3, UR4, PT ;  /* 0x0000000403037c48 */ /* 0x000fce000bfe0100 */
.L_x_989:
[----:B------:R-:W-:Y:S01]  /*14d0*/  UISETP.NE.AND UP0, UPT, UR46, URZ, UPT ;  /* 0x0000003f2e00728c */ /* 0x000fe2000bf05270 */
[----:B------:R-:W-:Y:S01]  /*14e0*/  VIADD R3, R3, 0x7f ;  /* 0x0000007f03037836 */ /* 0x000fe20000000000 */
[----:B------:R-:W-:Y:S01]  /*14f0*/  UMOV UR9, UR42 ;  /* 0x0000002a00097c82 */ /* 0x000fe20008000000 */
[----:B------:R-:W-:Y:S02]  /*1500*/  UIMAD UR4, UR41, UR8, 0x7f ;  /* 0x0000007f290474a4 */ /* 0x000fe4000f8e0208 */
[----:B------:R-:W-:Y:S01]  /*1510*/  UIMAD UR47, UR41, UR8, -UR47 ;  /* 0x00000008292f72a4 */ /* 0x000fe2000f8e0a2f */
[----:B------:R-:W-:Y:S01]  /*1520*/  SHF.R.S32.HI R0, RZ, 0x1f, R3 ;  /* 0x0000001fff007819 */ /* 0x000fe20000011403 */
[----:B------:R-:W-:Y:S01]  /*1530*/  USHF.R.S32.HI UR8, URZ, 0x1f, UR4 ;  /* 0x0000001f3f087899 */ /* 0x000fe20008011404 */
[----:B------:R-:W-:Y:S02]  /*1540*/  ULDC UR10, c[0x0][0x9dc] ;  /* 0x00027700000a7ab9 */ /* 0x000fe40000000800 */
[----:B------:R-:W-:Y:S01]  /*1550*/  LEA.HI R0, R0, R3, RZ, 0x7 ;  /* 0x0000000300007211 */ /* 0x000fe200078f38ff */
[----:B------:R-:W-:Y:S01]  /*1560*/  @UP0 ULDC UR6, c[0x0][0x44c] ;  /* 0x0001130000060ab9 */ /* 0x000fe20000000800 */
[----:B------:R-:W-:Y:S01]  /*1570*/  @UP0 ULDC UR11, c[0x0][0x450] ;  /* 0x00011400000b0ab9 */ /* 0x000fe20000000800 */
[----:B------:R-:W-:Y:S01]  /*1580*/  UIMAD.WIDE.U32 UR6, UR42, UR6, URZ ;  /* 0x000000062a0672a5 */ /* 0x000fe2000f8e003f */
[----:B------:R-:W-:Y:S01]  /*1590*/  SHF.R.S32.HI R0, RZ, 0x7, R0 ;  /* 0x00000007ff007819 */ /* 0x000fe20000011400 */
[----:B------:R-:W-:-:S02]  /*15a0*/  ULEA.HI UR8, UR8, UR4, URZ, 0x7 ;  /* 0x0000000408087291 */ /* 0x000fc4000f8f383f */
[----:B------:R-:W-:Y:S02]  /*15b0*/  @UP0 USHF.R.U32.HI UR9, URZ, UR11, UR7 ;  /* 0x0000000b3f090299 */ /* 0x000fe40008011607 */
[----:B------:R-:W-:Y:S02]  /*15c0*/  UISETP.GE.AND UP0, UPT, UR5, 0x1, UPT ;  /* 0x000000010500788c */ /* 0x000fe4000bf06270 */
[----:B------:R-:W-:Y:S02]  /*15d0*/  UIADD3 UR4, UR47, UR9, URZ ;  /* 0x000000092f047290 */ /* 0x000fe4000fffe03f */
[----:B------:R-:W-:Y:S02]  /*15e0*/  USHF.R.S32.HI UR8, URZ, 0x7, UR8 ;  /* 0x000000073f087899 */ /* 0x000fe40008011408 */
[----:B------:R-:W-:Y:S01]  /*15f0*/  PLOP3.LUT P0, PT, PT, PT, UP0, 0x40, 0x0 ;  /* 0x000000000000781c */ /* 0x000fe20003f0e808 */
[----:B------:R-:W-:-:S03]  /*1600*/  UIADD3 UR6, UR4, -UR10, URZ ;  /* 0x8000000a04067290 */ /* 0x000fc6000fffe03f */
[----:B------:R-:W-:-:S03]  /*1610*/  VIMNMX R89, R0, UR8, PT ;  /* 0x0000000800597c48 */ /* 0x000fc6000bfe0100 */
[----:B------:R-:W-:-:S06]  /*1620*/  IMAD.U32 R3, RZ, RZ, UR6 ;  /* 0x00000006ff037e24 */ /* 0x000fcc000f8e00ff */
[----:B------:R-:W-:Y:S05]  /*1630*/  @P0 BRA `(.L_x_992) ;  /* 0x0000000000400947 */ /* 0x000fea0003800000 */
[----:B------:R-:W-:-:S06]  /*1640*/  UISETP.GT.AND UP0, UPT, UR4, -0x1, UPT ;  /* 0xffffffff0400788c */ /* 0x000fcc000bf04270 */
[----:B------:R-:W-:-:S13]  /*1650*/  PLOP3.LUT P0, PT, PT, PT, UP0, 0x80, 0x0 ;  /* 0x000000000000781c */ /* 0x000fda0003f0f008 */
[----:B------:R-:W-:Y:S05]  /*1660*/  @P0 BRA `(.L_x_993) ;  /* 0x00000000001c0947 */ /* 0x000fea0003800000 */
[----:B------:R-:W-:Y:S02]  /*1670*/  UISETP.NE.AND UP0, UPT, UR5, 0x1, UPT ;  /* 0x000000010500788c */ /* 0x000fe4000bf05270 */
[----:B------:R-:W-:-:S09]  /*1680*/  ULOP3.LUT UR4, URZ, UR4, URZ, 0x33, !UPT ;  /* 0x000000043f047292 */ /* 0x000fd2000f8e333f */
[----:B------:R-:W-:Y:S02]  /*1690*/  @UP0 ULDC.64 UR8, c[0x0][0x9e8] ;  /* 0x00027a0000080ab9 */ /* 0x000fe40000000a00 */
[----:B------:R-:W-:-:S04]  /*16a0*/  UIMAD.WIDE.U32 UR6, UR4, UR8, URZ ;  /* 0x00000008040672a5 */ /* 0x000fc8000f8e003f */
[----:B------:R-:W-:-:S04]  /*16b0*/  @UP0 USHF.R.U32.HI UR4, URZ, UR9, UR7 ;  /* 0x000000093f040299 */ /* 0x000fc80008011607 */
[----:B------:R-:W-:Y:S01]  /*16c0*/  ULOP3.LUT UR4, URZ, UR4, URZ, 0x33, !UPT ;  /* 0x000000043f047292 */ /* 0x000fe2000f8e333f */
[----:B------:R-:W-:Y:S11]  /*16d0*/  BRA `(.L_x_994) ;  /* 0x0000000000107947 */ /* 0x000ff60003800000 */
.L_x_993:
[----:B------:R-:W-:-:S11]  /*16e0*/  UISETP.NE.AND UP0, UPT, UR5, 0x1, UPT ;  /* 0x000000010500788c */ /* 0x000fd6000bf05270 */
[----:B------:R-:W-:Y:S02]  /*16f0*/  @UP0 ULDC.64 UR8, c[0x0][0x9e8] ;  /* 0x00027a0000080ab9 */ /* 0x000fe40000000a00 */
[----:B------:R-:W-:-:S04]  /*1700*/  UIMAD.WIDE.U32 UR6, UR4, UR8, URZ ;  /* 0x00000008040672a5 */ /* 0x000fc8000f8e003f */
[----:B------:R-:W-:-:S12]  /*1710*/  @UP0 USHF.R.U32.HI UR4, URZ, UR9, UR7 ;  /* 0x000000093f040299 */ /* 0x000fd80008011607 */
.L_x_994:
[----:B------:R-:W-:-:S06]  /*1720*/  UIMAD UR4, UR4, UR5, URZ ;  /* 0x00000005040472a4 */ /* 0x000fcc000f8e023f */
[----:B------:R-:W-:-:S07]  /*1730*/  VIMNMX R3, R3, UR4, !PT ;  /* 0x0000000403037c48 */ /* 0x000fce000ffe0100 */
.L_x_992:
[----:B------:R-:W-:Y:S01]  /*1740*/  SHF.R.S32.HI R4, RZ, 0x1f, R3 ;  /* 0x0000001fff047819 */ /* 0x000fe20000011403 */
[----:B------:R-:W-:Y:S01]  /*1750*/  IMAD.MOV.U32 R0, RZ, RZ, RZ ;  /* 0x000000ffff007224 */ /* 0x000fe200078e00ff */
[----:B------:R-:W-:Y:S02]  /*1760*/  PLOP3.LUT P0, PT, PT, PT, PT, 0x80, 0x0 ;  /* 0x000000000000781c */ /* 0x000fe40003f0f070 */
[----:B------:R-:W-:Y:S02]  /*1770*/  CS2R R150, SRZ ;  /* 0x0000000000967805 */ /* 0x000fe4000001ff00 */
[----:B------:R-:W-:Y:S01]  /*1780*/  LEA.HI R4, R4, R3, RZ, 0x7 ;  /* 0x0000000304047211 */ /* 0x000fe200078f38ff */
[----:B------:R-:W-:Y:S01]  /*1790*/  IMAD.MOV.U32 R3, RZ, RZ, RZ ;  /* 0x000000ffff037224 */ /* 0x000fe200078e00ff */
[----:B------:R-:W-:Y:S02]  /*17a0*/  CS2R R6, SRZ ;  /* 0x0000000000067805 */ /* 0x000fe4000001ff00 */
[----:B------:R-:W-:-:S02]  /*17b0*/  CS2R R148, SRZ ;  /* 0x0000000000947805 */ /* 0x000fc4000001ff00 */
[----:B------:R-:W-:Y:S02]  /*17c0*/  SHF.R.S32.HI R4, RZ, 0x7, R4 ;  /* 0x00000007ff047819 */ /* 0x000fe40000011404 */
[----:B------:R-:W-:Y:S02]  /*17d0*/  CS2R R8, SRZ ;  /* 0x0000000000087805 */ /* 0x000fe4000001ff00 */
[----:B------:R-:W-:Y:S02]  /*17e0*/  CS2R R142, SRZ ;  /* 0x00000000008e7805 */ /* 0x000fe4000001ff00 */
[----:B------:R-:W-:Y:S02]  /*17f0*/  CS2R R10, SRZ ;  /* 0x00000000000a7805 */ /* 0x000fe4000001ff00 */
[----:B------:R-:W-:Y:S02]  /*1800*/  VIMNMX R22, RZ, R4, !PT ;  /* 0x00000004ff167248 */ /* 0x000fe40007fe0100 */
[----:B------:R-:W-:-:S02]  /*1810*/  CS2R R140, SRZ ;  /* 0x00000000008c7805 */ /* 0x000fc4000001ff00 */
[----:B------:R-:W-:Y:S02]  /*1820*/  CS2R R12, SRZ ;  /* 0x00000000000c7805 */ /* 0x000fe4000001ff00 */
[----:B------:R-:W-:Y:S02]  /*1830*/  CS2R R134, SRZ ;  /* 0x0000000000867805 */ /* 0x000fe4000001ff00 */
[----:B------:R-:W-:Y:S02]  /*1840*/  ISETP.GT.AND P1, PT, R89, R22, PT ;  /* 0x000000165900720c */ /* 0x000fe40003f24270 */
        /* <DEDUP_REMOVED lines=23> */
[----:B------:R-:W-:Y:S06]  /*19c0*/  @!P1 BRA `(.L_x_995) ;  /* 0x000000bc00c49947 */ /* 0x000fec0003800000 */
        /* <DEDUP_REMOVED lines=31> */
.L_x_996:
[----:B------:R-:W-:Y:S01]  /*1bc0*/  LEA.HI R0, R171, R171, RZ, 0x1 ;  /* 0x000000abab007211 */ /* 0x000fe200078f08ff */
[----:B------:R-:W-:-:S03]  /*1bd0*/  IMAD.U32 R3, RZ, RZ, UR44 ;  /* 0x0000002cff037e24 */ /* 0x000fc6000f8e00ff */
[----:B------:R-:W-:Y:S02]  /*1be0*/  LOP3.LUT R0, R0, 0xfffffffe, RZ, 0xc0, !PT ;  /* 0xfffffffe00007812 */ /* 0x000fe400078ec0ff */
[----:B------:R-:W-:-:S03]  /*1bf0*/  ISETP.NE.AND P0, PT, R3, 0x3, PT ;  /* 0x000000030300780c */ /* 0x000fc60003f05270 */
[----:B------:R-:W-:-:S05]  /*1c00*/  IMAD.IADD R0, R171, 0x1, -R0 ;  /* 0x00000001ab007824 */ /* 0x000fca00078e0a00 */
[----:B------:R-:W-:-:S04]  /*1c10*/  SHF.L.U32 R0, R0, 0x1f, RZ ;  /* 0x0000001f00007819 */ /* 0x000fc800000006ff */
[----:B------:R-:W0:Y:S02]  /*1c20*/  SYNCS.PHASECHK.TRANS64.TRYWAIT P1, [UR38+0x22800], R0 ;  /* 0x02280000ff0075a7 */ /* 0x000e240008020166 */
[----:B0-----:R-:W-:Y:S05]  /*1c30*/  @!P1 BRA `(.L_x_997) ;  /* 0x0000012800f89947 */ /* 0x001fea0003800000 */
.L_x_1181:
[----:B------:R-:W-:Y:S05]  /*1c40*/  @!P0 BRA `(.L_x_998) ;  /* 0x0000000000048947 */ /* 0x000fea0003800000 */
[----:B------:R-:W-:Y:S01]  /*1c50*/  BPT.TRAP 0x1 ;  /* 0x000000040000795c */ /* 0x000fe20000300000 */
.L_x_998:
[----:B0-----:R-:W-:Y:S02]  /*1c60*/  IMAD.U32 R3, RZ, RZ, UR36 ;  /* 0x00000024ff037e24 */ /* 0x001fe4000f8e00ff */
[----:B------:R-:W-:-:S03]  /*1c70*/  IMAD.U32 R0, RZ, RZ, UR37 ;  /* 0x00000025ff007e24 */ /* 0x000fc6000f8e00ff */
[----:B------:R-:W-:Y:S02]  /*1c80*/  LEA R3, R3, UR38, 0x3 ;  /* 0x0000002603037c11 */ /* 0x000fe4000f8e18ff */
[----:B------:R-:W-:-:S04]  /*1c90*/  SHF.L.U32 R0, R0, 0x1f, RZ ;  /* 0x0000001f00007819 */ /* 0x000fc800000006ff */
[----:B------:R0:W1:Y:S01]  /*1ca0*/  SYNCS.PHASECHK.TRANS64.TRYWAIT P1, [R3+URZ+0x22830], R0 ;  /* 0x02283000030075a7 */ /* 0x000062000802017f */
[----:B------:R-:W-:Y:S05]  /*1cb0*/  @!P0 BRA `(.L_x_999) ;  /* 0x0000000000048947 */ /* 0x000fea0003800000 */
[----:B------:R-:W-:Y:S01]  /*1cc0*/  BPT.TRAP 0x1 ;  /* 0x000000040000795c */ /* 0x000fe20000300000 */
.L_x_999:
[----:B-1----:R-:W-:Y:S05]  /*1cd0*/  @P1 BRA `(.L_x_1000) ;  /* 0x0000000000081947 */ /* 0x002fea0003800000 */
[----:B------:R-:W1:Y:S02]  /*1ce0*/  SYNCS.PHASECHK.TRANS64.TRYWAIT P1, [R3+URZ+0x22830], R0 ;  /* 0x02283000030075a7 */ /* 0x000e64000802017f */
[----:B-1----:R-:W-:Y:S05]  /*1cf0*/  @!P1 BRA `(.L_x_1001) ;  /* 0x0000012800e09947 */ /* 0x002fea0003800000 */
.L_x_1000:
        /* <DEDUP_REMOVED lines=8> */
[----:B------:R-:W-:Y:S01]  /*1d80*/  UMOV UR5, 0x80000020 ;  /* 0x8000002000057882 */ /* 0x000fe20000000000 */
[----:B------:R-:W-:Y:S02]  /*1d90*/  UMOV UR7, 0x80000020 ;  /* 0x8000002000077882 */ /* 0x000fe40000000000 */
[----:B------:R-:W-:Y:S02]  /*1da0*/  ULOP3.LUT UR28, UR4, 0x10000, URZ, 0xfc, !UPT ;  /* 0x00010000041c7892 */ /* 0x000fe4000f8efc3f */
[----:B------:R-:W-:Y:S02]  /*1db0*/  UIADD3 UR4, UR24, 0x2, URZ ;  /* 0x0000000218047890 */ /* 0x000fe4000fffe03f */
[----:B------:R-:W-:Y:S02]  /*1dc0*/  UIMAD UR26, UR36, 0x600, UR28 ;  /* 0x00000600241a78a4 */ /* 0x000fe4000f8e021c */
[----:B------:R-:W-:-:S02]  /*1dd0*/  UIADD3 UR8, UR24, 0x200, URZ ;  /* 0x0000020018087890 */ /* 0x000fc4000fffe03f */
[----:B------:R-:W-:Y:S02]  /*1de0*/  UIADD3 UR6, UR26, 0x2, URZ ;  /* 0x000000021a067890 */ /* 0x000fe4000fffe03f */
[----:B------:R-:W-:Y:S01]  /*1df0*/  UIADD3 UR10, UR26, 0x200, URZ ;  /* 0x000002001a0a7890 */ /* 0x000fe2000fffe03f */
[----:B------:R-:W-:Y:S02]  /*1e00*/  UMOV UR9, 0x80000020 ;  /* 0x8000002000097882 */ /* 0x000fe40000000000 */
[----:B------:R-:W-:Y:S01]  /*1e10*/  QGMMA.64x128x32.F32.E4M3.E4M3 R24, gdesc[UR24], RZ, !UPT, gsb0 ;  /* 0x01e00000181879f3 */ /* 0x000fe2000c0008ff */
[----:B------:R-:W-:Y:S01]  /*1e20*/  UMOV UR11, 0x80000020 ;  /* 0x80000020000b7882 */ /* 0x000fe20000000000 */
[----:B------:R-:W-:Y:S02]  /*1e30*/  UIADD3 UR12, UR24, 0x202, URZ ;  /* 0x00000202180c7890 */ /* 0x000fe4000fffe03f */
[----:B------:R-:W-:Y:S01]  /*1e40*/  UIADD3 UR14, UR26, 0x202, URZ ;  /* 0x000002021a0e7890 */ /* 0x000fe2000fffe03f */
[----:B------:R-:W-:Y:S01]  /*1e50*/  UMOV UR13, 0x80000020 ;  /* 0x80000020000d7882 */ /* 0x000fe20000000000 */
[----:B------:R-:W-:Y:S01]  /*1e60*/  UMOV UR15, 0x80000020 ;  /* 0x80000020000f7882 */ /* 0x000fe20000000000 */
[----:B------:R-:W-:-:S02]  /*1e70*/  UIADD3 UR16, UR24, 0x400, URZ ;  /* 0x0000040018107890 */ /* 0x000fc4000fffe03f */
[----:B------:R-:W-:Y:S01]  /*1e80*/  UIADD3 UR18, UR26, 0x400, URZ ;  /* 0x000004001a127890 */ /* 0x000fe2000fffe03f */
[----:B------:R-:W-:Y:S01]  /*1e90*/  UMOV UR17, 0x80000020 ;  /* 0x8000002000117882 */ /* 0x000fe20000000000 */
[----:B------:R-:W-:Y:S01]  /*1ea0*/  UMOV UR19, 0x80000020 ;  /* 0x8000002000137882 */ /* 0x000fe20000000000 */
[----:B------:R-:W-:Y:S02]  /*1eb0*/  UIADD3 UR20, UR24, 0x402, URZ ;  /* 0x0000040218147890 */ /* 0x000fe4000fffe03f */
[----:B------:R-:W-:Y:S01]  /*1ec0*/  UIADD3 UR22, UR26, 0x402, URZ ;  /* 0x000004021a167890 */ /* 0x000fe2000fffe03f */
[----:B------:R-:W-:Y:S01]  /*1ed0*/  UMOV UR21, 0x80000020 ;  /* 0x8000002000157882 */ /* 0x000fe20000000000 */
[----:B------:R-:W-:Y:S01]  /*1ee0*/  UMOV UR23, 0x80000020 ;  /* 0x8000002000177882 */ /* 0x000fe20000000000 */
[----:B------:R-:W-:Y:S02]  /*1ef0*/  WARPGROUP.DEPBAR.LE gsb0, 0x0 ;  /* 0x00008000000079c5 */ /* 0x000fe40000010000 */
[----:B------:R-:W-:-:S06]  /*1f00*/  WARPGROUP.ARRIVE ;  /* 0x00000000000079c5 */ /* 0x000fcc0000000000 */
[----:B------:R-:W-:Y:S03]  /*1f10*/  QGMMA.64x128x32.F32.E4M3.E4M3 R24, gdesc[UR4], R24, gsb0 ;  /* 0x01e00000041879f3 */ /* 0x000fe60008000818 */
[----:B------:R-:W-:Y:S02]  /*1f20*/  WARPGROUP.DEPBAR.LE gsb0, 0x0 ;  /* 0x00008000000079c5 */ /* 0x000fe40000010000 */
[----:B------:R-:W-:-:S07]  /*1f30*/  WARPGROUP.ARRIVE ;  /* 0x00000000000079c5 */ /* 0x000fce0000000000 */
        /* <DEDUP_REMOVED lines=11> */
[----:B------:R-:W-:Y:S05]  /*1ff0*/  @!P0 BRA `(.L_x_1002) ;  /* 0x0000000000048947 */ /* 0x000fea0003800000 */
[----:B------:R-:W-:Y:S01]  /*2000*/  BPT.TRAP 0x1 ;  /* 0x000000040000795c */ /* 0x000fe20000300000 */
.L_x_1002:
[----:B------:R-:W-:Y:S01]  /*2010*/  UISETP.NE.AND UP1, UPT, UR46, URZ, UPT ;  /* 0x0000003f2e00728c */ /* 0x000fe2000bf25270 */
[----:B01----:R-:W-:Y:S01]  /*2020*/  VIADD R0, R17, UR42 ;  /* 0x0000002a11007c36 */ /* 0x003fe20008000000 */
[----:B------:R-:W-:Y:S01]  /*2030*/  R2UR UR6, R3 ;  /* 0x00000000030672ca */ /* 0x000fe200000e0000 */
[----:B------:R-:W0:Y:S01]  /*2040*/  LDC R5, c[0x0][0x2f0] ;  /* 0x0000bc00ff057b82 */ /* 0x000e220000000800 */
[----:B------:R-:W-:Y:S01]  /*2050*/  IMAD.MOV.U32 R4, RZ, RZ, -0x80 ;  /* 0xffffff80ff047424 */ /* 0x000fe200078e00ff */
[----:B------:R-:W-:Y:S01]  /*2060*/  UISETP.NE.AND UP0, UPT, UR45, URZ, UPT ;  /* 0x0000003f2d00728c */ /* 0x000fe2000bf05270 */
[----:B------:R-:W-:Y:S01]  /*2070*/  PLOP3.LUT P1, PT, PT, PT, UP1, 0x80, 0x0 ;  /* 0x000000000000781c */ /* 0x000fe20003f2f018 */
[----:B------:R-:W-:Y:S01]  /*2080*/  ULDC UR30, c[0x0][0x9dc] ;  /* 0x00027700001e7ab9 */ /* 0x000fe20000000800 */
[----:B------:R-:W-:Y:S01]  /*2090*/  PLOP3.LUT P2, PT, PT, PT, UP1, 0x80, 0x0 ;  /* 0x000000000000781c */ /* 0x000fe20003f4f018 */
[C---:B------:R-:W-:Y:S01]  /*20a0*/  IMAD R14, R89.reuse, R4, 0x80 ;  /* 0x00000080590e7424 */ /* 0x040fe200078e0204 */
[----:B------:R-:W-:Y:S01]  /*20b0*/  ULDC UR11, c[0x0][0x9e0] ;  /* 0x00027800000b7ab9 */ /* 0x000fe20000000800 */
[----:B------:R-:W-:Y:S01]  /*20c0*/  @UP1 ULDC UR7, c[0x0][0x44c] ;  /* 0x0001130000071ab9 */ /* 0x000fe20000000800 */
[----:B------:R-:W1:Y:S01]  /*20d0*/  LDC R6, c[0x0][0x288] ;  /* 0x0000a200ff067b82 */ /* 0x000e620000000800 */
[----:B------:R-:W-:-:S02]  /*20e0*/  LEA R12, R89, 0xffffff80, 0x7 ;  /* 0xffffff80590c7811 */ /* 0x000fc400078e38ff */
[----:B------:R-:W-:-:S04]  /*20f0*/  UIADD3 UR6, UR6, 0x22840, URZ ;  /* 0x0002284006067890 */ /* 0x000fc8000fffe03f */
[----:B------:R-:W-:Y:S01]  /*2100*/  @P1 IMAD.HI.U32 R3, R0, UR7, RZ ;  /* 0x0000000700031c27 */ /* 0x000fe2000f8e00ff */
[----:B------:R-:W-:Y:S01]  /*2110*/  @UP1 ULDC UR7, c[0x0][0x450] ;  /* 0x0001140000071ab9 */ /* 0x000fe20000000800 */
[----:B------:R-:W-:Y:S01]  /*2120*/  UPRMT UR6, UR40, 0x654, UR6 ;  /* 0x0000065428067896 */ /* 0x000fe20008000006 */
[----:B------:R-:W-:Y:S02]  /*2130*/  PLOP3.LUT P1, PT, PT, PT, UP0, 0x40, 0x0 ;  /* 0x000000000000781c */ /* 0x000fe40003f2e808 */
[----:B------:R-:W-:Y:S01]  /*2140*/  @P2 SHF.R.U32.HI R0, RZ, UR7, R3 ;  /* 0x00000007ff002c19 */ /* 0x000fe20008011603 */
[----:B------:R-:W-:-:S04]  /*2150*/  VIADD R3, R14, 0x1 ;  /* 0x000000010e037836 */ /* 0x000fc80000000000 */
[----:B------:R-:W2:Y:S01]  /*2160*/  SHFL.IDX PT, R9, R0, RZ, 0x1c1f ;  /* 0x001c1fff00097589 */ /* 0x000ea200000e0000 */
[C---:B------:R-:W-:Y:S01]  /*2170*/  IMAD R4, R16.reuse, -0x2, R3 ;  /* 0xfffffffe10047824 */ /* 0x040fe200078e0203 */
[----:B------:R-:W-:Y:S01]  /*2180*/  SYNCS.ARRIVE.TRANS64.RED.A1T0 RZ, [UR6], RZ ;  /* 0x000000ffffff79a7 */ /* 0x000fe20008100406 */
[----:B------:R-:W-:Y:S01]  /*2190*/  ULOP3.LUT UR6, URZ, UR30, URZ, 0x33, !UPT ;  /* 0x0000001e3f067292 */ /* 0x000fe2000f8e333f */
[C---:B0-----:R-:W-:Y:S02]  /*21a0*/  IMAD R3, R5.reuse, UR41, R14 ;  /* 0x0000002905037c24 */ /* 0x041fe4000f8e020e */
[----:B------:R-:W-:Y:S02]  /*21b0*/  IMAD R7, R5, UR41, R4 ;  /* 0x0000002905077c24 */ /* 0x000fe4000f8e0204 */
[----:B------:R-:W-:Y:S02]  /*21c0*/  IMAD R20, R16, -0x2, R3 ;  /* 0xfffffffe10147824 */ /* 0x000fe400078e0203 */
[----:B-1----:R-:W-:-:S04]  /*21d0*/  IMAD.IADD R7, R7, 0x1, -R6 ;  /* 0x0000000107077824 */ /* 0x002fc800078e0a06 */
[C---:B------:R-:W-:Y:S02]  /*21e0*/  VIADD R91, R7.reuse, UR11 ;  /* 0x0000000b075b7c36 */ /* 0x040fe40008000000 */
[----:B------:R-:W-:-:S03]  /*21f0*/  VIADD R88, R7, UR6 ;  /* 0x0000000607587c36 */ /* 0x000fc60008000000 */
[----:B--2---:R-:W-:Y:S01]  /*2200*/  VIADDMNMX R4, R9, R91, R20, PT ;  /* 0x0000005b09047246 */ /* 0x004fe20003800114 */
[----:B------:R-:W-:Y:S01]  /*2210*/  IMAD.IADD R8, R88, 0x1, R9 ;  /* 0x0000000158087824 */ /* 0x000fe200078e0209 */
[----:B------:R-:W-:Y:S06]  /*2220*/  @P1 BRA `(.L_x_1003) ;  /* 0x0000000000641947 */ /* 0x000fec0003800000 */
[----:B------:R-:W-:Y:S01]  /*2230*/  IMAD R3, R5, UR41, R9 ;  /* 0x0000002905037c24 */ /* 0x000fe2000f8e0209 */
[----:B------:R-:W-:Y:S03]  /*2240*/  BSSY B0, `(.L_x_1004) ;  /* 0x0000013000007945 */ /* 0x000fe60003800000 */
[----:B------:R-:W-:-:S05]  /*2250*/  IMAD.IADD R3, R3, 0x1, -R6 ;  /* 0x0000000103037824 */ /* 0x000fca00078e0a06 */
[----:B------:R-:W-:-:S13]  /*2260*/  ISETP.GT.AND P1, PT, R3, -0x1, PT ;  /* 0xffffffff0300780c */ /* 0x000fda0003f24270 */
[----:B------:R-:W-:Y:S05]  /*2270*/  @P1 BRA `(.L_x_1005) ;  /* 0x0000000000241947 */ /* 0x000fea0003800000 */
[----:B------:R-:W-:Y:S01]  /*2280*/  ULDC UR6, c[0x0][0x9e4] ;  /* 0x0002790000067ab9 */ /* 0x000fe20000000800 */
[----:B------:R-:W-:Y:S01]  /*2290*/  LOP3.LUT R3, RZ, R3, RZ, 0x33, !PT ;  /* 0x00000003ff037212 */ /* 0x000fe200078e33ff */
[----:B------:R-:W-:-:S05]  /*22a0*/  IMAD.U32 R7, RZ, RZ, UR6 ;  /* 0x00000006ff077e24 */ /* 0x000fca000f8e00ff */
[----:B------:R-:W-:-:S13]  /*22b0*/  ISETP.NE.AND P1, PT, R7, 0x1, PT ;  /* 0x000000010700780c */ /* 0x000fda0003f25270 */
[----:B------:R-:W0:Y:S02]  /*22c0*/  @P1 LDC.64 R10, c[0x0][0x9e8] ;  /* 0x00027a00ff0a1b82 */ /* 0x000e240000000a00 */
[----:B0-----:R-:W-:-:S05]  /*22d0*/  @P1 IMAD.HI.U32 R10, R3, R10, RZ ;  /* 0x0000000a030a1227 */ /* 0x001fca00078e00ff */
[----:B------:R-:W-:-:S04]  /*22e0*/  @P1 SHF.R.U32.HI R3, RZ, R11, R10 ;  /* 0x0000000bff031219 */ /* 0x000fc8000001160a */
[----:B------:R-:W-:Y:S01]  /*22f0*/  LOP3.LUT R3, RZ, R3, RZ, 0x33, !PT ;  /* 0x00000003ff037212 */ /* 0x000fe200078e33ff */
[----:B------:R-:W-:Y:S06]  /*2300*/  BRA `(.L_x_1006) ;  /* 0x0000000000187947 */ /* 0x000fec0003800000 */
.L_x_1005:
[----:B------:R-:W-:Y:S02]  /*2310*/  ULDC UR6, c[0x0][0x9e4] ;  /* 0x0002790000067ab9 */ /* 0x000fe40000000800 */
[----:B------:R-:W-:-:S05]  /*2320*/  IMAD.U32 R7, RZ, RZ, UR6 ;  /* 0x00000006ff077e24 */ /* 0x000fca000f8e00ff */
[----:B------:R-:W-:-:S13]  /*2330*/  ISETP.NE.AND P1, PT, R7, 0x1, PT ;  /* 0x000000010700780c */ /* 0x000fda0003f25270 */
[----:B------:R-:W0:Y:S02]  /*2340*/  @P1 LDC.64 R10, c[0x0][0x9e8] ;  /* 0x00027a00ff0a1b82 */ /* 0x000e240000000a00 */
[----:B0-----:R-:W-:-:S05]  /*2350*/  @P1 IMAD.HI.U32 R10, R3, R10, RZ ;  /* 0x0000000a030a1227 */ /* 0x001fca00078e00ff */
[----:B------:R-:W-:-:S07]  /*2360*/  @P1 SHF.R.U32.HI R3, RZ, R11, R10 ;  /* 0x0000000bff031219 */ /* 0x000fce000001160a */
.L_x_1006:
[----:B------:R-:W-:Y:S05]  /*2370*/  BSYNC B0 ;  /* 0x0000000000007941 */ /* 0x000fea0003800000 */
.L_x_1004:
[----:B------:R-:W-:-:S04]  /*2380*/  IMAD R3, R3, R7, -R12 ;  /* 0x0000000703037224 */ /* 0x000fc800078e0a0c */
[----:B------:R-:W-:-:S05]  /*2390*/  IMAD R3, R16, -0x2, R3 ;  /* 0xfffffffe10037824 */ /* 0x000fca00078e0203 */
[----:B------:R-:W-:Y:S02]  /*23a0*/  VIADDMNMX R4, R3, R7, R4, PT ;  /* 0x0000000703047246 */ /* 0x000fe40003800104 */
[----:B------:R-:W-:-:S07]  /*23b0*/  VIMNMX R8, R8, R3, !PT ;  /* 0x0000000308087248 */ /* 0x000fce0007fe0100 */
.L_x_1003:
[C---:B------:R-:W-:Y:S01]  /*23c0*/  ISETP.GE.AND P2, PT, R14.reuse, 0x9, PT ;  /* 0x000000090e00780c */ /* 0x040fe20003f46270 */
[----:B------:R-:W0:Y:S01]  /*23d0*/  SHFL.IDX PT, R0, R0, 0x1, 0x1c1f ;  /* 0x003c1f0000007f89 */ /* 0x000e2200000e0000 */
[----:B------:R-:W-:Y:S01]  /*23e0*/  ISETP.GE.AND P1, PT, R14, 0x2, PT ;  /* 0x000000020e00780c */ /* 0x000fe20003f26270 */
[----:B------:R-:W-:Y:S01]  /*23f0*/  UISETP.NE.AND UP0, UPT, UR45, URZ, UPT ;  /* 0x0000003f2d00728c */ /* 0x000fe2000bf05270 */
[C---:B------:R-:W-:Y:S02]  /*2400*/  ISETP.GT.AND P3, PT, R8.reuse, 0x8, !P2 ;  /* 0x000000080800780c */ /* 0x040fe40005764270 */
[----:B------:R-:W-:Y:S02]  /*2410*/  ISETP.GT.AND P4, PT, R8, 0x1, !P1 ;  /* 0x000000010800780c */ /* 0x000fe40004f84270 */
[----:B------:R-:W-:Y:S02]  /*2420*/  ISETP.LT.OR P3, PT, R4, 0x9, P3 ;  /* 0x000000090400780c */ /* 0x000fe40001f61670 */
[----:B------:R-:W-:-:S02]  /*2430*/  ISETP.GE.AND P5, PT, R14, 0x11, PT ;  /* 0x000000110e00780c */ /* 0x000fc40003fa6270 */
[----:B------:R-:W-:Y:S02]  /*2440*/  FSEL R129, R28, -INF , !P3 ;  /* 0xff8000001c817808 */ /* 0x000fe40005800000 */
[----:B------:R-:W-:Y:S02]  /*2450*/  ISETP.LT.OR P4, PT, R4, 0x2, P4 ;  /* 0x000000020400780c */ /* 0x000fe40002781670 */
[----:B------:R-:W-:Y:S02]  /*2460*/  ISETP.GT.AND P3, PT, R8, 0x10, !P5 ;  /* 0x000000100800780c */ /* 0x000fe40006f64270 */
[----:B------:R-:W-:Y:S02]  /*2470*/  ISETP.GE.AND P6, PT, R14, 0xa, PT ;  /* 0x0000000a0e00780c */ /* 0x000fe40003fc6270 */
[----:B------:R-:W-:Y:S02]  /*2480*/  FSEL R103, R25, -INF , !P4 ;  /* 0xff80000019677808 */ /* 0x000fe40006000000 */
[----:B------:R-:W-:-:S02]  /*2490*/  P2R R92, PR, RZ, 0x20 ;  /* 0x00000020ff5c7803 */ /* 0x000fc40000000000 */
[----:B------:R-:W-:Y:S01]  /*24a0*/  ISETP.LT.OR P3, PT, R4, 0x11, P3 ;  /* 0x000000110400780c */ /* 0x000fe20001f61670 */
[----:B0-----:R-:W-:Y:S01]  /*24b0*/  IMAD.IADD R28, R88, 0x1, R0 ;  /* 0x00000001581c7824 */ /* 0x001fe200078e0200 */
[----:B------:R-:W-:Y:S02]  /*24c0*/  ISETP.GT.AND P4, PT, R8, 0x9, !P6 ;  /* 0x000000090800780c */ /* 0x000fe40007784270 */
[----:B------:R-:W-:Y:S02]  /*24d0*/  ISETP.GE.AND P5, PT, R14, 0x12, PT ;  /* 0x000000120e00780c */ /* 0x000fe40003fa6270 */
[----:B------:R-:W-:Y:S02]  /*24e0*/  FSEL R127, R32, -INF , !P3 ;  /* 0xff800000207f7808 */ /* 0x000fe40005800000 */
[----:B------:R-:W-:Y:S02]  /*24f0*/  ISETP.LT.OR P4, PT, R4, 0xa, P4 ;  /* 0x0000000a0400780c */ /* 0x000fe40002781670 */
[----:B------:R-:W-:-:S02]  /*2500*/  ISETP.GT.AND P3, PT, R8, 0x11, !P5 ;  /* 0x000000110800780c */ /* 0x000fc40006f64270 */
[----:B------:R-:W-:Y:S02]  /*2510*/  FSEL R105, R29, -INF , !P4 ;  /* 0xff8000001d697808 */ /* 0x000fe40006000000 */
[----:B------:R-:W-:Y:S02]  /*2520*/  ISETP.LT.OR P3, PT, R4, 0x12, P3 ;  /* 0x000000120400780c */ /* 0x000fe40001f61670 */
[----:B------:R-:W-:Y:S02]  /*2530*/  ISETP.GE.AND P4, PT, R14, 0x19, PT ;  /* 0x000000190e00780c */ /* 0x000fe40003f86270 */
[----:B------:R-:W-:Y:S02]  /*2540*/  FSEL R107, R33, -INF , !P3 ;  /* 0xff800000216b7808 */ /* 0x000fe40005800000 */
[----:B------:R-:W-:Y:S02]  /*2550*/  ISETP.GT.AND P3, PT, R8, 0x18, !P4 ;  /* 0x000000180800780c */ /* 0x000fe40006764270 */
[----:B------:R-:W-:-:S02]  /*2560*/  P2R R94, PR, RZ, 0x10 ;  /* 0x00000010ff5e7803 */ /* 0x000fc40000000000 */
[----:B------:R-:W-:Y:S02]  /*2570*/  ISETP.LT.OR P3, PT, R4, 0x19, P3 ;  /* 0x000000190400780c */ /* 0x000fe40001f61670 */
[----:B------:R-:W-:Y:S02]  /*2580*/  ISETP.GE.AND P4, PT, R14, 0x1a, PT ;  /* 0x0000001a0e00780c */ /* 0x000fe40003f86270 */
[----:B------:R-:W-:Y:S02]  /*2590*/  FSEL R125, R36, -INF , !P3 ;  /* 0xff800000247d7808 */ /* 0x000fe40005800000 */
[----:B------:R-:W-:Y:S02]  /*25a0*/  ISETP.GT.AND P3, PT, R8, 0x19, !P4 ;  /* 0x000000190800780c */ /* 0x000fe40006764270 */
[----:B------:R-:W-:Y:S02]  /*25b0*/  P2R R36, PR, RZ, 0x10 ;  /* 0x00000010ff247803 */ /* 0x000fe40000000000 */
[----:B------:R-:W-:-:S02]  /*25c0*/  ISETP.LT.OR P3, PT, R4, 0x1a, P3 ;  /* 0x0000001a0400780c */ /* 0x000fc40001f61670 */
[----:B------:R-:W-:Y:S02]  /*25d0*/  ISETP.GE.AND P4, PT, R14, 0x21, PT ;  /* 0x000000210e00780c */ /* 0x000fe40003f86270 */
[----:B------:R-:W-:Y:S02]  /*25e0*/  FSEL R123, R37, -INF , !P3 ;  /* 0xff800000257b7808 */ /* 0x000fe40005800000 */
[----:B------:R-:W-:Y:S02]  /*25f0*/  ISETP.GT.AND P3, PT, R8, 0x20, !P4 ;  /* 0x000000200800780c */ /* 0x000fe40006764270 */
[----:B------:R-:W-:Y:S02]  /*2600*/  P2R R95, PR, RZ, 0x10 ;  /* 0x00000010ff5f7803 */ /* 0x000fe40000000000 */
[----:B------:R-:W-:Y:S02]  /*2610*/  ISETP.LT.OR P3, PT, R4, 0x21, P3 ;  /* 0x000000210400780c */ /* 0x000fe40001f61670 */
[----:B------:R-:W-:-:S02]  /*2620*/  ISETP.GE.AND P4, PT, R14, 0x22, PT ;  /* 0x000000220e00780c */ /* 0x000fc40003f86270 */
[----:B------:R-:W-:Y:S02]  /*2630*/  FSEL R121, R40, -INF , !P3 ;  /* 0xff80000028797808 */ /* 0x000fe40005800000 */
[----:B------:R-:W-:Y:S02]  /*2640*/  ISETP.GT.AND P3, PT, R8, 0x21, !P4 ;  /* 0x000000210800780c */ /* 0x000fe40006764270 */
[----:B------:R-:W-:Y:S02]  /*2650*/  P2R R40, PR, RZ, 0x10 ;  /* 0x00000010ff287803 */ /* 0x000fe40000000000 */
[----:B------:R-:W-:Y:S02]  /*2660*/  ISETP.LT.OR P3, PT, R4, 0x22, P3 ;  /* 0x000000220400780c */ /* 0x000fe40001f61670 */
[----:B------:R-:W-:Y:S02]  /*2670*/  ISETP.GE.AND P4, PT, R14, 0x29, PT ;  /* 0x000000290e00780c */ /* 0x000fe40003f86270 */
[----:B------:R-:W-:-:S02]  /*2680*/  FSEL R109, R41, -INF , !P3 ;  /* 0xff800000296d7808 */ /* 0x000fc40005800000 */
[----:B------:R-:W-:Y:S02]  /*2690*/  ISETP.GT.AND P3, PT, R8, 0x28, !P4 ;  /* 0x000000280800780c */ /* 0x000fe40006764270 */
[----:B------:R-:W-:Y:S02]  /*26a0*/  P2R R96, PR, RZ, 0x10 ;  /* 0x00000010ff607803 */ /* 0x000fe40000000000 */
[----:B------:R-:W-:Y:S02]  /*26b0*/  ISETP.LT.OR P3, PT, R4, 0x29, P3 ;  /* 0x000000290400780c */ /* 0x000fe40001f61670 */
[----:B------:R-:W-:Y:S02]  /*26c0*/  ISETP.GE.AND P4, PT, R14, 0x2a, PT ;  /* 0x0000002a0e00780c */ /* 0x000fe40003f86270 */
[----:B------:R-:W-:Y:S02]  /*26d0*/  FSEL R119, R44, -INF , !P3 ;  /* 0xff8000002c777808 */ /* 0x000fe40005800000 */
[----:B------:R-:W-:-:S02]  /*26e0*/  ISETP.GT.AND P3, PT, R8, 0x29, !P4 ;  /* 0x000000290800780c */ /* 0x000fc40006764270 */
[----:B------:R-:W-:Y:S02]  /*26f0*/  P2R R44, PR, RZ, 0x10 ;  /* 0x00000010ff2c7803 */ /* 0x000fe40000000000 */
        /* <DEDUP_REMOVED lines=81> */
[----:B------:R-:W-:Y:S02]  /*2c10*/  P2R R93, PR, RZ, 0x20 ;  /* 0x00000020ff5d7803 */ /* 0x000fe40000000000 */
[----:B------:R-:W-:-:S02]  /*2c20*/  FSEL R77, R77, -INF , !P3 ;  /* 0xff8000004d4d7808 */ /* 0x000fc40005800000 */
[----:B------:R-:W-:Y:S02]  /*2c30*/  ISETP.GE.AND P3, PT, R14, 0x71, PT ;  /* 0x000000710e00780c */ /* 0x000fe40003f66270 */
[----:B------:R-:W-:Y:S02]  /*2c40*/  P2R R90, PR, RZ, 0x40 ;  /* 0x00000040ff5a7803 */ /* 0x000fe40000000000 */
[----:B------:R-:W-:Y:S02]  /*2c50*/  ISETP.GT.AND P4, PT, R8, 0x70, !P3 ;  /* 0x000000700800780c */ /* 0x000fe40005f84270 */
[----:B------:R-:W-:Y:S02]  /*2c60*/  VIADDMNMX R20, R0, R91, R20, PT ;  /* 0x0000005b00147246 */ /* 0x000fe40003800114 */
[----:B------:R-:W-:-:S04]  /*2c70*/  ISETP.LT.OR P4, PT, R4, 0x71, P4 ;  /* 0x000000710400780c */ /* 0x000fc80002781670 */
[----:B------:R-:W-:Y:S02]  /*2c80*/  FSEL R7, R80, -INF , !P4 ;  /* 0xff80000050077808 */ /* 0x000fe40006000000 */
[----:B------:R-:W-:-:S04]  /*2c90*/  ISETP.GE.AND P4, PT, R14, 0x72, PT ;  /* 0x000000720e00780c */ /* 0x000fc80003f86270 */
[----:B------:R-:W-:-:S04]  /*2ca0*/  ISETP.GT.AND P5, PT, R8, 0x71, !P4 ;  /* 0x000000710800780c */ /* 0x000fc800067a4270 */
[----:B------:R-:W-:-:S04]  /*2cb0*/  ISETP.LT.OR P5, PT, R4, 0x72, P5 ;  /* 0x000000720400780c */ /* 0x000fc80002fa1670 */
[----:B------:R-:W-:Y:S02]  /*2cc0*/  FSEL R81, R81, -INF , !P5 ;  /* 0xff80000051517808 */ /* 0x000fe40006800000 */
[----:B------:R-:W-:-:S04]  /*2cd0*/  ISETP.GE.AND P5, PT, R14, 0x79, PT ;  /* 0x000000790e00780c */ /* 0x000fc80003fa6270 */
[----:B------:R-:W-:-:S04]  /*2ce0*/  ISETP.GT.AND P6, PT, R8, 0x78, !P5 ;  /* 0x000000780800780c */ /* 0x000fc80006fc4270 */
[----:B------:R-:W-:-:S04]  /*2cf0*/  ISETP.LT.OR P6, PT, R4, 0x79, P6 ;  /* 0x000000790400780c */ /* 0x000fc800037c1670 */
[----:B------:R-:W-:Y:S02]  /*2d00*/  FSEL R3, R84, -INF , !P6 ;  /* 0xff80000054037808 */ /* 0x000fe40007000000 */
[----:B------:R-:W-:-:S04]  /*2d10*/  ISETP.GE.AND P6, PT, R14, 0x1, PT ;  /* 0x000000010e00780c */ /* 0x000fc80003fc6270 */
[----:B------:R-:W-:Y:S02]  /*2d20*/  P2R R10, PR, RZ, 0x40 ;  /* 0x00000040ff0a7803 */ /* 0x000fe40000000000 */
[----:B------:R-:W-:-:S04]  /*2d30*/  ISETP.GT.AND P6, PT, R8, RZ, !P6 ;  /* 0x000000ff0800720c */ /* 0x000fc800077c4270 */
[----:B------:R-:W-:-:S04]  /*2d40*/  ISETP.LT.OR P6, PT, R4, 0x1, P6 ;  /* 0x000000010400780c */ /* 0x000fc800037c1670 */
[----:B------:R-:W-:Y:S02]  /*2d50*/  FSEL R24, R24, -INF , !P6 ;  /* 0xff80000018187808 */ /* 0x000fe40007000000 */
[----:B------:R-:W-:-:S04]  /*2d60*/  ISETP.GE.AND P6, PT, R14, 0x7a, PT ;  /* 0x0000007a0e00780c */ /* 0x000fc80003fc6270 */
[----:B------:R-:W-:Y:S02]  /*2d70*/  P2R R14, PR, RZ, 0x40 ;  /* 0x00000040ff0e7803 */ /* 0x000fe40000000000 */
[----:B------:R-:W-:-:S04]  /*2d80*/  ISETP.GT.AND P6, PT, R8, 0x79, !P6 ;  /* 0x000000790800780c */ /* 0x000fc800077c4270 */
[----:B------:R-:W-:-:S04]  /*2d90*/  ISETP.LT.OR P6, PT, R4, 0x7a, P6 ;  /* 0x0000007a0400780c */ /* 0x000fc800037c1670 */
[----:B------:R-:W-:Y:S02]  /*2da0*/  FSEL R85, R85, -INF , !P6 ;  /* 0xff80000055557808 */ /* 0x000fe40007000000 */
[----:B------:R-:W-:-:S13]  /*2db0*/  PLOP3.LUT P6, PT, PT, PT, UP0, 0x40, 0x0 ;  /* 0x000000000000781c */ /* 0x000fda0003fce808 */
[----:B------:R-:W-:Y:S05]  /*2dc0*/  @P6 BRA `(.L_x_1007) ;  /* 0x0000000000646947 */ /* 0x000fea0003800000 */
        /* <DEDUP_REMOVED lines=14> */
.L_x_1009:
[----:B------:R-:W-:Y:S02]  /*2eb0*/  ULDC UR6, c[0x0][0x9e4] ;  /* 0x0002790000067ab9 */ /* 0x000fe40000000800 */
[----:B------:R-:W-:-:S05]  /*2ec0*/  IMAD.U32 R4, RZ, RZ, UR6 ;  /* 0x00000006ff047e24 */ /* 0x000fca000f8e00ff */
[----:B------:R-:W-:-:S13]  /*2ed0*/  ISETP.NE.AND P6, PT, R4, 0x1, PT ;  /* 0x000000010400780c */ /* 0x000fda0003fc5270 */
[----:B------:R-:W0:Y:S02]  /*2ee0*/  @P6 LDC.64 R32, c[0x0][0x9e8] ;  /* 0x00027a00ff206b82 */ /* 0x000e240000000a00 */
[----:B0-----:R-:W-:-:S05]  /*2ef0*/  @P6 IMAD.HI.U32 R0, R29, R32, RZ ;  /* 0x000000201d006227 */ /* 0x001fca00078e00ff */
[----:B------:R-:W-:-:S07]  /*2f00*/  @P6 SHF.R.U32.HI R29, RZ, R33, R0 ;  /* 0x00000021ff1d6219 */ /* 0x000fce0000011600 */
.L_x_1010:
[----:B------:R-:W-:Y:S05]  /*2f10*/  BSYNC B0 ;  /* 0x0000000000007941 */ /* 0x000fea0003800000 */
.L_x_1008:
[----:B------:R-:W-:-:S04]  /*2f20*/  IMAD R29, R29, R4, -R12 ;  /* 0x000000041d1d7224 */ /* 0x000fc800078e0a0c */
[----:B------:R-:W-:-:S05]  /*2f30*/  IMAD R29, R16, -0x2, R29 ;  /* 0xfffffffe101d7824 */ /* 0x000fca00078e021d */
[----:B------:R-:W-:Y:S02]  /*2f40*/  VIADDMNMX R20, R29, R4, R20, PT ;  /* 0x000000041d147246 */ /* 0x000fe40003800114 */
[----:B------:R-:W-:-:S07]  /*2f50*/  VIMNMX R28, R28, R29, !PT ;  /* 0x0000001d1c1c7248 */ /* 0x000fce0007fe0100 */
.L_x_1007:
[----:B------:R-:W-:Y:S01]  /*2f60*/  ISETP.GT.AND P1, PT, R28, 0x1, !P1 ;  /* 0x000000011c00780c */ /* 0x000fe20004f24270 */
[----:B------:R-:W-:Y:S01]  /*2f70*/  UISETP.NE.AND UP1, UPT, UR46, URZ, UPT ;  /* 0x0000003f2e00728c */ /* 0x000fe2000bf25270 */
[----:B------:R-:W-:Y:S01]  /*2f80*/  ISETP.NE.AND P6, PT, R90, RZ, PT ;  /* 0x000000ff5a00720c */ /* 0x000fe20003fc5270 */
[----:B------:R-:W-:Y:S01]  /*2f90*/  UISETP.NE.AND UP0, UPT, UR45, URZ, UPT ;  /* 0x0000003f2d00728c */ /* 0x000fe2000bf05270 */
[----:B------:R-:W-:Y:S01]  /*2fa0*/  ISETP.LT.OR P1, PT, R20, 0x2, P1 ;  /* 0x000000021400780c */ /* 0x000fe20000f21670 */
[----:B------:R-:W-:Y:S01]  /*2fb0*/  UMOV UR10, UR42 ;  /* 0x0000002a000a7c82 */ /* 0x000fe20008000000 */
[C---:B------:R-:W-:Y:S02]  /*2fc0*/  ISETP.GT.AND P2, PT, R28.reuse, 0x8, !P2 ;  /* 0x000000081c00780c */ /* 0x040fe40005744270 */
[----:B------:R-:W-:Y:S02]  /*2fd0*/  FSEL R27, R27, -INF , !P1 ;  /* 0xff8000001b1b7808 */ /* 0x000fe40004800000 */
[----:B------:R-:W-:-:S02]  /*2fe0*/  ISETP.GT.AND P1, PT, R28, 0x9, !P6 ;  /* 0x000000091c00780c */ /* 0x000fc40007724270 */
[C---:B------:R-:W-:Y:S01]  /*2ff0*/  ISETP.LT.OR P2, PT, R20.reuse, 0x9, P2 ;  /* 0x000000091400780c */ /* 0x040fe20001741670 */
[----:B------:R-:W-:Y:S01]  /*3000*/  @UP1 ULDC UR6, c[0x0][0x44c] ;  /* 0x0001130000061ab9 */ /* 0x000fe20000000800 */
[----:B------:R-:W-:Y:S01]  /*3010*/  ISETP.LT.OR P1, PT, R20, 0xa, P1 ;  /* 0x0000000a1400780c */ /* 0x000fe20000f21670 */
[----:B------:R-:W-:Y:S01]  /*3020*/  UIMAD.WIDE.U32 UR6, UR42, UR6, URZ ;  /* 0x000000062a0672a5 */ /* 0x000fe2000f8e003f */
[----:B------:R-:W-:Y:S01]  /*3030*/  FSEL R29, R30, -INF , !P2 ;  /* 0xff8000001e1d7808 */ /* 0x000fe20005000000 */
[----:B------:R-:W-:Y:S01]  /*3040*/  @UP1 ULDC UR14, c[0x0][0x450] ;  /* 0x00011400000e1ab9 */ /* 0x000fe20000000800 */
[----:B------:R-:W-:Y:S01]  /*3050*/  FSEL R31, R31, -INF , !P1 ;  /* 0xff8000001f1f7808 */ /* 0x000fe20004800000 */
[----:B------:R-:W-:Y:S01]  /*3060*/  @UP1 USHF.R.U32.HI UR10, URZ, UR14, UR7 ;  /* 0x0000000e3f0a1299 */ /* 0x000fe20008011607 */
[----:B------:R-:W-:Y:S02]  /*3070*/  ISETP.NE.AND P1, PT, R92, RZ, PT ;  /* 0x000000ff5c00720c */ /* 0x000fe40003f25270 */
[----:B------:R-:W-:Y:S01]  /*3080*/  ISETP.NE.AND P2, PT, R37, RZ, PT ;  /* 0x000000ff2500720c */ /* 0x000fe20003f45270 */
[----:B------:R-:W-:Y:S01]  /*3090*/  UIADD3 UR47, UR47, UR10, URZ ;  /* 0x0000000a2f2f7290 */ /* 0x000fe2000fffe03f */
[----:B------:R-:W-:-:S02]  /*30a0*/  ISETP.GT.AND P1, PT, R28, 0x10, !P1 ;  /* 0x000000101c00780c */ /* 0x000fc40004f24270 */
[----:B------:R-:W-:Y:S01]  /*30b0*/  ISETP.NE.AND P6, PT, R41, RZ, PT ;  /* 0x000000ff2900720c */ /* 0x000fe20003fc5270 */
[----:B------:R-:W-:Y:S01]  /*30c0*/  UIADD3 UR6, UR47, UR11, URZ ;  /* 0x0000000b2f067290 */ /* 0x000fe2000fffe03f */
[----:B------:R-:W-:Y:S02]  /*30d0*/  ISETP.LT.OR P1, PT, R20, 0x11, P1 ;  /* 0x000000111400780c */ /* 0x000fe40000f21670 */
[----:B------:R-:W-:Y:S02]  /*30e0*/  FMNMX.FTZ R0, R24, R103, !PT ;  /* 0x0000006718007209 */ /* 0x000fe40007810000 */
[----:B------:R-:W-:Y:S02]  /*30f0*/  FSEL R33, R34, -INF , !P1 ;  /* 0xff80000022217808 */ /* 0x000fe40004800000 */
[----:B------:R-:W-:Y:S02]  /*3100*/  ISETP.NE.AND P1, PT, R93, RZ, PT ;  /* 0x000000ff5d00720c */ /* 0x000fe40003f25270 */
[----:B------:R-:W-:-:S02]  /*3110*/  FMNMX.FTZ R0, R129, R0, !PT ;  /* 0x0000000081007209 */ /* 0x000fc40007810000 */
[----:B------:R-:W-:Y:S02]  /*3120*/  ISETP.GT.AND P1, PT, R28, 0x11, !P1 ;  /* 0x000000111c00780c */ /* 0x000fe40004f24270 */
[----:B------:R-:W-:Y:S02]  /*3130*/  FMNMX.FTZ R0, R105, R0, !PT ;  /* 0x0000000069007209 */ /* 0x000fe40007810000 */
[----:B------:R-:W-:Y:S02]  /*3140*/  ISETP.LT.OR P1, PT, R20, 0x12, P1 ;  /* 0x000000121400780c */ /* 0x000fe40000f21670 */
[----:B------:R-:W-:Y:S02]  /*3150*/  FMNMX.FTZ R0, R127, R0, !PT ;  /* 0x000000007f007209 */ /* 0x000fe40007810000 */
[----:B------:R-:W-:Y:S02]  /*3160*/  FSEL R35, R35, -INF , !P1 ;  /* 0xff80000023237808 */ /* 0x000fe40004800000 */
[----:B------:R-:W-:-:S02]  /*3170*/  ISETP.NE.AND P1, PT, R94, RZ, PT ;  /* 0x000000ff5e00720c */ /* 0x000fc40003f25270 */
[----:B------:R-:W-:Y:S02]  /*3180*/  FMNMX.FTZ R0, R107, R0, !PT ;  /* 0x000000006b007209 */ /* 0x000fe40007810000 */
[----:B------:R-:W-:Y:S02]  /*3190*/  ISETP.GT.AND P1, PT, R28, 0x18, !P1 ;  /* 0x000000181c00780c */ /* 0x000fe40004f24270 */
[----:B------:R-:W-:Y:S02]  /*31a0*/  FMNMX.FTZ R0, R125, R0, !PT ;  /* 0x000000007d007209 */ /* 0x000fe40007810000 */
[----:B------:R-:W-:Y:S02]  /*31b0*/  ISETP.LT.OR P1, PT, R20, 0x19, P1 ;  /* 0x000000191400780c */ /* 0x000fe40000f21670 */
[----:B------:R-:W-:Y:S02]  /*31c0*/  FMNMX.FTZ R0, R123, R0, !PT ;  /* 0x000000007b007209 */ /* 0x000fe40007810000 */
[----:B------:R-:W-:-:S02]  /*31d0*/  FSEL R37, R38, -INF , !P1 ;  /* 0xff80000026257808 */ /* 0x000fc40004800000 */
[----:B------:R-:W-:Y:S02]  /*31e0*/  ISETP.NE.AND P1, PT, R36, RZ, PT ;  /* 0x000000ff2400720c */ /* 0x000fe40003f25270 */
[----:B------:R-:W-:Y:S02]  /*31f0*/  FMNMX.FTZ R0, R121, R0, !PT ;  /* 0x0000000079007209 */ /* 0x000fe40007810000 */
[----:B------:R-:W-:Y:S02]  /*3200*/  ISETP.GT.AND P1, PT, R28, 0x19, !P1 ;  /* 0x000000191c00780c */ /* 0x000fe40004f24270 */
[----:B------:R-:W-:Y:S02]  /*3210*/  FMNMX.FTZ R0, R109, R0, !PT ;  /* 0x000000006d007209 */ /* 0x000fe40007810000 */
[----:B------:R-:W-:Y:S02]  /*3220*/  ISETP.LT.OR P1, PT, R20, 0x1a, P1 ;  /* 0x0000001a1400780c */ /* 0x000fe40000f21670 */
[----:B------:R-:W-:-:S02]  /*3230*/  FMNMX.FTZ R0, R119, R0, !PT ;  /* 0x0000000077007209 */ /* 0x000fc40007810000 */
[----:B------:R-:W-:Y:S02]  /*3240*/  FSEL R39, R39, -INF , !P1 ;  /* 0xff80000027277808 */ /* 0x000fe40004800000 */
[----:B------:R-:W-:Y:S02]  /*3250*/  ISETP.NE.AND P1, PT, R95, RZ, PT ;  /* 0x000000ff5f00720c */ /* 0x000fe40003f25270 */
[----:B------:R-:W-:Y:S02]  /*3260*/  FMNMX.FTZ R0, R117, R0, !PT ;  /* 0x0000000075007209 */ /* 0x000fe40007810000 */
[----:B------:R-:W-:Y:S02]  /*3270*/  ISETP.GT.AND P1, PT, R28, 0x20, !P1 ;  /* 0x000000201c00780c */ /* 0x000fe40004f24270 */
[----:B------:R-:W-:Y:S02]  /*3280*/  FMNMX.FTZ R0, R115, R0, !PT ;  /* 0x0000000073007209 */ /* 0x000fe40007810000 */
[----:B------:R-:W-:-:S02]  /*3290*/  ISETP.LT.OR P1, PT, R20, 0x21, P1 ;  /* 0x000000211400780c */ /* 0x000fc40000f21670 */
[----:B------:R-:W-:Y:S02]  /*32a0*/  FMNMX.FTZ R0, R113, R0, !PT ;  /* 0x0000000071007209 */ /* 0x000fe40007810000 */
[----:B------:R-:W-:Y:S02]  /*32b0*/  FSEL R41, R42, -INF , !P1 ;  /* 0xff8000002a297808 */ /* 0x000fe40004800000 */
[----:B------:R-:W-:Y:S02]  /*32c0*/  ISETP.NE.AND P1, PT, R40, RZ, PT ;  /* 0x000000ff2800720c */ /* 0x000fe40003f25270 */
[----:B------:R-:W-:Y:S02]  /*32d0*/  FMNMX.FTZ R0, R111, R0, !PT ;  /* 0x000000006f007209 */ /* 0x000fe40007810000 */
[----:B------:R-:W-:Y:S02]  /*32e0*/  ISETP.GT.AND P1, PT, R28, 0x21, !P1 ;  /* 0x000000211c00780c */ /* 0x000fe40004f24270 */
[----:B------:R-:W-:-:S02]  /*32f0*/  FMNMX.FTZ R0, R53, R0, !PT ;  /* 0x0000000035007209 */ /* 0x000fc40007810000 */
[----:B------:R-:W-:Y:S02]  /*3300*/  ISETP.LT.OR P1, PT, R20, 0x22, P1 ;  /* 0x000000221400780c */ /* 0x000fe40000f21670 */
[----:B------:R-:W-:Y:S02]  /*3310*/  FMNMX.FTZ R0, R25, R0, !PT ;  /* 0x0000000019007209 */ /* 0x000fe40007810000 */
[----:B------:R-:W-:Y:S02]  /*3320*/  FSEL R43, R43, -INF , !P1 ;  /* 0xff8000002b2b7808 */ /* 0x000fe40004800000 */
[----:B------:R-:W-:Y:S02]  /*3330*/  ISETP.NE.AND P1, PT, R96, RZ, PT ;  /* 0x000000ff6000720c */ /* 0x000fe40003f25270 */
[----:B------:R-:W-:Y:S02]  /*3340*/  FMNMX.FTZ R0, R57, R0, !PT ;  /* 0x0000000039007209 */ /* 0x000fe40007810000 */
[----:B------:R-:W-:-:S02]  /*3350*/  ISETP.GT.AND P1, PT, R28, 0x28, !P1 ;  /* 0x000000281c00780c */ /* 0x000fc40004f24270 */
[----:B------:R-:W-:Y:S02]  /*3360*/  FMNMX.FTZ R0, R21, R0, !PT ;  /* 0x0000000015007209 */ /* 0x000fe40007810000 */
        /* <DEDUP_REMOVED lines=17> */
[----:B------:R-:W-:Y:S02]  /*3480*/  ISETP.GT.AND P1, PT, R28, 0x31, !P2 ;  /* 0x000000311c00780c */ /* 0x000fe40005724270 */
[----:B------:R-:W-:Y:S02]  /*3490*/  FMNMX.FTZ R0, R9, R0, !PT ;  /* 0x0000000009007209 */ /* 0x000fe40007810000 */
[----:B------:R-:W-:Y:S02]  /*34a0*/  ISETP.LT.OR P1, PT, R20, 0x32, P1 ;  /* 0x000000321400780c */ /* 0x000fe40000f21670 */
[----:B------:R-:W-:Y:S02]  /*34b0*/  FMNMX.FTZ R0, R77, R0, !PT ;  /* 0x000000004d007209 */ /* 0x000fe40007810000 */
[----:B------:R-:W-:Y:S02]  /*34c0*/  FSEL R51, R51, -INF , !P1 ;  /* 0xff80000033337808 */ /* 0x000fe40004800000 */
        /* <DEDUP_REMOVED lines=10> */
[----:B------:R-:W-:Y:S01]  /*3570*/  ISETP.NE.AND P2, PT, R101, RZ, PT ;  /* 0x000000ff6500720c */ /* 0x000fe20003f45270 */
[----:B------:R-:W0:Y:S01]  /*3580*/  SHFL.BFLY PT, R131, R0, 0x2, 0x1f ;  /* 0x0c401f0000837f89 */ /* 0x000e2200000e0000 */
[----:B------:R-:W-:Y:S02]  /*3590*/  FSEL R55, R55, -INF , !P1 ;  /* 0xff80000037377808 */ /* 0x000fe40004800000 */
[----:B------:R-:W-:-:S02]  /*35a0*/  ISETP.NE.AND P1, PT, R52, RZ, PT ;  /* 0x000000ff3400720c */ /* 0x000fc40003f25270 */
[----:B------:R-:W-:Y:S02]  /*35b0*/  ISETP.NE.AND P6, PT, R72, RZ, PT ;  /* 0x000000ff4800720c */ /* 0x000fe40003fc5270 */
[C---:B------:R-:W-:Y:S02]  /*35c0*/  ISETP.GT.AND P1, PT, R28.reuse, 0x40, !P1 ;  /* 0x000000401c00780c */ /* 0x040fe40004f24270 */
[----:B------:R-:W-:Y:S02]  /*35d0*/  ISETP.GT.AND P3, PT, R28, 0x70, !P3 ;  /* 0x000000701c00780c */ /* 0x000fe40005f64270 */
[----:B------:R-:W-:Y:S02]  /*35e0*/  ISETP.LT.OR P1, PT, R20, 0x41, P1 ;  /* 0x000000411400780c */ /* 0x000fe40000f21670 */
[----:B------:R-:W-:Y:S02]  /*35f0*/  ISETP.GT.AND P4, PT, R28, 0x71, !P4 ;  /* 0x000000711c00780c */ /* 0x000fe40006784270 */
[----:B------:R-:W-:-:S02]  /*3600*/  FSEL R93, R58, -INF , !P1 ;  /* 0xff8000003a5d7808 */ /* 0x000fc40004800000 */
[----:B------:R-:W-:Y:S02]  /*3610*/  ISETP.NE.AND P1, PT, R56, RZ, PT ;  /* 0x000000ff3800720c */ /* 0x000fe40003f25270 */
[C---:B------:R-:W-:Y:S02]  /*3620*/  ISETP.GT.AND P5, PT, R28.reuse, 0x78, !P5 ;  /* 0x000000781c00780c */ /* 0x040fe40006fa4270 */
[----:B------:R-:W-:Y:S02]  /*3630*/  ISETP.GT.AND P1, PT, R28, 0x41, !P1 ;  /* 0x000000411c00780c */ /* 0x000fe40004f24270 */
[C---:B------:R-:W-:Y:S02]  /*3640*/  ISETP.LT.OR P3, PT, R20.reuse, 0x71, P3 ;  /* 0x000000711400780c */ /* 0x040fe40001f61670 */
[----:B------:R-:W-:Y:S02]  /*3650*/  ISETP.LT.OR P1, PT, R20, 0x42, P1 ;  /* 0x000000421400780c */ /* 0x000fe40000f21670 */
[----:B0-----:R-:W-:-:S02]  /*3660*/  FMNMX.FTZ R131, R0, R131, !PT ;  /* 0x0000008300837209 */ /* 0x001fc40007810000 */
[----:B------:R-:W-:Y:S02]  /*3670*/  FSEL R59, R59, -INF , !P1 ;  /* 0xff8000003b3b7808 */ /* 0x000fe40004800000 */
[----:B------:R-:W-:Y:S01]  /*3680*/  ISETP.NE.AND P1, PT, R98, RZ, PT ;  /* 0x000000ff6200720c */ /* 0x000fe20003f25270 */
[----:B------:R-:W0:Y:S01]  /*3690*/  SHFL.BFLY PT, R4, R131, 0x1, 0x1f ;  /* 0x0c201f0083047f89 */ /* 0x000e2200000e0000 */
[----:B------:R-:W-:Y:S02]  /*36a0*/  ISETP.LT.OR P4, PT, R20, 0x72, P4 ;  /* 0x000000721400780c */ /* 0x000fe40002781670 */
[----:B------:R-:W-:Y:S02]  /*36b0*/  ISETP.GT.AND P1, PT, R28, 0x48, !P1 ;  /* 0x000000481c00780c */ /* 0x000fe40004f24270 */
[C---:B------:R-:W-:Y:S02]  /*36c0*/  ISETP.LT.OR P5, PT, R20.reuse, 0x79, P5 ;  /* 0x000000791400780c */ /* 0x040fe40002fa1670 */
[----:B------:R-:W-:-:S02]  /*36d0*/  ISETP.LT.OR P1, PT, R20, 0x49, P1 ;  /* 0x000000491400780c */ /* 0x000fc40000f21670 */
[----:B------:R-:W-:Y:S02]  /*36e0*/  FSEL R83, R83, -INF , !P4 ;  /* 0xff80000053537808 */ /* 0x000fe40006000000 */
[----:B------:R-:W-:Y:S02]  /*36f0*/  FSEL R95, R62, -INF , !P1 ;  /* 0xff8000003e5f7808 */ /* 0x000fe40004800000 */
[----:B------:R-:W-:-:S04]  /*3700*/  ISETP.NE.AND P1, PT, R60, RZ, PT ;  /* 0x000000ff3c00720c */ /* 0x000fc80003f25270 */
[----:B------:R-:W-:-:S04]  /*3710*/  ISETP.GT.AND P1, PT, R28, 0x49, !P1 ;  /* 0x000000491c00780c */ /* 0x000fc80004f24270 */
[----:B------:R-:W-:Y:S02]  /*3720*/  ISETP.LT.OR P1, PT, R20, 0x4a, P1 ;  /* 0x0000004a1400780c */ /* 0x000fe40000f21670 */
[----:B0-----:R-:W-:Y:S02]  /*3730*/  FMNMX.FTZ R4, R131, R4, !PT ;  /* 0x0000000483047209 */ /* 0x001fe40007810000 */
[----:B------:R-:W-:Y:S02]  /*3740*/  FSEL R63, R63, -INF , !P1 ;  /* 0xff8000003f3f7808 */ /* 0x000fe40004800000 */
[----:B------:R-:W-:Y:S01]  /*3750*/  ISETP.NE.AND P1, PT, R99, RZ, PT ;  /* 0x000000ff6300720c */ /* 0x000fe20003f25270 */
[----:B------:R-:W-:-:S03]  /*3760*/  FFMA.FTZ R8, R2, R4, -8 ;  /* 0xc100000002087423 */ /* 0x000fc60000010004 */
[----:B------:R-:W-:-:S04]  /*3770*/  ISETP.GT.AND P1, PT, R28, 0x50, !P1 ;  /* 0x000000501c00780c */ /* 0x000fc80004f24270 */
[----:B------:R-:W-:-:S04]  /*3780*/  ISETP.LT.OR P1, PT, R20, 0x51, P1 ;  /* 0x000000511400780c */ /* 0x000fc80000f21670 */
[----:B------:R-:W-:Y:S02]  /*3790*/  FSEL R97, R66, -INF , !P1 ;  /* 0xff80000042617808 */ /* 0x000fe40004800000 */
[----:B------:R-:W-:-:S04]  /*37a0*/  ISETP.NE.AND P1, PT, R64, RZ, PT ;  /* 0x000000ff4000720c */ /* 0x000fc80003f25270 */
        /* <DEDUP_REMOVED lines=11> */
[----:B------:R-:W-:Y:S02]  /*3860*/  ISETP.GT.AND P1, PT, R28, 0x60, !P2 ;  /* 0x000000601c00780c */ /* 0x000fe40005724270 */
[----:B------:R-:W-:Y:S02]  /*3870*/  ISETP.NE.AND P2, PT, R76, RZ, PT ;  /* 0x000000ff4c00720c */ /* 0x000fe40003f45270 */
[----:B------:R-:W-:Y:S02]  /*3880*/  ISETP.LT.OR P1, PT, R20, 0x61, P1 ;  /* 0x000000611400780c */ /* 0x000fe40000f21670 */
[----:B------:R-:W-:Y:S02]  /*3890*/  ISETP.GT.AND P2, PT, R28, 0x69, !P2 ;  /* 0x000000691c00780c */ /* 0x000fe40005744270 */
[----:B------:R-:W-:-:S02]  /*38a0*/  FSEL R101, R74, -INF , !P1 ;  /* 0xff8000004a657808 */ /* 0x000fc40004800000 */
[----:B------:R-:W-:Y:S02]  /*38b0*/  ISETP.GT.AND P1, PT, R28, 0x61, !P6 ;  /* 0x000000611c00780c */ /* 0x000fe40007724270 */
[----:B------:R-:W-:Y:S02]  /*38c0*/  ISETP.NE.AND P6, PT, R10, RZ, PT ;  /* 0x000000ff0a00720c */ /* 0x000fe40003fc5270 */
[C---:B------:R-:W-:Y:S02]  /*38d0*/  ISETP.LT.OR P1, PT, R20.reuse, 0x62, P1 ;  /* 0x000000621400780c */ /* 0x040fe40000f21670 */
[----:B------:R-:W-:Y:S02]  /*38e0*/  ISETP.LT.OR P2, PT, R20, 0x6a, P2 ;  /* 0x0000006a1400780c */ /* 0x000fe40001741670 */
[----:B------:R-:W-:Y:S02]  /*38f0*/  FSEL R75, R75, -INF , !P1 ;  /* 0xff8000004b4b7808 */ /* 0x000fe40004800000 */
[----:B------:R-:W-:-:S02]  /*3900*/  FSETP.NEU.FTZ.AND P1, PT, R4, -INF , PT ;  /* 0xff8000000400780b */ /* 0x000fc40003f3d000 */
[----:B------:R-:W-:Y:S02]  /*3910*/  FSEL R79, R79, -INF , !P2 ;  /* 0xff8000004f4f7808 */ /* 0x000fe40005000000 */
[----:B------:R-:W-:Y:S02]  /*3920*/  FSEL R133, R8, RZ, P1 ;  /* 0x000000ff08857208 */ /* 0x000fe40000800000 */
[----:B------:R-:W-:Y:S02]  /*3930*/  ISETP.GT.AND P1, PT, R28, RZ, !P6 ;  /* 0x000000ff1c00720c */ /* 0x000fe40007724270 */
[----:B------:R-:W-:Y:S01]  /*3940*/  ISETP.NE.AND P6, PT, R14, RZ, PT ;  /* 0x000000ff0e00720c */ /* 0x000fe20003fc5270 */
[--C-:B------:R-:W-:Y:S01]  /*3950*/  FFMA.FTZ R14, R2, R24, -R133.reuse ;  /* 0x00000018020e7223 */ /* 0x100fe20000010885 */
[----:B------:R-:W-:Y:S01]  /*3960*/  ISETP.LT.OR P1, PT, R20, 0x1, P1 ;  /* 0x000000011400780c */ /* 0x000fe20000f21670 */
[--C-:B------:R-:W-:Y:S01]  /*3970*/  FFMA.FTZ R30, R2, R25, -R133.reuse ;  /* 0x00000019021e7223 */ /* 0x100fe20000010885 */
[----:B------:R-:W-:Y:S01]  /*3980*/  ISETP.GT.AND P6, PT, R28, 0x79, !P6 ;  /* 0x000000791c00780c */ /* 0x000fe200077c4270 */
[--C-:B------:R-:W-:Y:S01]  /*3990*/  FFMA.FTZ R115, R2, R115, -R133.reuse ;  /* 0x0000007302737223 */ /* 0x100fe20000010885 */
[----:B------:R-:W-:Y:S01]  /*39a0*/  FSEL R34, R26, -INF , !P1 ;  /* 0xff8000001a227808 */ /* 0x000fe20004800000 */
[----:B------:R0:W-:Y:S01]  /*39b0*/  MUFU.EX2 R40, R30 ;  /* 0x0000001e00287308 */ /* 0x0001e20000000800 */
[----:B------:R-:W-:Y:S01]  /*39c0*/  ISETP.NE.AND P1, PT, R102, RZ, PT ;  /* 0x000000ff6600720c */ /* 0x000fe20003f25270 */
[--C-:B------:R-:W-:Y:S01]  /*39d0*/  FFMA.FTZ R103, R2, R103, -R133.reuse ;  /* 0x0000006702677223 */ /* 0x100fe20000010885 */
[----:B------:R-:W-:Y:S01]  /*39e0*/  FMNMX.FTZ R10, R34, R27, !PT ;  /* 0x0000001b220a7209 */ /* 0x000fe20007810000 */
[--C-:B------:R-:W-:Y:S01]  /*39f0*/  FFMA.FTZ R117, R2, R117, -R133.reuse ;  /* 0x0000007502757223 */ /* 0x100fe20000010885 */
[----:B------:R-:W-:Y:S01]  /*3a00*/  ISETP.GT.AND P1, PT, R28, 0x68, !P1 ;  /* 0x000000681c00780c */ /* 0x000fe20004f24270 */
[C-C-:B------:R-:W-:Y:S01]  /*3a10*/  FFMA.FTZ R28, R2.reuse, R53, -R133.reuse ;  /* 0x00000035021c7223 */ /* 0x140fe20000010885 */
[----:B------:R-:W-:Y:S01]  /*3a20*/  FMNMX.FTZ R12, R29, R10, !PT ;  /* 0x0000000a1d0c7209 */ /* 0x000fe20007810000 */
[--C-:B------:R-:W-:Y:S01]  /*3a30*/  FFMA.FTZ R46, R2, R13, -R133.reuse ;  /* 0x0000000d022e7223 */ /* 0x100fe20000010885 */
[----:B------:R-:W-:Y:S01]  /*3a40*/  ISETP.LT.OR P1, PT, R20, 0x69, P1 ;  /* 0x000000691400780c */ /* 0x000fe20000f21670 */
[----:B------:R1:W-:Y:S01]  /*3a50*/  MUFU.EX2 R38, R28 ;  /* 0x0000001c00267308 */ /* 0x0003e20000000800 */
[----:B------:R-:W-:Y:S01]  /*3a60*/  FMNMX.FTZ R12, R31, R12, !PT ;  /* 0x0000000c1f0c7209 */ /* 0x000fe20007810000 */
[--C-:B0-----:R-:W-:Y:S01]  /*3a70*/  FFMA.FTZ R30, R2, R61, -R133.reuse ;  /* 0x0000003d021e7223 */ /* 0x101fe20000010885 */
[----:B------:R-:W-:Y:S01]  /*3a80*/  FSEL R53, R78, -INF , !P1 ;  /* 0xff8000004e357808 */ /* 0x000fe20004800000 */
[C-C-:B------:R-:W-:Y:S01]  /*3a90*/  FFMA.FTZ R8, R2.reuse, R129, -R133.reuse ;  /* 0x0000008102087223 */ /* 0x140fe20000010885 */
[----:B------:R-:W-:Y:S01]  /*3aa0*/  FMNMX.FTZ R12, R33, R12, !PT ;  /* 0x0000000c210c7209 */ /* 0x000fe20007810000 */
[--C-:B------:R-:W-:Y:S01]  /*3ab0*/  FFMA.FTZ R105, R2, R105, -R133.reuse ;  /* 0x0000006902697223 */ /* 0x100fe20000010885 */
[----:B------:R-:W-:Y:S01]  /*3ac0*/  FSEL R25, R82, -INF , !P3 ;  /* 0xff80000052197808 */ /* 0x000fe20005800000 */
[----:B------:R-:W-:Y:S01]  /*3ad0*/  MUFU.EX2 R36, R117 ;  /* 0x0000007500247308 */ /* 0x000fe20000000800 */
[----:B------:R-:W-:Y:S01]  /*3ae0*/  FMNMX.FTZ R12, R35, R12, !PT ;  /* 0x0000000c230c7209 */ /* 0x000fe20007810000 */
[--C-:B-1----:R-:W-:Y:S01]  /*3af0*/  FFMA.FTZ R28, R2, R57, -R133.reuse ;  /* 0x00000039021c7223 */ /* 0x102fe20000010885 */
[----:B------:R-:W-:Y:S01]  /*3b00*/  ISETP.LT.OR P6, PT, R20, 0x7a, P6 ;  /* 0x0000007a1400780c */ /* 0x000fe200037c1670 */
[C-C-:B------:R-:W-:Y:S01]  /*3b10*/  FFMA.FTZ R20, R2.reuse, R21, -R133.reuse ;  /* 0x0000001502147223 */ /* 0x140fe20000010885 */
[----:B------:R-:W-:Y:S01]  /*3b20*/  FMNMX.FTZ R12, R37, R12, !PT ;  /* 0x0000000c250c7209 */ /* 0x000fe20007810000 */
[--C-:B------:R-:W-:Y:S01]  /*3b30*/  FFMA.FTZ R127, R2, R127, -R133.reuse ;  /* 0x0000007f027f7223 */ /* 0x100fe20000010885 */
[----:B------:R-:W-:Y:S01]  /*3b40*/  FSEL R57, R86, -INF , !P5 ;  /* 0xff80000056397808 */ /* 0x000fe20006800000 */
[----:B------:R0:W-:Y:S01]  /*3b50*/  MUFU.EX2 R42, R20 ;  /* 0x00000014002a7308 */ /* 0x0001e20000000800 */
[----:B------:R-:W-:Y:S01]  /*3b60*/  FMNMX.FTZ R12, R39, R12, !PT ;  /* 0x0000000c270c7209 */ /* 0x000fe20007810000 */
[C-C-:B------:R-:W-:Y:S01]  /*3b70*/  FFMA.FTZ R107, R2.reuse, R107, -R133.reuse ;  /* 0x0000006b026b7223 */ /* 0x140fe20000010885 */
[----:B------:R-:W-:Y:S01]  /*3b80*/  FSEL R87, R87, -INF , !P6 ;  /* 0xff80000057577808 */ /* 0x000fe20007000000 */
[C-C-:B------:R-:W-:Y:S01]  /*3b90*/  FFMA.FTZ R123, R2.reuse, R123, -R133.reuse ;  /* 0x0000007b027b7223 */ /* 0x140fe20000010885 */
[----:B------:R-:W-:Y:S01]  /*3ba0*/  FMNMX.FTZ R12, R41, R12, !PT ;  /* 0x0000000c290c7209 */ /* 0x000fe20007810000 */
[C-C-:B------:R-:W-:Y:S01]  /*3bb0*/  FFMA.FTZ R121, R2.reuse, R121, -R133.reuse ;  /* 0x0000007902797223 */ /* 0x140fe20000010885 */
[----:B------:R-:W-:-:S01]  /*3bc0*/  FFMA.FTZ R109, R2, R109, -R133 ;  /* 0x0000006d026d7223 */ /* 0x000fc20000010885 */
[----:B------:R1:W-:Y:S01]  /*3bd0*/  MUFU.EX2 R0, R14 ;  /* 0x0000000e00007308 */ /* 0x0003e20000000800 */
[----:B------:R-:W-:Y:S01]  /*3be0*/  FMNMX.FTZ R12, R43, R12, !PT ;  /* 0x0000000c2b0c7209 */ /* 0x000fe20007810000 */
[C-C-:B0-----:R-:W-:Y:S01]  /*3bf0*/  FFMA.FTZ R20, R2.reuse, R7, -R133.reuse ;  /* 0x0000000702147223 */ /* 0x141fe20000010885 */
[----:B------:R-:W-:-:S01]  /*3c00*/  FFMA.FTZ R119, R2, R119, -R133 ;  /* 0x0000007702777223 */ /* 0x000fc20000010885 */
[C-C-:B------:R-:W-:Y:S01]  /*3c10*/  FFMA.FTZ R113, R2.reuse, R113, -R133.reuse ;  /* 0x0000007102717223 */ /* 0x140fe20000010885 */
[----:B------:R-:W-:Y:S01]  /*3c20*/  FMNMX.FTZ R24, R45, R12, !PT ;  /* 0x0000000c2d187209 */ /* 0x000fe20007810000 */
[C-C-:B------:R-:W-:Y:S01]  /*3c30*/  FFMA.FTZ R111, R2.reuse, R111, -R133.reuse ;  /* 0x0000006f026f7223 */ /* 0x140fe20000010885 */
[----:B------:R-:W-:-:S01]  /*3c40*/  FFMA.FTZ R32, R2, R15, -R133 ;  /* 0x0000000f02207223 */ /* 0x000fc20000010885 */
[----:B------:R-:W0:Y:S01]  /*3c50*/  MUFU.EX2 R103, R103 ;  /* 0x0000006700677308 */ /* 0x000e220000000800 */
[----:B------:R-:W-:Y:S01]  /*3c60*/  FMNMX.FTZ R24, R47, R24, !PT ;  /* 0x000000182f187209 */ /* 0x000fe20007810000 */
[C-C-:B-1----:R-:W-:Y:S01]  /*3c70*/  FFMA.FTZ R14, R2.reuse, R125, -R133.reuse ;  /* 0x0000007d020e7223 */ /* 0x142fe20000010885 */
[----:B------:R-:W-:-:S01]  /*3c80*/  FFMA.FTZ R15, R2, R69, -R133 ;  /* 0x00000045020f7223 */ /* 0x000fc20000010885 */
[C-C-:B------:R-:W-:Y:S01]  /*3c90*/  FFMA.FTZ R21, R2.reuse, R65, -R133.reuse ;  /* 0x0000004102157223 */ /* 0x140fe20000010885 */
[----:B------:R-:W-:Y:S01]  /*3ca0*/  FMNMX.FTZ R24, R49, R24, !PT ;  /* 0x0000001831187209 */ /* 0x000fe20007810000 */
[C-C-:B------:R-:W-:Y:S01]  /*3cb0*/  FFMA.FTZ R11, R2.reuse, R11, -R133.reuse ;  /* 0x0000000b020b7223 */ /* 0x140fe20000010885 */
[----:B------:R-:W-:-:S01]  /*3cc0*/  FFMA.FTZ R13, R2, R73, -R133 ;  /* 0x00000049020d7223 */ /* 0x000fc20000010885 */
[----:B------:R-:W-:Y:S01]  /*3cd0*/  MUFU.EX2 R117, R30 ;  /* 0x0000001e00757308 */ /* 0x000fe20000000800 */
[----:B------:R-:W-:Y:S01]  /*3ce0*/  FMNMX.FTZ R24, R51, R24, !PT ;  /* 0x0000001833187209 */ /* 0x000fe20007810000 */
[----:B------:R-:W-:-:S03]  /*3cf0*/  FFMA.FTZ R3, R2, R3, -R133 ;  /* 0x0000000302037223 */ /* 0x000fc60000010885 */
[----:B------:R-:W-:-:S03]  /*3d00*/  FMNMX.FTZ R24, R91, R24, !PT ;  /* 0x000000185b187209 */ /* 0x000fc60007810000 */
[----:B------:R-:W-:Y:S01]  /*3d10*/  MUFU.EX2 R30, R46 ;  /* 0x0000002e001e7308 */ /* 0x000fe20000000800 */
[----:B------:R-:W-:-:S04]  /*3d20*/  FMNMX.FTZ R24, R55, R24, !PT ;  /* 0x0000001837187209 */ /* 0x000fc80007810000 */
[----:B------:R-:W-:-:S03]  /*3d30*/  FMNMX.FTZ R24, R93, R24, !PT ;  /* 0x000000185d187209 */ /* 0x000fc60007810000 */
[----:B------:R-:W1:Y:S01]  /*3d40*/  MUFU.EX2 R8, R8 ;  /* 0x0000000800087308 */ /* 0x000e620000000800 */
[----:B------:R-:W-:-:S04]  /*3d50*/  FMNMX.FTZ R24, R59, R24, !PT ;  /* 0x000000183b187209 */ /* 0x000fc80007810000 */
[----:B------:R-:W-:-:S03]  /*3d60*/  FMNMX.FTZ R26, R95, R24, !PT ;  /* 0x000000185f1a7209 */ /* 0x000fc60007810000 */
[----:B------:R-:W-:Y:S01]  /*3d70*/  MUFU.EX2 R24, R115 ;  /* 0x0000007300187308 */ /* 0x000fe20000000800 */
[----:B------:R-:W-:-:S04]  /*3d80*/  FMNMX.FTZ R26, R63, R26, !PT ;  /* 0x0000001a3f1a7209 */ /* 0x000fc80007810000 */
[----:B------:R-:W-:-:S03]  /*3d90*/  FMNMX.FTZ R26, R97, R26, !PT ;  /* 0x0000001a611a7209 */ /* 0x000fc60007810000 */
[----:B------:R2:W-:Y:S01]  /*3da0*/  MUFU.EX2 R115, R28 ;  /* 0x0000001c00737308 */ /* 0x0005e20000000800 */
[----:B------:R-:W-:-:S04]  /*3db0*/  FMNMX.FTZ R26, R67, R26, !PT ;  /* 0x0000001a431a7209 */ /* 0x000fc80007810000 */
[----:B------:R-:W-:-:S03]  /*3dc0*/  FMNMX.FTZ R26, R99, R26, !PT ;  /* 0x0000001a631a7209 */ /* 0x000fc60007810000 */
[----:B------:R-:W3:Y:S01]  /*3dd0*/  MUFU.EX2 R105, R105 ;  /* 0x0000006900697308 */ /* 0x000ee20000000800 */
[----:B------:R-:W-:-:S04]  /*3de0*/  FMNMX.FTZ R26, R71, R26, !PT ;  /* 0x0000001a471a7209 */ /* 0x000fc80007810000 */
[----:B------:R-:W-:-:S03]  /*3df0*/  FMNMX.FTZ R26, R101, R26, !PT ;  /* 0x0000001a651a7209 */ /* 0x000fc60007810000 */
[----:B------:R-:W4:Y:S01]  /*3e00*/  MUFU.EX2 R10, R127 ;  /* 0x0000007f000a7308 */ /* 0x000f220000000800 */
[----:B------:R-:W-:-:S04]  /*3e10*/  FMNMX.FTZ R26, R75, R26, !PT ;  /* 0x0000001a4b1a7209 */ /* 0x000fc80007810000 */
[----:B------:R-:W-:-:S03]  /*3e20*/  FMNMX.FTZ R26, R53, R26, !PT ;  /* 0x0000001a351a7209 */ /* 0x000fc60007810000 */
[----:B------:R-:W5:Y:S01]  /*3e30*/  MUFU.EX2 R107, R107 ;  /* 0x0000006b006b7308 */ /* 0x000f620000000800 */
[----:B------:R-:W-:-:S04]  /*3e40*/  FMNMX.FTZ R26, R79, R26, !PT ;  /* 0x0000001a4f1a7209 */ /* 0x000fc80007810000 */
[----:B------:R-:W-:-:S03]  /*3e50*/  FMNMX.FTZ R26, R25, R26, !PT ;  /* 0x0000001a191a7209 */ /* 0x000fc60007810000 */
[----:B------:R-:W5:Y:S01]  /*3e60*/  MUFU.EX2 R14, R14 ;  /* 0x0000000e000e7308 */ /* 0x000f620000000800 */
[----:B------:R-:W-:-:S04]  /*3e70*/  FMNMX.FTZ R26, R83, R26, !PT ;  /* 0x0000001a531a7209 */ /* 0x000fc80007810000 */
[----:B------:R-:W-:-:S03]  /*3e80*/  FMNMX.FTZ R26, R57, R26, !PT ;  /* 0x0000001a391a7209 */ /* 0x000fc60007810000 */
[----:B------:R-:W-:Y:S01]  /*3e90*/  MUFU.EX2 R123, R123 ;  /* 0x0000007b007b7308 */ /* 0x000fe20000000800 */
[----:B------:R-:W-:-:S05]  /*3ea0*/  FMNMX.FTZ R26, R87, R26, !PT ;  /* 0x0000001a571a7209 */ /* 0x000fca0007810000 */
[----:B------:R-:W0:Y:S02]  /*3eb0*/  SHFL.BFLY PT, R61, R26, 0x2, 0x1f ;  /* 0x0c401f001a3d7f89 */ /* 0x000e2400000e0000 */
[----:B------:R-:W-:Y:S08]  /*3ec0*/  MUFU.EX2 R12, R121 ;  /* 0x00000079000c7308 */ /* 0x000ff00000000800 */
[----:B------:R-:W-:Y:S08]  /*3ed0*/  MUFU.EX2 R109, R109 ;  /* 0x0000006d006d7308 */ /* 0x000ff00000000800 */
[----:B------:R-:W-:Y:S01]  /*3ee0*/  MUFU.EX2 R119, R119 ;  /* 0x0000007700777308 */ /* 0x000fe20000000800 */
[----:B0-----:R-:W-:Y:S01]  /*3ef0*/  FMNMX.FTZ R61, R26, R61, !PT ;  /* 0x0000003d1a3d7209 */ /* 0x001fe20007810000 */
[----:B------:R-:W-:-:S06]  /*3f00*/  FFMA.FTZ R26, R2, R9, -R133 ;  /* 0x00000009021a7223 */ /* 0x000fcc0000010885 */
[----:B------:R-:W-:Y:S01]  /*3f10*/  MUFU.EX2 R113, R113 ;  /* 0x0000007100717308 */ /* 0x000fe20000000800 */
[----:B------:R-:W-:-:S01]  /*3f20*/  FFMA.FTZ R9, R2, R81, -R133 ;  /* 0x0000005102097223 */ /* 0x000fc20000010885 */
[----:B--2---:R-:W0:Y:S06]  /*3f30*/  SHFL.BFLY PT, R28, R61, 0x1, 0x1f ;  /* 0x0c201f003d1c7f89 */ /* 0x004e2c00000e0000 */
[----:B------:R-:W-:Y:S08]  /*3f40*/  MUFU.EX2 R111, R111 ;  /* 0x0000006f006f7308 */ /* 0x000ff00000000800 */
[----:B------:R-:W-:Y:S08]  /*3f50*/  MUFU.EX2 R32, R32 ;  /* 0x0000002000207308 */ /* 0x000ff00000000800 */
[----:B------:R-:W-:Y:S01]  /*3f60*/  MUFU.EX2 R15, R15 ;  /* 0x0000000f000f7308 */ /* 0x000fe20000000800 */
[----:B0-----:R-:W-:Y:S01]  /*3f70*/  FMNMX.FTZ R7, R61, R28, !PT ;  /* 0x0000001c3d077209 */ /* 0x001fe20007810000 */
[----:B------:R-:W-:-:S03]  /*3f80*/  FFMA.FTZ R28, R2, R85, -R133 ;  /* 0x00000055021c7223 */ /* 0x000fc60000010885 */
[----:B------:R-:W-:Y:S01]  /*3f90*/  FSETP.NEU.FTZ.AND P1, PT, R7, -INF , PT ;  /* 0xff8000000700780b */ /* 0x000fe20003f3d000 */
[----:B------:R-:W-:-:S02]  /*3fa0*/  FFMA.FTZ R46, R2, R7, -8 ;  /* 0xc1000000022e7423 */ /* 0x000fc40000010007 */
[----:B------:R-:W-:Y:S03]  /*3fb0*/  MUFU.EX2 R44, R11 ;  /* 0x0000000b002c7308 */ /* 0x000fe60000000800 */
[----:B------:R-:W-:Y:S02]  /*3fc0*/  FSEL R46, R46, RZ, P1 ;  /* 0x000000ff2e2e7208 */ /* 0x000fe40000800000 */
[----:B------:R-:W-:-:S03]  /*3fd0*/  PLOP3.LUT P1, PT, PT, PT, UP0, 0x40, 0x0 ;  /* 0x000000000000781c */ /* 0x000fc60003f2e808 */
        /* <DEDUP_REMOVED lines=17> */
[----:B0-----:R-:W-:-:S01]  /*40f0*/  FADD.FTZ R31, R0, R103 ;  /* 0x00000067001f7221 */ /* 0x001fc20000010000 */
[C-C-:B------:R-:W-:Y:S01]  /*4100*/  FFMA.FTZ R91, R2.reuse, R91, -R46.reuse ;  /* 0x0000005b025b7223 */ /* 0x140fe2000001082e */
[----:B------:R-:W-:-:S01]  /*4110*/  FFMA.FTZ R55, R2, R55, -R46 ;  /* 0x0000003702377223 */ /* 0x000fc2000001082e */
[----:B------:R-:W-:Y:S01]  /*4120*/  FFMA.FTZ R93, R2, R93, -R46 ;  /* 0x0000005d025d7223 */ /* 0x000fe2000001082e */
[----:B-1----:R-:W-:-:S01]  /*4130*/  FADD.FTZ R64, R8, R31 ;  /* 0x0000001f08407221 */ /* 0x002fc20000010000 */
[C-C-:B------:R-:W-:Y:S01]  /*4140*/  FFMA.FTZ R59, R2.reuse, R59, -R46.reuse ;  /* 0x0000003b023b7223 */ /* 0x140fe2000001082e */
[----:B------:R-:W-:-:S01]  /*4150*/  FFMA.FTZ R95, R2, R95, -R46 ;  /* 0x0000005f025f7223 */ /* 0x000fc2000001082e */
[----:B------:R-:W0:Y:S01]  /*4160*/  MUFU.EX2 R27, R27 ;  /* 0x0000001b001b7308 */ /* 0x000e220000000800 */
[----:B---3--:R-:W-:-:S01]  /*4170*/  FADD.FTZ R31, R105, R64 ;  /* 0x00000040691f7221 */ /* 0x008fc20000010000 */
[----:B------:R-:W-:Y:S01]  /*4180*/  F2FP.SATFINITE.E4M3.F32.PACK_AB_MERGE_C R105, R105, R8, RZ ;  /* 0x000000086969723e */ /* 0x000fe200048070ff */
[----:B------:R-:W-:-:S01]  /*4190*/  FFMA.FTZ R63, R2, R63, -R46 ;  /* 0x0000003f023f7223 */ /* 0x000fc2000001082e */
[----:B------:R-:W-:Y:S01]  /*41a0*/  FFMA.FTZ R97, R2, R97, -R46 ;  /* 0x0000006102617223 */ /* 0x000fe2000001082e */
[----:B----4-:R-:W-:-:S01]  /*41b0*/  FADD.FTZ R64, R10, R31 ;  /* 0x0000001f0a407221 */ /* 0x010fc20000010000 */
[C---:B------:R-:W-:Y:S01]  /*41c0*/  FFMA.FTZ R11, R2.reuse, R77, -R133 ;  /* 0x0000004d020b7223 */ /* 0x040fe20000010885 */
[----:B------:R-:W-:-:S01]  /*41d0*/  FFMA.FTZ R67, R2, R67, -R46 ;  /* 0x0000004302437223 */ /* 0x000fc2000001082e */
[----:B------:R-:W1:Y:S01]  /*41e0*/  MUFU.EX2 R29, R29 ;  /* 0x0000001d001d7308 */ /* 0x000e620000000800 */
[----:B-----5:R-:W-:-:S01]  /*41f0*/  FADD.FTZ R31, R107, R64 ;  /* 0x000000406b1f7221 */ /* 0x020fc20000010000 */
[C-C-:B------:R-:W-:Y:S01]  /*4200*/  FFMA.FTZ R99, R2.reuse, R99, -R46.reuse ;  /* 0x0000006302637223 */ /* 0x140fe2000001082e */
[----:B------:R-:W-:Y:S01]  /*4210*/  F2FP.SATFINITE.E4M3.F32.PACK_AB_MERGE_C R164, R103, R0, R105 ;  /* 0x0000000067a4723e */ /* 0x000fe20004807069 */
[----:B------:R-:W-:Y:S01]  /*4220*/  FFMA.FTZ R71, R2, R71, -R46 ;  /* 0x0000004702477223 */ /* 0x000fe2000001082e */
[----:B------:R-:W-:-:S01]  /*4230*/  FADD.FTZ R68, R14, R31 ;  /* 0x0000001f0e447221 */ /* 0x000fc20000010000 */
[C-C-:B------:R-:W-:Y:S01]  /*4240*/  FFMA.FTZ R101, R2.reuse, R101, -R46.reuse ;  /* 0x0000006502657223 */ /* 0x140fe2000001082e */
[----:B------:R-:W-:-:S01]  /*4250*/  FFMA.FTZ R75, R2, R75, -R46 ;  /* 0x0000004b024b7223 */ /* 0x000fc2000001082e */
[----:B------:R-:W2:Y:S01]  /*4260*/  MUFU.EX2 R33, R33 ;  /* 0x0000002100217308 */ /* 0x000ea20000000800 */
[----:B0-----:R-:W-:-:S01]  /*4270*/  FADD.FTZ R66, R34, R27 ;  /* 0x0000001b22427221 */ /* 0x001fc20000010000 */
[C-C-:B------:R-:W-:Y:S01]  /*4280*/  FFMA.FTZ R53, R2.reuse, R53, -R46.reuse ;  /* 0x0000003502357223 */ /* 0x140fe2000001082e */
[----:B------:R-:W-:-:S01]  /*4290*/  FFMA.FTZ R79, R2, R79, -R46 ;  /* 0x0000004f024f7223 */ /* 0x000fc2000001082e */
[C-C-:B------:R-:W-:Y:S01]  /*42a0*/  FFMA.FTZ R25, R2.reuse, R25, -R46.reuse ;  /* 0x0000001902197223 */ /* 0x140fe2000001082e */
[----:B------:R-:W-:-:S01]  /*42b0*/  FFMA.FTZ R83, R2, R83, -R46 ;  /* 0x0000005302537223 */ /* 0x000fc2000001082e */
[C-C-:B------:R-:W-:Y:S01]  /*42c0*/  FFMA.FTZ R57, R2.reuse, R57, -R46.reuse ;  /* 0x0000003902397223 */ /* 0x140fe2000001082e */
[----:B------:R-:W-:-:S01]  /*42d0*/  FFMA.FTZ R46, R2, R87, -R46 ;  /* 0x00000057022e7223 */ /* 0x000fc2000001082e */
[----:B------:R0:W3:Y:S01]  /*42e0*/  MUFU.EX2 R50, R35 ;  /* 0x0000002300327308 */ /* 0x0000e20000000800 */
[----:B-1----:R-:W-:-:S04]  /*42f0*/  FADD.FTZ R31, R29, R66 ;  /* 0x000000421d1f7221 */ /* 0x002fc80000010000 */
[C---:B------:R-:W-:Y:S01]  /*4300*/  FADD.FTZ R8, R48.reuse, R31 ;  /* 0x0000001f30087221 */ /* 0x040fe20000010000 */
[----:B------:R-:W-:Y:S02]  /*4310*/  F2FP.SATFINITE.E4M3.F32.PACK_AB_MERGE_C R48, R48, R29, RZ ;  /* 0x0000001d3030723e */ /* 0x000fe400048070ff */
[----:B------:R-:W1:Y:S01]  /*4320*/  MUFU.EX2 R37, R37 ;  /* 0x0000002500257308 */ /* 0x000e620000000800 */
[----:B0-----:R-:W-:-:S01]  /*4330*/  FADD.FTZ R35, R123, R68 ;  /* 0x000000447b237221 */ /* 0x001fc20000010000 */
[----:B------:R-:W-:Y:S01]  /*4340*/  F2FP.SATFINITE.E4M3.F32.PACK_AB_MERGE_C R123, R123, R14, RZ ;  /* 0x0000000e7b7b723e */ /* 0x000fe200048070ff */
[----:B--2---:R-:W-:-:S01]  /*4350*/  FADD.FTZ R31, R33, R8 ;  /* 0x00000008211f7221 */ /* 0x004fc20000010000 */
[----:B------:R-:W-:Y:S01]  /*4360*/  F2FP.SATFINITE.E4M3.F32.PACK_AB_MERGE_C R165, R27, R34, R48 ;  /* 0x000000221ba5723e */ /* 0x000fe20004807030 */
[----:B------:R-:W-:-:S01]  /*4370*/  FADD.FTZ R14, R12, R35 ;  /* 0x000000230c0e7221 */ /* 0x000fc20000010000 */
[----:B------:R-:W-:Y:S02]  /*4380*/  F2FP.SATFINITE.E4M3.F32.PACK_AB_MERGE_C R166, R107, R10, R123 ;  /* 0x0000000a6ba6723e */ /* 0x000fe4000480707b */
[----:B------:R-:W0:Y:S01]  /*4390*/  MUFU.EX2 R52, R39 ;  /* 0x0000002700347308 */ /* 0x000e220000000800 */
[----:B------:R-:W-:-:S01]  /*43a0*/  FADD.FTZ R14, R109, R14 ;  /* 0x0000000e6d0e7221 */ /* 0x000fc20000010000 */
[----:B---3--:R-:W-:-:S03]  /*43b0*/  FADD.FTZ R8, R50, R31 ;  /* 0x0000001f32087221 */ /* 0x008fc60000010000 */
[----:B------:R-:W-:Y:S01]  /*43c0*/  FADD.FTZ R35, R119, R14 ;  /* 0x0000000e77237221 */ /* 0x000fe20000010000 */
[C---:B------:R-:W-:Y:S02]  /*43d0*/  F2FP.SATFINITE.E4M3.F32.PACK_AB_MERGE_C R119, R36.reuse, R119, RZ ;  /* 0x000000772477723e */ /* 0x040fe400048070ff */
[----:B------:R-:W2:Y:S01]  /*43e0*/  MUFU.EX2 R41, R41 ;  /* 0x0000002900297308 */ /* 0x000ea20000000800 */
[----:B------:R-:W-:-:S01]  /*43f0*/  FADD.FTZ R35, R36, R35 ;  /* 0x0000002324237221 */ /* 0x000fc20000010000 */
[----:B-1----:R-:W-:Y:S01]  /*4400*/  FADD.FTZ R31, R37, R8 ;  /* 0x00000008251f7221 */ /* 0x002fe20000010000 */
[----:B------:R-:W-:Y:S02]  /*4410*/  F2FP.SATFINITE.E4M3.F32.PACK_AB_MERGE_C R160, R109, R12, R119 ;  /* 0x0000000c6da0723e */ /* 0x000fe40004807077 */
[----:B------:R-:W-:Y:S01]  /*4420*/  FADD.FTZ R10, R24, R35 ;  /* 0x00000023180a7221 */ /* 0x000fe20000010000 */
[----:B------:R-:W-:Y:S02]  /*4430*/  F2FP.SATFINITE.E4M3.F32.PACK_AB_MERGE_C R12, R38, R111, RZ ;  /* 0x0000006f260c723e */ /* 0x000fe400048070ff */
[----:B------:R-:W1:Y:S01]  /*4440*/  MUFU.EX2 R54, R43 ;  /* 0x0000002b00367308 */ /* 0x000e620000000800 */
[----:B0-----:R-:W-:-:S01]  /*4450*/  FADD.FTZ R8, R52, R31 ;  /* 0x0000001f34087221 */ /* 0x001fc20000010000 */
[C---:B------:R-:W-:Y:S01]  /*4460*/  FADD.FTZ R10, R113.reuse, R10 ;  /* 0x0000000a710a7221 */ /* 0x040fe20000010000 */
[----:B------:R-:W-:-:S02]  /*4470*/  F2FP.SATFINITE.E4M3.F32.PACK_AB_MERGE_C R162, R113, R24, R12 ;  /* 0x0000001871a2723e */ /* 0x000fc4000480700c */
[----:B------:R-:W-:Y:S01]  /*4480*/  F2FP.SATFINITE.E4M3.F32.PACK_AB_MERGE_C R12, R117, R42, RZ ;  /* 0x0000002a750c723e */ /* 0x000fe200048070ff */
[----:B------:R-:W-:-:S01]  /*4490*/  FADD.FTZ R111, R111, R10 ;  /* 0x0000000a6f6f7221 */ /* 0x000fc20000010000 */
[----:B------:R-:W-:Y:S01]  /*44a0*/  F2FP.SATFINITE.E4M3.F32.PACK_AB_MERGE_C R14, R15, R32, RZ ;  /* 0x000000200f0e723e */ /* 0x000fe200048070ff */
[----:B------:R-:W0:Y:S01]  /*44b0*/  MUFU.EX2 R45, R45 ;  /* 0x0000002d002d7308 */ /* 0x000e220000000800 */
[----:B--2---:R-:W-:-:S01]  /*44c0*/  FADD.FTZ R31, R41, R8 ;  /* 0x00000008291f7221 */ /* 0x004fc20000010000 */
[----:B------:R-:W-:Y:S01]  /*44d0*/  FADD.FTZ R111, R38, R111 ;  /* 0x0000006f266f7221 */ /* 0x000fe20000010000 */
[----:B------:R-:W-:Y:S02]  /*44e0*/  F2FP.SATFINITE.E4M3.F32.PACK_AB_MERGE_C R156, R115, R40, R12 ;  /* 0x00000028739c723e */ /* 0x000fe4000480700c */
[----:B------:R-:W-:Y:S01]  /*44f0*/  F2FP.SATFINITE.E4M3.F32.PACK_AB_MERGE_C R158, R21, R44, R14 ;  /* 0x0000002c159e723e */ /* 0x000fe2000480700e */
[----:B------:R-:W-:-:S01]  /*4500*/  FADD.FTZ R40, R40, R111 ;  /* 0x0000006f28287221 */ /* 0x000fc20000010000 */
[----:B------:R-:W-:Y:S01]  /*4510*/  F2FP.SATFINITE.E4M3.F32.PACK_AB_MERGE_C R37, R52, R37, RZ ;  /* 0x000000253425723e */ /* 0x000fe200048070ff */
[----:B------:R-:W2:Y:S01]  /*4520*/  MUFU.EX2 R56, R47 ;  /* 0x0000002f00387308 */ /* 0x000ea20000000800 */
[----:B-1----:R-:W-:-:S01]  /*4530*/  FADD.FTZ R10, R54, R31 ;  /* 0x0000001f360a7221 */ /* 0x002fc20000010000 */
[----:B------:R-:W-:Y:S01]  /*4540*/  FADD.FTZ R115, R115, R40 ;  /* 0x0000002873737221 */ /* 0x000fe20000010000 */
[----:B------:R-:W-:-:S03]  /*4550*/  F2FP.SATFINITE.E4M3.F32.PACK_AB_MERGE_C R167, R50, R33, R37 ;  /* 0x0000002132a7723e */ /* 0x000fc60004807025 */
[----:B------:R-:W-:Y:S02]  /*4560*/  FADD.FTZ R42, R42, R115 ;  /* 0x000000732a2a7221 */ /* 0x000fe40000010000 */
[----:B------:R-:W1:Y:S01]  /*4570*/  MUFU.EX2 R49, R49 ;  /* 0x0000003100317308 */ /* 0x000e620000000800 */
[----:B0-----:R-:W-:-:S01]  /*4580*/  FADD.FTZ R31, R45, R10 ;  /* 0x0000000a2d1f7221 */ /* 0x001fc20000010000 */
[----:B------:R-:W-:-:S04]  /*4590*/  FADD.FTZ R117, R117, R42 ;  /* 0x0000002a75757221 */ /* 0x000fc80000010000 */
[----:B------:R-:W-:Y:S02]  /*45a0*/  FADD.FTZ R44, R44, R117 ;  /* 0x000000752c2c7221 */ /* 0x000fe40000010000 */
[----:B------:R-:W0:Y:S01]  /*45b0*/  MUFU.EX2 R58, R51 ;  /* 0x00000033003a7308 */ /* 0x000e220000000800 */
[----:B--2---:R-:W-:-:S01]  /*45c0*/  FADD.FTZ R10, R56, R31 ;  /* 0x0000001f380a7221 */ /* 0x004fc20000010000 */
[----:B------:R-:W-:Y:S01]  /*45d0*/  FADD.FTZ R21, R21, R44 ;  /* 0x0000002c15157221 */ /* 0x000fe20000010000 */
[----:B------:R-:W-:-:S03]  /*45e0*/  F2FP.SATFINITE.E4M3.F32.PACK_AB_MERGE_C R45, R56, R45, RZ ;  /* 0x0000002d382d723e */ /* 0x000fc600048070ff */
[----:B------:R-:W-:Y:S01]  /*45f0*/  FADD.FTZ R32, R32, R21 ;  /* 0x0000001520207221 */ /* 0x000fe20000010000 */
[----:B------:R-:W-:Y:S01]  /*4600*/  F2FP.SATFINITE.E4M3.F32.PACK_AB_MERGE_C R161, R54, R41, R45 ;  /* 0x0000002936a1723e */ /* 0x000fe2000480702d */
[----:B------:R-:W2:Y:S01]  /*4610*/  MUFU.EX2 R91, R91 ;  /* 0x0000005b005b7308 */ /* 0x000ea20000000800 */
[----:B-1----:R-:W-:-:S01]  /*4620*/  FADD.FTZ R31, R49, R10 ;  /* 0x0000000a311f7221 */ /* 0x002fc20000010000 */
[----:B------:R-:W-:-:S06]  /*4630*/  FADD.FTZ R15, R15, R32 ;  /* 0x000000200f0f7221 */ /* 0x000fcc0000010000 */
[----:B------:R-:W1:Y:S01]  /*4640*/  MUFU.EX2 R60, R55 ;  /* 0x00000037003c7308 */ /* 0x000e620000000800 */
[----:B0-----:R-:W-:-:S07]  /*4650*/  FADD.FTZ R12, R58, R31 ;  /* 0x0000001f3a0c7221 */ /* 0x001fce0000010000 */
[----:B------:R-:W0:Y:S01]  /*4660*/  MUFU.EX2 R93, R93 ;  /* 0x0000005d005d7308 */ /* 0x000e220000000800 */
[----:B--2---:R-:W-:-:S07]  /*4670*/  FADD.FTZ R31, R91, R12 ;  /* 0x0000000c5b1f7221 */ /* 0x004fce0000010000 */
[----:B------:R-:W2:Y:S01]  /*4680*/  MUFU.EX2 R62, R59 ;  /* 0x0000003b003e7308 */ /* 0x000ea20000000800 */
[----:B-1----:R-:W-:-:S01]  /*4690*/  FADD.FTZ R12, R60, R31 ;  /* 0x0000001f3c0c7221 */ /* 0x002fc20000010000 */
[----:B------:R-:W-:-:S04]  /*46a0*/  F2FP.SATFINITE.E4M3.F32.PACK_AB_MERGE_C R60, R60, R91, RZ ;  /* 0x0000005b3c3c723e */ /* 0x000fc800048070ff */
[----:B------:R-:W-:Y:S02]  /*46b0*/  F2FP.SATFINITE.E4M3.F32.PACK_AB_MERGE_C R163, R58, R49, R60 ;  /* 0x000000313aa3723e */ /* 0x000fe4000480703c */
[----:B------:R-:W1:Y:S01]  /*46c0*/  MUFU.EX2 R95, R95 ;  /* 0x0000005f005f7308 */ /* 0x000e620000000800 */
[----:B0-----:R-:W-:-:S07]  /*46d0*/  FADD.FTZ R29, R93, R12 ;  /* 0x0000000c5d1d7221 */ /* 0x001fce0000010000 */
[----:B------:R-:W0:Y:S01]  /*46e0*/  MUFU.EX2 R64, R63 ;  /* 0x0000003f00407308 */ /* 0x000e220000000800 */
[----:B--2---:R-:W-:-:S07]  /*46f0*/  FADD.FTZ R14, R62, R29 ;  /* 0x0000001d3e0e7221 */ /* 0x004fce0000010000 */
[----:B------:R-:W2:Y:S01]  /*4700*/  MUFU.EX2 R97, R97 ;  /* 0x0000006100617308 */ /* 0x000ea20000000800 */
[----:B-1----:R-:W-:-:S07]  /*4710*/  FADD.FTZ R29, R95, R14 ;  /* 0x0000000e5f1d7221 */ /* 0x002fce0000010000 */
[----:B------:R-:W-:Y:S01]  /*4720*/  MUFU.EX2 R26, R26 ;  /* 0x0000001a001a7308 */ /* 0x000fe20000000800 */
[C---:B0-----:R-:W-:Y:S01]  /*4730*/  F2FP.SATFINITE.E4M3.F32.PACK_AB_MERGE_C R95, R64.reuse, R95, RZ ;  /* 0x0000005f405f723e */ /* 0x041fe200048070ff */
[----:B------:R-:W-:-:S03]  /*4740*/  FADD.FTZ R64, R64, R29 ;  /* 0x0000001d40407221 */ /* 0x000fc60000010000 */
[----:B------:R-:W-:-:S03]  /*4750*/  F2FP.SATFINITE.E4M3.F32.PACK_AB_MERGE_C R157, R62, R93, R95 ;  /* 0x0000005d3e9d723e */ /* 0x000fc6000480705f */
[----:B------:R-:W0:Y:S01]  /*4760*/  MUFU.EX2 R11, R11 ;  /* 0x0000000b000b7308 */ /* 0x000e220000000800 */
[----:B--2---:R-:W-:-:S07]  /*4770*/  FADD.FTZ R21, R97, R64 ;  /* 0x0000004061157221 */ /* 0x004fce0000010000 */
[----:B------:R-:W1:Y:S08]  /*4780*/  MUFU.EX2 R0, R67 ;  /* 0x0000004300007308 */ /* 0x000e700000000800 */
[----:B------:R-:W2:Y:S01]  /*4790*/  MUFU.EX2 R13, R13 ;  /* 0x0000000d000d7308 */ /* 0x000ea20000000800 */
[----:B0-----:R-:W-:-:S07]  /*47a0*/  F2FP.SATFINITE.E4M3.F32.PACK_AB_MERGE_C R14, R11, R26, RZ ;  /* 0x0000001a0b0e723e */ /* 0x001fce00048070ff */
[----:B------:R-:W0:Y:S01]  /*47b0*/  MUFU.EX2 R99, R99 ;  /* 0x0000006300637308 */ /* 0x000e220000000800 */
[----:B-1----:R-:W-:-:S07]  /*47c0*/  FADD.FTZ R24, R0, R21 ;  /* 0x0000001500187221 */ /* 0x002fce0000010000 */
[----:B------:R-:W1:Y:S01]  /*47d0*/  MUFU.EX2 R8, R71 ;  /* 0x0000004700087308 */ /* 0x000e620000000800 */
[----:B--2---:R-:W-:Y:S01]  /*47e0*/  F2FP.SATFINITE.E4M3.F32.PACK_AB_MERGE_C R152, R13, R30, R14 ;  /* 0x0000001e0d98723e */ /* 0x004fe2000480700e */
[----:B------:R-:W-:-:S04]  /*47f0*/  FADD.FTZ R30, R30, R15 ;  /* 0x0000000f1e1e7221 */ /* 0x000fc80000010000 */
[----:B------:R-:W-:Y:S02]  /*4800*/  FADD.FTZ R21, R13, R30 ;  /* 0x0000001e0d157221 */ /* 0x000fe40000010000 */
[----:B------:R-:W2:Y:S01]  /*4810*/  MUFU.EX2 R101, R101 ;  /* 0x0000006500657308 */ /* 0x000ea20000000800 */
[----:B0-----:R-:W-:-:S01]  /*4820*/  FADD.FTZ R15, R99, R24 ;  /* 0x00000018630f7221 */ /* 0x001fc20000010000 */
[----:B------:R-:W-:-:S06]  /*4830*/  FADD.FTZ R26, R26, R21 ;  /* 0x000000151a1a7221 */ /* 0x000fcc0000010000 */
[----:B------:R-:W0:Y:S01]  /*4840*/  MUFU.EX2 R10, R75 ;  /* 0x0000004b000a7308 */ /* 0x000e220000000800 */
[C---:B-1----:R-:W-:Y:S01]  /*4850*/  F2FP.SATFINITE.E4M3.F32.PACK_AB_MERGE_C R99, R8.reuse, R99, RZ ;  /* 0x000000630863723e */ /* 0x042fe200048070ff */
[----:B------:R-:W-:-:S03]  /*4860*/  FADD.FTZ R8, R8, R15 ;  /* 0x0000000f08087221 */ /* 0x000fc60000010000 */
[----:B------:R-:W-:-:S03]  /*4870*/  F2FP.SATFINITE.E4M3.F32.PACK_AB_MERGE_C R159, R0, R97, R99 ;  /* 0x00000061009f723e */ /* 0x000fc60004807063 */
[----:B------:R-:W1:Y:S01]  /*4880*/  MUFU.EX2 R53, R53 ;  /* 0x0000003500357308 */ /* 0x000e620000000800 */
[----:B--2---:R-:W-:-:S07]  /*4890*/  FADD.FTZ R13, R101, R8 ;  /* 0x00000008650d7221 */ /* 0x004fce0000010000 */
[----:B------:R-:W-:Y:S01]  /*48a0*/  MUFU.EX2 R3, R3 ;  /* 0x0000000300037308 */ /* 0x000fe20000000800 */
[----:B0-----:R-:W-:-:S01]  /*48b0*/  FADD.FTZ R0, R10, R13 ;  /* 0x0000000d0a007221 */ /* 0x001fc20000010000 */
[----:B------:R-:W-:-:S06]  /*48c0*/  FADD.FTZ R13, R11, R26 ;  /* 0x0000001a0b0d7221 */ /* 0x000fcc0000010000 */
[----:B------:R-:W0:Y:S01]  /*48d0*/  MUFU.EX2 R28, R28 ;  /* 0x0000001c001c7308 */ /* 0x000e220000000800 */
[----:B-1----:R-:W-:-:S07]  /*48e0*/  FADD.FTZ R11, R53, R0 ;  /* 0x00000000350b7221 */ /* 0x002fce0000010000 */
[----:B------:R-:W1:Y:S08]  /*48f0*/  MUFU.EX2 R12, R79 ;  /* 0x0000004f000c7308 */ /* 0x000e700000000800 */
[----:B------:R-:W-:Y:S01]  /*4900*/  MUFU.EX2 R20, R20 ;  /* 0x0000001400147308 */ /* 0x000fe20000000800 */
[----:B0-----:R-:W-:-:S07]  /*4910*/  F2FP.SATFINITE.E4M3.F32.PACK_AB_MERGE_C R8, R28, R3, RZ ;  /* 0x000000031c08723e */ /* 0x001fce00048070ff */
[----:B------:R-:W0:Y:S01]  /*4920*/  MUFU.EX2 R9, R9 ;  /* 0x0000000900097308 */ /* 0x000e220000000800 */
[C---:B-1----:R-:W-:Y:S01]  /*4930*/  F2FP.SATFINITE.E4M3.F32.PACK_AB_MERGE_C R53, R12.reuse, R53, RZ ;  /* 0x000000350c35723e */ /* 0x042fe200048070ff */
[----:B------:R-:W-:-:S03]  /*4940*/  FADD.FTZ R12, R12, R11 ;  /* 0x0000000b0c0c7221 */ /* 0x000fc60000010000 */
[----:B------:R-:W-:-:S03]  /*4950*/  F2FP.SATFINITE.E4M3.F32.PACK_AB_MERGE_C R153, R10, R101, R53 ;  /* 0x000000650a99723e */ /* 0x000fc60004807035 */
[----:B------:R-:W1:Y:S08]  /*4960*/  MUFU.EX2 R25, R25 ;  /* 0x0000001900197308 */ /* 0x000e700000000800 */
[----:B------:R-:W2:Y:S01]  /*4970*/  MUFU.EX2 R14, R83 ;  /* 0x00000053000e7308 */ /* 0x000ea20000000800 */
[----:B0-----:R-:W-:Y:S01]  /*4980*/  F2FP.SATFINITE.E4M3.F32.PACK_AB_MERGE_C R154, R9, R20, R8 ;  /* 0x00000014099a723e */ /* 0x001fe20004807008 */
[----:B------:R-:W-:-:S04]  /*4990*/  FADD.FTZ R20, R20, R13 ;  /* 0x0000000d14147221 */ /* 0x000fc80000010000 */
[----:B------:R-:W-:Y:S02]  /*49a0*/  FADD.FTZ R20, R9, R20 ;  /* 0x0000001409147221 */ /* 0x000fe40000010000 */
[----:B------:R-:W-:Y:S01]  /*49b0*/  MUFU.EX2 R57, R57 ;  /* 0x0000003900397308 */ /* 0x000fe20000000800 */
[----:B-1----:R-:W-:-:S01]  /*49c0*/  FADD.FTZ R11, R25, R12 ;  /* 0x0000000c190b7221 */ /* 0x002fc20000010000 */
[----:B------:R-:W-:Y:S01]  /*49d0*/  FADD.FTZ R3, R3, R20 ;  /* 0x0000001403037221 */ /* 0x000fe20000010000 */
[----:B------:R-:W-:-:S03]  /*49e0*/  VIADD R12, R89, 0xfffffffe ;  /* 0xfffffffe590c7836 */ /* 0x000fc60000000000 */
[----:B------:R-:W-:Y:S02]  /*49f0*/  FADD.FTZ R3, R28, R3 ;  /* 0x000000031c037221 */ /* 0x000fe40000010000 */
[----:B------:R-:W0:Y:S01]  /*4a00*/  MUFU.EX2 R46, R46 ;  /* 0x0000002e002e7308 */ /* 0x000e220000000800 */
[----:B--2---:R-:W-:-:S01]  /*4a10*/  FADD.FTZ R0, R14, R11 ;  /* 0x0000000b0e007221 */ /* 0x004fc20000010000 */
[----:B0-----:R-:W-:-:S03]  /*4a20*/  F2FP.SATFINITE.E4M3.F32.PACK_AB_MERGE_C R8, R46, R57, RZ ;  /* 0x000000392e08723e */ /* 0x001fc600048070ff */
[----:B------:R-:W-:Y:S01]  /*4a30*/  FADD.FTZ R57, R57, R0 ;  /* 0x0000000039397221 */ /* 0x000fe20000010000 */
[----:B------:R-:W-:Y:S01]  /*4a40*/  F2FP.SATFINITE.E4M3.F32.PACK_AB_MERGE_C R155, R14, R25, R8 ;  /* 0x000000190e9b723e */ /* 0x000fe20004807008 */
[----:B------:R-:W-:Y:S02]  /*4a50*/  IMAD.U32 R8, RZ, RZ, UR6 ;  /* 0x00000006ff087e24 */ /* 0x000fe4000f8e00ff */
[----:B------:R-:W-:-:S01]  /*4a60*/  FADD.FTZ R0, R46, R57 ;  /* 0x000000392e007221 */ /* 0x000fc20000010000 */
[----:B------:R-:W-:Y:S06]  /*4a70*/  @P1 BRA `(.L_x_1011) ;  /* 0x00000000004c1947 */ /* 0x000fec0003800000 */
[----:B------:R-:W-:Y:S01]  /*4a80*/  ISETP.LT.AND P1, PT, RZ, UR47, PT ;  /* 0x0000002fff007c0c */ /* 0x000fe2000bf21270 */
[----:B------:R-:W-:-:S06]  /*4a90*/  UIADD3 UR6, UR47, -0x1, URZ ;  /* 0xffffffff2f067890 */ /* 0x000fcc000fffe03f */
[----:B------:R-:W-:-:S06]  /*4aa0*/  IMAD.U32 R9, RZ, RZ, UR6 ;  /* 0x00000006ff097e24 */ /* 0x000fcc000f8e00ff */
[----:B------:R-:W-:Y:S05]  /*4ab0*/  @P1 BRA `(.L_x_1012) ;  /* 0x0000000000201947 */ /* 0x000fea0003800000 */
[----:B------:R-:W0:Y:S01]  /*4ac0*/  LDC R14, c[0x0][0x9e4] ;  /* 0x00027900ff0e7b82 */ /* 0x000e220000000800 */
[----:B------:R-:W-:Y:S01]  /*4ad0*/  IMAD R9, RZ, RZ, -UR47 ;  /* 0x8000002fff097e24 */ /* 0x000fe2000f8e02ff */
[----:B0-----:R-:W-:-:S13]  /*4ae0*/  ISETP.NE.AND P1, PT, R14, 0x1, PT ;  /* 0x000000010e00780c */ /* 0x001fda0003f25270 */
[----:B------:R-:W0:Y:S02]  /*4af0*/  @P1 LDC.64 R10, c[0x0][0x9e8] ;  /* 0x00027a00ff0a1b82 */ /* 0x000e240000000a00 */
[----:B0-----:R-:W-:-:S05]  /*4b00*/  @P1 IMAD.HI.U32 R10, R9, R10, RZ ;  /* 0x0000000a090a1227 */ /* 0x001fca00078e00ff */
[----:B------:R-:W-:-:S04]  /*4b10*/  @P1 SHF.R.U32.HI R9, RZ, R11, R10 ;  /* 0x0000000bff091219 */ /* 0x000fc8000001160a */
[----:B------:R-:W-:Y:S01]  /*4b20*/  LOP3.LUT R9, RZ, R9, RZ, 0x33, !PT ;  /* 0x00000009ff097212 */ /* 0x000fe200078e33ff */
[----:B------:R-:W-:Y:S06]  /*4b30*/  BRA `(.L_x_1013) ;  /* 0x0000000000147947 */ /* 0x000fec0003800000 */
.L_x_1012:
[----:B------:R-:W0:Y:S02]  /*4b40*/  LDC R14, c[0x0][0x9e4] ;  /* 0x00027900ff0e7b82 */ /* 0x000e240000000800 */
[----:B0-----:R-:W-:-:S13]  /*4b50*/  ISETP.NE.AND P1, PT, R14, 0x1, PT ;  /* 0x000000010e00780c */ /* 0x001fda0003f25270 */
[----:B------:R-:W0:Y:S02]  /*4b60*/  @P1 LDC.64 R10, c[0x0][0x9e8] ;  /* 0x00027a00ff0a1b82 */ /* 0x000e240000000a00 */
[----:B0-----:R-:W-:-:S05]  /*4b70*/  @P1 IMAD.HI.U32 R10, R9, R10, RZ ;  /* 0x0000000a090a1227 */ /* 0x001fca00078e00ff */
[----:B------:R-:W-:-:S07]  /*4b80*/  @P1 SHF.R.U32.HI R9, RZ, R11, R10 ;  /* 0x0000000bff091219 */ /* 0x000fce000001160a */
.L_x_1013:
[----:B------:R-:W-:-:S05]  /*4b90*/  IMAD R9, R9, R14, R14 ;  /* 0x0000000e09097224 */ /* 0x000fca00078e020e */
[----:B------:R-:W-:-:S07]  /*4ba0*/  VIMNMX R8, R8, R9, PT ;  /* 0x0000000908087248 */ /* 0x000fce0003fe0100 */
.L_x_1011:
[----:B------:R-:W-:Y:S02]  /*4bb0*/  SHF.R.S32.HI R9, RZ, 0x1f, R8 ;  /* 0x0000001fff097819 */ /* 0x000fe40000011408 */
[----:B------:R-:W-:Y:S02]  /*4bc0*/  CS2R R150, SRZ ;  /* 0x0000000000967805 */ /* 0x000fe4000001ff00 */
[----:B------:R-:W-:Y:S02]  /*4bd0*/  CS2R R148, SRZ ;  /* 0x0000000000947805 */ /* 0x000fe4000001ff00 */
[----:B------:R-:W-:Y:S02]  /*4be0*/  CS2R R146, SRZ ;  /* 0x0000000000927805 */ /* 0x000fe4000001ff00 */
[----:B------:R-:W-:Y:S02]  /*4bf0*/  LEA.HI R9, R9, R8, RZ, 0x7 ;  /* 0x0000000809097211 */ /* 0x000fe400078f38ff */
[----:B------:R-:W-:-:S02]  /*4c00*/  CS2R R144, SRZ ;  /* 0x0000000000907805 */ /* 0x000fc4000001ff00 */
[----:B------:R-:W-:Y:S02]  /*4c10*/  CS2R R142, SRZ ;  /* 0x00000000008e7805 */ /* 0x000fe4000001ff00 */
[----:B------:R-:W-:Y:S02]  /*4c20*/  CS2R R140, SRZ ;  /* 0x00000000008c7805 */ /* 0x000fe4000001ff00 */
[----:B------:R-:W-:Y:S02]  /*4c30*/  SHF.R.S32.HI R9, RZ, 0x7, R9 ;  /* 0x00000007ff097819 */ /* 0x000fe40000011409 */
[----:B------:R-:W-:Y:S02]  /*4c40*/  CS2R R138, SRZ ;  /* 0x00000000008a7805 */ /* 0x000fe4000001ff00 */
[----:B------:R-:W-:Y:S02]  /*4c50*/  CS2R R136, SRZ ;  /* 0x0000000000887805 */ /* 0x000fe4000001ff00 */
[----:B------:R-:W-:-:S02]  /*4c60*/  CS2R R134, SRZ ;  /* 0x0000000000867805 */ /* 0x000fc4000001ff00 */
[----:B------:R-:W-:Y:S02]  /*4c70*/  VIMNMX R9, R22, R9, !PT ;  /* 0x0000000916097248 */ /* 0x000fe40007fe0100 */
        /* <DEDUP_REMOVED lines=23> */
[----:B------:R-:W-:Y:S01]  /*4df0*/  CS2R R88, SRZ ;  /* 0x0000000000587805 */ /* 0x000fe2000001ff00 */
[----:B------:R-:W-:Y:S06]  /*4e00*/  @!P1 BRA `(.L_x_1014) ;  /* 0x0000002c00fc9947 */ /* 0x000fec0003800000 */
[----:B------:R-:W-:Y:S01]  /*4e10*/  IMAD.MOV.U32 R10, RZ, RZ, R7 ;  /* 0x000000ffff0a7224 */ /* 0x000fe200078e0007 */
[----:B------:R-:W-:Y:S01]  /*4e20*/  UMOV UR33, UR37 ;  /* 0x0000002500217c82 */ /* 0x000fe20008000000 */
[----:B------:R-:W-:Y:S01]  /*4e30*/  IMAD.MOV.U32 R8, RZ, RZ, R4 ;  /* 0x000000ffff087224 */ /* 0x000fe200078e0004 */
[----:B------:R-:W-:Y:S01]  /*4e40*/  UMOV UR32, UR36 ;  /* 0x0000002400207c82 */ /* 0x000fe20008000000 */
[----:B------:R-:W-:Y:S01]  /*4e50*/  IMAD.MOV.U32 R151, RZ, RZ, RZ ;  /* 0x000000ffff977224 */ /* 0x000fe200078e00ff */
[----:B------:R-:W-:Y:S01]  /*4e60*/  ULDC UR29, c[0x0][0x9e4] ;  /* 0x00027900001d7ab9 */ /* 0x000fe20000000800 */
[----:B------:R-:W-:Y:S01]  /*4e70*/  ULDC UR30, c[0x0][0x9dc] ;  /* 0x00027700001e7ab9 */ /* 0x000fe20000000800 */
[----:B------:R-:W-:-:S05]  /*4e80*/  ULDC UR31, c[0x0][0x9e0] ;  /* 0x00027800001f7ab9 */ /* 0x000fca0000000800 */
.L_x_1033:
[----:B------:R-:W-:Y:S01]  /*4e90*/  ISETP.NE.AND P2, PT, RZ, UR39, PT ;  /* 0x00000027ff007c0c */ /* 0x000fe2000bf45270 */
[----:B------:R-:W-:-:S04]  /*4ea0*/  UISETP.NE.AND UP0, UPT, UR32, 0x1, UPT ;  /* 0x000000012000788c */ /* 0x000fc8000bf05270 */
[----:B------:R-:W-:-:S04]  /*4eb0*/  USEL UR37, URZ, 0x1, UP0 ;  /* 0x000000013f257887 */ /* 0x000fc80008000000 */
[----:B------:R-:W-:-:S04]  /*4ec0*/  ULOP3.LUT UR37, UR33, UR37, URZ, 0x3c, !UPT ;  /* 0x0000002521257292 */ /* 0x000fc8000f8e3c3f */
[----:B------:R-:W-:Y:S08]  /*4ed0*/  @P2 BRA `(.L_x_1015) ;  /* 0x0000000000382947 */ /* 0x000ff00003800000 */
[----:B------:R-:W-:Y:S05]  /*4ee0*/  @!P0 BRA `(.L_x_1016) ;  /* 0x0000000000048947 */ /* 0x000fea0003800000 */
[----:B------:R-:W-:Y:S01]  /*4ef0*/  BPT.TRAP 0x1 ;  /* 0x000000040000795c */ /* 0x000fe20000300000 */
.L_x_1016:
        /* <DEDUP_REMOVED lines=9> */
.L_x_1017:
[----:B-1----:R-:W-:Y:S05]  /*4f90*/  @P1 BRA `(.L_x_1015) ;  /* 0x0000000000081947 */ /* 0x002fea0003800000 */
[----:B------:R-:W1:Y:S02]  /*4fa0*/  SYNCS.PHASECHK.TRANS64.TRYWAIT P1, [UR6+0x22830], R4 ;  /* 0x02283004ff0075a7 */ /* 0x000e640008020146 */
[----:B-1----:R-:W-:Y:S05]  /*4fb0*/  @!P1 BRA `(.L_x_1018) ;  /* 0x000000f800449947 */ /* 0x002fea0003800000 */
.L_x_1015:
[----:B-1----:R-:W1:Y:S01]  /*4fc0*/  S2R R5, SR_TID.X ;  /* 0x0000000000057919 */ /* 0x002e620000002100 */
[----:B------:R-:W-:Y:S01]  /*4fd0*/  UIADD3 UR36, UR32, 0x1, URZ ;  /* 0x0000000120247890 */ /* 0x000fe2000fffe03f */
[----:B------:R-:W-:Y:S01]  /*4fe0*/  UMOV UR27, 0x80000020 ;  /* 0x80000020001b7882 */ /* 0x000fe20000000000 */
[----:B------:R-:W-:Y:S02]  /*4ff0*/  UMOV UR7, 0x80000020 ;  /* 0x8000002000077882 */ /* 0x000fe40000000000 */
[----:B------:R-:W-:Y:S01]  /*5000*/  UISETP.NE.AND UP0, UPT, UR36, 0x2, UPT ;  /* 0x000000022400788c */ /* 0x000fe2000bf05270 */
[----:B------:R-:W-:Y:S01]  /*5010*/  UMOV UR11, 0x80000020 ;  /* 0x80000020000b7882 */ /* 0x000fe20000000000 */
[----:B------:R-:W-:Y:S02]  /*5020*/  UMOV UR15, 0x80000020 ;  /* 0x80000020000f7882 */ /* 0x000fe40000000000 */
[----:B------:R-:W-:Y:S01]  /*5030*/  USEL UR36, UR36, URZ, UP0 ;  /* 0x0000003f24247287 */ /* 0x000fe20008000000 */
[----:B------:R-:W-:Y:S01]  /*5040*/  UMOV UR19, 0x80000020 ;  /* 0x8000002000137882 */ /* 0x000fe20000000000 */
[----:B------:R-:W-:-:S02]  /*5050*/  UMOV UR23, 0x80000020 ;  /* 0x8000002000177882 */ /* 0x000fc40000000000 */
[----:B------:R-:W-:-:S04]  /*5060*/  UIMAD UR26, UR36, 0x600, UR28 ;  /* 0x00000600241a78a4 */ /* 0x000fc8000f8e021c */
[----:B------:R-:W-:Y:S02]  /*5070*/  UIADD3 UR6, UR26, 0x2, URZ ;  /* 0x000000021a067890 */ /* 0x000fe4000fffe03f */
[----:B------:R-:W-:Y:S02]  /*5080*/  UIADD3 UR10, UR26, 0x200, URZ ;  /* 0x000002001a0a7890 */ /* 0x000fe4000fffe03f */
[----:B------:R-:W-:Y:S02]  /*5090*/  UIADD3 UR14, UR26, 0x202, URZ ;  /* 0x000002021a0e7890 */ /* 0x000fe4000fffe03f */
[----:B------:R-:W-:Y:S02]  /*50a0*/  UIADD3 UR18, UR26, 0x400, URZ ;  /* 0x000004001a127890 */ /* 0x000fe4000fffe03f */
[----:B------:R-:W-:Y:S01]  /*50b0*/  UIADD3 UR22, UR26, 0x402, URZ ;  /* 0x000004021a167890 */ /* 0x000fe2000fffe03f */
[----:B-1----:R-:W-:-:S05]  /*50c0*/  SHF.R.U32.HI R5, RZ, 0x7, R5 ;  /* 0x00000007ff057819 */ /* 0x002fca0000011605 */
[----:B0-----:R-:W-:-:S05]  /*50d0*/  VIADD R4, R5, 0x8 ;  /* 0x0000000805047836 */ /* 0x001fca0000000000 */
[----:B------:R0:W-:Y:S06]  /*50e0*/  BAR.SYNC.DEFER_BLOCKING R4, 0x100 ;  /* 0x000400040000751d */ /* 0x0001ec0000010000 */
[----:B------:R-:W-:-:S06]  /*50f0*/  WARPGROUP.ARRIVE ;  /* 0x00000000000079c5 */ /* 0x000fcc0000000000 */
[----:B------:R-:W-:Y:S03]  /*5100*/  QGMMA.64x128x32.F32.E4M3.E4M3 R24, gdesc[UR24], RZ, !UPT, gsb0 ;  /* 0x01e00000181879f3 */ /* 0x000fe6000c0008ff */
        /* <DEDUP_REMOVED lines=16> */
[----:B0-----:R-:W-:Y:S05]  /*5210*/  @P2 BRA `(.L_x_1019) ;  /* 0x00000000002c2947 */ /* 0x001fea0003800000 */
[----:B------:R-:W-:Y:S05]  /*5220*/  @!P0 BRA `(.L_x_1020) ;  /* 0x0000000000048947 */ /* 0x000fea0003800000 */
[----:B------:R-:W-:Y:S01]  /*5230*/  BPT.TRAP 0x1 ;  /* 0x000000040000795c */ /* 0x000fe20000300000 */
.L_x_1020:
[----:B------:R-:W-:Y:S01]  /*5240*/  ULEA UR6, UR32, UR38, 0x3 ;  /* 0x0000002620067291 */ /* 0x000fe2000f8e183f */
[----:B------:R-:W-:-:S05]  /*5250*/  IMAD.U32 R4, RZ, RZ, UR33 ;  /* 0x00000021ff047e24 */ /* 0x000fca000f8e00ff */
[----:B------:R-:W-:-:S04]  /*5260*/  SHF.L.U32 R4, R4, 0x1f, RZ ;  /* 0x0000001f04047819 */ /* 0x000fc800000006ff */
[----:B------:R0:W1:Y:S01]  /*5270*/  SYNCS.PHASECHK.TRANS64.TRYWAIT P1, [UR6+0x22850], R4 ;  /* 0x02285004ff0075a7 */ /* 0x0000620008020146 */
[----:B------:R-:W-:Y:S05]  /*5280*/  @!P0 BRA `(.L_x_1021) ;  /* 0x0000000000048947 */ /* 0x000fea0003800000 */
[----:B------:R-:W-:Y:S01]  /*5290*/  BPT.TRAP 0x1 ;  /* 0x000000040000795c */ /* 0x000fe20000300000 */
.L_x_1021:
[----:B-1----:R-:W-:Y:S05]  /*52a0*/  @P1 BRA `(.L_x_1019) ;  /* 0x0000000000081947 */ /* 0x002fea0003800000 */
[----:B------:R-:W1:Y:S02]  /*52b0*/  SYNCS.PHASECHK.TRANS64.TRYWAIT P1, [UR6+0x22850], R4 ;  /* 0x02285004ff0075a7 */ /* 0x000e640008020146 */
[----:B-1----:R-:W-:Y:S05]  /*52c0*/  @!P1 BRA `(.L_x_1022) ;  /* 0x000000f400989947 */ /* 0x002fea0003800000 */
.L_x_1019:
[----:B------:R-:W-:Y:S01]  /*52d0*/  UIADD3 UR6, UR38, 0x400, URZ ;  /* 0x0000040026067890 */ /* 0x000fe2000fffe03f */
[----:B------:R-:W-:Y:S01]  /*52e0*/  WARPGROUP.ARRIVE ;  /* 0x00000000000079c5 */ /* 0x000fe20000000000 */
[----:B------:R-:W-:-:S05]  /*52f0*/  UMOV UR7, 0x40000040 ;  /* 0x4000004000077882 */ /* 0x000fca0000000000 */
[----:B-1----:R-:W1:Y:S01]  /*5300*/  S2R R5, SR_TID.X ;  /* 0x0000000000057919 */ /* 0x002e620000002100 */
[----:B------:R-:W-:-:S04]  /*5310*/  USHF.R.U32.HI UR6, URZ, 0x4, UR6 ;  /* 0x000000043f067899 */ /* 0x000fc80008011606 */
[----:B------:R-:W-:-:S04]  /*5320*/  ULOP3.LUT UR6, UR6, 0x3fff, URZ, 0xc0, !UPT ;  /* 0x00003fff06067892 */ /* 0x000fc8000f8ec03f */
[----:B------:R-:W-:-:S04]  /*5330*/  ULOP3.LUT UR6, UR6, 0x10000, URZ, 0xfc, !UPT ;  /* 0x0001000006067892 */ /* 0x000fc8000f8efc3f */
[----:B------:R-:W-:-:S07]  /*5340*/  ULEA UR10, UR32, UR6, 0xa ;  /* 0x00000006200a7291 */ /* 0x000fce000f8e503f */
[----:B------:R-:W-:Y:S02]  /*5350*/  UMOV UR6, UR10 ;  /* 0x0000000a00067c82 */ /* 0x000fe40008000000 */
[----:B------:R-:W-:Y:S01]  /*5360*/  QGMMA.64x128x32.F32.E4M3.E4M3 R88, R164, gdesc[UR4], R88, gsb0 ;  /* 0x01e00004a4587df3 */ /* 0x000fe20008000858 */
[----:B------:R-:W-:Y:S01]  /*5370*/  UIADD3 UR6, UR10, 0x2, URZ ;  /* 0x000000020a067890 */ /* 0x000fe2000fffe03f */
[----:B------:R-:W-:Y:S01]  /*5380*/  UMOV UR7, 0x40000040 ;  /* 0x4000004000077882 */ /* 0x000fe20000000000 */
[----:B-1----:R-:W-:-:S04]  /*5390*/  SHF.R.U32.HI R5, RZ, 0x7, R5 ;  /* 0x00000007ff057819 */ /* 0x002fc80000011605 */
[----:B0-----:R-:W-:Y:S01]  /*53a0*/  IADD3 R4, -R5, 0xb, RZ ;  /* 0x0000000b05047810 */ /* 0x001fe20007ffe1ff */
[----:B------:R-:W-:Y:S02]  /*53b0*/  WARPGROUP.DEPBAR.LE gsb0, 0x0 ;  /* 0x00008000000079c5 */ /* 0x000fe40000010000 */
[----:B------:R-:W-:-:S06]  /*53c0*/  WARPGROUP.ARRIVE ;  /* 0x00000000000079c5 */ /* 0x000fcc0000000000 */
        /* <DEDUP_REMOVED lines=15> */
.L_x_1023:
[----:B------:R-:W-:Y:S01]  /*54c0*/  UISETP.NE.AND UP1, UPT, UR46, URZ, UPT ;  /* 0x0000003f2e00728c */ /* 0x000fe2000bf25270 */
[----:B0-----:R-:W-:Y:S01]  /*54d0*/  VIADD R4, R17, UR42 ;  /* 0x0000002a11047c36 */ /* 0x001fe20008000000 */
[----:B------:R-:W0:Y:S01]  /*54e0*/  LDC R5, c[0x0][0x2f0] ;  /* 0x0000bc00ff057b82 */ /* 0x000e220000000800 */
[----:B------:R-:W-:Y:S01]  /*54f0*/  ULEA UR6, UR36, UR38, 0x3 ;  /* 0x0000002624067291 */ /* 0x000fe2000f8e183f */
[----:B------:R-:W-:Y:S01]  /*5500*/  IMAD.SHL.U32 R154, R12, 0x80, RZ ;  /* 0x000000800c9a7824 */ /* 0x000fe200078e00ff */
[----:B------:R-:W-:Y:S01]  /*5510*/  UISETP.NE.AND UP0, UPT, UR45, URZ, UPT ;  /* 0x0000003f2d00728c */ /* 0x000fe2000bf05270 */
[----:B------:R-:W-:Y:S01]  /*5520*/  PLOP3.LUT P1, PT, PT, PT, UP1, 0x80, 0x0 ;  /* 0x000000000000781c */ /* 0x000fe20003f2f018 */
[----:B------:R-:W-:Y:S01]  /*5530*/  UIADD3 UR6, UR6, 0x22840, URZ ;  /* 0x0002284006067890 */ /* 0x000fe2000fffe03f */
[----:B------:R-:W-:Y:S02]  /*5540*/  PLOP3.LUT P2, PT, PT, PT, UP1, 0x80, 0x0 ;  /* 0x000000000000781c */ /* 0x000fe40003f4f018 */
[----:B------:R-:W1:Y:S01]  /*5550*/  LDC R6, c[0x0][0x288] ;  /* 0x0000a200ff067b82 */ /* 0x000e620000000800 */
[----:B------:R-:W-:Y:S01]  /*5560*/  @UP1 ULDC UR7, c[0x0][0x44c] ;  /* 0x0001130000071ab9 */ /* 0x000fe20000000800 */
[----:B------:R-:W-:-:S07]  /*5570*/  UPRMT UR6, UR40, 0x654, UR6 ;  /* 0x0000065428067896 */ /* 0x000fce0008000006 */
[----:B------:R-:W-:Y:S01]  /*5580*/  @P1 IMAD.HI.U32 R7, R4, UR7, RZ ;  /* 0x0000000704071c27 */ /* 0x000fe2000f8e00ff */
[----:B------:R-:W-:Y:S01]  /*5590*/  @UP1 ULDC UR7, c[0x0][0x450] ;  /* 0x0001140000071ab9 */ /* 0x000fe20000000800 */
[----:B------:R-:W-:Y:S01]  /*55a0*/  PLOP3.LUT P1, PT, PT, PT, UP0, 0x40, 0x0 ;  /* 0x000000000000781c */ /* 0x000fe20003f2e808 */
[----:B------:R-:W-:Y:S01]  /*55b0*/  SYNCS.ARRIVE.TRANS64.RED.A1T0 RZ, [UR6], RZ ;  /* 0x000000ffffff79a7 */ /* 0x000fe20008100406 */
[----:B------:R-:W-:Y:S01]  /*55c0*/  ULOP3.LUT UR6, URZ, UR30, URZ, 0x33, !UPT ;  /* 0x0000001e3f067292 */ /* 0x000fe2000f8e333f */
[----:B------:R-:W-:Y:S02]  /*55d0*/  @P2 SHF.R.U32.HI R4, RZ, UR7, R7 ;  /* 0x00000007ff042c19 */ /* 0x000fe40008011607 */
[----:B------:R-:W-:-:S03]  /*55e0*/  IADD3 R7, -R154, 0x1, RZ ;  /* 0x000000019a077810 */ /* 0x000fc60007ffe1ff */
[----:B------:R-:W2:Y:S02]  /*55f0*/  SHFL.IDX PT, R11, R4, RZ, 0x1c1f ;  /* 0x001c1fff040b7589 */ /* 0x000ea400000e0000 */
[----:B------:R-:W-:-:S04]  /*5600*/  IMAD R14, R16, -0x2, R7 ;  /* 0xfffffffe100e7824 */ /* 0x000fc800078e0207 */
[----:B0-----:R-:W-:-:S04]  /*5610*/  IMAD R7, R5, UR41, R14 ;  /* 0x0000002905077c24 */ /* 0x001fc8000f8e020e */
[----:B-1----:R-:W-:-:S04]  /*5620*/  IMAD.IADD R7, R7, 0x1, -R6 ;  /* 0x0000000107077824 */ /* 0x002fc800078e0a06 */
[C---:B------:R-:W-:Y:S02]  /*5630*/  VIADD R156, R7.reuse, UR31 ;  /* 0x0000001f079c7c36 */ /* 0x040fe40008000000 */
[----:B------:R-:W-:Y:S02]  /*5640*/  VIADD R158, R7, UR6 ;  /* 0x00000006079e7c36 */ /* 0x000fe40008000000 */
[--C-:B--2---:R-:W-:Y:S02]  /*5650*/  IMAD.IADD R14, R156, 0x1, R11.reuse ;  /* 0x000000019c0e7824 */ /* 0x104fe400078e020b */
[----:B------:R-:W-:Y:S01]  /*5660*/  IMAD.IADD R152, R158, 0x1, R11 ;  /* 0x000000019e987824 */ /* 0x000fe200078e020b */
[----:B------:R-:W-:Y:S06]  /*5670*/  @P1 BRA `(.L_x_1024) ;  /* 0x00000000005c1947 */ /* 0x000fec0003800000 */
[----:B------:R-:W-:Y:S01]  /*5680*/  IMAD R7, R5, UR41, R11 ;  /* 0x0000002905077c24 */ /* 0x000fe2000f8e020b */
[----:B------:R-:W-:Y:S03]  /*5690*/  BSSY B0, `(.L_x_1025) ;  /* 0x0000011000007945 */ /* 0x000fe60003800000 */
[----:B------:R-:W-:-:S05]  /*56a0*/  IMAD.IADD R7, R7, 0x1, -R6 ;  /* 0x0000000107077824 */ /* 0x000fca00078e0a06 */
[----:B------:R-:W-:-:S13]  /*56b0*/  ISETP.GT.AND P1, PT, R7, -0x1, PT ;  /* 0xffffffff0700780c */ /* 0x000fda0003f24270 */
[----:B------:R-:W-:Y:S05]  /*56c0*/  @P1 BRA `(.L_x_1026) ;  /* 0x0000000000201947 */ /* 0x000fea0003800000 */
[----:B------:R-:W-:Y:S01]  /*56d0*/  IMAD.U32 R11, RZ, RZ, UR29 ;  /* 0x0000001dff0b7e24 */ /* 0x000fe2000f8e00ff */
[----:B------:R-:W-:-:S04]  /*56e0*/  LOP3.LUT R7, RZ, R7, RZ, 0x33, !PT ;  /* 0x00000007ff077212 */ /* 0x000fc800078e33ff */
[----:B------:R-:W-:-:S13]  /*56f0*/  ISETP.NE.AND P1, PT, R11, 0x1, PT ;  /* 0x000000010b00780c */ /* 0x000fda0003f25270 */
[----:B------:R-:W0:Y:S02]  /*5700*/  @P1 LDC.64 R20, c[0x0][0x9e8] ;  /* 0x00027a00ff141b82 */ /* 0x000e240000000a00 */
[----:B0-----:R-:W-:-:S05]  /*5710*/  @P1 IMAD.HI.U32 R20, R7, R20, RZ ;  /* 0x0000001407141227 */ /* 0x001fca00078e00ff */
[----:B------:R-:W-:-:S04]  /*5720*/  @P1 SHF.R.U32.HI R7, RZ, R21, R20 ;  /* 0x00000015ff071219 */ /* 0x000fc80000011614 */
[----:B------:R-:W-:Y:S01]  /*5730*/  LOP3.LUT R7, RZ, R7, RZ, 0x33, !PT ;  /* 0x00000007ff077212 */ /* 0x000fe200078e33ff */
[----:B------:R-:W-:Y:S06]  /*5740*/  BRA `(.L_x_1027) ;  /* 0x0000000000147947 */ /* 0x000fec0003800000 */
.L_x_1026:
[----:B------:R-:W-:-:S05]  /*5750*/  IMAD.U32 R11, RZ, RZ, UR29 ;  /* 0x0000001dff0b7e24 */ /* 0x000fca000f8e00ff */
[----:B------:R-:W-:-:S13]  /*5760*/  ISETP.NE.AND P1, PT, R11, 0x1, PT ;  /* 0x000000010b00780c */ /* 0x000fda0003f25270 */
[----:B------:R-:W0:Y:S02]  /*5770*/  @P1 LDC.64 R20, c[0x0][0x9e8] ;  /* 0x00027a00ff141b82 */ /* 0x000e240000000a00 */
[----:B0-----:R-:W-:-:S05]  /*5780*/  @P1 IMAD.HI.U32 R20, R7, R20, RZ ;  /* 0x0000001407141227 */ /* 0x001fca00078e00ff */
[----:B------:R-:W-:-:S07]  /*5790*/  @P1 SHF.R.U32.HI R7, RZ, R21, R20 ;  /* 0x00000015ff071219 */ /* 0x000fce0000011614 */
.L_x_1027:
[----:B------:R-:W-:Y:S05]  /*57a0*/  BSYNC B0 ;  /* 0x0000000000007941 */ /* 0x000fea0003800000 */
.L_x_1025:
[----:B------:R-:W-:-:S04]  /*57b0*/  IMAD R7, R7, R11, -R154 ;  /* 0x0000000b07077224 */ /* 0x000fc800078e0a9a */
[----:B------:R-:W-:-:S05]  /*57c0*/  IMAD R7, R16, -0x2, R7 ;  /* 0xfffffffe10077824 */ /* 0x000fca00078e0207 */
[----:B------:R-:W-:Y:S02]  /*57d0*/  VIADDMNMX R14, R7, R11, R14, PT ;  /* 0x0000000b070e7246 */ /* 0x000fe4000380010e */
[----:B------:R-:W-:-:S07]  /*57e0*/  VIMNMX R152, R152, R7, !PT ;  /* 0x0000000798987248 */ /* 0x000fce0007fe0100 */
.L_x_1024:
[----:B------:R-:W-:Y:S01]  /*57f0*/  ISETP.GT.AND P1, PT, R12, -0x1, PT ;  /* 0xffffffff0c00780c */ /* 0x000fe20003f24270 */
[----:B------:R-:W0:Y:S01]  /*5800*/  SHFL.IDX PT, R159, R4, 0x1, 0x1c1f ;  /* 0x003c1f00049f7f89 */ /* 0x000e2200000e0000 */
[----:B------:R-:W-:Y:S02]  /*5810*/  UISETP.NE.AND UP0, UPT, UR45, URZ, UPT ;  /* 0x0000003f2d00728c */ /* 0x000fe4000bf05270 */
[C---:B------:R-:W-:Y:S02]  /*5820*/  ISETP.GT.AND P3, PT, R152.reuse, 0x8, P1 ;  /* 0x000000089800780c */ /* 0x040fe40000f64270 */
[----:B------:R-:W-:Y:S02]  /*5830*/  ISETP.GT.AND P6, PT, R152, RZ, P1 ;  /* 0x000000ff9800720c */ /* 0x000fe40000fc4270 */
[----:B------:R-:W-:Y:S02]  /*5840*/  ISETP.LT.OR P3, PT, R14, 0x9, P3 ;  /* 0x000000090e00780c */ /* 0x000fe40001f61670 */
[----:B------:R-:W-:-:S02]  /*5850*/  ISETP.GT.AND P2, PT, R152, 0x1, P1 ;  /* 0x000000019800780c */ /* 0x000fc40000f44270 */
[----:B------:R-:W-:Y:S02]  /*5860*/  FSEL R13, R28, -INF , !P3 ;  /* 0xff8000001c0d7808 */ /* 0x000fe40005800000 */
[----:B------:R-:W-:Y:S02]  /*5870*/  ISETP.GT.AND P3, PT, R152, 0x19, P1 ;  /* 0x000000199800780c */ /* 0x000fe40000f64270 */
[C---:B------:R-:W-:Y:S02]  /*5880*/  ISETP.LT.OR P6, PT, R14.reuse, 0x1, P6 ;  /* 0x000000010e00780c */ /* 0x040fe400037c1670 */
[C---:B------:R-:W-:Y:S02]  /*5890*/  ISETP.LT.OR P2, PT, R14.reuse, 0x2, P2 ;  /* 0x000000020e00780c */ /* 0x040fe40001741670 */
[----:B------:R-:W-:Y:S02]  /*58a0*/  ISETP.LT.OR P3, PT, R14, 0x1a, P3 ;  /* 0x0000001a0e00780c */ /* 0x000fe40001f61670 */
[----:B------:R-:W-:-:S02]  /*58b0*/  ISETP.GT.AND P5, PT, R152, 0x9, P1 ;  /* 0x000000099800780c */ /* 0x000fc40000fa4270 */
[----:B------:R-:W-:Y:S01]  /*58c0*/  FSEL R163, R24, -INF , !P6 ;  /* 0xff80000018a37808 */ /* 0x000fe20007000000 */
[----:B0-----:R-:W-:Y:S01]  /*58d0*/  IMAD.IADD R28, R156, 0x1, R159 ;  /* 0x000000019c1c7824 */ /* 0x001fe200078e029f */
[----:B------:R-:W-:Y:S02]  /*58e0*/  FSEL R11, R25, -INF , !P2 ;  /* 0xff800000190b7808 */ /* 0x000fe40005000000 */
[C---:B------:R-:W-:Y:S02]  /*58f0*/  ISETP.GT.AND P4, PT, R152.reuse, 0x10, P1 ;  /* 0x000000109800780c */ /* 0x040fe40000f84270 */
[C---:B------:R-:W-:Y:S02]  /*5900*/  ISETP.GT.AND P6, PT, R152.reuse, 0x11, P1 ;  /* 0x000000119800780c */ /* 0x040fe40000fc4270 */
[----:B------:R-:W-:Y:S02]  /*5910*/  ISETP.GT.AND P2, PT, R152, 0x18, P1 ;  /* 0x000000189800780c */ /* 0x000fe40000f44270 */
[----:B------:R-:W-:-:S02]  /*5920*/  FSEL R185, R37, -INF , !P3 ;  /* 0xff80000025b97808 */ /* 0x000fc40005800000 */
[----:B------:R-:W-:Y:S02]  /*5930*/  ISETP.GT.AND P3, PT, R152, 0x30, P1 ;  /* 0x000000309800780c */ /* 0x000fe40000f64270 */
[C---:B------:R-:W-:Y:S02]  /*5940*/  ISETP.LT.OR P5, PT, R14.reuse, 0xa, P5 ;  /* 0x0000000a0e00780c */ /* 0x040fe40002fa1670 */
[C---:B------:R-:W-:Y:S02]  /*5950*/  ISETP.LT.OR P4, PT, R14.reuse, 0x11, P4 ;  /* 0x000000110e00780c */ /* 0x040fe40002781670 */
[C---:B------:R-:W-:Y:S02]  /*5960*/  ISETP.LT.OR P6, PT, R14.reuse, 0x12, P6 ;  /* 0x000000120e00780c */ /* 0x040fe400037c1670 */
[C---:B------:R-:W-:Y:S02]  /*5970*/  ISETP.LT.OR P2, PT, R14.reuse, 0x19, P2 ;  /* 0x000000190e00780c */ /* 0x040fe40001741670 */
[----:B------:R-:W-:-:S02]  /*5980*/  ISETP.LT.OR P3, PT, R14, 0x31, P3 ;  /* 0x000000310e00780c */ /* 0x000fc40001f61670 */
[----:B------:R-:W-:Y:S02]  /*5990*/  FSEL R20, R29, -INF , !P5 ;  /* 0xff8000001d147808 */ /* 0x000fe40006800000 */
[----:B------:R-:W-:Y:S02]  /*59a0*/  ISETP.GT.AND P5, PT, R152, 0x20, P1 ;  /* 0x000000209800780c */ /* 0x000fe40000fa4270 */
[----:B------:R-:W-:Y:S01]  /*59b0*/  FSEL R15, R32, -INF , !P4 ;  /* 0xff800000200f7808 */ /* 0x000fe20006000000 */
[----:B------:R-:W-:Y:S01]  /*59c0*/  IMAD.IADD R32, R158, 0x1, R159 ;  /* 0x000000019e207824 */ /* 0x000fe200078e029f */
[----:B------:R-:W-:Y:S02]  /*59d0*/  FSEL R21, R33, -INF , !P6 ;  /* 0xff80000021157808 */ /* 0x000fe40007000000 */
[----:B------:R-:W-:Y:S02]  /*59e0*/  FSEL R36, R36, -INF , !P2 ;  /* 0xff80000024247808 */ /* 0x000fe40005000000 */
[----:B------:R-:W-:-:S02]  /*59f0*/  ISETP.GT.AND P4, PT, R152, 0x21, P1 ;  /* 0x000000219800780c */ /* 0x000fc40000f84270 */
[C---:B------:R-:W-:Y:S02]  /*5a00*/  ISETP.GT.AND P6, PT, R152.reuse, 0x28, P1 ;  /* 0x000000289800780c */ /* 0x040fe40000fc4270 */
[----:B------:R-:W-:Y:S02]  /*5a10*/  ISETP.GT.AND P2, PT, R152, 0x29, P1 ;  /* 0x000000299800780c */ /* 0x000fe40000f44270 */
[----:B------:R-:W-:Y:S02]  /*5a20*/  FSEL R157, R48, -INF , !P3 ;  /* 0xff800000309d7808 */ /* 0x000fe40005800000 */
[----:B------:R-:W-:Y:S02]  /*5a30*/  ISETP.GT.AND P3, PT, R152, 0x41, P1 ;  /* 0x000000419800780c */ /* 0x000fe40000f64270 */
[C---:B------:R-:W-:Y:S02]  /*5a40*/  ISETP.LT.OR P5, PT, R14.reuse, 0x21, P5 ;  /* 0x000000210e00780c */ /* 0x040fe40002fa1670 */
[----:B------:R-:W-:-:S02]  /*5a50*/  ISETP.LT.OR P4, PT, R14, 0x22, P4 ;  /* 0x000000220e00780c */ /* 0x000fc40002781670 */
[C---:B------:R-:W-:Y:S02]  /*5a60*/  ISETP.LT.OR P6, PT, R14.reuse, 0x29, P6 ;  /* 0x000000290e00780c */ /* 0x040fe400037c1670 */
[C---:B------:R-:W-:Y:S02]  /*5a70*/  ISETP.LT.OR P2, PT, R14.reuse, 0x2a, P2 ;  /* 0x0000002a0e00780c */ /* 0x040fe40001741670 */
[----:B------:R-:W-:Y:S02]  /*5a80*/  ISETP.LT.OR P3, PT, R14, 0x42, P3 ;  /* 0x000000420e00780c */ /* 0x000fe40001f61670 */
[----:B------:R-:W-:Y:S02]  /*5a90*/  FSEL R181, R40, -INF , !P5 ;  /* 0xff80000028b57808 */ /* 0x000fe40006800000 */
[----:B------:R-:W-:Y:S02]  /*5aa0*/  ISETP.GT.AND P5, PT, R152, 0x31, P1 ;  /* 0x000000319800780c */ /* 0x000fe40000fa4270 */
[----:B------:R-:W-:-:S02]  /*5ab0*/  FSEL R167, R41, -INF , !P4 ;  /* 0xff80000029a77808 */ /* 0x000fc40006000000 */
[----:B------:R-:W-:Y:S02]  /*5ac0*/  FSEL R165, R44, -INF , !P6 ;  /* 0xff8000002ca57808 */ /* 0x000fe40007000000 */
        /* <DEDUP_REMOVED lines=12> */
[----:B------:R-:W-:Y:S02]  /*5b90*/  FSEL R153, R52, -INF , !P4 ;  /* 0xff80000034997808 */ /* 0x000fe40006000000 */
[----:B------:R-:W-:Y:S02]  /*5ba0*/  FSEL R53, R53, -INF , !P6 ;  /* 0xff80000035357808 */ /* 0x000fe40007000000 */
[----:B------:R-:W-:Y:S02]  /*5bb0*/  FSEL R49, R56, -INF , !P2 ;  /* 0xff80000038317808 */ /* 0x000fe40005000000 */
[C---:B------:R-:W-:Y:S02]  /*5bc0*/  ISETP.GT.AND P5, PT, R152.reuse, 0x48, P1 ;  /* 0x000000489800780c */ /* 0x040fe40000fa4270 */
        /* <DEDUP_REMOVED lines=11> */
[----:B------:R-:W-:Y:S02]  /*5c80*/  FSEL R61, R61, -INF , !P4 ;  /* 0xff8000003d3d7808 */ /* 0x000fe40006000000 */
[----:B------:R-:W-:-:S02]  /*5c90*/  FSEL R7, R64, -INF , !P6 ;  /* 0xff80000040077808 */ /* 0x000fc40007000000 */
[----:B------:R-:W-:Y:S02]  /*5ca0*/  FSEL R65, R65, -INF , !P2 ;  /* 0xff80000041417808 */ /* 0x000fe40005000000 */
[C---:B------:R-:W-:Y:S02]  /*5cb0*/  ISETP.GT.AND P5, PT, R152.reuse, 0x59, P1 ;  /* 0x000000599800780c */ /* 0x040fe40000fa4270 */
[C---:B------:R-:W-:Y:S02]  /*5cc0*/  ISETP.GT.AND P4, PT, R152.reuse, 0x60, P1 ;  /* 0x000000609800780c */ /* 0x040fe40000f84270 */
[C---:B------:R-:W-:Y:S02]  /*5cd0*/  ISETP.GT.AND P6, PT, R152.reuse, 0x61, P1 ;  /* 0x000000619800780c */ /* 0x040fe40000fc4270 */
[----:B------:R-:W-:Y:S02]  /*5ce0*/  ISETP.GT.AND P2, PT, R152, 0x68, P1 ;  /* 0x000000689800780c */ /* 0x000fe40000f44270 */
[----:B------:R-:W-:-:S02]  /*5cf0*/  FSEL R77, R77, -INF , !P3 ;  /* 0xff8000004d4d7808 */ /* 0x000fc40005800000 */
[----:B------:R-:W-:Y:S02]  /*5d00*/  PLOP3.LUT P3, PT, PT, PT, UP0, 0x40, 0x0 ;  /* 0x000000000000781c */ /* 0x000fe40003f6e808 */
[C---:B------:R-:W-:Y:S02]  /*5d10*/  ISETP.LT.OR P5, PT, R14.reuse, 0x5a, P5 ;  /* 0x0000005a0e00780c */ /* 0x040fe40002fa1670 */
[C---:B------:R-:W-:Y:S02]  /*5d20*/  ISETP.LT.OR P4, PT, R14.reuse, 0x61, P4 ;  /* 0x000000610e00780c */ /* 0x040fe40002781670 */
[C---:B------:R-:W-:Y:S02]  /*5d30*/  ISETP.LT.OR P6, PT, R14.reuse, 0x62, P6 ;  /* 0x000000620e00780c */ /* 0x040fe400037c1670 */
[----:B------:R-:W-:Y:S02]  /*5d40*/  ISETP.LT.OR P2, PT, R14, 0x69, P2 ;  /* 0x000000690e00780c */ /* 0x000fe40001741670 */
[----:B------:R-:W-:-:S02]  /*5d50*/  FSEL R69, R69, -INF , !P5 ;  /* 0xff80000045457808 */ /* 0x000fc40006800000 */
[----:B------:R-:W-:Y:S02]  /*5d60*/  FSEL R29, R72, -INF , !P4 ;  /* 0xff800000481d7808 */ /* 0x000fe40006000000 */
[----:B------:R-:W-:Y:S02]  /*5d70*/  FSEL R73, R73, -INF , !P6 ;  /* 0xff80000049497808 */ /* 0x000fe40007000000 */
[----:B------:R-:W-:Y:S02]  /*5d80*/  FSEL R33, R76, -INF , !P2 ;  /* 0xff8000004c217808 */ /* 0x000fe40005000000 */
[C---:B------:R-:W-:Y:S02]  /*5d90*/  ISETP.GT.AND P5, PT, R152.reuse, 0x70, P1 ;  /* 0x000000709800780c */ /* 0x040fe40000fa4270 */
[C---:B------:R-:W-:Y:S02]  /*5da0*/  ISETP.GT.AND P4, PT, R152.reuse, 0x71, P1 ;  /* 0x000000719800780c */ /* 0x040fe40000f84270 */
[----:B------:R-:W-:-:S02]  /*5db0*/  ISETP.GT.AND P6, PT, R152, 0x78, P1 ;  /* 0x000000789800780c */ /* 0x000fc40000fc4270 */
[----:B------:R-:W-:Y:S02]  /*5dc0*/  ISETP.GT.AND P2, PT, R152, 0x79, P1 ;  /* 0x000000799800780c */ /* 0x000fe40000f44270 */
[C---:B------:R-:W-:Y:S02]  /*5dd0*/  ISETP.LT.OR P5, PT, R14.reuse, 0x71, P5 ;  /* 0x000000710e00780c */ /* 0x040fe40002fa1670 */
[C---:B------:R-:W-:Y:S02]  /*5de0*/  ISETP.LT.OR P4, PT, R14.reuse, 0x72, P4 ;  /* 0x000000720e00780c */ /* 0x040fe40002781670 */
[C---:B------:R-:W-:Y:S02]  /*5df0*/  ISETP.LT.OR P6, PT, R14.reuse, 0x79, P6 ;  /* 0x000000790e00780c */ /* 0x040fe400037c1670 */
[----:B------:R-:W-:Y:S02]  /*5e00*/  ISETP.LT.OR P2, PT, R14, 0x7a, P2 ;  /* 0x0000007a0e00780c */ /* 0x000fe40001741670 */
[----:B------:R-:W-:-:S02]  /*5e10*/  FSEL R37, R80, -INF , !P5 ;  /* 0xff80000050257808 */ /* 0x000fc40006800000 */
[----:B------:R-:W-:Y:S02]  /*5e20*/  FSEL R81, R81, -INF , !P4 ;  /* 0xff80000051517808 */ /* 0x000fe40006000000 */
[----:B------:R-:W-:Y:S02]  /*5e30*/  FSEL R41, R84, -INF , !P6 ;  /* 0xff80000054297808 */ /* 0x000fe40007000000 */
[----:B------:R-:W-:Y:S01]  /*5e40*/  FSEL R85, R85, -INF , !P2 ;  /* 0xff80000055557808 */ /* 0x000fe20005000000 */
        /* <DEDUP_REMOVED lines=14> */
.L_x_1030:
[----:B------:R-:W-:-:S05]  /*5f30*/  IMAD.U32 R4, RZ, RZ, UR29 ;  /* 0x0000001dff047e24 */ /* 0x000fca000f8e00ff */
[----:B------:R-:W-:-:S13]  /*5f40*/  ISETP.NE.AND P2, PT, R4, 0x1, PT ;  /* 0x000000010400780c */ /* 0x000fda0003f45270 */
[----:B------:R-:W0:Y:S02]  /*5f50*/  @P2 LDC.64 R158, c[0x0][0x9e8] ;  /* 0x00027a00ff9e2b82 */ /* 0x000e240000000a00 */
[----:B0-----:R-:W-:-:S05]  /*5f60*/  @P2 IMAD.HI.U32 R158, R179, R158, RZ ;  /* 0x0000009eb39e2227 */ /* 0x001fca00078e00ff */
[----:B------:R-:W-:-:S07]  /*5f70*/  @P2 SHF.R.U32.HI R179, RZ, R159, R158 ;  /* 0x0000009fffb32219 */ /* 0x000fce000001169e */
.L_x_1031:
[----:B------:R-:W-:Y:S05]  /*5f80*/  BSYNC B0 ;  /* 0x0000000000007941 */ /* 0x000fea0003800000 */
.L_x_1029:
[----:B------:R-:W-:-:S04]  /*5f90*/  IMAD R179, R179, R4, -R154 ;  /* 0x00000004b3b37224 */ /* 0x000fc800078e0a9a */
[----:B------:R-:W-:-:S05]  /*5fa0*/  IMAD R179, R16, -0x2, R179 ;  /* 0xfffffffe10b37824 */ /* 0x000fca00078e02b3 */
[----:B------:R-:W-:Y:S02]  /*5fb0*/  VIADDMNMX R28, R179, R4, R28, PT ;  /* 0x00000004b31c7246 */ /* 0x000fe4000380011c */
[----:B------:R-:W-:-:S07]  /*5fc0*/  VIMNMX R32, R32, R179, !PT ;  /* 0x000000b320207248 */ /* 0x000fce0007fe0100 */
.L_x_1028:
[----:B------:R-:W-:Y:S02]  /*5fd0*/  FMNMX.FTZ R4, R163, R8, !PT ;  /* 0x00000008a3047209 */ /* 0x000fe40007810000 */
[----:B------:R-:W-:Y:S02]  /*5fe0*/  ISETP.GT.AND P5, PT, R32, 0x10, P1 ;  /* 0x000000102000780c */ /* 0x000fe40000fa4270 */
[----:B------:R-:W-:Y:S02]  /*5ff0*/  FMNMX.FTZ R4, R11, R4, !PT ;  /* 0x000000040b047209 */ /* 0x000fe40007810000 */
[----:B------:R-:W-:Y:S02]  /*6000*/  ISETP.LT.OR P5, PT, R28, 0x11, P5 ;  /* 0x000000111c00780c */ /* 0x000fe40002fa1670 */
[----:B------:R-:W-:Y:S02]  /*6010*/  FMNMX.FTZ R159, R13, R4, !PT ;  /* 0x000000040d9f7209 */ /* 0x000fe40007810000 */
[----:B------:R-:W-:-:S02]  /*6020*/  ISETP.GT.AND P2, PT, R32, 0x1, P1 ;  /* 0x000000012000780c */ /* 0x000fc40000f44270 */
[----:B------:R-:W-:Y:S02]  /*6030*/  FMNMX.FTZ R4, R20, R159, !PT ;  /* 0x0000009f14047209 */ /* 0x000fe40007810000 */
[----:B------:R-:W-:Y:S02]  /*6040*/  ISETP.GT.AND P3, PT, R32, 0x8, P1 ;  /* 0x000000082000780c */ /* 0x000fe40000f64270 */
[----:B------:R-:W-:Y:S02]  /*6050*/  FMNMX.FTZ R4, R15, R4, !PT ;  /* 0x000000040f047209 */ /* 0x000fe40007810000 */
[----:B------:R-:W-:Y:S02]  /*6060*/  ISETP.LT.OR P2, PT, R28, 0x2, P2 ;  /* 0x000000021c00780c */ /* 0x000fe40001741670 */
[----:B------:R-:W-:Y:S02]  /*6070*/  FMNMX.FTZ R159, R21, R4, !PT ;  /* 0x00000004159f7209 */ /* 0x000fe40007810000 */
[----:B------:R-:W-:-:S02]  /*6080*/  ISETP.GT.AND P4, PT, R32, 0x9, P1 ;  /* 0x000000092000780c */ /* 0x000fc40000f84270 */
[----:B------:R-:W-:Y:S02]  /*6090*/  FMNMX.FTZ R4, R36, R159, !PT ;  /* 0x0000009f24047209 */ /* 0x000fe40007810000 */
[C---:B------:R-:W-:Y:S02]  /*60a0*/  ISETP.LT.OR P3, PT, R28.reuse, 0x9, P3 ;  /* 0x000000091c00780c */ /* 0x040fe40001f61670 */
[----:B------:R-:W-:Y:S02]  /*60b0*/  FMNMX.FTZ R4, R185, R4, !PT ;  /* 0x00000004b9047209 */ /* 0x000fe40007810000 */
[----:B------:R-:W-:Y:S02]  /*60c0*/  FSEL R27, R27, -INF , !P2 ;  /* 0xff8000001b1b7808 */ /* 0x000fe40005000000 */
[----:B------:R-:W-:Y:S02]  /*60d0*/  FMNMX.FTZ R4, R181, R4, !PT ;  /* 0x00000004b5047209 */ /* 0x000fe40007810000 */
[----:B------:R-:W-:-:S02]  /*60e0*/  ISETP.LT.OR P4, PT, R28, 0xa, P4 ;  /* 0x0000000a1c00780c */ /* 0x000fc40002781670 */
[----:B------:R-:W-:Y:S02]  /*60f0*/  FMNMX.FTZ R4, R167, R4, !PT ;  /* 0x00000004a7047209 */ /* 0x000fe40007810000 */
[----:B------:R-:W-:Y:S02]  /*6100*/  ISETP.GT.AND P2, PT, R32, 0x11, P1 ;  /* 0x000000112000780c */ /* 0x000fe40000f44270 */
        /* <DEDUP_REMOVED lines=17> */
[C---:B------:R-:W-:Y:S02]  /*6220*/  ISETP.GT.AND P4, PT, R32.reuse, 0x29, P1 ;  /* 0x000000292000780c */ /* 0x040fe40000f84270 */
[----:B------:R-:W-:Y:S02]  /*6230*/  FMNMX.FTZ R4, R61, R4, !PT ;  /* 0x000000043d047209 */ /* 0x000fe40007810000 */
[----:B------:R-:W-:Y:S02]  /*6240*/  FSEL R43, R43, -INF , !P2 ;  /* 0xff8000002b2b7808 */ /* 0x000fe40005000000 */
[----:B------:R-:W-:Y:S02]  /*6250*/  FMNMX.FTZ R4, R7, R4, !PT ;  /* 0x0000000407047209 */ /* 0x000fe40007810000 */
[----:B------:R-:W-:-:S02]  /*6260*/  ISETP.GT.AND P2, PT, R32, 0x30, P1 ;  /* 0x000000302000780c */ /* 0x000fc40000f44270 */
[----:B------:R-:W-:Y:S02]  /*6270*/  FMNMX.FTZ R4, R65, R4, !PT ;  /* 0x0000000441047209 */ /* 0x000fe40007810000 */
[C---:B------:R-:W-:Y:S02]  /*6280*/  ISETP.LT.OR P4, PT, R28.reuse, 0x2a, P4 ;  /* 0x0000002a1c00780c */ /* 0x040fe40002781670 */
[----:B------:R-:W-:Y:S02]  /*6290*/  FMNMX.FTZ R4, R25, R4, !PT ;  /* 0x0000000419047209 */ /* 0x000fe40007810000 */
[----:B------:R-:W-:Y:S02]  /*62a0*/  ISETP.LT.OR P2, PT, R28, 0x31, P2 ;  /* 0x000000311c00780c */ /* 0x000fe40001741670 */
[----:B------:R-:W-:Y:S02]  /*62b0*/  FMNMX.FTZ R4, R69, R4, !PT ;  /* 0x0000000445047209 */ /* 0x000fe40007810000 */
[----:B------:R-:W-:-:S02]  /*62c0*/  FSEL R47, R47, -INF , !P4 ;  /* 0xff8000002f2f7808 */ /* 0x000fc40006000000 */
[----:B------:R-:W-:Y:S02]  /*62d0*/  FMNMX.FTZ R4, R29, R4, !PT ;  /* 0x000000041d047209 */ /* 0x000fe40007810000 */
[----:B------:R-:W-:Y:S02]  /*62e0*/  FSEL R191, R50, -INF , !P2 ;  /* 0xff80000032bf7808 */ /* 0x000fe40005000000 */
[----:B------:R-:W-:Y:S02]  /*62f0*/  FMNMX.FTZ R4, R73, R4, !PT ;  /* 0x0000000449047209 */ /* 0x000fe40007810000 */
[C---:B------:R-:W-:Y:S02]  /*6300*/  ISETP.GT.AND P4, PT, R32.reuse, 0x39, P1 ;  /* 0x000000392000780c */ /* 0x040fe40000f84270 */
        /* <DEDUP_REMOVED lines=9> */
[----:B------:R-:W-:Y:S02]  /*63a0*/  ISETP.GT.AND P4, PT, R32, 0x49, P1 ;  /* 0x000000492000780c */ /* 0x000fe40000f84270 */
[----:B------:R-:W-:Y:S02]  /*63b0*/  FMNMX.FTZ R14, R85, R4, !PT ;  /* 0x00000004550e7209 */ /* 0x000fe40007810000 */
[----:B------:R-:W-:-:S03]  /*63c0*/  ISETP.LT.OR P4, PT, R28, 0x4a, P4 ;  /* 0x0000004a1c00780c */ /* 0x000fc60002781670 */
[----:B------:R-:W0:Y:S01]  /*63d0*/  SHFL.BFLY PT, R159, R14, 0x2, 0x1f ;  /* 0x0c401f000e9f7f89 */ /* 0x000e2200000e0000 */
[----:B------:R-:W-:Y:S02]  /*63e0*/  FSEL R63, R63, -INF , !P4 ;  /* 0xff8000003f3f7808 */ /* 0x000fe40006000000 */
[----:B------:R-:W-:-:S04]  /*63f0*/  ISETP.GT.AND P4, PT, R32, 0x59, P1 ;  /* 0x000000592000780c */ /* 0x000fc80000f84270 */
[----:B------:R-:W-:-:S04]  /*6400*/  ISETP.LT.OR P4, PT, R28, 0x5a, P4 ;  /* 0x0000005a1c00780c */ /* 0x000fc80002781670 */
[----:B------:R-:W-:Y:S02]  /*6410*/  FSEL R71, R71, -INF , !P4 ;  /* 0xff80000047477808 */ /* 0x000fe40006000000 */
[----:B------:R-:W-:-:S04]  /*6420*/  ISETP.GT.AND P4, PT, R32, 0x69, P1 ;  /* 0x000000692000780c */ /* 0x000fc80000f84270 */
[----:B------:R-:W-:-:S04]  /*6430*/  ISETP.LT.OR P4, PT, R28, 0x6a, P4 ;  /* 0x0000006a1c00780c */ /* 0x000fc80002781670 */
[----:B------:R-:W-:Y:S02]  /*6440*/  FSEL R79, R79, -INF , !P4 ;  /* 0xff8000004f4f7808 */ /* 0x000fe40006000000 */
[----:B0-----:R-:W-:-:S05]  /*6450*/  FMNMX.FTZ R159, R14, R159, !PT ;  /* 0x0000009f0e9f7209 */ /* 0x001fca0007810000 */
[----:B------:R-:W0:Y:S02]  /*6460*/  SHFL.BFLY PT, R4, R159, 0x1, 0x1f ;  /* 0x0c201f009f047f89 */ /* 0x000e2400000e0000 */
[----:B0-----:R-:W-:Y:S02]  /*6470*/  FMNMX.FTZ R4, R159, R4, !PT ;  /* 0x000000049f047209 */ /* 0x001fe40007810000 */
[----:B------:R-:W-:Y:S02]  /*6480*/  FSEL R159, R30, -INF , !P3 ;  /* 0xff8000001e9f7808 */ /* 0x000fe40005800000 */
[----:B------:R-:W-:Y:S01]  /*6490*/  FSETP.NEU.FTZ.AND P6, PT, R4, -INF , PT ;  /* 0xff8000000400780b */ /* 0x000fe20003fdd000 */
[----:B------:R-:W-:-:S01]  /*64a0*/  FFMA.FTZ R189, R2, R4, -8 ;  /* 0xc100000002bd7423 */ /* 0x000fc20000010004 */
[----:B------:R-:W-:-:S04]  /*64b0*/  ISETP.GT.AND P3, PT, R32, 0x18, P1 ;  /* 0x000000182000780c */ /* 0x000fc80000f64270 */
[----:B------:R-:W-:Y:S02]  /*64c0*/  FSEL R189, R189, RZ, P6 ;  /* 0x000000ffbdbd7208 */ /* 0x000fe40003000000 */
[----:B------:R-:W-:-:S03]  /*64d0*/  ISETP.LT.OR P3, PT, R28, 0x19, P3 ;  /* 0x000000191c00780c */ /* 0x000fc60001f61670 */
[--C-:B------:R-:W-:Y:S01]  /*64e0*/  FFMA.FTZ R14, R2, R163, -R189.reuse ;  /* 0x000000a3020e7223 */ /* 0x100fe200000108bd */
[----:B------:R-:W-:Y:S01]  /*64f0*/  FSEL R163, R34, -INF , !P5 ;  /* 0xff80000022a37808 */ /* 0x000fe20006800000 */
[--C-:B------:R-:W-:Y:S01]  /*6500*/  FFMA.FTZ R30, R2, R21, -R189.reuse ;  /* 0x00000015021e7223 */ /* 0x100fe200000108bd */
[----:B------:R-:W-:Y:S01]  /*6510*/  ISETP.GT.AND P5, PT, R32, 0x20, P1 ;  /* 0x000000202000780c */ /* 0x000fe20000fa4270 */
[--C-:B------:R-:W-:Y:S01]  /*6520*/  FFMA.FTZ R21, R2, R36, -R189.reuse ;  /* 0x0000002402157223 */ /* 0x100fe200000108bd */
[----:B------:R-:W-:Y:S01]  /*6530*/  FSEL R179, R38, -INF , !P3 ;  /* 0xff80000026b37808 */ /* 0x000fe20005800000 */
[--C-:B------:R-:W-:Y:S01]  /*6540*/  FFMA.FTZ R36, R2, R185, -R189.reuse ;  /* 0x000000b902247223 */ /* 0x100fe200000108bd */
[----:B------:R-:W-:Y:S01]  /*6550*/  ISETP.LT.OR P5, PT, R28, 0x21, P5 ;  /* 0x000000211c00780c */ /* 0x000fe20002fa1670 */
[--C-:B------:R-:W-:Y:S01]  /*6560*/  FFMA.FTZ R38, R2, R181, -R189.reuse ;  /* 0x000000b502267223 */ /* 0x100fe200000108bd */
[----:B------:R-:W-:Y:S01]  /*6570*/  ISETP.GT.AND P3, PT, R32, 0x28, P1 ;  /* 0x000000282000780c */ /* 0x000fe20000f64270 */
[--C-:B------:R-:W-:Y:S01]  /*6580*/  FFMA.FTZ R40, R2, R157, -R189.reuse ;  /* 0x0000009d02287223 */ /* 0x100fe200000108bd */
[----:B------:R-:W-:Y:S01]  /*6590*/  FSEL R183, R42, -INF , !P5 ;  /* 0xff8000002ab77808 */ /* 0x000fe20006800000 */
[--C-:B------:R-:W-:Y:S01]  /*65a0*/  FFMA.FTZ R42, R2, R153, -R189.reuse ;  /* 0x00000099022a7223 */ /* 0x100fe200000108bd */
[----:B------:R-:W-:Y:S01]  /*65b0*/  ISETP.GT.AND P5, PT, R32, RZ, P1 ;  /* 0x000000ff2000720c */ /* 0x000fe20000fa4270 */
[--C-:B------:R-:W-:Y:S01]  /*65c0*/  FFMA.FTZ R44, R2, R49, -R189.reuse ;  /* 0x00000031022c7223 */ /* 0x100fe200000108bd */
[----:B------:R-:W-:Y:S01]  /*65d0*/  ISETP.LT.OR P3, PT, R28, 0x29, P3 ;  /* 0x000000291c00780c */ /* 0x000fe20001f61670 */
[--C-:B------:R-:W-:Y:S01]  /*65e0*/  FFMA.FTZ R11, R2, R11, -R189.reuse ;  /* 0x0000000b020b7223 */ /* 0x100fe200000108bd */
[----:B------:R-:W-:Y:S01]  /*65f0*/  ISETP.LT.OR P5, PT, R28, 0x1, P5 ;  /* 0x000000011c00780c */ /* 0x000fe20002fa1670 */
[----:B------:R-:W-:Y:S01]  /*6600*/  MUFU.EX2 R14, R14 ;  /* 0x0000000e000e7308 */ /* 0x000fe20000000800 */
[----:B------:R-:W-:Y:S01]  /*6610*/  FSEL R187, R46, -INF , !P3 ;  /* 0xff8000002ebb7808 */ /* 0x000fe20005800000 */
[--C-:B------:R-:W-:Y:S01]  /*6620*/  FFMA.FTZ R13, R2, R13, -R189.reuse ;  /* 0x0000000d020d7223 */ /* 0x100fe200000108bd */
[----:B------:R-:W-:Y:S01]  /*6630*/  FSEL R195, R26, -INF , !P5 ;  /* 0xff8000001ac37808 */ /* 0x000fe20006800000 */
[--C-:B------:R-:W-:Y:S01]  /*6640*/  FFMA.FTZ R20, R2, R20, -R189.reuse ;  /* 0x0000001402147223 */ /* 0x100fe200000108bd */
[----:B------:R-:W-:Y:S01]  /*6650*/  ISETP.GT.AND P3, PT, R32, 0x31, P1 ;  /* 0x000000312000780c */ /* 0x000fe20000f64270 */
[--C-:B------:R-:W-:Y:S01]  /*6660*/  FFMA.FTZ R15, R2, R15, -R189.reuse ;  /* 0x0000000f020f7223 */ /* 0x100fe200000108bd */
[----:B------:R-:W-:Y:S01]  /*6670*/  FMNMX.FTZ R24, R195, R10, !PT ;  /* 0x0000000ac3187209 */ /* 0x000fe20007810000 */
[----:B------:R-:W-:Y:S01]  /*6680*/  MUFU.EX2 R11, R11 ;  /* 0x0000000b000b7308 */ /* 0x000fe20000000800 */
[----:B------:R-:W-:Y:S01]  /*6690*/  ISETP.GT.AND P5, PT, R32, 0x38, P1 ;  /* 0x000000382000780c */ /* 0x000fe20000fa4270 */
[C-C-:B------:R-:W-:Y:S01]  /*66a0*/  FFMA.FTZ R48, R2.reuse, R81, -R189.reuse ;  /* 0x0000005102307223 */ /* 0x140fe200000108bd */
[----:B------:R-:W-:Y:S01]  /*66b0*/  FMNMX.FTZ R26, R27, R24, !PT ;  /* 0x000000181b1a7209 */ /* 0x000fe20007810000 */
[--C-:B------:R-:W-:Y:S01]  /*66c0*/  FFMA.FTZ R85, R2, R85, -R189.reuse ;  /* 0x0000005502557223 */ /* 0x100fe200000108bd */
[----:B------:R-:W-:Y:S01]  /*66d0*/  ISETP.LT.OR P3, PT, R28, 0x32, P3 ;  /* 0x000000321c00780c */ /* 0x000fe20001f61670 */
[--C-:B------:R-:W-:Y:S01]  /*66e0*/  FFMA.FTZ R53, R2, R53, -R189.reuse ;  /* 0x0000003502357223 */ /* 0x100fe200000108bd */
[----:B------:R-:W-:Y:S01]  /*66f0*/  FMNMX.FTZ R26, R159, R26, !PT ;  /* 0x0000001a9f1a7209 */ /* 0x000fe20007810000 */
[----:B------:R0:W-:Y:S01]  /*6700*/  MUFU.EX2 R24, R30 ;  /* 0x0000001e00187308 */ /* 0x0001e20000000800 */
[----:B------:R-:W-:Y:S01]  /*6710*/  ISETP.LT.OR P5, PT, R28, 0x39, P5 ;  /* 0x000000391c00780c */ /* 0x000fe20002fa1670 */
[C-C-:B------:R-:W-:Y:S01]  /*6720*/  FFMA.FTZ R57, R2.reuse, R57, -R189.reuse ;  /* 0x0000003902397223 */ /* 0x140fe200000108bd */
[----:B------:R-:W-:Y:S01]  /*6730*/  FMNMX.FTZ R26, R31, R26, !PT ;  /* 0x0000001a1f1a7209 */ /* 0x000fe20007810000 */
[C-C-:B------:R-:W-:Y:S01]  /*6740*/  FFMA.FTZ R61, R2.reuse, R61, -R189.reuse ;  /* 0x0000003d023d7223 */ /* 0x140fe200000108bd */
[----:B------:R-:W-:Y:S01]  /*6750*/  FSEL R193, R51, -INF , !P3 ;  /* 0xff80000033c17808 */ /* 0x000fe20005800000 */
[--C-:B------:R-:W-:Y:S01]  /*6760*/  FFMA.FTZ R51, R2, R167, -R189.reuse ;  /* 0x000000a702337223 */ /* 0x100fe200000108bd */
[----:B------:R-:W-:Y:S01]  /*6770*/  FMNMX.FTZ R26, R163, R26, !PT ;  /* 0x0000001aa31a7209 */ /* 0x000fe20007810000 */
[----:B------:R-:W-:Y:S01]  /*6780*/  MUFU.EX2 R13, R13 ;  /* 0x0000000d000d7308 */ /* 0x000fe20000000800 */
[----:B------:R-:W-:Y:S01]  /*6790*/  FSEL R185, R54, -INF , !P5 ;  /* 0xff80000036b97808 */ /* 0x000fe20006800000 */
[C-C-:B------:R-:W-:Y:S01]  /*67a0*/  FFMA.FTZ R65, R2.reuse, R65, -R189.reuse ;  /* 0x0000004102417223 */ /* 0x140fe200000108bd */
[----:B0-----:R-:W-:Y:S01]  /*67b0*/  FMNMX.FTZ R30, R35, R26, !PT ;  /* 0x0000001a231e7209 */ /* 0x001fe20007810000 */
        /* <DEDUP_REMOVED lines=9> */
[----:B------:R-:W-:Y:S01]  /*6850*/  FSEL R181, R58, -INF , !P2 ;  /* 0xff8000003ab57808 */ /* 0x000fe20005000000 */
[----:B------:R-:W-:Y:S01]  /*6860*/  FFMA.FTZ R41, R2, R41, -R189 ;  /* 0x0000002902297223 */ /* 0x000fe200000108bd */
[----:B------:R-:W-:Y:S01]  /*6870*/  FMNMX.FTZ R34, R183, R34, !PT ;  /* 0x00000022b7227209 */ /* 0x000fe20007810000 */
[----:B------:R0:W-:Y:S01]  /*6880*/  MUFU.EX2 R30, R38 ;  /* 0x00000026001e7308 */ /* 0x0001e20000000800 */
[----:B------:R-:W-:-:S02]  /*6890*/  ISETP.LT.OR P3, PT, R28, 0x42, P3 ;  /* 0x000000421c00780c */ /* 0x000fc40001f61670 */
[----:B------:R-:W-:Y:S02]  /*68a0*/  FMNMX.FTZ R34, R43, R34, !PT ;  /* 0x000000222b227209 */ /* 0x000fe40007810000 */
[----:B------:R-:W-:Y:S02]  /*68b0*/  ISETP.LT.OR P5, PT, R28, 0x49, P5 ;  /* 0x000000491c00780c */ /* 0x000fe40002fa1670 */
[----:B------:R-:W-:Y:S01]  /*68c0*/  FMNMX.FTZ R34, R187, R34, !PT ;  /* 0x00000022bb227209 */ /* 0x000fe20007810000 */
[----:B------:R-:W-:Y:S01]  /*68d0*/  MUFU.EX2 R20, R20 ;  /* 0x0000001400147308 */ /* 0x000fe20000000800 */
[----:B0-----:R-:W-:-:S01]  /*68e0*/  FFMA.FTZ R38, R2, R165, -R189 ;  /* 0x000000a502267223 */ /* 0x001fc200000108bd */
[----:B------:R-:W-:Y:S01]  /*68f0*/  FSEL R167, R59, -INF , !P3 ;  /* 0xff8000003ba77808 */ /* 0x000fe20005800000 */
[----:B------:R-:W-:-:S01]  /*6900*/  FFMA.FTZ R59, R2, R161, -R189 ;  /* 0x000000a1023b7223 */ /* 0x000fc200000108bd */
[----:B------:R-:W-:Y:S02]  /*6910*/  FMNMX.FTZ R36, R47, R34, !PT ;  /* 0x000000222f247209 */ /* 0x000fe40007810000 */
[----:B------:R-:W-:-:S02]  /*6920*/  ISETP.GT.AND P2, PT, R32, 0x50, P1 ;  /* 0x000000502000780c */ /* 0x000fc40000f44270 */
[----:B------:R-:W-:Y:S01]  /*6930*/  FMNMX.FTZ R36, R191, R36, !PT ;  /* 0x00000024bf247209 */ /* 0x000fe20007810000 */
[----:B------:R0:W-:Y:S01]  /*6940*/  MUFU.EX2 R34, R38 ;  /* 0x0000002600227308 */ /* 0x0001e20000000800 */
[----:B------:R-:W-:Y:S02]  /*6950*/  FSEL R165, R62, -INF , !P5 ;  /* 0xff8000003ea57808 */ /* 0x000fe40006800000 */
[----:B------:R-:W-:Y:S02]  /*6960*/  FMNMX.FTZ R36, R193, R36, !PT ;  /* 0x00000024c1247209 */ /* 0x000fe40007810000 */
[----:B------:R-:W-:Y:S02]  /*6970*/  ISETP.GT.AND P3, PT, R32, 0x51, P1 ;  /* 0x000000512000780c */ /* 0x000fe40000f64270 */
[----:B------:R-:W-:Y:S01]  /*6980*/  FMNMX.FTZ R36, R185, R36, !PT ;  /* 0x00000024b9247209 */ /* 0x000fe20007810000 */
[----:B------:R-:W-:Y:S01]  /*6990*/  MUFU.EX2 R15, R15 ;  /* 0x0000000f000f7308 */ /* 0x000fe20000000800 */
[----:B------:R-:W-:-:S02]  /*69a0*/  ISETP.LT.OR P2, PT, R28, 0x51, P2 ;  /* 0x000000511c00780c */ /* 0x000fc40001741670 */
[----:B0-----:R-:W-:Y:S02]  /*69b0*/  FMNMX.FTZ R38, R55, R36, !PT ;  /* 0x0000002437267209 */ /* 0x001fe40007810000 */
[----:B------:R-:W-:Y:S02]  /*69c0*/  ISETP.GT.AND P5, PT, R32, 0x58, P1 ;  /* 0x000000582000780c */ /* 0x000fe40000fa4270 */
[----:B------:R-:W-:Y:S01]  /*69d0*/  FMNMX.FTZ R38, R181, R38, !PT ;  /* 0x00000026b5267209 */ /* 0x000fe20007810000 */
[----:B------:R0:W-:Y:S01]  /*69e0*/  MUFU.EX2 R36, R40 ;  /* 0x0000002800247308 */ /* 0x0001e20000000800 */
[----:B------:R-:W-:Y:S02]  /*69f0*/  FSEL R161, R66, -INF , !P2 ;  /* 0xff80000042a17808 */ /* 0x000fe40005000000 */
[----:B------:R-:W-:Y:S02]  /*6a00*/  FMNMX.FTZ R38, R167, R38, !PT ;  /* 0x00000026a7267209 */ /* 0x000fe40007810000 */
[----:B------:R-:W-:-:S02]  /*6a10*/  ISETP.LT.OR P3, PT, R28, 0x52, P3 ;  /* 0x000000521c00780c */ /* 0x000fc40001f61670 */
[----:B------:R-:W-:Y:S01]  /*6a20*/  FMNMX.FTZ R38, R165, R38, !PT ;  /* 0x00000026a5267209 */ /* 0x000fe20007810000 */
[----:B------:R-:W-:Y:S01]  /*6a30*/  MUFU.EX2 R21, R21 ;  /* 0x0000001500157308 */ /* 0x000fe20000000800 */
[----:B------:R-:W-:Y:S02]  /*6a40*/  ISETP.LT.OR P5, PT, R28, 0x59, P5 ;  /* 0x000000591c00780c */ /* 0x000fe40002fa1670 */
[----:B0-----:R-:W-:Y:S02]  /*6a50*/  FMNMX.FTZ R40, R63, R38, !PT ;  /* 0x000000263f287209 */ /* 0x001fe40007810000 */
[----:B------:R-:W-:Y:S01]  /*6a60*/  FSEL R157, R67, -INF , !P3 ;  /* 0xff800000439d7808 */ /* 0x000fe20005800000 */
[----:B------:R-:W-:Y:S01]  /*6a70*/  FFMA.FTZ R67, R2, R155, -R189 ;  /* 0x0000009b02437223 */ /* 0x000fe200000108bd */
[----:B------:R-:W-:Y:S01]  /*6a80*/  FMNMX.FTZ R40, R161, R40, !PT ;  /* 0x00000028a1287209 */ /* 0x000fe20007810000 */
[----:B------:R0:W-:Y:S01]  /*6a90*/  MUFU.EX2 R38, R42 ;  /* 0x0000002a00267308 */ /* 0x0001e20000000800 */
[----:B------:R-:W-:-:S02]  /*6aa0*/  ISETP.GT.AND P2, PT, R32, 0x60, P1 ;  /* 0x000000602000780c */ /* 0x000fc40000f44270 */
[----:B------:R-:W-:Y:S02]  /*6ab0*/  FSEL R155, R70, -INF , !P5 ;  /* 0xff800000469b7808 */ /* 0x000fe40006800000 */
[----:B------:R-:W-:Y:S02]  /*6ac0*/  FMNMX.FTZ R40, R157, R40, !PT ;  /* 0x000000289d287209 */ /* 0x000fe40007810000 */
[----:B------:R-:W-:Y:S01]  /*6ad0*/  ISETP.GT.AND P3, PT, R32, 0x61, P1 ;  /* 0x000000612000780c */ /* 0x000fe20000f64270 */
[----:B------:R-:W-:Y:S01]  /*6ae0*/  MUFU.EX2 R51, R51 ;  /* 0x0000003300337308 */ /* 0x000fe20000000800 */
[----:B------:R-:W-:Y:S02]  /*6af0*/  ISETP.LT.OR P2, PT, R28, 0x61, P2 ;  /* 0x000000611c00780c */ /* 0x000fe40001741670 */
[----:B------:R-:W-:Y:S02]  /*6b00*/  FMNMX.FTZ R40, R155, R40, !PT ;  /* 0x000000289b287209 */ /* 0x000fe40007810000 */
[----:B------:R-:W-:-:S02]  /*6b10*/  ISETP.GT.AND P5, PT, R32, 0x68, P1 ;  /* 0x000000682000780c */ /* 0x000fc40000fa4270 */
[----:B------:R-:W-:Y:S01]  /*6b20*/  FSEL R153, R74, -INF , !P2 ;  /* 0xff8000004a997808 */ /* 0x000fe20005000000 */
[----:B------:R-:W-:Y:S01]  /*6b30*/  MUFU.EX2 R59, R59 ;  /* 0x0000003b003b7308 */ /* 0x000fe20000000800 */
[C---:B------:R-:W-:Y:S02]  /*6b40*/  ISETP.LT.OR P3, PT, R28.reuse, 0x62, P3 ;  /* 0x000000621c00780c */ /* 0x040fe40001f61670 */
[----:B0-----:R-:W-:Y:S02]  /*6b50*/  FMNMX.FTZ R42, R71, R40, !PT ;  /* 0x00000028472a7209 */ /* 0x001fe40007810000 */
[----:B------:R-:W-:Y:S02]  /*6b60*/  ISETP.LT.OR P5, PT, R28, 0x69, P5 ;  /* 0x000000691c00780c */ /* 0x000fe40002fa1670 */
[----:B------:R-:W-:Y:S01]  /*6b70*/  FSEL R75, R75, -INF , !P3 ;  /* 0xff8000004b4b7808 */ /* 0x000fe20005800000 */
[----:B------:R0:W-:Y:S01]  /*6b80*/  MUFU.EX2 R40, R44 ;  /* 0x0000002c00287308 */ /* 0x0001e20000000800 */
[----:B------:R-:W-:-:S02]  /*6b90*/  FMNMX.FTZ R42, R153, R42, !PT ;  /* 0x0000002a992a7209 */ /* 0x000fc40007810000 */
[----:B------:R-:W-:Y:S02]  /*6ba0*/  ISETP.GT.AND P2, PT, R32, 0x70, P1 ;  /* 0x000000702000780c */ /* 0x000fe40000f44270 */
[----:B------:R-:W-:Y:S02]  /*6bb0*/  FSEL R49, R78, -INF , !P5 ;  /* 0xff8000004e317808 */ /* 0x000fe40006800000 */
[----:B------:R-:W-:Y:S01]  /*6bc0*/  FMNMX.FTZ R42, R75, R42, !PT ;  /* 0x0000002a4b2a7209 */ /* 0x000fe20007810000 */
[----:B------:R-:W-:Y:S01]  /*6bd0*/  MUFU.EX2 R67, R67 ;  /* 0x0000004300437308 */ /* 0x000fe20000000800 */
[----:B------:R-:W-:Y:S01]  /*6be0*/  ISETP.GT.AND P3, PT, R32, 0x71, P1 ;  /* 0x000000712000780c */ /* 0x000fe20000f64270 */
[----:B0-----:R-:W-:Y:S01]  /*6bf0*/  FFMA.FTZ R44, R2, R73, -R189 ;  /* 0x00000049022c7223 */ /* 0x001fe200000108bd */
[----:B------:R-:W-:Y:S02]  /*6c00*/  ISETP.LT.OR P2, PT, R28, 0x71, P2 ;  /* 0x000000711c00780c */ /* 0x000fe40001741670 */
[----:B------:R-:W-:-:S02]  /*6c10*/  FMNMX.FTZ R42, R49, R42, !PT ;  /* 0x0000002a312a7209 */ /* 0x000fc40007810000 */
[----:B------:R-:W-:Y:S01]  /*6c20*/  ISETP.GT.AND P5, PT, R32, 0x78, P1 ;  /* 0x000000782000780c */ /* 0x000fe20000fa4270 */
[----:B------:R-:W-:Y:S01]  /*6c30*/  MUFU.EX2 R53, R53 ;  /* 0x0000003500357308 */ /* 0x000fe20000000800 */
[----:B------:R-:W-:Y:S02]  /*6c40*/  ISETP.LT.OR P3, PT, R28, 0x72, P3 ;  /* 0x000000721c00780c */ /* 0x000fe40001f61670 */
[----:B------:R-:W-:Y:S02]  /*6c50*/  FSEL R197, R82, -INF , !P2 ;  /* 0xff80000052c57808 */ /* 0x000fe40005000000 */
[----:B------:R-:W-:Y:S02]  /*6c60*/  FMNMX.FTZ R42, R79, R42, !PT ;  /* 0x0000002a4f2a7209 */ /* 0x000fe40007810000 */
[----:B------:R-:W-:Y:S01]  /*6c70*/  ISETP.GT.AND P1, PT, R32, 0x79, P1 ;  /* 0x000000792000780c */ /* 0x000fe20000f24270 */
[----:B------:R-:W-:-:S01]  /*6c80*/  FFMA.FTZ R32, R2, R45, -R189 ;  /* 0x0000002d02207223 */ /* 0x000fc200000108bd */
[----:B------:R-:W-:Y:S01]  /*6c90*/  ISETP.LT.OR P5, PT, R28, 0x79, P5 ;  /* 0x000000791c00780c */ /* 0x000fe20002fa1670 */
[----:B------:R-:W-:Y:S01]  /*6ca0*/  MUFU.EX2 R57, R57 ;  /* 0x0000003900397308 */ /* 0x000fe20000000800 */
[----:B------:R-:W-:-:S02]  /*6cb0*/  FSEL R83, R83, -INF , !P3 ;  /* 0xff80000053537808 */ /* 0x000fc40005800000 */
[----:B------:R-:W-:Y:S02]  /*6cc0*/  FMNMX.FTZ R42, R197, R42, !PT ;  /* 0x0000002ac52a7209 */ /* 0x000fe40007810000 */
[----:B------:R-:W-:Y:S01]  /*6cd0*/  ISETP.LT.OR P1, PT, R28, 0x7a, P1 ;  /* 0x0000007a1c00780c */ /* 0x000fe20000f21670 */
[----:B------:R-:W-:Y:S01]  /*6ce0*/  FFMA.FTZ R28, R2, R7, -R189 ;  /* 0x00000007021c7223 */ /* 0x000fe200000108bd */
[----:B------:R-:W-:Y:S01]  /*6cf0*/  FSEL R45, R86, -INF , !P5 ;  /* 0xff800000562d7808 */ /* 0x000fe20006800000 */
[----:B------:R-:W-:Y:S01]  /*6d00*/  MUFU.EX2 R32, R32 ;  /* 0x0000002000207308 */ /* 0x000fe20000000800 */
[----:B------:R-:W-:Y:S02]  /*6d10*/  FMNMX.FTZ R42, R83, R42, !PT ;  /* 0x0000002a532a7209 */ /* 0x000fe40007810000 */
[----:B------:R-:W-:Y:S02]  /*6d20*/  FSEL R87, R87, -INF , !P1 ;  /* 0xff80000057577808 */ /* 0x000fe40004800000 */
[----:B------:R-:W-:-:S03]  /*6d30*/  FMNMX.FTZ R42, R45, R42, !PT ;  /* 0x0000002a2d2a7209 */ /* 0x000fc60007810000 */
[----:B------:R-:W-:Y:S01]  /*6d40*/  MUFU.EX2 R61, R61 ;  /* 0x0000003d003d7308 */ /* 0x000fe20000000800 */
[----:B------:R-:W-:Y:S01]  /*6d50*/  FMNMX.FTZ R7, R87, R42, !PT ;  /* 0x0000002a57077209 */ /* 0x000fe20007810000 */
[----:B------:R-:W-:Y:S01]  /*6d60*/  FFMA.FTZ R42, R2, R69, -R189 ;  /* 0x00000045022a7223 */ /* 0x000fe200000108bd */
[----:B------:R-:W-:-:S03]  /*6d70*/  FSEL R69, R4, RZ, P6 ;  /* 0x000000ff04457208 */ /* 0x000fc60003000000 */
[----:B------:R-:W0:Y:S02]  /*6d80*/  SHFL.BFLY PT, R46, R7, 0x2, 0x1f ;  /* 0x0c401f00072e7f89 */ /* 0x000e2400000e0000 */
[----:B------:R-:W-:-:S01]  /*6d90*/  FADD.FTZ R69, -R69, R8 ;  /* 0x0000000845457221 */ /* 0x000fc20000010100 */
[----:B------:R-:W-:Y:S03]  /*6da0*/  MUFU.EX2 R28, R28 ;  /* 0x0000001c001c7308 */ /* 0x000fe60000000800 */
[----:B------:R-:W-:-:S05]  /*6db0*/  FMUL.FTZ R69, R2, R69 ;  /* 0x0000004502457220 */ /* 0x000fca0000410000 */
[----:B------:R-:W-:Y:S08]  /*6dc0*/  MUFU.EX2 R8, R85 ;  /* 0x0000005500087308 */ /* 0x000ff00000000800 */
[----:B------:R-:W1:Y:S01]  /*6dd0*/  MUFU.EX2 R69, R69 ;  /* 0x0000004500457308 */ /* 0x000e620000000800 */
[----:B0-----:R-:W-:Y:S01]  /*6de0*/  FMNMX.FTZ R50, R7, R46, !PT ;  /* 0x0000002e07327209 */ /* 0x001fe20007810000 */
[----:B------:R-:W-:-:S06]  /*6df0*/  FFMA.FTZ R46, R2, R77, -R189 ;  /* 0x0000004d022e7223 */ /* 0x000fcc00000108bd */
[----:B------:R-:W-:Y:S01]  /*6e00*/  MUFU.EX2 R65, R65 ;  /* 0x0000004100417308 */ /* 0x000fe20000000800 */
[----:B------:R-:W0:Y:S07]  /*6e10*/  SHFL.BFLY PT, R7, R50, 0x1, 0x1f ;  /* 0x0c201f0032077f89 */ /* 0x000e2e00000e0000 */
[----:B------:R-:W-:Y:S01]  /*6e20*/  MUFU.EX2 R25, R25 ;  /* 0x0000001900197308 */ /* 0x000fe20000000800 */
[----:B-1----:R-:W-:-:S04]  /*6e30*/  FFMA.FTZ R72, R69, R3, R14 ;  /* 0x0000000345487223 */ /* 0x002fc8000001000e */
[----:B------:R-:W-:-:S03]  /*6e40*/  FADD.FTZ R72, R11, R72 ;  /* 0x000000480b487221 */ /* 0x000fc60000010000 */
[----:B------:R-:W-:Y:S08]  /*6e50*/  MUFU.EX2 R42, R42 ;  /* 0x0000002a002a7308 */ /* 0x000ff00000000800 */
[----:B------:R-:W-:Y:S01]  /*6e60*/  MUFU.EX2 R29, R29 ;  /* 0x0000001d001d7308 */ /* 0x000fe20000000800 */
[----:B0-----:R-:W-:-:S04]  /*6e70*/  FMNMX.FTZ R7, R50, R7, !PT ;  /* 0x0000000732077209 */ /* 0x001fc80007810000 */
[----:B------:R-:W-:Y:S01]  /*6e80*/  FSETP.NEU.FTZ.AND P1, PT, R7, -INF , PT ;  /* 0xff8000000700780b */ /* 0x000fe20003f3d000 */
[----:B------:R-:W-:-:S02]  /*6e90*/  FFMA.FTZ R50, R2, R7, -8 ;  /* 0xc100000002327423 */ /* 0x000fc40000010007 */
[----:B------:R-:W-:Y:S01]  /*6ea0*/  MUFU.EX2 R44, R44 ;  /* 0x0000002c002c7308 */ /* 0x000fe20000000800 */
[----:B------:R-:W-:Y:S02]  /*6eb0*/  FSEL R77, R7, RZ, P1 ;  /* 0x000000ff074d7208 */ /* 0x000fe40000800000 */
[----:B------:R-:W-:-:S03]  /*6ec0*/  FSEL R50, R50, RZ, P1 ;  /* 0x000000ff32327208 */ /* 0x000fc60000800000 */
[----:B------:R-:W-:Y:S02]  /*6ed0*/  FADD.FTZ R77, -R77, R10 ;  /* 0x0000000a4d4d7221 */ /* 0x000fe40000010100 */
[----:B------:R-:W-:Y:S01]  /*6ee0*/  MUFU.EX2 R33, R33 ;  /* 0x0000002100217308 */ /* 0x000fe20000000800 */
[----:B------:R-:W-:-:S01]  /*6ef0*/  FFMA.FTZ R73, R2, R195, -R50 ;  /* 0x000000c302497223 */ /* 0x000fc20000010832 */
[C-C-:B------:R-:W-:Y:S01]  /*6f00*/  FFMA.FTZ R52, R2.reuse, R27, -R50.reuse ;  /* 0x0000001b02347223 */ /* 0x140fe20000010832 */
[C---:B------:R-:W-:Y:S01]  /*6f10*/  FMUL.FTZ R66, R2.reuse, R77 ;  /* 0x0000004d02427220 */ /* 0x040fe20000410000 */
        /* <DEDUP_REMOVED lines=12> */
[----:B------:R-:W0:Y:S01]  /*6fe0*/  MUFU.EX2 R66, R66 ;  /* 0x0000004200427308 */ /* 0x000e220000000800 */
        /* <DEDUP_REMOVED lines=13> */
[----:B------:R-:W-:-:S02]  /*70c0*/  FFMA.FTZ R45, R2, R45, -R50 ;  /* 0x0000002d022d7223 */ /* 0x000fc40000010832 */
[----:B------:R-:W2:Y:S01]  /*70d0*/  MUFU.EX2 R27, R27 ;  /* 0x0000001b001b7308 */ /* 0x000ea20000000800 */
[----:B0-----:R-:W-:-:S07]  /*70e0*/  FFMA.FTZ R3, R66, R0, R73 ;  /* 0x0000000042037223 */ /* 0x001fce0000010049 */
[----:B------:R-:W0:Y:S01]  /*70f0*/  MUFU.EX2 R54, R54 ;  /* 0x0000003600367308 */ /* 0x000e220000000800 */
[----:B-1----:R-:W-:-:S01]  /*7100*/  FADD.FTZ R0, R52, R3 ;  /* 0x0000000334007221 */ /* 0x002fc20000010000 */
[----:B------:R-:W-:Y:S01]  /*7110*/  FADD.FTZ R3, R13, R72 ;  /* 0x000000480d037221 */ /* 0x000fe20000010000 */
[----:B------:R-:W-:-:S05]  /*7120*/  FFMA.FTZ R72, R2, R161, -R50 ;  /* 0x000000a102487223 */ /* 0x000fca0000010832 */
[----:B------:R-:W1:Y:S01]  /*7130*/  MUFU.EX2 R31, R31 ;  /* 0x0000001f001f7308 */ /* 0x000e620000000800 */
[----:B--2---:R-:W-:-:S01]  /*7140*/  FADD.FTZ R81, R27, R0 ;  /* 0x000000001b517221 */ /* 0x004fc20000010000 */
[----:B------:R-:W-:-:S04]  /*7150*/  FADD.FTZ R0, R20, R3 ;  /* 0x0000000314007221 */ /* 0x000fc80000010000 */
[----:B------:R-:W-:Y:S02]  /*7160*/  FADD.FTZ R3, R15, R0 ;  /* 0x000000000f037221 */ /* 0x000fe40000010000 */
[----:B------:R-:W2:Y:S01]  /*7170*/  MUFU.EX2 R56, R56 ;  /* 0x0000003800387308 */ /* 0x000ea20000000800 */
[----:B0-----:R-:W-:-:S01]  /*7180*/  FADD.FTZ R74, R54, R81 ;  /* 0x00000051364a7221 */ /* 0x001fc20000010000 */
[----:B------:R-:W-:-:S04]  /*7190*/  FADD.FTZ R0, R24, R3 ;  /* 0x0000000318007221 */ /* 0x000fc80000010000 */
[----:B------:R-:W-:Y:S02]  /*71a0*/  FADD.FTZ R3, R21, R0 ;  /* 0x0000000015037221 */ /* 0x000fe40000010000 */
[----:B------:R-:W0:Y:S01]  /*71b0*/  MUFU.EX2 R35, R35 ;  /* 0x0000002300237308 */ /* 0x000e220000000800 */
[----:B-1----:R-:W-:-:S01]  /*71c0*/  FADD.FTZ R81, R31, R74 ;  /* 0x0000004a1f517221 */ /* 0x002fc20000010000 */
[----:B------:R-:W-:-:S06]  /*71d0*/  FADD.FTZ R3, R26, R3 ;  /* 0x000000031a037221 */ /* 0x000fcc0000010000 */
[----:B------:R-:W1:Y:S01]  /*71e0*/  MUFU.EX2 R58, R58 ;  /* 0x0000003a003a7308 */ /* 0x000e620000000800 */
[----:B--2---:R-:W-:-:S01]  /*71f0*/  FADD.FTZ R74, R56, R81 ;  /* 0x00000051384a7221 */ /* 0x004fc20000010000 */
[----:B------:R-:W-:-:S06]  /*7200*/  FFMA.FTZ R81, R2, R157, -R50 ;  /* 0x0000009d02517223 */ /* 0x000fcc0000010832 */
[----:B------:R-:W2:Y:S01]  /*7210*/  MUFU.EX2 R39, R39 ;  /* 0x0000002700277308 */ /* 0x000ea20000000800 */
[----:B0-----:R-:W-:-:S01]  /*7220*/  FADD.FTZ R85, R35, R74 ;  /* 0x0000004a23557221 */ /* 0x001fc20000010000 */
[----:B------:R-:W-:-:S06]  /*7230*/  FADD.FTZ R74, R30, R3 ;  /* 0x000000031e4a7221 */ /* 0x000fcc0000010000 */
[----:B------:R-:W0:Y:S01]  /*7240*/  MUFU.EX2 R60, R60 ;  /* 0x0000003c003c7308 */ /* 0x000e220000000800 */
[----:B-1----:R-:W-:-:S01]  /*7250*/  FADD.FTZ R0, R58, R85 ;  /* 0x000000553a007221 */ /* 0x002fc20000010000 */
[----:B------:R-:W-:-:S04]  /*7260*/  FADD.FTZ R85, R51, R74 ;  /* 0x0000004a33557221 */ /* 0x000fc80000010000 */
[----:B------:R-:W-:Y:S02]  /*7270*/  FADD.FTZ R78, R34, R85 ;  /* 0x00000055224e7221 */ /* 0x000fe40000010000 */
[----:B------:R-:W1:Y:S01]  /*7280*/  MUFU.EX2 R43, R43 ;  /* 0x0000002b002b7308 */ /* 0x000e620000000800 */
[----:B--2---:R-:W-:-:S01]  /*7290*/  FADD.FTZ R3, R39, R0 ;  /* 0x0000000027037221 */ /* 0x004fc20000010000 */
[----:B------:R-:W-:Y:S01]  /*72a0*/  FADD.FTZ R85, R59, R78 ;  /* 0x0000004e3b557221 */ /* 0x000fe20000010000 */
[----:B------:R-:W-:-:S01]  /*72b0*/  FFMA.FTZ R0, R2, R71, -R50 ;  /* 0x0000004702007223 */ /* 0x000fc20000010832 */
[----:B------:R-:W-:Y:S02]  /*72c0*/  FFMA.FTZ R71, R2, R153, -R50 ;  /* 0x0000009902477223 */ /* 0x000fe40000010832 */
[----:B------:R-:W-:-:S02]  /*72d0*/  FADD.FTZ R78, R36, R85 ;  /* 0x00000055244e7221 */ /* 0x000fc40000010000 */
[----:B------:R-:W2:Y:S01]  /*72e0*/  MUFU.EX2 R62, R62 ;  /* 0x0000003e003e7308 */ /* 0x000ea20000000800 */
[----:B0-----:R-:W-:-:S01]  /*72f0*/  FADD.FTZ R74, R60, R3 ;  /* 0x000000033c4a7221 */ /* 0x001fc20000010000 */
[----:B------:R-:W-:-:S04]  /*7300*/  FADD.FTZ R85, R67, R78 ;  /* 0x0000004e43557221 */ /* 0x000fc80000010000 */
[----:B------:R-:W-:Y:S02]  /*7310*/  FADD.FTZ R78, R38, R85 ;  /* 0x00000055264e7221 */ /* 0x000fe40000010000 */
[----:B------:R-:W0:Y:S01]  /*7320*/  MUFU.EX2 R47, R47 ;  /* 0x0000002f002f7308 */ /* 0x000e220000000800 */
[----:B-1----:R-:W-:-:S07]  /*7330*/  FADD.FTZ R3, R43, R74 ;  /* 0x0000004a2b037221 */ /* 0x002fce0000010000 */
[----:B------:R-:W1:Y:S01]  /*7340*/  MUFU.EX2 R64, R64 ;  /* 0x0000004000407308 */ /* 0x000e620000000800 */
[----:B--2---:R-:W-:-:S07]  /*7350*/  FADD.FTZ R74, R62, R3 ;  /* 0x000000033e4a7221 */ /* 0x004fce0000010000 */
[----:B------:R-:W2:Y:S01]  /*7360*/  MUFU.EX2 R10, R185 ;  /* 0x000000b9000a7308 */ /* 0x000ea20000000800 */
[----:B0-----:R-:W-:-:S01]  /*7370*/  FADD.FTZ R3, R47, R74 ;  /* 0x0000004a2f037221 */ /* 0x001fc20000010000 */
[C-C-:B------:R-:W-:Y:S01]  /*7380*/  FFMA.FTZ R74, R2.reuse, R75, -R50.reuse ;  /* 0x0000004b024a7223 */ /* 0x140fe20000010832 */
[----:B------:R-:W-:-:S05]  /*7390*/  FFMA.FTZ R50, R2, R87, -R50 ;  /* 0x0000005702327223 */ /* 0x000fca0000010832 */
[----:B------:R-:W0:Y:S01]  /*73a0*/  MUFU.EX2 R55, R55 ;  /* 0x0000003700377308 */ /* 0x000e220000000800 */
[----:B-1----:R-:W-:-:S07]  /*73b0*/  FADD.FTZ R3, R64, R3 ;  /* 0x0000000340037221 */ /* 0x002fce0000010000 */
[----:B------:R-:W1:Y:S08]  /*73c0*/  MUFU.EX2 R68, R68 ;  /* 0x0000004400447308 */ /* 0x000e700000000800 */
[----:B------:R-:W3:Y:S08]  /*73d0*/  MUFU.EX2 R77, R77 ;  /* 0x0000004d004d7308 */ /* 0x000ef00000000800 */
[----:B------:R-:W4:Y:S08]  /*73e0*/  MUFU.EX2 R70, R70 ;  /* 0x0000004600467308 */ /* 0x000f300000000800 */
[----:B------:R2:W-:Y:S08]  /*73f0*/  MUFU.EX2 R80, R0 ;  /* 0x0000000000507308 */ /* 0x0005f00000000800 */
[----:B------:R-:W5:Y:S01]  /*7400*/  MUFU.EX2 R63, R63 ;  /* 0x0000003f003f7308 */ /* 0x000f620000000800 */
[----:B--2---:R-:W-:-:S01]  /*7410*/  FADD.FTZ R0, R10, R3 ;  /* 0x000000030a007221 */ /* 0x004fc20000010000 */
[----:B------:R-:W-:-:S03]  /*7420*/  FADD.FTZ R3, R53, R78 ;  /* 0x0000004e35037221 */ /* 0x000fc60000010000 */
[----:B0-----:R-:W-:Y:S01]  /*7430*/  FADD.FTZ R75, R55, R0 ;  /* 0x00000000374b7221 */ /* 0x001fe20000010000 */
[----:B------:R-:W-:-:S02]  /*7440*/  FADD.FTZ R0, R40, R3 ;  /* 0x0000000328007221 */ /* 0x000fc40000010000 */
[----:B------:R-:W0:Y:S01]  /*7450*/  MUFU.EX2 R72, R72 ;  /* 0x0000004800487308 */ /* 0x000e220000000800 */
[----:B-1----:R-:W-:-:S01]  /*7460*/  FADD.FTZ R78, R68, R75 ;  /* 0x0000004b444e7221 */ /* 0x002fc20000010000 */
[----:B------:R-:W-:-:S03]  /*7470*/  FADD.FTZ R3, R57, R0 ;  /* 0x0000000039037221 */ /* 0x000fc60000010000 */
[----:B---3--:R-:W-:Y:S01]  /*7480*/  FADD.FTZ R75, R77, R78 ;  /* 0x0000004e4d4b7221 */ /* 0x008fe20000010000 */
[----:B------:R-:W-:-:S02]  /*7490*/  FADD.FTZ R0, R32, R3 ;  /* 0x0000000320007221 */ /* 0x000fc40000010000 */
[----:B------:R-:W1:Y:S01]  /*74a0*/  MUFU.EX2 R81, R81 ;  /* 0x0000005100517308 */ /* 0x000e620000000800 */
[----:B----4-:R-:W-:-:S01]  /*74b0*/  FADD.FTZ R78, R70, R75 ;  /* 0x0000004b464e7221 */ /* 0x010fc20000010000 */
[----:B------:R-:W-:-:S03]  /*74c0*/  FADD.FTZ R3, R61, R0 ;  /* 0x000000003d037221 */ /* 0x000fc60000010000 */
[----:B-----5:R-:W-:Y:S01]  /*74d0*/  FADD.FTZ R75, R63, R78 ;  /* 0x0000004e3f4b7221 */ /* 0x020fe20000010000 */
[----:B------:R-:W-:-:S02]  /*74e0*/  FADD.FTZ R0, R28, R3 ;  /* 0x000000031c007221 */ /* 0x000fc40000010000 */
[----:B------:R-:W2:Y:S01]  /*74f0*/  MUFU.EX2 R76, R76 ;  /* 0x0000004c004c7308 */ /* 0x000ea20000000800 */
[----:B0-----:R-:W-:-:S01]  /*7500*/  FADD.FTZ R78, R72, R75 ;  /* 0x0000004b484e7221 */ /* 0x001fc20000010000 */
[----:B------:R-:W-:-:S06]  /*7510*/  FADD.FTZ R0, R65, R0 ;  /* 0x0000000041007221 */ /* 0x000fcc0000010000 */
[----:B------:R-:W0:Y:S01]  /*7520*/  MUFU.EX2 R71, R71 ;  /* 0x0000004700477308 */ /* 0x000e220000000800 */
[----:B-1----:R-:W-:-:S07]  /*7530*/  FADD.FTZ R3, R81, R78 ;  /* 0x0000004e51037221 */ /* 0x002fce0000010000 */
[----:B------:R-:W1:Y:S01]  /*7540*/  MUFU.EX2 R74, R74 ;  /* 0x0000004a004a7308 */ /* 0x000e620000000800 */
[----:B--2---:R-:W-:-:S04]  /*7550*/  FADD.FTZ R3, R76, R3 ;  /* 0x000000034c037221 */ /* 0x004fc80000010000 */
[----:B------:R-:W-:-:S03]  /*7560*/  FADD.FTZ R78, R80, R3 ;  /* 0x00000003504e7221 */ /* 0x000fc60000010000 */
[----:B------:R2:W3:Y:S08]  /*7570*/  MUFU.EX2 R82, R49 ;  /* 0x0000003100527308 */ /* 0x0004f00000000800 */
[----:B------:R-:W4:Y:S01]  /*7580*/  MUFU.EX2 R46, R46 ;  /* 0x0000002e002e7308 */ /* 0x000f220000000800 */
[----:B--2---:R-:W-:-:S04]  /*7590*/  FADD.FTZ R49, R25, R0 ;  /* 0x0000000019317221 */ /* 0x004fc80000010000 */
[----:B------:R-:W-:Y:S01]  /*75a0*/  FADD.FTZ R0, R42, R49 ;  /* 0x000000312a007221 */ /* 0x000fe20000010000 */
[----:B0-----:R-:W-:-:S02]  /*75b0*/  FADD.FTZ R49, R71, R78 ;  /* 0x0000004e47317221 */ /* 0x001fc40000010000 */
[----:B------:R-:W0:Y:S01]  /*75c0*/  MUFU.EX2 R79, R79 ;  /* 0x0000004f004f7308 */ /* 0x000e220000000800 */
[----:B------:R-:W-:-:S01]  /*75d0*/  FADD.FTZ R3, R29, R0 ;  /* 0x000000001d037221 */ /* 0x000fc20000010000 */
[----:B-1----:R-:W-:-:S03]  /*75e0*/  FADD.FTZ R49, R74, R49 ;  /* 0x000000314a317221 */ /* 0x002fc60000010000 */
[----:B------:R-:W-:Y:S01]  /*75f0*/  FADD.FTZ R0, R44, R3 ;  /* 0x000000032c007221 */ /* 0x000fe20000010000 */
[----:B---3--:R-:W-:-:S02]  /*7600*/  FADD.FTZ R49, R82, R49 ;  /* 0x0000003152317221 */ /* 0x008fc40000010000 */
[----:B------:R-:W1:Y:S01]  /*7610*/  MUFU.EX2 R37, R37 ;  /* 0x0000002500257308 */ /* 0x000e620000000800 */
[----:B------:R-:W-:-:S04]  /*7620*/  FADD.FTZ R3, R33, R0 ;  /* 0x0000000021037221 */ /* 0x000fc80000010000 */
[----:B----4-:R-:W-:-:S03]  /*7630*/  FADD.FTZ R0, R46, R3 ;  /* 0x000000032e007221 */ /* 0x010fc60000010000 */
        /* <DEDUP_REMOVED lines=11> */
[----:B--2---:R-:W-:-:S04]  /*76f0*/  FADD.FTZ R3, R41, R0 ;  /* 0x0000000029037221 */ /* 0x004fc80000010000 */
[----:B------:R-:W-:Y:S01]  /*7700*/  FADD.FTZ R3, R8, R3 ;  /* 0x0000000308037221 */ /* 0x000fe20000010000 */
[----:B0-----:R-:W-:-:S04]  /*7710*/  FADD.FTZ R49, R78, R49 ;  /* 0x000000314e317221 */ /* 0x001fc80000010000 */
[----:B-1----:R-:W-:Y:S01]  /*7720*/  FADD.FTZ R0, R50, R49 ;  /* 0x0000003132007221 */ /* 0x002fe20000010000 */
[----:B------:R-:W-:Y:S06]  /*7730*/  @!P0 BRA `(.L_x_1032) ;  /* 0x0000000000048947 */ /* 0x000fec0003800000 */
[----:B------:R-:W-:Y:S01]  /*7740*/  BPT.TRAP 0x1 ;  /* 0x000000040000795c */ /* 0x000fe20000300000 */
.L_x_1032:
[----:B------:R-:W-:Y:S01]  /*7750*/  ULEA UR6, UR32, UR38, 0x3 ;  /* 0x0000002620067291 */ /* 0x000fe2000f8e183f */
[----:B------:R-:W-:Y:S01]  /*7760*/  ISETP.GT.AND P1, PT, R12, R9, PT ;  /* 0x000000090c00720c */ /* 0x000fe20003f24270 */
[----:B------:R-:W-:Y:S01]  /*7770*/  UMOV UR33, UR37 ;  /* 0x0000002500217c82 */ /* 0x000fe20008000000 */
[----:B------:R-:W-:Y:S01]  /*7780*/  F2FP.SATFINITE.E4M3.F32.PACK_AB_MERGE_C R13, R20, R13, RZ ;  /* 0x0000000d140d723e */ /* 0x000fe200048070ff */
[----:B------:R-:W-:Y:S01]  /*7790*/  UIADD3 UR6, UR6, 0x22860, URZ ;  /* 0x0002286006067890 */ /* 0x000fe2000fffe03f */
[----:B------:R-:W-:Y:S01]  /*77a0*/  F2FP.SATFINITE.E4M3.F32.PACK_AB_MERGE_C R21, R26, R21, RZ ;  /* 0x000000151a15723e */ /* 0x000fe200048070ff */
[----:B------:R-:W-:Y:S01]  /*77b0*/  UMOV UR32, UR36 ;  /* 0x0000002400207c82 */ /* 0x000fe20008000000 */
[----:B------:R-:W-:Y:S01]  /*77c0*/  F2FP.SATFINITE.E4M3.F32.PACK_AB_MERGE_C R10, R55, R10, RZ ;  /* 0x0000000a370a723e */ /* 0x000fe200048070ff */
[----:B------:R-:W-:Y:S01]  /*77d0*/  UPRMT UR6, UR40, 0x654, UR6 ;  /* 0x0000065428067896 */ /* 0x000fe20008000006 */
[----:B------:R-:W-:Y:S01]  /*77e0*/  F2FP.SATFINITE.E4M3.F32.PACK_AB_MERGE_C R8, R8, R41, RZ ;  /* 0x000000290808723e */ /* 0x000fe200048070ff */
[----:B------:R-:W-:Y:S01]  /*77f0*/  FMUL.FTZ R88, R88, R69 ;  /* 0x0000004558587220 */ /* 0x000fe20000410000 */
[----:B------:R-:W-:Y:S01]  /*7800*/  F2FP.SATFINITE.E4M3.F32.PACK_AB_MERGE_C R27, R54, R27, RZ ;  /* 0x0000001b361b723e */ /* 0x000fe200048070ff */
[----:B------:R-:W-:Y:S01]  /*7810*/  FMUL.FTZ R89, R89, R69 ;  /* 0x0000004559597220 */ /* 0x000fe20000410000 */
[----:B------:R-:W-:Y:S01]  /*7820*/  F2FP.SATFINITE.E4M3.F32.PACK_AB_MERGE_C R35, R58, R35, RZ ;  /* 0x000000233a23723e */ /* 0x000fe200048070ff */
[-C--:B------:R-:W-:Y:S01]  /*7830*/  FMUL.FTZ R92, R92, R69.reuse ;  /* 0x000000455c5c7220 */ /* 0x080fe20000410000 */
[----:B------:R-:W-:Y:S01]  /*7840*/  F2FP.SATFINITE.E4M3.F32.PACK_AB_MERGE_C R34, R59, R34, RZ ;  /* 0x000000223b22723e */ /* 0x000fe200048070ff */
[----:B------:R-:W-:Y:S01]  /*7850*/  FMUL.FTZ R93, R93, R69 ;  /* 0x000000455d5d7220 */ /* 0x000fe20000410000 */
[----:B------:R-:W-:Y:S01]  /*7860*/  F2FP.SATFINITE.E4M3.F32.PACK_AB_MERGE_C R43, R62, R43, RZ ;  /* 0x0000002b3e2b723e */ /* 0x000fe200048070ff */
[----:B------:R-:W-:Y:S01]  /*7870*/  SYNCS.ARRIVE.TRANS64.RED.A1T0 RZ, [UR6], RZ ;  /* 0x000000ffffff79a7 */ /* 0x000fe20008100406 */
        /* <DEDUP_REMOVED lines=15> */
[----:B------:R-:W-:Y:S01]  /*7970*/  FMUL.FTZ R109, R109, R69 ;  /* 0x000000456d6d7220 */ /* 0x000fe20000410000 */
[----:B------:R-:W-:Y:S01]  /*7980*/  F2FP.SATFINITE.E4M3.F32.PACK_AB_MERGE_C R163, R64, R47, R10 ;  /* 0x0000002f40a3723e */ /* 0x000fe2000480700a */
[----:B------:R-:W-:Y:S01]  /*7990*/  FMUL.FTZ R112, R112, R69 ;  /* 0x0000004570707220 */ /* 0x000fe20000410000 */
[----:B------:R-:W-:Y:S01]  /*79a0*/  F2FP.SATFINITE.E4M3.F32.PACK_AB_MERGE_C R154, R48, R37, R8 ;  /* 0x00000025309a723e */ /* 0x000fe20004807008 */
[-C--:B------:R-:W-:Y:S01]  /*79b0*/  FMUL.FTZ R113, R113, R69.reuse ;  /* 0x0000004571717220 */ /* 0x080fe20000410000 */
[----:B------:R-:W-:Y:S01]  /*79c0*/  F2FP.SATFINITE.E4M3.F32.PACK_AB_MERGE_C R164, R11, R14, R13 ;  /* 0x0000000e0ba4723e */ /* 0x000fe2000480700d */
[----:B------:R-:W-:Y:S01]  /*79d0*/  FMUL.FTZ R116, R116, R69 ;  /* 0x0000004574747220 */ /* 0x000fe20000410000 */
[----:B------:R-:W-:Y:S01]  /*79e0*/  F2FP.SATFINITE.E4M3.F32.PACK_AB_MERGE_C R165, R52, R73, R27 ;  /* 0x0000004934a5723e */ /* 0x000fe2000480701b */
        /* <DEDUP_REMOVED lines=8> */
[-C--:B------:R-:W-:Y:S01]  /*7a70*/  FMUL.FTZ R125, R125, R69.reuse ;  /* 0x000000457d7d7220 */ /* 0x080fe20000410000 */
        /* <DEDUP_REMOVED lines=52> */
[----:B------:R-:W-:-:S02]  /*7dc0*/  VIADD R12, R12, 0xffffffff ;  /* 0xffffffff0c0c7836 */ /* 0x000fc40000000000 */
[----:B------:R-:W-:Y:S02]  /*7dd0*/  IMAD.MOV.U32 R10, RZ, RZ, R7 ;  /* 0x000000ffff0a7224 */ /* 0x000fe400078e0007 */
[----:B------:R-:W-:Y:S01]  /*7de0*/  IMAD.MOV.U32 R8, RZ, RZ, R4 ;  /* 0x000000ffff087224 */ /* 0x000fe200078e0004 */
[----:B------:R-:W-:Y:S06]  /*7df0*/  @P1 BRA `(.L_x_1033) ;  /* 0xffffffd000241947 */ /* 0x000fec000383ffff */
.L_x_1014:
[----:B------:R-:W-:Y:S01]  /*7e00*/  UISETP.NE.AND UP1, UPT, UR46, URZ, UPT ;  /* 0x0000003f2e00728c */ /* 0x000fe2000bf25270 */
[----:B------:R-:W-:Y:S01]  /*7e10*/  IADD3 R6, -R6, 0x1, RZ ;  /* 0x0000000106067810 */ /* 0x000fe20007ffe1ff */
[----:B------:R-:W-:Y:S02]  /*7e20*/  UISETP.NE.AND UP0, UPT, UR45, URZ, UPT ;  /* 0x0000003f2d00728c */ /* 0x000fe4000bf05270 */
[----:B------:R-:W-:Y:S02]  /*7e30*/  UIADD3 UR10, UR42, 0x7f, URZ ;  /* 0x0000007f2a0a7890 */ /* 0x000fe4000fffe03f */
[----:B------:R-:W-:Y:S02]  /*7e40*/  IMAD R5, R5, UR41, R6 ;  /* 0x0000002905057c24 */ /* 0x000fe4000f8e0206 */
[----:B------:R-:W-:-:S03]  /*7e50*/  PLOP3.LUT P1, PT, PT, PT, UP0, 0x40, 0x0 ;  /* 0x000000000000781c */ /* 0x000fc60003f2e808 */
[----:B------:R-:W-:Y:S01]  /*7e60*/  @UP1 ULDC UR6, c[0x0][0x44c] ;  /* 0x0001130000061ab9 */ /* 0x000fe20000000800 */
[----:B------:R-:W-:Y:S01]  /*7e70*/  @UP1 ULDC UR11, c[0x0][0x450] ;  /* 0x00011400000b1ab9 */ /* 0x000fe20000000800 */
[----:B------:R-:W-:-:S04]  /*7e80*/  UIMAD.WIDE.U32 UR6, UR10, UR6, URZ ;  /* 0x000000060a0672a5 */ /* 0x000fc8000f8e003f */
[----:B------:R-:W-:-:S06]  /*7e90*/  @UP1 USHF.R.U32.HI UR10, URZ, UR11, UR7 ;  /* 0x0000000b3f0a1299 */ /* 0x000fcc0008011607 */
[----:B------:R-:W-:-:S04]  /*7ea0*/  VIADD R5, R5, UR10 ;  /* 0x0000000a05057c36 */ /* 0x000fc80008000000 */
[----:B------:R-:W-:Y:S01]  /*7eb0*/  VIADD R6, R5, -UR30 ;  /* 0x8000001e05067c36 */ /* 0x000fe20008000000 */
[----:B------:R-:W-:Y:S06]  /*7ec0*/  @P1 BRA `(.L_x_1034) ;  /* 0x0000000000441947 */ /* 0x000fec0003800000 */
[----:B------:R-:W-:-:S13]  /*7ed0*/  ISETP.GT.AND P1, PT, R5, -0x1, PT ;  /* 0xffffffff0500780c */ /* 0x000fda0003f24270 */
[----:B------:R-:W-:Y:S05]  /*7ee0*/  @P1 BRA `(.L_x_1035) ;  /* 0x0000000000201947 */ /* 0x000fea0003800000 */
[----:B------:R-:W0:Y:S01]  /*7ef0*/  LDC R10, c[0x0][0x9e4] ;  /* 0x00027900ff0a7b82 */ /* 0x000e220000000800 */
[----:B------:R-:W-:Y:S02]  /*7f00*/  LOP3.LUT R5, RZ, R5, RZ, 0x33, !PT ;  /* 0x00000005ff057212 */ /* 0x000fe400078e33ff */
[----:B0-----:R-:W-:-:S13]  /*7f10*/  ISETP.NE.AND P1, PT, R10, 0x1, PT ;  /* 0x000000010a00780c */ /* 0x001fda0003f25270 */
[----:B------:R-:W0:Y:S02]  /*7f20*/  @P1 LDC.64 R8, c[0x0][0x9e8] ;  /* 0x00027a00ff081b82 */ /* 0x000e240000000a00 */
[----:B0-----:R-:W-:-:S05]  /*7f30*/  @P1 IMAD.HI.U32 R8, R5, R8, RZ ;  /* 0x0000000805081227 */ /* 0x001fca00078e00ff */
[----:B------:R-:W-:-:S04]  /*7f40*/  @P1 SHF.R.U32.HI R5, RZ, R9, R8 ;  /* 0x00000009ff051219 */ /* 0x000fc80000011608 */
[----:B------:R-:W-:Y:S01]  /*7f50*/  LOP3.LUT R5, RZ, R5, RZ, 0x33, !PT ;  /* 0x00000005ff057212 */ /* 0x000fe200078e33ff */
[----:B------:R-:W-:Y:S06]  /*7f60*/  BRA `(.L_x_1036) ;  /* 0x0000000000147947 */ /* 0x000fec0003800000 */
.L_x_1035:
[----:B------:R-:W0:Y:S02]  /*7f70*/  LDC R10, c[0x0][0x9e4] ;  /* 0x00027900ff0a7b82 */ /* 0x000e240000000800 */
[----:B0-----:R-:W-:-:S13]  /*7f80*/  ISETP.NE.AND P1, PT, R10, 0x1, PT ;  /* 0x000000010a00780c */ /* 0x001fda0003f25270 */
[----:B------:R-:W0:Y:S02]  /*7f90*/  @P1 LDC.64 R8, c[0x0][0x9e8] ;  /* 0x00027a00ff081b82 */ /* 0x000e240000000a00 */
[----:B0-----:R-:W-:-:S05]  /*7fa0*/  @P1 IMAD.HI.U32 R8, R5, R8, RZ ;  /* 0x0000000805081227 */ /* 0x001fca00078e00ff */
[----:B------:R-:W-:-:S07]  /*7fb0*/  @P1 SHF.R.U32.HI R5, RZ, R9, R8 ;  /* 0x00000009ff051219 */ /* 0x000fce0000011608 */
.L_x_1036:
[----:B------:R-:W-:-:S05]  /*7fc0*/  IMAD R5, R5, R10, RZ ;  /* 0x0000000a05057224 */ /* 0x000fca00078e02ff */
[----:B------:R-:W-:-:S07]  /*7fd0*/  VIMNMX R6, R6, R5, !PT ;  /* 0x0000000506067248 */ /* 0x000fce0007fe0100 */
.L_x_1034:
[----:B------:R-:W-:-:S05]  /*7fe0*/  VIADD R6, R6, 0x7f ;  /* 0x0000007f06067836 */ /* 0x000fca0000000000 */
[----:B------:R-:W-:-:S04]  /*7ff0*/  SHF.R.S32.HI R5, RZ, 0x1f, R6 ;  /* 0x0000001fff057819 */ /* 0x000fc80000011406 */
[----:B------:R-:W-:-:S04]  /*8000*/  LEA.HI R5, R5, R6, RZ, 0x7 ;  /* 0x0000000605057211 */ /* 0x000fc800078f38ff */
[----:B------:R-:W-:-:S04]  /*8010*/  SHF.R.S32.HI R5, RZ, 0x7, R5 ;  /* 0x00000007ff057819 */ /* 0x000fc80000011405 */
[----:B------:R-:W-:-:S04]  /*8020*/  VIMNMX R5, R22, R5, !PT ;  /* 0x0000000516057248 */ /* 0x000fc80007fe0100 */
[----:B------:R-:W-:-:S13]  /*8030*/  ISETP.GE.AND P1, PT, R12, R5, PT ;  /* 0x000000050c00720c */ /* 0x000fda0003f26270 */
[----:B------:R-:W-:Y:S05]  /*8040*/  @!P1 BRA `(.L_x_1037) ;  /* 0x0000001c00a89947 */ /* 0x000fea0003800000 */
[----:B------:R-:W-:Y:S01]  /*8050*/  IMAD.MOV.U32 R8, RZ, RZ, R7 ;  /* 0x000000ffff087224 */ /* 0x000fe200078e0007 */
[----:B------:R-:W-:Y:S01]  /*8060*/  UMOV UR30, UR37 ;  /* 0x00000025001e7c82 */ /* 0x000fe20008000000 */
[----:B------:R-:W-:Y:S01]  /*8070*/  IMAD.MOV.U32 R9, RZ, RZ, R4 ;  /* 0x000000ffff097224 */ /* 0x000fe200078e0004 */
[----:B------:R-:W-:Y:S01]  /*8080*/  UMOV UR29, UR36 ;  /* 0x00000024001d7c82 */ /* 0x000fe20008000000 */
[----:B------:R-:W-:-:S07]  /*8090*/  IMAD.MOV.U32 R6, RZ, RZ, R12 ;  /* 0x000000ffff067224 */ /* 0x000fce00078e000c */
.L_x_1048:
[----:B------:R-:W-:Y:S01]  /*80a0*/  ISETP.NE.AND P2, PT, RZ, UR39, PT ;  /* 0x00000027ff007c0c */ /* 0x000fe2000bf45270 */
[----:B------:R-:W-:-:S04]  /*80b0*/  UISETP.NE.AND UP0, UPT, UR29, 0x1, UPT ;  /* 0x000000011d00788c */ /* 0x000fc8000bf05270 */
[----:B------:R-:W-:-:S04]  /*80c0*/  USEL UR37, URZ, 0x1, UP0 ;  /* 0x000000013f257887 */ /* 0x000fc80008000000 */
[----:B------:R-:W-:-:S04]  /*80d0*/  ULOP3.LUT UR37, UR30, UR37, URZ, 0x3c, !UPT ;  /* 0x000000251e257292 */ /* 0x000fc8000f8e3c3f */
[----:B------:R-:W-:Y:S08]  /*80e0*/  @P2 BRA `(.L_x_1038) ;  /* 0x0000000000382947 */ /* 0x000ff00003800000 */
[----:B------:R-:W-:Y:S05]  /*80f0*/  @!P0 BRA `(.L_x_1039) ;  /* 0x0000000000048947 */ /* 0x000fea0003800000 */
[----:B------:R-:W-:Y:S01]  /*8100*/  BPT.TRAP 0x1 ;  /* 0x000000040000795c */ /* 0x000fe20000300000 */
.L_x_1039:
        /* <DEDUP_REMOVED lines=9> */
.L_x_1040:
[----:B-1----:R-:W-:Y:S05]  /*81a0*/  @P1 BRA `(.L_x_1038) ;  /* 0x0000000000081947 */ /* 0x002fea0003800000 */
[----:B------:R-:W1:Y:S02]  /*81b0*/  SYNCS.PHASECHK.TRANS64.TRYWAIT P1, [UR6+0x22830], R4 ;  /* 0x02283004ff0075a7 */ /* 0x000e640008020146 */
[----:B-1----:R-:W-:Y:S05]  /*81c0*/  @!P1 BRA `(.L_x_1041) ;  /* 0x000000c400f09947 */ /* 0x002fea0003800000 */
.L_x_1038:
        /* <DEDUP_REMOVED lines=40> */
.L_x_1043:
[----:B------:R-:W-:Y:S01]  /*8450*/  ULEA UR6, UR29, UR38, 0x3 ;  /* 0x000000261d067291 */ /* 0x000fe2000f8e183f */
[----:B------:R-:W-:-:S05]  /*8460*/  IMAD.U32 R4, RZ, RZ, UR30 ;  /* 0x0000001eff047e24 */ /* 0x000fca000f8e00ff */
[----:B------:R-:W-:-:S04]  /*8470*/  SHF.L.U32 R4, R4, 0x1f, RZ ;  /* 0x0000001f04047819 */ /* 0x000fc800000006ff */
[----:B------:R0:W1:Y:S01]  /*8480*/  SYNCS.PHASECHK.TRANS64.TRYWAIT P1, [UR6+0x22850], R4 ;  /* 0x02285004ff0075a7 */ /* 0x0000620008020146 */
[----:B------:R-:W-:Y:S05]  /*8490*/  @!P0 BRA `(.L_x_1044) ;  /* 0x0000000000048947 */ /* 0x000fea0003800000 */
[----:B------:R-:W-:Y:S01]  /*84a0*/  BPT.TRAP 0x1 ;  /* 0x000000040000795c */ /* 0x000fe20000300000 */
.L_x_1044:
[----:B-1----:R-:W-:Y:S05]  /*84b0*/  @P1 BRA `(.L_x_1042) ;  /* 0x0000000000081947 */ /* 0x002fea0003800000 */
[----:B------:R-:W1:Y:S02]  /*84c0*/  SYNCS.PHASECHK.TRANS64.TRYWAIT P1, [UR6+0x22850], R4 ;  /* 0x02285004ff0075a7 */ /* 0x000e640008020146 */
[----:B-1----:R-:W-:Y:S05]  /*84d0*/  @!P1 BRA `(.L_x_1045) ;  /* 0x000000c400449947 */ /* 0x002fea0003800000 */
.L_x_1042:
        /* <DEDUP_REMOVED lines=31> */
.L_x_1046:
[----:B0-----:R-:W-:Y:S01]  /*86d0*/  FMNMX.FTZ R4, R24, R9, !PT ;  /* 0x0000000918047209 */ /* 0x001fe20007810000 */
        /* <DEDUP_REMOVED lines=75> */
[----:B------:R-:W-:Y:S01]  /*8b90*/  FFMA.FTZ R153, R2, R4, -8 ;  /* 0xc100000002997423 */ /* 0x000fe20000010004 */
[----:B------:R-:W-:-:S03]  /*8ba0*/  FADD.FTZ R9, -R4, R9 ;  /* 0x0000000904097221 */ /* 0x000fc60000010100 */
[C-C-:B------:R-:W-:Y:S01]  /*8bb0*/  FFMA.FTZ R21, R2.reuse, R37, -R153.reuse ;  /* 0x0000002502157223 */ /* 0x140fe20000010899 */
[----:B------:R-:W-:-:S01]  /*8bc0*/  FFMA.FTZ R37, R2, R53, -R153 ;  /* 0x0000003502257223 */ /* 0x000fc20000010899 */
[C---:B------:R-:W-:Y:S01]  /*8bd0*/  FMUL.FTZ R14, R2.reuse, R9 ;  /* 0x00000009020e7220 */ /* 0x040fe20000410000 */
[----:B------:R-:W-:-:S01]  /*8be0*/  FFMA.FTZ R53, R2, R69, -R153 ;  /* 0x0000004502357223 */ /* 0x000fc20000010899 */
[----:B------:R-:W-:Y:S01]  /*8bf0*/  FADD.FTZ R9, -R7, R8 ;  /* 0x0000000807097221 */ /* 0x000fe20000010100 */
[----:B------:R-:W-:-:S01]  /*8c00*/  FFMA.FTZ R69, R2, R7, -8 ;  /* 0xc100000002457423 */ /* 0x000fc20000010007 */
[C-C-:B------:R-:W-:Y:S01]  /*8c10*/  FFMA.FTZ R11, R2.reuse, R24, -R153.reuse ;  /* 0x00000018020b7223 */ /* 0x140fe20000010899 */
[----:B------:R-:W-:-:S01]  /*8c20*/  FFMA.FTZ R10, R2, R25, -R153 ;  /* 0x00000019020a7223 */ /* 0x000fc20000010899 */
[C---:B------:R-:W-:Y:S01]  /*8c30*/  FMUL.FTZ R9, R2.reuse, R9 ;  /* 0x0000000902097220 */ /* 0x040fe20000410000 */
[----:B------:R-:W-:-:S01]  /*8c40*/  FFMA.FTZ R26, R2, R26, -R69 ;  /* 0x0000001a021a7223 */ /* 0x000fc20000010845 */
[C---:B------:R-:W-:Y:S01]  /*8c50*/  FFMA.FTZ R27, R2.reuse, R27, -R69 ;  /* 0x0000001b021b7223 */ /* 0x040fe20000010845 */
[----:B------:R0:W-:Y:S01]  /*8c60*/  MUFU.EX2 R8, R14 ;  /* 0x0000000e00087308 */ /* 0x0001e20000000800 */
[----:B------:R-:W-:-:S01]  /*8c70*/  FFMA.FTZ R12, R2, R28, -R153 ;  /* 0x0000001c020c7223 */ /* 0x000fc20000010899 */
[C---:B------:R-:W-:Y:S01]  /*8c80*/  FFMA.FTZ R30, R2.reuse, R30, -R69 ;  /* 0x0000001e021e7223 */ /* 0x040fe20000010845 */
[----:B------:R-:W-:-:S01]  /*8c90*/  FFMA.FTZ R13, R2, R29, -R153 ;  /* 0x0000001d020d7223 */ /* 0x000fc20000010899 */
[C-C-:B------:R-:W-:Y:S01]  /*8ca0*/  FFMA.FTZ R31, R2.reuse, R31, -R69.reuse ;  /* 0x0000001f021f7223 */ /* 0x140fe20000010845 */
[----:B------:R-:W-:-:S01]  /*8cb0*/  FFMA.FTZ R34, R2, R34, -R69 ;  /* 0x0000002202227223 */ /* 0x000fc20000010845 */
[C---:B------:R-:W-:Y:S01]  /*8cc0*/  FFMA.FTZ R15, R2.reuse, R33, -R153 ;  /* 0x00000021020f7223 */ /* 0x040fe20000010899 */
[----:B------:R-:W-:-:S01]  /*8cd0*/  FFMA.FTZ R35, R2, R35, -R69 ;  /* 0x0000002302237223 */ /* 0x000fc20000010845 */
[----:B------:R-:W1:Y:S01]  /*8ce0*/  MUFU.EX2 R11, R11 ;  /* 0x0000000b000b7308 */ /* 0x000e620000000800 */
[----:B0-----:R-:W-:-:S01]  /*8cf0*/  FFMA.FTZ R14, R2, R32, -R153 ;  /* 0x00000020020e7223 */ /* 0x001fc20000010899 */
[C-C-:B------:R-:W-:Y:S01]  /*8d00*/  FFMA.FTZ R20, R2.reuse, R36, -R153.reuse ;  /* 0x0000002402147223 */ /* 0x140fe20000010899 */
[----:B------:R-:W-:-:S01]  /*8d10*/  FFMA.FTZ R29, R2, R45, -R153 ;  /* 0x0000002d021d7223 */ /* 0x000fc20000010899 */
[C---:B------:R-:W-:Y:S01]  /*8d20*/  FFMA.FTZ R38, R2.reuse, R38, -R69 ;  /* 0x0000002602267223 */ /* 0x040fe20000010845 */
[----:B------:R-:W-:-:S01]  /*8d30*/  FFMA.FTZ R45, R2, R61, -R153 ;  /* 0x0000003d022d7223 */ /* 0x000fc20000010899 */
[C-C-:B------:R-:W-:Y:S01]  /*8d40*/  FFMA.FTZ R61, R2.reuse, R77, -R153.reuse ;  /* 0x0000004d023d7223 */ /* 0x140fe20000010899 */
[----:B------:R-:W-:-:S01]  /*8d50*/  FFMA.FTZ R24, R2, R40, -R153 ;  /* 0x0000002802187223 */ /* 0x000fc20000010899 */
[----:B------:R-:W-:Y:S01]  /*8d60*/  MUFU.EX2 R9, R9 ;  /* 0x0000000900097308 */ /* 0x000fe20000000800 */
[----:B------:R-:W-:-:S01]  /*8d70*/  FFMA.FTZ R39, R2, R39, -R69 ;  /* 0x0000002702277223 */ /* 0x000fc20000010845 */
[C-C-:B------:R-:W-:Y:S01]  /*8d80*/  FFMA.FTZ R40, R2.reuse, R56, -R153.reuse ;  /* 0x0000003802287223 */ /* 0x140fe20000010899 */
[----:B------:R-:W-:-:S01]  /*8d90*/  FFMA.FTZ R56, R2, R72, -R153 ;  /* 0x0000004802387223 */ /* 0x000fc20000010899 */
[C---:B------:R-:W-:Y:S01]  /*8da0*/  FFMA.FTZ R42, R2.reuse, R42, -R69 ;  /* 0x0000002a022a7223 */ /* 0x040fe20000010845 */
[----:B------:R-:W-:-:S01]  /*8db0*/  FFMA.FTZ R25, R2, R41, -R153 ;  /* 0x0000002902197223 */ /* 0x000fc20000010899 */
[C---:B------:R-:W-:Y:S01]  /*8dc0*/  FFMA.FTZ R43, R2.reuse, R43, -R69 ;  /* 0x0000002b022b7223 */ /* 0x040fe20000010845 */
[----:B------:R-:W-:-:S01]  /*8dd0*/  FFMA.FTZ R28, R2, R44, -R153 ;  /* 0x0000002c021c7223 */ /* 0x000fc20000010899 */
[----:B------:R-:W0:Y:S01]  /*8de0*/  MUFU.EX2 R26, R26 ;  /* 0x0000001a001a7308 */ /* 0x000e220000000800 */
[----:B-1----:R-:W-:-:S01]  /*8df0*/  FFMA.FTZ R3, R8, R3, R11 ;  /* 0x0000000308037223 */ /* 0x002fc2000001000b */
[C-C-:B------:R-:W-:Y:S01]  /*8e00*/  FFMA.FTZ R46, R2.reuse, R46, -R69.reuse ;  /* 0x0000002e022e7223 */ /* 0x140fe20000010845 */
[----:B------:R-:W-:-:S01]  /*8e10*/  FFMA.FTZ R47, R2, R47, -R69 ;  /* 0x0000002f022f7223 */ /* 0x000fc20000010845 */
[C---:B------:R-:W-:Y:S01]  /*8e20*/  FFMA.FTZ R32, R2.reuse, R48, -R153 ;  /* 0x0000003002207223 */ /* 0x040fe20000010899 */
[----:B------:R-:W-:-:S01]  /*8e30*/  FFMA.FTZ R50, R2, R50, -R69 ;  /* 0x0000003202327223 */ /* 0x000fc20000010845 */
[C---:B------:R-:W-:Y:S01]  /*8e40*/  FFMA.FTZ R33, R2.reuse, R49, -R153 ;  /* 0x0000003102217223 */ /* 0x040fe20000010899 */
[----:B------:R-:W-:-:S01]  /*8e50*/  FFMA.FTZ R51, R2, R51, -R69 ;  /* 0x0000003302337223 */ /* 0x000fc20000010845 */
[----:B------:R-:W1:Y:S01]  /*8e60*/  MUFU.EX2 R10, R10 ;  /* 0x0000000a000a7308 */ /* 0x000e620000000800 */
[----:B------:R-:W-:-:S01]  /*8e70*/  FFMA.FTZ R36, R2, R52, -R153 ;  /* 0x0000003402247223 */ /* 0x000fc20000010899 */
[C-C-:B------:R-:W-:Y:S01]  /*8e80*/  FFMA.FTZ R54, R2.reuse, R54, -R69.reuse ;  /* 0x0000003602367223 */ /* 0x140fe20000010845 */
[----:B------:R-:W-:-:S01]  /*8e90*/  FFMA.FTZ R55, R2, R55, -R69 ;  /* 0x0000003702377223 */ /* 0x000fc20000010845 */
[C---:B------:R-:W-:Y:S01]  /*8ea0*/  FFMA.FTZ R58, R2.reuse, R58, -R69 ;  /* 0x0000003a023a7223 */ /* 0x040fe20000010845 */
[----:B------:R-:W-:-:S01]  /*8eb0*/  FFMA.FTZ R41, R2, R57, -R153 ;  /* 0x0000003902297223 */ /* 0x000fc20000010899 */
[C---:B------:R-:W-:Y:S01]  /*8ec0*/  FFMA.FTZ R59, R2.reuse, R59, -R69 ;  /* 0x0000003b023b7223 */ /* 0x040fe20000010845 */
[----:B------:R-:W-:-:S01]  /*8ed0*/  FFMA.FTZ R44, R2, R60, -R153 ;  /* 0x0000003c022c7223 */ /* 0x000fc20000010899 */
[----:B------:R-:W2:Y:S01]  /*8ee0*/  MUFU.EX2 R27, R27 ;  /* 0x0000001b001b7308 */ /* 0x000ea20000000800 */
[----:B0-----:R-:W-:-:S01]  /*8ef0*/  FFMA.FTZ R0, R9, R0, R26 ;  /* 0x0000000009007223 */ /* 0x001fc2000001001a */
[C-C-:B------:R-:W-:Y:S01]  /*8f00*/  FFMA.FTZ R62, R2.reuse, R62, -R69.reuse ;  /* 0x0000003e023e7223 */ /* 0x140fe20000010845 */
[----:B------:R-:W-:-:S01]  /*8f10*/  FFMA.FTZ R63, R2, R63, -R69 ;  /* 0x0000003f023f7223 */ /* 0x000fc20000010845 */
[C---:B------:R-:W-:Y:S01]  /*8f20*/  FFMA.FTZ R48, R2.reuse, R64, -R153 ;  /* 0x0000004002307223 */ /* 0x040fe20000010899 */
[----:B------:R-:W-:-:S01]  /*8f30*/  FFMA.FTZ R66, R2, R66, -R69 ;  /* 0x0000004202427223 */ /* 0x000fc20000010845 */
[C---:B------:R-:W-:Y:S01]  /*8f40*/  FFMA.FTZ R49, R2.reuse, R65, -R153 ;  /* 0x0000004102317223 */ /* 0x040fe20000010899 */
[----:B------:R-:W-:-:S01]  /*8f50*/  FFMA.FTZ R67, R2, R67, -R69 ;  /* 0x0000004302437223 */ /* 0x000fc20000010845 */
[----:B------:R-:W0:Y:S01]  /*8f60*/  MUFU.EX2 R12, R12 ;  /* 0x0000000c000c7308 */ /* 0x000e220000000800 */
[----:B-1----:R-:W-:-:S01]  /*8f70*/  FADD.FTZ R3, R10, R3 ;  /* 0x000000030a037221 */ /* 0x002fc20000010000 */
[C---:B------:R-:W-:Y:S01]  /*8f80*/  FFMA.FTZ R52, R2.reuse, R68, -R153 ;  /* 0x0000004402347223 */ /* 0x040fe20000010899 */
[----:B------:R-:W-:-:S01]  /*8f90*/  FFMA.FTZ R71, R2, R71, -R69 ;  /* 0x0000004702477223 */ /* 0x000fc20000010845 */
[C---:B------:R-:W-:Y:S01]  /*8fa0*/  FFMA.FTZ R75, R2.reuse, R75, -R69 ;  /* 0x0000004b024b7223 */ /* 0x040fe20000010845 */
[----:B------:R-:W-:-:S01]  /*8fb0*/  FFMA.FTZ R60, R2, R76, -R153 ;  /* 0x0000004c023c7223 */ /* 0x000fc20000010899 */
[C---:B------:R-:W-:Y:S01]  /*8fc0*/  FFMA.FTZ R57, R2.reuse, R73, -R153 ;  /* 0x0000004902397223 */ /* 0x040fe20000010899 */
[----:B------:R-:W-:-:S01]  /*8fd0*/  FFMA.FTZ R78, R2, R78, -R69 ;  /* 0x0000004e024e7223 */ /* 0x000fc20000010845 */
[----:B------:R-:W1:Y:S01]  /*8fe0*/  MUFU.EX2 R30, R30 ;  /* 0x0000001e001e7308 */ /* 0x000e620000000800 */
[----:B--2---:R-:W-:-:S01]  /*8ff0*/  FADD.FTZ R77, R27, R0 ;  /* 0x000000001b4d7221 */ /* 0x004fc20000010000 */
[C---:B------:R-:W-:Y:S01]  /*9000*/  FFMA.FTZ R79, R2.reuse, R79, -R69 ;  /* 0x0000004f024f7223 */ /* 0x040fe20000010845 */
[----:B------:R-:W-:-:S01]  /*9010*/  FFMA.FTZ R65, R2, R81, -R153 ;  /* 0x0000005102417223 */ /* 0x000fc20000010899 */
[C---:B------:R-:W-:Y:S01]  /*9020*/  FFMA.FTZ R64, R2.reuse, R80, -R153 ;  /* 0x0000005002407223 */ /* 0x040fe20000010899 */
[----:B------:R-:W-:-:S01]  /*9030*/  FFMA.FTZ R82, R2, R82, -R69 ;  /* 0x0000005202527223 */ /* 0x000fc20000010845 */
[C---:B------:R-:W-:Y:S01]  /*9040*/  FFMA.FTZ R83, R2.reuse, R83, -R69 ;  /* 0x0000005302537223 */ /* 0x040fe20000010845 */
[----:B------:R-:W-:-:S01]  /*9050*/  FFMA.FTZ R68, R2, R84, -R153 ;  /* 0x0000005402447223 */ /* 0x000fc20000010899 */
[----:B------:R-:W2:Y:S01]  /*9060*/  MUFU.EX2 R13, R13 ;  /* 0x0000000d000d7308 */ /* 0x000ea20000000800 */
[----:B0-----:R-:W-:-:S01]  /*9070*/  FADD.FTZ R0, R12, R3 ;  /* 0x000000030c007221 */ /* 0x001fc20000010000 */
[C---:B------:R-:W-:Y:S01]  /*9080*/  FFMA.FTZ R86, R2.reuse, R86, -R69 ;  /* 0x0000005602567223 */ /* 0x040fe20000010845 */
[----:B------:R-:W-:-:S05]  /*9090*/  FFMA.FTZ R73, R2, R85, -R153 ;  /* 0x0000005502497223 */ /* 0x000fca0000010899 */
        /* <DEDUP_REMOVED lines=21> */
[----:B--2---:R-:W-:-:S01]  /*91f0*/  FADD.FTZ R77, R39, R72 ;  /* 0x00000048274d7221 */ /* 0x004fc20000010000 */
[----:B------:R-:W-:-:S06]  /*9200*/  FFMA.FTZ R72, R2, R70, -R69 ;  /* 0x0000004602487223 */ /* 0x000fcc0000010845 */
        /* <DEDUP_REMOVED lines=15> */
[----:B-1----:R-:W-:-:S01]  /*9300*/  FADD.FTZ R77, R47, R70 ;  /* 0x000000462f4d7221 */ /* 0x002fc20000010000 */
[C-C-:B------:R-:W-:Y:S01]  /*9310*/  FFMA.FTZ R70, R2.reuse, R74, -R69.reuse ;  /* 0x0000004a02467223 */ /* 0x140fe20000010845 */
[----:B------:R-:W-:-:S05]  /*9320*/  FFMA.FTZ R69, R2, R87, -R69 ;  /* 0x0000005702457223 */ /* 0x000fca0000010845 */
        /* <DEDUP_REMOVED lines=26> */
[----:B------:R-:W-:Y:S01]  /*94d0*/  MUFU.EX2 R63, R63 ;  /* 0x0000003f003f7308 */ /* 0x000fe20000000800 */
[----:B0-----:R-:W-:-:S07]  /*94e0*/  FADD.FTZ R74, R62, R77 ;  /* 0x0000004d3e4a7221 */ /* 0x001fce0000010000 */
[----:B------:R-:W0:Y:S01]  /*94f0*/  MUFU.EX2 R48, R48 ;  /* 0x0000003000307308 */ /* 0x000e220000000800 */
[----:B-1----:R-:W-:-:S07]  /*9500*/  FADD.FTZ R3, R45, R0 ;  /* 0x000000002d037221 */ /* 0x002fce0000010000 */
        /* <DEDUP_REMOVED lines=9> */
[----:B------:R-:W0:Y:S08]  /*95a0*/  MUFU.EX2 R76, R71 ;  /* 0x00000047004c7308 */ /* 0x000e300000000800 */
[----:B------:R2:W-:Y:S01]  /*95b0*/  MUFU.EX2 R71, R75 ;  /* 0x0000004b00477308 */ /* 0x0005e20000000800 */
[----:B-1----:R-:W-:-:S07]  /*95c0*/  FADD.FTZ R3, R53, R0 ;  /* 0x0000000035037221 */ /* 0x002fce0000010000 */
[----:B------:R-:W1:Y:S01]  /*95d0*/  MUFU.EX2 R56, R56 ;  /* 0x0000003800387308 */ /* 0x000e620000000800 */
[----:B--2---:R-:W-:-:S04]  /*95e0*/  FADD.FTZ R75, R63, R74 ;  /* 0x0000004a3f4b7221 */ /* 0x004fc80000010000 */
[----:B------:R-:W-:-:S03]  /*95f0*/  FADD.FTZ R74, R66, R75 ;  /* 0x0000004b424a7221 */ /* 0x000fc60000010000 */
[----:B------:R-:W2:Y:S01]  /*9600*/  MUFU.EX2 R70, R70 ;  /* 0x0000004600467308 */ /* 0x000ea20000000800 */
[----:B------:R-:W-:-:S04]  /*9610*/  FADD.FTZ R75, R67, R74 ;  /* 0x0000004a434b7221 */ /* 0x000fc80000010000 */
[----:B------:R-:W-:-:S03]  /*9620*/  FADD.FTZ R75, R72, R75 ;  /* 0x0000004b484b7221 */ /* 0x000fc60000010000 */
[----:B------:R-:W3:Y:S01]  /*9630*/  MUFU.EX2 R57, R57 ;  /* 0x0000003900397308 */ /* 0x000ee20000000800 */
[----:B0-----:R-:W-:-:S01]  /*9640*/  FADD.FTZ R75, R76, R75 ;  /* 0x0000004b4c4b7221 */ /* 0x001fc20000010000 */
[----:B-1----:R-:W-:-:S06]  /*9650*/  FADD.FTZ R0, R56, R3 ;  /* 0x0000000338007221 */ /* 0x002fcc0000010000 */
[----:B------:R-:W0:Y:S01]  /*9660*/  MUFU.EX2 R60, R60 ;  /* 0x0000003c003c7308 */ /* 0x000e220000000800 */
[----:B--2---:R-:W-:-:S04]  /*9670*/  FADD.FTZ R74, R70, R75 ;  /* 0x0000004b464a7221 */ /* 0x004fc80000010000 */
[----:B------:R-:W-:-:S03]  /*9680*/  FADD.FTZ R74, R71, R74 ;  /* 0x0000004a474a7221 */ /* 0x000fc60000010000 */
[----:B------:R-:W1:Y:S01]  /*9690*/  MUFU.EX2 R81, R78 ;  /* 0x0000004e00517308 */ /* 0x000e620000000800 */
[----:B---3--:R-:W-:-:S07]  /*96a0*/  FADD.FTZ R3, R57, R0 ;  /* 0x0000000039037221 */ /* 0x008fce0000010000 */
        /* <DEDUP_REMOVED lines=24> */
.L_x_1047:
        /* <DEDUP_REMOVED lines=14> */
[----:B------:R-:W-:Y:S01]  /*9910*/  FMUL.FTZ R92, R92, R8 ;  /* 0x000000085c5c7220 */ /* 0x000fe20000410000 */
[----:B------:R-:W-:Y:S01]  /*9920*/  F2FP.SATFINITE.E4M3.F32.PACK_AB_MERGE_C R36, R37, R36, RZ ;  /* 0x000000242524723e */ /* 0x000fe200048070ff */
[----:B------:R-:W-:Y:S01]  /*9930*/  FMUL.FTZ R93, R93, R8 ;  /* 0x000000085d5d7220 */ /* 0x000fe20000410000 */
[----:B------:R-:W-:Y:S01]  /*9940*/  F2FP.SATFINITE.E4M3.F32.PACK_AB_MERGE_C R54, R55, R54, RZ ;  /* 0x000000363736723e */ /* 0x000fe200048070ff */
[----:B------:R-:W-:Y:S01]  /*9950*/  SYNCS.ARRIVE.TRANS64.RED.A1T0 RZ, [UR6], RZ ;  /* 0x000000ffffff79a7 */ /* 0x000fe20008100406 */
        /* <DEDUP_REMOVED lines=86> */
[----:B------:R-:W-:Y:S01]  /*9ec0*/  F2FP.SATFINITE.E4M3.F32.PACK_AB_MERGE_C R155, R83, R82, R21 ;  /* 0x00000052539b723e */ /* 0x000fe20004807015 */
[----:B------:R-:W-:Y:S06]  /*9ed0*/  @P1 BRA `(.L_x_1048) ;  /* 0xffffffe000701947 */ /* 0x000fec000383ffff */
[----:B------:R-:W-:-:S07]  /*9ee0*/  IMAD.MOV.U32 R12, RZ, RZ, R6 ;  /* 0x000000ffff0c7224 */ /* 0x000fce00078e0006 */
.L_x_1037:
[----:B------:R-:W-:-:S13]  /*9ef0*/  ISETP.GE.AND P1, PT, R12, R22, PT ;  /* 0x000000160c00720c */ /* 0x000fda0003f26270 */
[----:B------:R-:W-:Y:S05]  /*9f00*/  @!P1 BRA `(.L_x_1049) ;  /* 0x0000002c00e89947 */ /* 0x000fea0003800000 */
[----:B------:R-:W-:Y:S01]  /*9f10*/  IMAD.MOV.U32 R6, RZ, RZ, R7 ;  /* 0x000000ffff067224 */ /* 0x000fe200078e0007 */
[----:B------:R-:W-:Y:S01]  /*9f20*/  UMOV UR34, UR37 ;  /* 0x0000002500227c82 */ /* 0x000fe20008000000 */
[----:B------:R-:W-:Y:S01]  /*9f30*/  IMAD.MOV.U32 R5, RZ, RZ, R4 ;  /* 0x000000ffff057224 */ /* 0x000fe200078e0004 */
[----:B------:R-:W-:Y:S01]  /*9f40*/  UMOV UR33, UR36 ;  /* 0x0000002400217c82 */ /* 0x000fe20008000000 */
[----:B------:R-:W-:Y:S01]  /*9f50*/  ULDC UR29, c[0x0][0x9e4] ;  /* 0x00027900001d7ab9 */ /* 0x000fe20000000800 */
[----:B------:R-:W-:Y:S01]  /*9f60*/  ULDC UR32, c[0x0][0x9dc] ;  /* 0x0002770000207ab9 */ /* 0x000fe20000000800 */
[----:B------:R-:W-:Y:S01]  /*9f70*/  ULDC UR31, c[0x0][0x288] ;  /* 0x0000a200001f7ab9 */ /* 0x000fe20000000800 */
[----:B------:R-:W-:-:S05]  /*9f80*/  ULDC UR30, c[0x0][0x9e0] ;  /* 0x00027800001e7ab9 */ /* 0x000fca0000000800 */
.L_x_1068:
[----:B------:R-:W-:Y:S01]  /*9f90*/  UIADD3 UR36, UR33, 0x1, URZ ;  /* 0x0000000121247890 */ /* 0x000fe2000fffe03f */
[----:B------:R-:W-:-:S03]  /*9fa0*/  ISETP.NE.AND P2, PT, RZ, UR39, PT ;  /* 0x00000027ff007c0c */ /* 0x000fc6000bf45270 */
[----:B------:R-:W-:-:S04]  /*9fb0*/  UISETP.NE.AND UP0, UPT, UR36, 0x2, UPT ;  /* 0x000000022400788c */ /* 0x000fc8000bf05270 */
[----:B------:R-:W-:Y:S02]  /*9fc0*/  USEL UR37, URZ, 0x1, UP0 ;  /* 0x000000013f257887 */ /* 0x000fe40008000000 */
[----:B------:R-:W-:Y:S02]  /*9fd0*/  USEL UR36, UR36, URZ, UP0 ;  /* 0x0000003f24247287 */ /* 0x000fe40008000000 */
[----:B------:R-:W-:Y:S02]  /*9fe0*/  ULOP3.LUT UR37, UR34, UR37, URZ, 0x3c, !UPT ;  /* 0x0000002522257292 */ /* 0x000fe4000f8e3c3f */
[----:B------:R-:W-:Y:S10]  /*9ff0*/  @P2 BRA `(.L_x_1050) ;  /* 0x00000000002c2947 */ /* 0x000ff40003800000 */
[----:B------:R-:W-:Y:S05]  /*a000*/  @!P0 BRA `(.L_x_1051) ;  /* 0x0000000000048947 */ /* 0x000fea0003800000 */
[----:B------:R-:W-:Y:S01]  /*a010*/  BPT.TRAP 0x1 ;  /* 0x000000040000795c */ /* 0x000fe20000300000 */
.L_x_1051:
[----:B------:R-:W-:Y:S01]  /*a020*/  ULEA UR6, UR36, UR38, 0x3 ;  /* 0x0000002624067291 */ /* 0x000fe2000f8e183f */
[----:B------:R-:W-:-:S05]  /*a030*/  IMAD.U32 R4, RZ, RZ, UR37 ;  /* 0x00000025ff047e24 */ /* 0x000fca000f8e00ff */
[----:B------:R-:W-:-:S04]  /*a040*/  SHF.L.U32 R4, R4, 0x1f, RZ ;  /* 0x0000001f04047819 */ /* 0x000fc800000006ff */
[----:B------:R0:W1:Y:S01]  /*a050*/  SYNCS.PHASECHK.TRANS64.TRYWAIT P1, [UR6+0x22830], R4 ;  /* 0x02283004ff0075a7 */ /* 0x0000620008020146 */
[----:B------:R-:W-:Y:S05]  /*a060*/  @!P0 BRA `(.L_x_1052) ;  /* 0x0000000000048947 */ /* 0x000fea0003800000 */
[----:B------:R-:W-:Y:S01]  /*a070*/  BPT.TRAP 0x1 ;  /* 0x000000040000795c */ /* 0x000fe20000300000 */
.L_x_1052:
[----:B-1----:R-:W-:Y:S05]  /*a080*/  @P1 BRA `(.L_x_1050) ;  /* 0x0000000000081947 */ /* 0x002fea0003800000 */
[----:B------:R-:W1:Y:S02]  /*a090*/  SYNCS.PHASECHK.TRANS64.TRYWAIT P1, [UR6+0x22830], R4 ;  /* 0x02283004ff0075a7 */ /* 0x000e640008020146 */
[----:B-1----:R-:W-:Y:S05]  /*a0a0*/  @!P1 BRA `(.L_x_1053) ;  /* 0x000000a800689947 */ /* 0x002fea0003800000 */
.L_x_1050:
[----:B-1----:R-:W1:Y:S01]  /*a0b0*/  S2R R7, SR_TID.X ;  /* 0x0000000000077919 */ /* 0x002e620000002100 */
[----:B------:R-:W-:Y:S01]  /*a0c0*/  UIMAD UR26, UR36, 0x600, UR28 ;  /* 0x00000600241a78a4 */ /* 0x000fe2000f8e021c */
[----:B------:R-:W-:Y:S01]  /*a0d0*/  UMOV UR27, 0x80000020 ;  /* 0x80000020001b7882 */ /* 0x000fe20000000000 */
[----:B------:R-:W-:Y:S02]  /*a0e0*/  UMOV UR7, 0x80000020 ;  /* 0x8000002000077882 */ /* 0x000fe40000000000 */
[----:B------:R-:W-:Y:S02]  /*a0f0*/  UIADD3 UR6, UR26, 0x2, URZ ;  /* 0x000000021a067890 */ /* 0x000fe4000fffe03f */
[----:B------:R-:W-:Y:S01]  /*a100*/  UIADD3 UR10, UR26, 0x200, URZ ;  /* 0x000002001a0a7890 */ /* 0x000fe2000fffe03f */
[----:B------:R-:W-:Y:S01]  /*a110*/  UMOV UR11, 0x80000020 ;  /* 0x80000020000b7882 */ /* 0x000fe20000000000 */
[----:B------:R-:W-:Y:S01]  /*a120*/  UIADD3 UR14, UR26, 0x202, URZ ;  /* 0x000002021a0e7890 */ /* 0x000fe2000fffe03f */
[----:B------:R-:W-:Y:S01]  /*a130*/  UMOV UR15, 0x80000020 ;  /* 0x80000020000f7882 */ /* 0x000fe20000000000 */
[----:B------:R-:W-:Y:S01]  /*a140*/  UIADD3 UR18, UR26, 0x400, URZ ;  /* 0x000004001a127890 */ /* 0x000fe2000fffe03f */
[----:B------:R-:W-:Y:S01]  /*a150*/  UMOV UR19, 0x80000020 ;  /* 0x8000002000137882 */ /* 0x000fe20000000000 */
[----:B------:R-:W-:Y:S01]  /*a160*/  UIADD3 UR22, UR26, 0x402, URZ ;  /* 0x000004021a167890 */ /* 0x000fe2000fffe03f */
[----:B------:R-:W-:Y:S01]  /*a170*/  UMOV UR23, 0x80000020 ;  /* 0x8000002000177882 */ /* 0x000fe20000000000 */
        /* <DEDUP_REMOVED lines=24> */
.L_x_1055:
[----:B------:R-:W-:Y:S01]  /*a300*/  ULEA UR6, UR33, UR38, 0x3 ;  /* 0x0000002621067291 */ /* 0x000fe2000f8e183f */
[----:B------:R-:W-:-:S05]  /*a310*/  IMAD.U32 R4, RZ, RZ, UR34 ;  /* 0x00000022ff047e24 */ /* 0x000fca000f8e00ff */
[----:B------:R-:W-:-:S04]  /*a320*/  SHF.L.U32 R4, R4, 0x1f, RZ ;  /* 0x0000001f04047819 */ /* 0x000fc800000006ff */
[----:B------:R0:W1:Y:S01]  /*a330*/  SYNCS.PHASECHK.TRANS64.TRYWAIT P1, [UR6+0x22850], R4 ;  /* 0x02285004ff0075a7 */ /* 0x0000620008020146 */
[----:B------:R-:W-:Y:S05]  /*a340*/  @!P0 BRA `(.L_x_1056) ;  /* 0x0000000000048947 */ /* 0x000fea0003800000 */
[----:B------:R-:W-:Y:S01]  /*a350*/  BPT.TRAP 0x1 ;  /* 0x000000040000795c */ /* 0x000fe20000300000 */
.L_x_1056:
[----:B-1----:R-:W-:Y:S05]  /*a360*/  @P1 BRA `(.L_x_1054) ;  /* 0x0000000000081947 */ /* 0x002fea0003800000 */
[----:B------:R-:W1:Y:S02]  /*a370*/  SYNCS.PHASECHK.TRANS64.TRYWAIT P1, [UR6+0x22850], R4 ;  /* 0x02285004ff0075a7 */ /* 0x000e640008020146 */
[----:B-1----:R-:W-:Y:S05]  /*a380*/  @!P1 BRA `(.L_x_1057) ;  /* 0x000000a400c89947 */ /* 0x002fea0003800000 */
.L_x_1054:
        /* <DEDUP_REMOVED lines=31> */
.L_x_1058:
        /* <DEDUP_REMOVED lines=8> */
[----:B------:R-:W-:-:S03]  /*a600*/  PLOP3.LUT P2, PT, PT, PT, UP1, 0x80, 0x0 ;  /* 0x000000000000781c */ /* 0x000fc60003f4f018 */
        /* <DEDUP_REMOVED lines=9> */
[----:B------:R-:W1:Y:S02]  /*a6a0*/  SHFL.IDX PT, R9, R4, RZ, 0x1c1f ;  /* 0x001c1fff04097589 */ /* 0x000e6400000e0000 */
[----:B------:R-:W-:-:S04]  /*a6b0*/  IMAD R7, R16, -0x2, R7 ;  /* 0xfffffffe10077824 */ /* 0x000fc800078e0207 */
[----:B0-----:R-:W-:-:S04]  /*a6c0*/  IMAD R7, R156, UR41, R7 ;  /* 0x000000299c077c24 */ /* 0x001fc8000f8e0207 */
[----:B------:R-:W-:-:S04]  /*a6d0*/  VIADD R7, R7, -UR31 ;  /* 0x8000001f07077c36 */ /* 0x000fc80008000000 */
[C---:B------:R-:W-:Y:S02]  /*a6e0*/  VIADD R20, R7.reuse, UR30 ;  /* 0x0000001e07147c36 */ /* 0x040fe40008000000 */
[----:B------:R-:W-:Y:S02]  /*a6f0*/  VIADD R154, R7, UR6 ;  /* 0x00000006079a7c36 */ /* 0x000fe40008000000 */
[--C-:B-1----:R-:W-:Y:S02]  /*a700*/  IMAD.IADD R13, R20, 0x1, R9.reuse ;  /* 0x00000001140d7824 */ /* 0x102fe400078e0209 */
[----:B------:R-:W-:Y:S01]  /*a710*/  IMAD.IADD R15, R154, 0x1, R9 ;  /* 0x000000019a0f7824 */ /* 0x000fe200078e0209 */
[----:B------:R-:W-:Y:S06]  /*a720*/  @P1 BRA `(.L_x_1059) ;  /* 0x00000000005c1947 */ /* 0x000fec0003800000 */
[----:B------:R-:W-:Y:S01]  /*a730*/  IMAD R7, R156, UR41, R9 ;  /* 0x000000299c077c24 */ /* 0x000fe2000f8e0209 */
[----:B------:R-:W-:Y:S03]  /*a740*/  BSSY B0, `(.L_x_1060) ;  /* 0x0000011000007945 */ /* 0x000fe60003800000 */
[----:B------:R-:W-:-:S05]  /*a750*/  VIADD R7, R7, -UR31 ;  /* 0x8000001f07077c36 */ /* 0x000fca0008000000 */
        /* <DEDUP_REMOVED lines=10> */
.L_x_1061:
[----:B------:R-:W-:-:S05]  /*a800*/  IMAD.U32 R9, RZ, RZ, UR29 ;  /* 0x0000001dff097e24 */ /* 0x000fca000f8e00ff */
[----:B------:R-:W-:-:S13]  /*a810*/  ISETP.NE.AND P1, PT, R9, 0x1, PT ;  /* 0x000000010900780c */ /* 0x000fda0003f25270 */
[----:B------:R-:W0:Y:S02]  /*a820*/  @P1 LDC.64 R10, c[0x0][0x9e8] ;  /* 0x00027a00ff0a1b82 */ /* 0x000e240000000a00 */
[----:B0-----:R-:W-:-:S05]  /*a830*/  @P1 IMAD.HI.U32 R8, R7, R10, RZ ;  /* 0x0000000a07081227 */ /* 0x001fca00078e00ff */
[----:B------:R-:W-:-:S07]  /*a840*/  @P1 SHF.R.U32.HI R7, RZ, R11, R8 ;  /* 0x0000000bff071219 */ /* 0x000fce0000011608 */
.L_x_1062:
[----:B------:R-:W-:Y:S05]  /*a850*/  BSYNC B0 ;  /* 0x0000000000007941 */ /* 0x000fea0003800000 */
.L_x_1060:
[----:B------:R-:W-:-:S04]  /*a860*/  IMAD R7, R7, R9, -R152 ;  /* 0x0000000907077224 */ /* 0x000fc800078e0a98 */
[----:B------:R-:W-:-:S05]  /*a870*/  IMAD R8, R16, -0x2, R7 ;  /* 0xfffffffe10087824 */ /* 0x000fca00078e0207 */
[----:B------:R-:W-:Y:S02]  /*a880*/  VIADDMNMX R13, R8, R9, R13, PT ;  /* 0x00000009080d7246 */ /* 0x000fe4000380010d */
[----:B------:R-:W-:-:S07]  /*a890*/  VIMNMX R15, R15, R8, !PT ;  /* 0x000000080f0f7248 */ /* 0x000fce0007fe0100 */
.L_x_1059:
        /* <DEDUP_REMOVED lines=14> */
[--C-:B0-----:R-:W-:Y:S01]  /*a980*/  IMAD.IADD R20, R20, 0x1, R155.reuse ;  /* 0x0000000114147824 */ /* 0x101fe200078e029b */
[----:B------:R-:W-:Y:S01]  /*a990*/  FSEL R9, R25, -INF , !P2 ;  /* 0xff80000019097808 */ /* 0x000fe20005000000 */
[----:B------:R-:W-:Y:S01]  /*a9a0*/  IMAD.IADD R28, R154, 0x1, R155 ;  /* 0x000000019a1c7824 */ /* 0x000fe200078e029b */
        /* <DEDUP_REMOVED lines=12> */
[----:B------:R-:W-:Y:S02]  /*aa70*/  FSEL R32, R32, -INF , !P4 ;  /* 0xff80000020207808 */ /* 0x000fe40006000000 */
[----:B------:R-:W-:Y:S02]  /*aa80*/  FSEL R14, R33, -INF , !P6 ;  /* 0xff800000210e7808 */ /* 0x000fe40007000000 */
[----:B------:R-:W-:Y:S02]  /*aa90*/  FSEL R36, R36, -INF , !P2 ;  /* 0xff80000024247808 */ /* 0x000fe40005000000 */
[----:B------:R-:W-:-:S02]  /*aaa0*/  ISETP.GT.AND P4, PT, R15, 0x21, P1 ;  /* 0x000000210f00780c */ /* 0x000fc40000f84270 */
[C---:B------:R-:W-:Y:S02]  /*aab0*/  ISETP.GT.AND P6, PT, R15.reuse, 0x28, P1 ;  /* 0x000000280f00780c */ /* 0x040fe40000fc4270 */
[C---:B------:R-:W-:Y:S02]  /*aac0*/  ISETP.GT.AND P2, PT, R15.reuse, 0x29, P1 ;  /* 0x000000290f00780c */ /* 0x040fe40000f44270 */
        /* <DEDUP_REMOVED lines=81> */
.L_x_1065:
[----:B------:R-:W-:-:S05]  /*afe0*/  IMAD.U32 R15, RZ, RZ, UR29 ;  /* 0x0000001dff0f7e24 */ /* 0x000fca000f8e00ff */
[----:B------:R-:W-:-:S13]  /*aff0*/  ISETP.NE.AND P2, PT, R15, 0x1, PT ;  /* 0x000000010f00780c */ /* 0x000fda0003f45270 */
[----:B------:R-:W0:Y:S02]  /*b000*/  @P2 LDC.64 R154, c[0x0][0x9e8] ;  /* 0x00027a00ff9a2b82 */ /* 0x000e240000000a00 */
[----:B0-----:R-:W-:-:S05]  /*b010*/  @P2 IMAD.HI.U32 R4, R13, R154, RZ ;  /* 0x0000009a0d042227 */ /* 0x001fca00078e00ff */
[----:B------:R-:W-:-:S07]  /*b020*/  @P2 SHF.R.U32.HI R13, RZ, R155, R4 ;  /* 0x0000009bff0d2219 */ /* 0x000fce0000011604 */
.L_x_1066:
[----:B------:R-:W-:Y:S05]  /*b030*/  BSYNC B0 ;  /* 0x0000000000007941 */ /* 0x000fea0003800000 */
.L_x_1064:
[----:B------:R-:W-:-:S04]  /*b040*/  IMAD R13, R13, R15, -R152 ;  /* 0x0000000f0d0d7224 */ /* 0x000fc800078e0a98 */
[----:B------:R-:W-:-:S05]  /*b050*/  IMAD R13, R16, -0x2, R13 ;  /* 0xfffffffe100d7824 */ /* 0x000fca00078e020d */
[----:B------:R-:W-:Y:S02]  /*b060*/  VIADDMNMX R20, R13, R15, R20, PT ;  /* 0x0000000f0d147246 */ /* 0x000fe40003800114 */
[----:B------:R-:W-:-:S07]  /*b070*/  VIMNMX R28, R28, R13, !PT ;  /* 0x0000000d1c1c7248 */ /* 0x000fce0007fe0100 */
.L_x_1063:
[----:B------:R-:W-:Y:S02]  /*b080*/  FMNMX.FTZ R4, R8, R5, !PT ;  /* 0x0000000508047209 */ /* 0x000fe40007810000 */
[----:B------:R-:W-:Y:S02]  /*b090*/  ISETP.GT.AND P5, PT, R28, 0x10, P1 ;  /* 0x000000101c00780c */ /* 0x000fe40000fa4270 */
[----:B------:R-:W-:Y:S02]  /*b0a0*/  FMNMX.FTZ R13, R9, R4, !PT ;  /* 0x00000004090d7209 */ /* 0x000fe40007810000 */
[----:B------:R-:W-:Y:S02]  /*b0b0*/  ISETP.LT.OR P5, PT, R20, 0x11, P5 ;  /* 0x000000111400780c */ /* 0x000fe40002fa1670 */
[----:B------:R-:W-:Y:S02]  /*b0c0*/  FMNMX.FTZ R4, R10, R13, !PT ;  /* 0x0000000d0a047209 */ /* 0x000fe40007810000 */
[----:B------:R-:W-:-:S02]  /*b0d0*/  FSEL R159, R34, -INF , !P5 ;  /* 0xff800000229f7808 */ /* 0x000fc40006800000 */
[----:B------:R-:W-:Y:S02]  /*b0e0*/  FMNMX.FTZ R13, R11, R4, !PT ;  /* 0x000000040b0d7209 */ /* 0x000fe40007810000 */
[----:B------:R-:W-:Y:S02]  /*b0f0*/  ISETP.GT.AND P5, PT, R28, 0x20, P1 ;  /* 0x000000201c00780c */ /* 0x000fe40000fa4270 */
[----:B------:R-:W-:Y:S02]  /*b100*/  FMNMX.FTZ R13, R32, R13, !PT ;  /* 0x0000000d200d7209 */ /* 0x000fe40007810000 */
[----:B------:R-:W-:Y:S02]  /*b110*/  ISETP.LT.OR P5, PT, R20, 0x21, P5 ;  /* 0x000000211400780c */ /* 0x000fe40002fa1670 */
[----:B------:R-:W-:Y:S02]  /*b120*/  FMNMX.FTZ R13, R14, R13, !PT ;  /* 0x0000000d0e0d7209 */ /* 0x000fe40007810000 */
[----:B------:R-:W-:-:S02]  /*b130*/  FSEL R179, R42, -INF , !P5 ;  /* 0xff8000002ab37808 */ /* 0x000fc40006800000 */
[----:B------:R-:W-:Y:S02]  /*b140*/  FMNMX.FTZ R13, R36, R13, !PT ;  /* 0x0000000d240d7209 */ /* 0x000fe40007810000 */
[----:B------:R-:W-:Y:S02]  /*b150*/  ISETP.GT.AND P5, PT, R28, RZ, P1 ;  /* 0x000000ff1c00720c */ /* 0x000fe40000fa4270 */
[----:B------:R-:W-:Y:S02]  /*b160*/  FMNMX.FTZ R13, R24, R13, !PT ;  /* 0x0000000d180d7209 */ /* 0x000fe40007810000 */
[----:B------:R-:W-:Y:S02]  /*b170*/  ISETP.GT.AND P2, PT, R28, 0x1, P1 ;  /* 0x000000011c00780c */ /* 0x000fe40000f44270 */
[----:B------:R-:W-:Y:S02]  /*b180*/  FMNMX.FTZ R4, R40, R13, !PT ;  /* 0x0000000d28047209 */ /* 0x000fe40007810000 */
[----:B------:R-:W-:-:S02]  /*b190*/  ISETP.LT.OR P5, PT, R20, 0x1, P5 ;  /* 0x000000011400780c */ /* 0x000fc40002fa1670 */
        /* <DEDUP_REMOVED lines=13> */
[----:B------:R-:W-:Y:S02]  /*b270*/  FMNMX.FTZ R26, R191, R6, !PT ;  /* 0x00000006bf1a7209 */ /* 0x000fe40007810000 */
[----:B------:R-:W-:Y:S02]  /*b280*/  FMNMX.FTZ R4, R45, R4, !PT ;  /* 0x000000042d047209 */ /* 0x000fe40007810000 */
[----:B------:R-:W-:Y:S02]  /*b290*/  ISETP.LT.OR P4, PT, R20, 0xa, P4 ;  /* 0x0000000a1400780c */ /* 0x000fe40002781670 */
[----:B------:R-:W-:Y:S02]  /*b2a0*/  FMNMX.FTZ R4, R57, R4, !PT ;  /* 0x0000000439047209 */ /* 0x000fe40007810000 */
[----:B------:R-:W-:-:S02]  /*b2b0*/  FSEL R155, R30, -INF , !P3 ;  /* 0xff8000001e9b7808 */ /* 0x000fc40005800000 */
[----:B------:R-:W-:Y:S02]  /*b2c0*/  FMNMX.FTZ R4, R41, R4, !PT ;  /* 0x0000000429047209 */ /* 0x000fe40007810000 */
[----:B------:R-:W-:Y:S02]  /*b2d0*/  FMNMX.FTZ R26, R27, R26, !PT ;  /* 0x0000001a1b1a7209 */ /* 0x000fe40007810000 */
[----:B------:R-:W-:Y:S02]  /*b2e0*/  FMNMX.FTZ R4, R61, R4, !PT ;  /* 0x000000043d047209 */ /* 0x000fe40007810000 */
[----:B------:R-:W-:Y:S02]  /*b2f0*/  ISETP.GT.AND P2, PT, R28, 0x11, P1 ;  /* 0x000000111c00780c */ /* 0x000fe40000f44270 */
[----:B------:R-:W-:Y:S02]  /*b300*/  FMNMX.FTZ R4, R25, R4, !PT ;  /* 0x0000000419047209 */ /* 0x000fe40007810000 */
[----:B------:R-:W-:-:S02]  /*b310*/  FSEL R31, R31, -INF , !P4 ;  /* 0xff8000001f1f7808 */ /* 0x000fc40006000000 */
[----:B------:R-:W-:Y:S02]  /*b320*/  FMNMX.FTZ R4, R65, R4, !PT ;  /* 0x0000000441047209 */ /* 0x000fe40007810000 */
[----:B------:R-:W-:Y:S02]  /*b330*/  FMNMX.FTZ R26, R155, R26, !PT ;  /* 0x0000001a9b1a7209 */ /* 0x000fe40007810000 */
[----:B------:R-:W-:Y:S02]  /*b340*/  FMNMX.FTZ R4, R7, R4, !PT ;  /* 0x0000000407047209 */ /* 0x000fe40007810000 */
[----:B------:R-:W-:Y:S02]  /*b350*/  ISETP.GT.AND P3, PT, R28, 0x18, P1 ;  /* 0x000000181c00780c */ /* 0x000fe40000f64270 */
[----:B------:R-:W-:Y:S02]  /*b360*/  FMNMX.FTZ R4, R69, R4, !PT ;  /* 0x0000000445047209 */ /* 0x000fe40007810000 */
[----:B------:R-:W-:-:S02]  /*b370*/  ISETP.LT.OR P2, PT, R20, 0x12, P2 ;  /* 0x000000121400780c */ /* 0x000fc40001741670 */
[----:B------:R-:W-:Y:S02]  /*b380*/  FMNMX.FTZ R4, R21, R4, !PT ;  /* 0x0000000415047209 */ /* 0x000fe40007810000 */
[----:B------:R-:W-:Y:S02]  /*b390*/  FMNMX.FTZ R26, R31, R26, !PT ;  /* 0x0000001a1f1a7209 */ /* 0x000fe40007810000 */
[----:B------:R-:W-:Y:S02]  /*b3a0*/  FMNMX.FTZ R4, R73, R4, !PT ;  /* 0x0000000449047209 */ /* 0x000fe40007810000 */
[----:B------:R-:W-:Y:S02]  /*b3b0*/  ISETP.GT.AND P4, PT, R28, 0x19, P1 ;  /* 0x000000191c00780c */ /* 0x000fe40000f84270 */
[----:B------:R-:W-:Y:S02]  /*b3c0*/  FMNMX.FTZ R4, R29, R4, !PT ;  /* 0x000000041d047209 */ /* 0x000fe40007810000 */
[----:B------:R-:W-:-:S02]  /*b3d0*/  ISETP.LT.OR P3, PT, R20, 0x19, P3 ;  /* 0x000000191400780c */ /* 0x000fc40001f61670 */
[----:B------:R-:W-:Y:S02]  /*b3e0*/  FMNMX.FTZ R4, R77, R4, !PT ;  /* 0x000000044d047209 */ /* 0x000fe40007810000 */
[----:B------:R-:W-:Y:S02]  /*b3f0*/  FSEL R35, R35, -INF , !P2 ;  /* 0xff80000023237808 */ /* 0x000fe40005000000 */
[----:B------:R-:W-:Y:S02]  /*b400*/  FMNMX.FTZ R4, R33, R4, !PT ;  /* 0x0000000421047209 */ /* 0x000fe40007810000 */
[----:B------:R-:W-:Y:S02]  /*b410*/  FMNMX.FTZ R26, R159, R26, !PT ;  /* 0x0000001a9f1a7209 */ /* 0x000fe40007810000 */
[----:B------:R-:W-:Y:S02]  /*b420*/  FMNMX.FTZ R4, R81, R4, !PT ;  /* 0x0000000451047209 */ /* 0x000fe40007810000 */
[----:B------:R-:W-:-:S02]  /*b430*/  ISETP.LT.OR P4, PT, R20, 0x1a, P4 ;  /* 0x0000001a1400780c */ /* 0x000fc40002781670 */
[----:B------:R-:W-:Y:S02]  /*b440*/  FMNMX.FTZ R4, R37, R4, !PT ;  /* 0x0000000425047209 */ /* 0x000fe40007810000 */
[----:B------:R-:W-:Y:S02]  /*b450*/  FSEL R165, R38, -INF , !P3 ;  /* 0xff80000026a57808 */ /* 0x000fe40005800000 */
[----:B------:R-:W-:Y:S02]  /*b460*/  FMNMX.FTZ R13, R85, R4, !PT ;  /* 0x00000004550d7209 */ /* 0x000fe40007810000 */
[----:B------:R-:W-:Y:S02]  /*b470*/  FMNMX.FTZ R26, R35, R26, !PT ;  /* 0x0000001a231a7209 */ /* 0x000fe40007810000 */
[----:B------:R-:W-:Y:S01]  /*b480*/  ISETP.GT.AND P2, PT, R28, 0x21, P1 ;  /* 0x000000211c00780c */ /* 0x000fe20000f44270 */
[----:B------:R-:W0:Y:S01]  /*b490*/  SHFL.BFLY PT, R4, R13, 0x2, 0x1f ;  /* 0x0c401f000d047f89 */ /* 0x000e2200000e0000 */
[----:B------:R-:W-:-:S02]  /*b4a0*/  FSEL R39, R39, -INF , !P4 ;  /* 0xff80000027277808 */ /* 0x000fc40006000000 */
[----:B------:R-:W-:Y:S02]  /*b4b0*/  FMNMX.FTZ R26, R165, R26, !PT ;  /* 0x0000001aa51a7209 */ /* 0x000fe40007810000 */
[----:B------:R-:W-:Y:S02]  /*b4c0*/  ISETP.GT.AND P3, PT, R28, 0x28, P1 ;  /* 0x000000281c00780c */ /* 0x000fe40000f64270 */
[----:B------:R-:W-:Y:S02]  /*b4d0*/  ISETP.LT.OR P2, PT, R20, 0x22, P2 ;  /* 0x000000221400780c */ /* 0x000fe40001741670 */
[----:B------:R-:W-:Y:S02]  /*b4e0*/  FMNMX.FTZ R30, R39, R26, !PT ;  /* 0x0000001a271e7209 */ /* 0x000fe40007810000 */
[----:B------:R-:W-:Y:S02]  /*b4f0*/  ISETP.GT.AND P4, PT, R28, 0x29, P1 ;  /* 0x000000291c00780c */ /* 0x000fe40000f84270 */
[----:B------:R-:W-:-:S02]  /*b500*/  ISETP.LT.OR P3, PT, R20, 0x29, P3 ;  /* 0x000000291400780c */ /* 0x000fc40001f61670 */
[----:B------:R-:W-:Y:S02]  /*b510*/  FSEL R43, R43, -INF , !P2 ;  /* 0xff8000002b2b7808 */ /* 0x000fe40005000000 */
[----:B------:R-:W-:Y:S02]  /*b520*/  FMNMX.FTZ R30, R179, R30, !PT ;  /* 0x0000001eb31e7209 */ /* 0x000fe40007810000 */
[----:B------:R-:W-:Y:S02]  /*b530*/  ISETP.GT.AND P2, PT, R28, 0x30, P1 ;  /* 0x000000301c00780c */ /* 0x000fe40000f44270 */
[----:B------:R-:W-:Y:S02]  /*b540*/  FSEL R181, R46, -INF , !P3 ;  /* 0xff8000002eb57808 */ /* 0x000fe40005800000 */
[----:B------:R-:W-:Y:S02]  /*b550*/  ISETP.LT.OR P4, PT, R20, 0x2a, P4 ;  /* 0x0000002a1400780c */ /* 0x000fe40002781670 */
[----:B0-----:R-:W-:-:S02]  /*b560*/  FMNMX.FTZ R15, R13, R4, !PT ;  /* 0x000000040d0f7209 */ /* 0x001fc40007810000 */
[----:B------:R-:W-:Y:S02]  /*b570*/  FMNMX.FTZ R30, R43, R30, !PT ;  /* 0x0000001e2b1e7209 */ /* 0x000fe40007810000 */
[----:B------:R-:W-:Y:S01]  /*b580*/  ISETP.GT.AND P3, PT, R28, 0x31, P1 ;  /* 0x000000311c00780c */ /* 0x000fe20000f64270 */
[----:B------:R-:W0:Y:S01]  /*b590*/  SHFL.BFLY PT, R4, R15, 0x1, 0x1f ;  /* 0x0c201f000f047f89 */ /* 0x000e2200000e0000 */
[----:B------:R-:W-:Y:S02]  /*b5a0*/  ISETP.LT.OR P2, PT, R20, 0x31, P2 ;  /* 0x000000311400780c */ /* 0x000fe40001741670 */
[----:B------:R-:W-:Y:S02]  /*b5b0*/  FSEL R47, R47, -INF , !P4 ;  /* 0xff8000002f2f7808 */ /* 0x000fe40006000000 */
[----:B------:R-:W-:Y:S02]  /*b5c0*/  FMNMX.FTZ R30, R181, R30, !PT ;  /* 0x0000001eb51e7209 */ /* 0x000fe40007810000 */
[----:B------:R-:W-:-:S02]  /*b5d0*/  ISETP.GT.AND P5, PT, R28, 0x38, P1 ;  /* 0x000000381c00780c */ /* 0x000fc40000fa4270 */
[----:B------:R-:W-:Y:S02]  /*b5e0*/  FSEL R185, R50, -INF , !P2 ;  /* 0xff80000032b97808 */ /* 0x000fe40005000000 */
[----:B------:R-:W-:Y:S02]  /*b5f0*/  ISETP.LT.OR P3, PT, R20, 0x32, P3 ;  /* 0x000000321400780c */ /* 0x000fe40001f61670 */
[----:B------:R-:W-:Y:S02]  /*b600*/  ISETP.GT.AND P4, PT, R28, 0x39, P1 ;  /* 0x000000391c00780c */ /* 0x000fe40000f84270 */
[----:B------:R-:W-:Y:S02]  /*b610*/  ISETP.LT.OR P5, PT, R20, 0x39, P5 ;  /* 0x000000391400780c */ /* 0x000fe40002fa1670 */
[----:B------:R-:W-:Y:S02]  /*b620*/  FSEL R187, R51, -INF , !P3 ;  /* 0xff80000033bb7808 */ /* 0x000fe40005800000 */
[----:B------:R-:W-:-:S02]  /*b630*/  ISETP.GT.AND P2, PT, R28, 0x40, P1 ;  /* 0x000000401c00780c */ /* 0x000fc40000f44270 */
[----:B------:R-:W-:Y:S02]  /*b640*/  FSEL R189, R54, -INF , !P5 ;  /* 0xff80000036bd7808 */ /* 0x000fe40006800000 */
[----:B------:R-:W-:Y:S02]  /*b650*/  ISETP.LT.OR P4, PT, R20, 0x3a, P4 ;  /* 0x0000003a1400780c */ /* 0x000fe40002781670 */
[----:B0-----:R-:W-:Y:S02]  /*b660*/  FMNMX.FTZ R4, R15, R4, !PT ;  /* 0x000000040f047209 */ /* 0x001fe40007810000 */
[----:B------:R-:W-:Y:S02]  /*b670*/  ISETP.GT.AND P3, PT, R28, 0x41, P1 ;  /* 0x000000411c00780c */ /* 0x000fe40000f64270 */
[----:B------:R-:W-:Y:S01]  /*b680*/  FSETP.NEU.FTZ.AND P6, PT, R4, -INF , PT ;  /* 0xff8000000400780b */ /* 0x000fe20003fdd000 */
[----:B------:R-:W-:-:S01]  /*b690*/  FFMA.FTZ R183, R2, R4, -8 ;  /* 0xc100000002b77423 */ /* 0x000fc20000010004 */
[----:B------:R-:W-:-:S02]  /*b6a0*/  ISETP.LT.OR P2, PT, R20, 0x41, P2 ;  /* 0x000000411400780c */ /* 0x000fc40001741670 */
[----:B------:R-:W-:Y:S02]  /*b6b0*/  FSEL R55, R55, -INF , !P4 ;  /* 0xff80000037377808 */ /* 0x000fe40006000000 */
[----:B------:R-:W-:Y:S02]  /*b6c0*/  FSEL R183, R183, RZ, P6 ;  /* 0x000000ffb7b77208 */ /* 0x000fe40003000000 */
[----:B------:R-:W-:Y:S02]  /*b6d0*/  ISETP.GT.AND P5, PT, R28, 0x48, P1 ;  /* 0x000000481c00780c */ /* 0x000fe40000fa4270 */
[----:B------:R-:W-:Y:S01]  /*b6e0*/  FSEL R193, R58, -INF , !P2 ;  /* 0xff8000003ac17808 */ /* 0x000fe20005000000 */
[----:B------:R-:W-:-:S01]  /*b6f0*/  FFMA.FTZ R13, R2, R32, -R183 ;  /* 0x00000020020d7223 */ /* 0x000fc200000108b7 */
[----:B------:R-:W-:Y:S01]  /*b700*/  FMNMX.FTZ R32, R47, R30, !PT ;  /* 0x0000001e2f207209 */ /* 0x000fe20007810000 */
[----:B------:R-:W-:-:S01]  /*b710*/  FFMA.FTZ R34, R2, R163, -R183 ;  /* 0x000000a302227223 */ /* 0x000fc200000108b7 */
[----:B------:R-:W-:Y:S01]  /*b720*/  ISETP.LT.OR P3, PT, R20, 0x42, P3 ;  /* 0x000000421400780c */ /* 0x000fe20001f61670 */
[----:B------:R-:W-:-:S01]  /*b730*/  FFMA.FTZ R51, R2, R167, -R183 ;  /* 0x000000a702337223 */ /* 0x000fc200000108b7 */
[----:B------:R-:W-:Y:S01]  /*b740*/  FMNMX.FTZ R32, R185, R32, !PT ;  /* 0x00000020b9207209 */ /* 0x000fe20007810000 */
[----:B------:R0:W-:Y:S01]  /*b750*/  MUFU.EX2 R30, R34 ;  /* 0x00000022001e7308 */ /* 0x0001e20000000800 */
[----:B------:R-:W-:Y:S01]  /*b760*/  ISETP.GT.AND P4, PT, R28, 0x49, P1 ;  /* 0x000000491c00780c */ /* 0x000fe20000f84270 */
[C-C-:B------:R-:W-:Y:S01]  /*b770*/  FFMA.FTZ R15, R2.reuse, R36, -R183.reuse ;  /* 0x00000024020f7223 */ /* 0x140fe200000108b7 */
[----:B------:R-:W-:Y:S01]  /*b780*/  FMNMX.FTZ R32, R187, R32, !PT ;  /* 0x00000020bb207209 */ /* 0x000fe20007810000 */
[--C-:B------:R-:W-:Y:S01]  /*b790*/  FFMA.FTZ R36, R2, R157, -R183.reuse ;  /* 0x0000009d02247223 */ /* 0x100fe200000108b7 */
[----:B------:R-:W-:Y:S01]  /*b7a0*/  ISETP.LT.OR P5, PT, R20, 0x49, P5 ;  /* 0x000000491400780c */ /* 0x000fe20002fa1670 */
[C-C-:B------:R-:W-:Y:S01]  /*b7b0*/  FFMA.FTZ R38, R2.reuse, R49, -R183.reuse ;  /* 0x0000003102267223 */ /* 0x140fe200000108b7 */
[----:B------:R-:W-:Y:S01]  /*b7c0*/  FMNMX.FTZ R32, R189, R32, !PT ;  /* 0x00000020bd207209 */ /* 0x000fe20007810000 */
[C-C-:B------:R-:W-:Y:S01]  /*b7d0*/  FFMA.FTZ R40, R2.reuse, R40, -R183.reuse ;  /* 0x0000002802287223 */ /* 0x140fe200000108b7 */
[----:B------:R-:W-:Y:S01]  /*b7e0*/  FSEL R167, R59, -INF , !P3 ;  /* 0xff8000003ba77808 */ /* 0x000fe20005800000 */
[--C-:B------:R-:W-:Y:S01]  /*b7f0*/  FFMA.FTZ R59, R2, R161, -R183.reuse ;  /* 0x000000a1023b7223 */ /* 0x100fe200000108b7 */
[----:B0-----:R-:W-:Y:S01]  /*b800*/  FMNMX.FTZ R34, R55, R32, !PT ;  /* 0x0000002037227209 */ /* 0x001fe20007810000 */
[----:B------:R0:W-:Y:S01]  /*b810*/  MUFU.EX2 R26, R40 ;  /* 0x00000028001a7308 */ /* 0x0001e20000000800 */
[----:B------:R-:W-:Y:S01]  /*b820*/  ISETP.GT.AND P2, PT, R28, 0x50, P1 ;  /* 0x000000501c00780c */ /* 0x000fe20000f44270 */
[C-C-:B------:R-:W-:Y:S01]  /*b830*/  FFMA.FTZ R8, R2.reuse, R8, -R183.reuse ;  /* 0x0000000802087223 */ /* 0x140fe200000108b7 */
[----:B------:R-:W-:Y:S01]  /*b840*/  FMNMX.FTZ R34, R193, R34, !PT ;  /* 0x00000022c1227209 */ /* 0x000fe20007810000 */
[--C-:B------:R-:W-:Y:S01]  /*b850*/  FFMA.FTZ R9, R2, R9, -R183.reuse ;  /* 0x0000000902097223 */ /* 0x100fe200000108b7 */
[----:B------:R-:W-:Y:S01]  /*b860*/  FSEL R163, R62, -INF , !P5 ;  /* 0xff8000003ea37808 */ /* 0x000fe20006800000 */
[--C-:B------:R-:W-:Y:S01]  /*b870*/  FFMA.FTZ R10, R2, R10, -R183.reuse ;  /* 0x0000000a020a7223 */ /* 0x100fe200000108b7 */
[----:B------:R-:W-:Y:S01]  /*b880*/  ISETP.LT.OR P4, PT, R20, 0x4a, P4 ;  /* 0x0000004a1400780c */ /* 0x000fe20002781670 */
[----:B------:R1:W-:Y:S01]  /*b890*/  MUFU.EX2 R32, R36 ;  /* 0x0000002400207308 */ /* 0x0003e20000000800 */
[----:B------:R-:W-:Y:S01]  /*b8a0*/  FMNMX.FTZ R34, R167, R34, !PT ;  /* 0x00000022a7227209 */ /* 0x000fe20007810000 */
[--C-:B0-----:R-:W-:Y:S01]  /*b8b0*/  FFMA.FTZ R40, R2, R45, -R183.reuse ;  /* 0x0000002d02287223 */ /* 0x101fe200000108b7 */
[----:B------:R-:W-:Y:S01]  /*b8c0*/  ISETP.GT.AND P3, PT, R28, 0x51, P1 ;  /* 0x000000511c00780c */ /* 0x000fe20000f64270 */
[--C-:B------:R-:W-:Y:S01]  /*b8d0*/  FFMA.FTZ R11, R2, R11, -R183.reuse ;  /* 0x0000000b020b7223 */ /* 0x100fe200000108b7 */
[----:B------:R-:W-:Y:S01]  /*b8e0*/  ISETP.LT.OR P2, PT, R20, 0x51, P2 ;  /* 0x000000511400780c */ /* 0x000fe20001741670 */
[C-C-:B------:R-:W-:Y:S01]  /*b8f0*/  FFMA.FTZ R14, R2.reuse, R14, -R183.reuse ;  /* 0x0000000e020e7223 */ /* 0x140fe200000108b7 */
[----:B------:R-:W-:Y:S01]  /*b900*/  FSEL R63, R63, -INF , !P4 ;  /* 0xff8000003f3f7808 */ /* 0x000fe20006000000 */
[----:B------:R-:W-:Y:S01]  /*b910*/  MUFU.EX2 R8, R8 ;  /* 0x0000000800087308 */ /* 0x000fe20000000800 */
[----:B------:R-:W-:Y:S01]  /*b920*/  FMNMX.FTZ R34, R163, R34, !PT ;  /* 0x00000022a3227209 */ /* 0x000fe20007810000 */
[--C-:B------:R-:W-:Y:S01]  /*b930*/  FFMA.FTZ R24, R2, R24, -R183.reuse ;  /* 0x0000001802187223 */ /* 0x100fe200000108b7 */
[----:B------:R-:W-:Y:S01]  /*b940*/  ISETP.GT.AND P5, PT, R28, 0x58, P1 ;  /* 0x000000581c00780c */ /* 0x000fe20000fa4270 */
[--C-:B------:R-:W-:Y:S01]  /*b950*/  FFMA.FTZ R44, R2, R81, -R183.reuse ;  /* 0x00000051022c7223 */ /* 0x100fe200000108b7 */
[----:B------:R-:W-:Y:S01]  /*b960*/  FSEL R161, R66, -INF , !P2 ;  /* 0xff80000042a17808 */ /* 0x000fe20005000000 */
[--C-:B------:R-:W-:Y:S01]  /*b970*/  FFMA.FTZ R53, R2, R53, -R183.reuse ;  /* 0x0000003502357223 */ /* 0x100fe200000108b7 */
[----:B------:R-:W-:Y:S01]  /*b980*/  ISETP.LT.OR P3, PT, R20, 0x52, P3 ;  /* 0x000000521400780c */ /* 0x000fe20001f61670 */
[----:B------:R-:W-:Y:S01]  /*b990*/  MUFU.EX2 R9, R9 ;  /* 0x0000000900097308 */ /* 0x000fe20000000800 */
[----:B-1----:R-:W-:Y:S01]  /*b9a0*/  FMNMX.FTZ R36, R63, R34, !PT ;  /* 0x000000223f247209 */ /* 0x002fe20007810000 */
[--C-:B------:R-:W-:Y:S01]  /*b9b0*/  FFMA.FTZ R57, R2, R57, -R183.reuse ;  /* 0x0000003902397223 */ /* 0x100fe200000108b7 */
[----:B------:R-:W-:Y:S01]  /*b9c0*/  ISETP.GT.AND P4, PT, R28, 0x59, P1 ;  /* 0x000000591c00780c */ /* 0x000fe20000f84270 */
[--C-:B------:R-:W-:Y:S01]  /*b9d0*/  FFMA.FTZ R61, R2, R61, -R183.reuse ;  /* 0x0000003d023d7223 */ /* 0x100fe200000108b7 */
[----:B------:R-:W-:Y:S01]  /*b9e0*/  ISETP.LT.OR P5, PT, R20, 0x59, P5 ;  /* 0x000000591400780c */ /* 0x000fe20002fa1670 */
[C-C-:B------:R-:W-:Y:S01]  /*b9f0*/  FFMA.FTZ R21, R2.reuse, R21, -R183.reuse ;  /* 0x0000001502157223 */ /* 0x140fe200000108b7 */
[----:B------:R-:W-:Y:S01]  /*ba00*/  FSEL R157, R67, -INF , !P3 ;  /* 0xff800000439d7808 */ /* 0x000fe20005800000 */
[--C-:B------:R-:W-:Y:S01]  /*ba10*/  FFMA.FTZ R67, R2, R153, -R183.reuse ;  /* 0x0000009902437223 */ /* 0x100fe200000108b7 */
[----:B------:R-:W-:Y:S01]  /*ba20*/  FMNMX.FTZ R36, R161, R36, !PT ;  /* 0x00000024a1247209 */ /* 0x000fe20007810000 */
[----:B------:R0:W-:Y:S01]  /*ba30*/  MUFU.EX2 R34, R38 ;  /* 0x0000002600227308 */ /* 0x0001e20000000800 */
[----:B------:R-:W-:Y:S01]  /*ba40*/  ISETP.GT.AND P2, PT, R28, 0x60, P1 ;  /* 0x000000601c00780c */ /* 0x000fe20000f44270 */
[--C-:B------:R-:W-:Y:S01]  /*ba50*/  FFMA.FTZ R29, R2, R29, -R183.reuse ;  /* 0x0000001d021d7223 */ /* 0x100fe200000108b7 */
[----:B------:R-:W-:Y:S01]  /*ba60*/  FSEL R153, R70, -INF , !P5 ;  /* 0xff80000046997808 */ /* 0x000fe20006800000 */
[--C-:B------:R-:W-:Y:S01]  /*ba70*/  FFMA.FTZ R33, R2, R33, -R183.reuse ;  /* 0x0000002102217223 */ /* 0x100fe200000108b7 */
[----:B------:R-:W-:Y:S01]  /*ba80*/  ISETP.LT.OR P4, PT, R20, 0x5a, P4 ;  /* 0x0000005a1400780c */ /* 0x000fe20002781670 */
[--C-:B------:R-:W-:Y:S01]  /*ba90*/  FFMA.FTZ R37, R2, R37, -R183.reuse ;  /* 0x0000002502257223 */ /* 0x100fe200000108b7 */
[----:B------:R-:W-:Y:S01]  /*baa0*/  FMNMX.FTZ R36, R157, R36, !PT ;  /* 0x000000249d247209 */ /* 0x000fe20007810000 */
[----:B------:R-:W-:Y:S01]  /*bab0*/  MUFU.EX2 R10, R10 ;  /* 0x0000000a000a7308 */ /* 0x000fe20000000800 */
[----:B------:R-:W-:Y:S01]  /*bac0*/  ISETP.GT.AND P3, PT, R28, 0x61, P1 ;  /* 0x000000611c00780c */ /* 0x000fe20000f64270 */
[----:B------:R-:W-:Y:S01]  /*bad0*/  FFMA.FTZ R85, R2, R85, -R183 ;  /* 0x0000005502557223 */ /* 0x000fe200000108b7 */
[----:B------:R-:W-:-:S02]  /*bae0*/  ISETP.LT.OR P2, PT, R20, 0x61, P2 ;  /* 0x000000611400780c */ /* 0x000fc40001741670 */
[----:B------:R-:W-:Y:S02]  /*baf0*/  FSEL R71, R71, -INF , !P4 ;  /* 0xff80000047477808 */ /* 0x000fe40006000000 */
[----:B------:R-:W-:Y:S01]  /*bb00*/  FMNMX.FTZ R36, R153, R36, !PT ;  /* 0x0000002499247209 */ /* 0x000fe20007810000 */
[----:B------:R-:W-:Y:S01]  /*bb10*/  MUFU.EX2 R11, R11 ;  /* 0x0000000b000b7308 */ /* 0x000fe20000000800 */
[----:B------:R-:W-:Y:S02]  /*bb20*/  ISETP.GT.AND P5, PT, R28, 0x68, P1 ;  /* 0x000000681c00780c */ /* 0x000fe40000fa4270 */
[----:B------:R-:W-:Y:S02]  /*bb30*/  FSEL R49, R74, -INF , !P2 ;  /* 0xff8000004a317808 */ /* 0x000fe40005000000 */
[----:B------:R-:W-:Y:S02]  /*bb40*/  ISETP.LT.OR P3, PT, R20, 0x62, P3 ;  /* 0x000000621400780c */ /* 0x000fe40001f61670 */
[----:B0-----:R-:W-:Y:S01]  /*bb50*/  FMNMX.FTZ R38, R71, R36, !PT ;  /* 0x0000002447267209 */ /* 0x001fe20007810000 */
[----:B------:R-:W-:Y:S01]  /*bb60*/  MUFU.EX2 R13, R13 ;  /* 0x0000000d000d7308 */ /* 0x000fe20000000800 */
[----:B------:R-:W-:-:S02]  /*bb70*/  ISETP.GT.AND P4, PT, R28, 0x69, P1 ;  /* 0x000000691c00780c */ /* 0x000fc40000f84270 */
[----:B------:R-:W-:Y:S02]  /*bb80*/  ISETP.LT.OR P5, PT, R20, 0x69, P5 ;  /* 0x000000691400780c */ /* 0x000fe40002fa1670 */
[----:B------:R-:W-:Y:S02]  /*bb90*/  FSEL R75, R75, -INF , !P3 ;  /* 0xff8000004b4b7808 */ /* 0x000fe40005800000 */
[----:B------:R-:W-:Y:S01]  /*bba0*/  FMNMX.FTZ R38, R49, R38, !PT ;  /* 0x0000002631267209 */ /* 0x000fe20007810000 */
[----:B------:R0:W-:Y:S01]  /*bbb0*/  MUFU.EX2 R36, R40 ;  /* 0x0000002800247308 */ /* 0x0001e20000000800 */
[----:B------:R-:W-:Y:S02]  /*bbc0*/  ISETP.GT.AND P2, PT, R28, 0x70, P1 ;  /* 0x000000701c00780c */ /* 0x000fe40000f44270 */
[----:B------:R-:W-:Y:S02]  /*bbd0*/  FSEL R45, R78, -INF , !P5 ;  /* 0xff8000004e2d7808 */ /* 0x000fe40006800000 */
[----:B------:R-:W-:-:S02]  /*bbe0*/  ISETP.LT.OR P4, PT, R20, 0x6a, P4 ;  /* 0x0000006a1400780c */ /* 0x000fc40002781670 */
[----:B------:R-:W-:Y:S01]  /*bbf0*/  FMNMX.FTZ R38, R75, R38, !PT ;  /* 0x000000264b267209 */ /* 0x000fe20007810000 */
[----:B------:R-:W-:Y:S01]  /*bc00*/  MUFU.EX2 R14, R14 ;  /* 0x0000000e000e7308 */ /* 0x000fe20000000800 */
[----:B------:R-:W-:Y:S01]  /*bc10*/  ISETP.GT.AND P3, PT, R28, 0x71, P1 ;  /* 0x000000711c00780c */ /* 0x000fe20000f64270 */
[----:B0-----:R-:W-:Y:S01]  /*bc20*/  FFMA.FTZ R40, R2, R73, -R183 ;  /* 0x0000004902287223 */ /* 0x001fe200000108b7 */
[----:B------:R-:W-:Y:S02]  /*bc30*/  ISETP.LT.OR P2, PT, R20, 0x71, P2 ;  /* 0x000000711400780c */ /* 0x000fe40001741670 */
[----:B------:R-:W-:Y:S02]  /*bc40*/  FSEL R79, R79, -INF , !P4 ;  /* 0xff8000004f4f7808 */ /* 0x000fe40006000000 */
[----:B------:R-:W-:Y:S01]  /*bc50*/  FMNMX.FTZ R38, R45, R38, !PT ;  /* 0x000000262d267209 */ /* 0x000fe20007810000 */
[----:B------:R-:W-:Y:S01]  /*bc60*/  MUFU.EX2 R15, R15 ;  /* 0x0000000f000f7308 */ /* 0x000fe20000000800 */
[----:B------:R-:W-:-:S02]  /*bc70*/  ISETP.GT.AND P5, PT, R28, 0x78, P1 ;  /* 0x000000781c00780c */ /* 0x000fc40000fa4270 */
[----:B------:R-:W-:Y:S02]  /*bc80*/  ISETP.LT.OR P3, PT, R20, 0x72, P3 ;  /* 0x000000721400780c */ /* 0x000fe40001f61670 */
[----:B------:R-:W-:Y:S02]  /*bc90*/  FSEL R195, R82, -INF , !P2 ;  /* 0xff80000052c37808 */ /* 0x000fe40005000000 */
[----:B------:R-:W-:Y:S01]  /*bca0*/  FMNMX.FTZ R38, R79, R38, !PT ;  /* 0x000000264f267209 */ /* 0x000fe20007810000 */
[----:B------:R-:W-:Y:S01]  /*bcb0*/  MUFU.EX2 R24, R24 ;  /* 0x0000001800187308 */ /* 0x000fe20000000800 */
[----:B------:R-:W-:Y:S01]  /*bcc0*/  ISETP.GT.AND P1, PT, R28, 0x79, P1 ;  /* 0x000000791c00780c */ /* 0x000fe20000f24270 */
[----:B------:R-:W-:Y:S01]  /*bcd0*/  FFMA.FTZ R28, R2, R41, -R183 ;  /* 0x00000029021c7223 */ /* 0x000fe200000108b7 */
[----:B------:R-:W-:Y:S02]  /*bce0*/  ISETP.LT.OR P5, PT, R20, 0x79, P5 ;  /* 0x000000791400780c */ /* 0x000fe40002fa1670 */
[----:B------:R-:W-:-:S02]  /*bcf0*/  FSEL R83, R83, -INF , !P3 ;  /* 0xff80000053537808 */ /* 0x000fc40005800000 */
[----:B------:R-:W-:Y:S01]  /*bd00*/  FMNMX.FTZ R38, R195, R38, !PT ;  /* 0x00000026c3267209 */ /* 0x000fe20007810000 */
[----:B------:R-:W-:Y:S01]  /*bd10*/  MUFU.EX2 R51, R51 ;  /* 0x0000003300337308 */ /* 0x000fe20000000800 */
[----:B------:R-:W-:Y:S01]  /*bd20*/  ISETP.LT.OR P1, PT, R20, 0x7a, P1 ;  /* 0x0000007a1400780c */ /* 0x000fe20000f21670 */
[--C-:B------:R-:W-:Y:S01]  /*bd30*/  FFMA.FTZ R20, R2, R25, -R183.reuse ;  /* 0x0000001902147223 */ /* 0x100fe200000108b7 */
[----:B------:R-:W-:Y:S01]  /*bd40*/  FSEL R41, R86, -INF , !P5 ;  /* 0xff80000056297808 */ /* 0x000fe20006800000 */
[C-C-:B------:R-:W-:Y:S01]  /*bd50*/  FFMA.FTZ R25, R2.reuse, R65, -R183.reuse ;  /* 0x0000004102197223 */ /* 0x140fe200000108b7 */
[----:B------:R-:W-:Y:S01]  /*bd60*/  FMNMX.FTZ R38, R83, R38, !PT ;  /* 0x0000002653267209 */ /* 0x000fe20007810000 */
[----:B------:R-:W-:Y:S01]  /*bd70*/  FFMA.FTZ R65, R2, R69, -R183 ;  /* 0x0000004502417223 */ /* 0x000fe200000108b7 */
[----:B------:R-:W-:Y:S01]  /*bd80*/  FSEL R87, R87, -INF , !P1 ;  /* 0xff80000057577808 */ /* 0x000fe20004800000 */
[----:B------:R-:W-:Y:S01]  /*bd90*/  MUFU.EX2 R59, R59 ;  /* 0x0000003b003b7308 */ /* 0x000fe20000000800 */
[----:B------:R-:W-:-:S02]  /*bda0*/  FMNMX.FTZ R38, R41, R38, !PT ;  /* 0x0000002629267209 */ /* 0x000fc40007810000 */
[----:B------:R-:W-:Y:S02]  /*bdb0*/  FSEL R48, R4, RZ, P6 ;  /* 0x000000ff04307208 */ /* 0x000fe40003000000 */
[----:B------:R-:W-:Y:S01]  /*bdc0*/  FMNMX.FTZ R42, R87, R38, !PT ;  /* 0x00000026572a7209 */ /* 0x000fe20007810000 */
[----:B------:R-:W-:Y:S02]  /*bdd0*/  FFMA.FTZ R38, R2, R7, -R183 ;  /* 0x0000000702267223 */ /* 0x000fe400000108b7 */
[----:B------:R-:W-:-:S01]  /*bde0*/  FADD.FTZ R5, -R48, R5 ;  /* 0x0000000530057221 */ /* 0x000fc20000010100 */
[----:B------:R-:W-:Y:S01]  /*bdf0*/  MUFU.EX2 R67, R67 ;  /* 0x0000004300437308 */ /* 0x000fe20000000800 */
[----:B------:R-:W0:Y:S02]  /*be00*/  SHFL.BFLY PT, R197, R42, 0x2, 0x1f ;  /* 0x0c401f002ac57f89 */ /* 0x000e2400000e0000 */
[----:B------:R-:W-:-:S05]  /*be10*/  FMUL.FTZ R5, R2, R5 ;  /* 0x0000000502057220 */ /* 0x000fca0000410000 */
[----:B------:R-:W-:Y:S08]  /*be20*/  MUFU.EX2 R53, R53 ;  /* 0x0000003500357308 */ /* 0x000ff00000000800 */
[----:B------:R-:W1:Y:S08]  /*be30*/  MUFU.EX2 R5, R5 ;  /* 0x0000000500057308 */ /* 0x000e700000000800 */
[----:B------:R-:W-:Y:S01]  /*be40*/  MUFU.EX2 R57, R57 ;  /* 0x0000003900397308 */ /* 0x000fe20000000800 */
[----:B0-----:R-:W-:Y:S01]  /*be50*/  FMNMX.FTZ R197, R42, R197, !PT ;  /* 0x000000c52ac57209 */ /* 0x001fe20007810000 */
[----:B------:R-:W-:-:S04]  /*be60*/  FFMA.FTZ R42, R2, R77, -R183 ;  /* 0x0000004d022a7223 */ /* 0x000fc800000108b7 */
[----:B------:R-:W0:Y:S02]  /*be70*/  SHFL.BFLY PT, R46, R197, 0x1, 0x1f ;  /* 0x0c201f00c52e7f89 */ /* 0x000e2400000e0000 */
[----:B------:R-:W-:Y:S01]  /*be80*/  MUFU.EX2 R28, R28 ;  /* 0x0000001c001c7308 */ /* 0x000fe20000000800 */
[----:B-1----:R-:W-:-:S04]  /*be90*/  FFMA.FTZ R70, R5, R3, R8 ;  /* 0x0000000305467223 */ /* 0x002fc80000010008 */
[----:B------:R-:W-:-:S03]  /*bea0*/  FADD.FTZ R77, R9, R70 ;  /* 0x00000046094d7221 */ /* 0x000fc60000010000 */
[----:B------:R-:W-:Y:S01]  /*beb0*/  MUFU.EX2 R61, R61 ;  /* 0x0000003d003d7308 */ /* 0x000fe20000000800 */
[----:B------:R-:W-:-:S07]  /*bec0*/  FADD.FTZ R70, R10, R77 ;  /* 0x0000004d0a467221 */ /* 0x000fce0000010000 */
[----:B------:R-:W-:Y:S01]  /*bed0*/  MUFU.EX2 R20, R20 ;  /* 0x0000001400147308 */ /* 0x000fe20000000800 */
[----:B0-----:R-:W-:-:S07]  /*bee0*/  FMNMX.FTZ R7, R197, R46, !PT ;  /* 0x0000002ec5077209 */ /* 0x001fce0007810000 */
[----:B------:R-:W-:Y:S01]  /*bef0*/  MUFU.EX2 R25, R25 ;  /* 0x0000001900197308 */ /* 0x000fe20000000800 */
[----:B------:R-:W-:Y:S01]  /*bf00*/  FSETP.NEU.FTZ.AND P1, PT, R7, -INF , PT ;  /* 0xff8000000700780b */ /* 0x000fe20003f3d000 */
[----:B------:R-:W-:-:S03]  /*bf10*/  FFMA.FTZ R48, R2, R7, -8 ;  /* 0xc100000002307423 */ /* 0x000fc60000010007 */
[----:B------:R-:W-:Y:S02]  /*bf20*/  FSEL R73, R7, RZ, P1 ;  /* 0x000000ff07497208 */ /* 0x000fe40000800000 */
[----:B------:R-:W-:Y:S01]  /*bf30*/  FSEL R48, R48, RZ, P1 ;  /* 0x000000ff30307208 */ /* 0x000fe20000800000 */
[----:B------:R-:W-:Y:S02]  /*bf40*/  MUFU.EX2 R38, R38 ;  /* 0x0000002600267308 */ /* 0x000fe40000000800 */
[----:B------:R-:W-:-:S02]  /*bf50*/  FADD.FTZ R73, -R73, R6 ;  /* 0x0000000649497221 */ /* 0x000fc40000010100 */
[C-C-:B------:R-:W-:Y:S01]  /*bf60*/  FFMA.FTZ R69, R2.reuse, R191, -R48.reuse ;  /* 0x000000bf02457223 */ /* 0x140fe20000010830 */
[----:B------:R-:W-:-:S01]  /*bf70*/  FFMA.FTZ R50, R2, R27, -R48 ;  /* 0x0000001b02327223 */ /* 0x000fc20000010830 */
[C---:B------:R-:W-:Y:S01]  /*bf80*/  FMUL.FTZ R64, R2.reuse, R73 ;  /* 0x0000004902407220 */ /* 0x040fe20000410000 */
        /* <DEDUP_REMOVED lines=30> */
[----:B------:R-:W-:-:S05]  /*c170*/  FFMA.FTZ R41, R2, R41, -R48 ;  /* 0x0000002902297223 */ /* 0x000fca0000010830 */
[----:B------:R-:W0:Y:S01]  /*c180*/  MUFU.EX2 R52, R52 ;  /* 0x0000003400347308 */ /* 0x000e220000000800 */
[----:B-1----:R-:W-:-:S07]  /*c190*/  FADD.FTZ R0, R50, R3 ;  /* 0x0000000332007221 */ /* 0x002fce0000010000 */
[----:B------:R-:W1:Y:S01]  /*c1a0*/  MUFU.EX2 R31, R31 ;  /* 0x0000001f001f7308 */ /* 0x000e620000000800 */
[----:B--2---:R-:W-:-:S01]  /*c1b0*/  FADD.FTZ R3, R27, R0 ;  /* 0x000000001b037221 */ /* 0x004fc20000010000 */
[----:B------:R-:W-:Y:S01]  /*c1c0*/  FADD.FTZ R0, R11, R70 ;  /* 0x000000460b007221 */ /* 0x000fe20000010000 */
[----:B------:R-:W-:-:S05]  /*c1d0*/  FFMA.FTZ R70, R2, R161, -R48 ;  /* 0x000000a102467223 */ /* 0x000fca0000010830 */
[----:B------:R-:W2:Y:S01]  /*c1e0*/  MUFU.EX2 R54, R54 ;  /* 0x0000003600367308 */ /* 0x000ea20000000800 */
[----:B0-----:R-:W-:-:S01]  /*c1f0*/  FADD.FTZ R72, R52, R3 ;  /* 0x0000000334487221 */ /* 0x001fc20000010000 */
[----:B------:R-:W-:-:S04]  /*c200*/  FADD.FTZ R3, R13, R0 ;  /* 0x000000000d037221 */ /* 0x000fc80000010000 */
[----:B------:R-:W-:Y:S02]  /*c210*/  FADD.FTZ R0, R14, R3 ;  /* 0x000000030e007221 */ /* 0x000fe40000010000 */
[----:B------:R-:W0:Y:S01]  /*c220*/  MUFU.EX2 R35, R35 ;  /* 0x0000002300237308 */ /* 0x000e220000000800 */
[----:B-1----:R-:W-:-:S01]  /*c230*/  FADD.FTZ R77, R31, R72 ;  /* 0x000000481f4d7221 */ /* 0x002fc20000010000 */
[----:B------:R-:W-:-:S04]  /*c240*/  FADD.FTZ R3, R15, R0 ;  /* 0x000000000f037221 */ /* 0x000fc80000010000 */
[----:B------:R-:W-:Y:S02]  /*c250*/  FADD.FTZ R3, R24, R3 ;  /* 0x0000000318037221 */ /* 0x000fe40000010000 */
        /* <DEDUP_REMOVED lines=12> */
[----:B------:R-:W-:-:S04]  /*c320*/  FADD.FTZ R81, R59, R72 ;  /* 0x000000483b517221 */ /* 0x000fc80000010000 */
[----:B------:R-:W-:Y:S02]  /*c330*/  FADD.FTZ R72, R32, R81 ;  /* 0x0000005120487221 */ /* 0x000fe40000010000 */
[----:B------:R-:W2:Y:S01]  /*c340*/  MUFU.EX2 R60, R60 ;  /* 0x0000003c003c7308 */ /* 0x000ea20000000800 */
[----:B0-----:R-:W-:-:S01]  /*c350*/  FADD.FTZ R0, R58, R3 ;  /* 0x000000033a007221 */ /* 0x001fc20000010000 */
[----:B------:R-:W-:Y:S01]  /*c360*/  FADD.FTZ R81, R67, R72 ;  /* 0x0000004843517221 */ /* 0x000fe20000010000 */
[----:B------:R-:W-:-:S01]  /*c370*/  FFMA.FTZ R72, R2, R75, -R48 ;  /* 0x0000004b02487223 */ /* 0x000fc20000010830 */
[----:B------:R-:W-:-:S04]  /*c380*/  FFMA.FTZ R48, R2, R87, -R48 ;  /* 0x0000005702307223 */ /* 0x000fc80000010830 */
[----:B------:R-:W0:Y:S01]  /*c390*/  MUFU.EX2 R47, R47 ;  /* 0x0000002f002f7308 */ /* 0x000e220000000800 */
[----:B-1----:R-:W-:-:S07]  /*c3a0*/  FADD.FTZ R3, R43, R0 ;  /* 0x000000002b037221 */ /* 0x002fce0000010000 */
[----:B------:R-:W1:Y:S01]  /*c3b0*/  MUFU.EX2 R62, R62 ;  /* 0x0000003e003e7308 */ /* 0x000e620000000800 */
[----:B--2---:R-:W-:-:S07]  /*c3c0*/  FADD.FTZ R0, R60, R3 ;  /* 0x000000033c007221 */ /* 0x004fce0000010000 */
[----:B------:R-:W2:Y:S01]  /*c3d0*/  MUFU.EX2 R6, R189 ;  /* 0x000000bd00067308 */ /* 0x000ea20000000800 */
[----:B0-----:R-:W-:-:S01]  /*c3e0*/  FADD.FTZ R3, R47, R0 ;  /* 0x000000002f037221 */ /* 0x001fc20000010000 */
[----:B------:R-:W-:-:S06]  /*c3f0*/  FADD.FTZ R0, R34, R81 ;  /* 0x0000005122007221 */ /* 0x000fcc0000010000 */
[----:B------:R-:W0:Y:S01]  /*c400*/  MUFU.EX2 R55, R55 ;  /* 0x0000003700377308 */ /* 0x000e220000000800 */
[----:B-1----:R-:W-:-:S07]  /*c410*/  FADD.FTZ R3, R62, R3 ;  /* 0x000000033e037221 */ /* 0x002fce0000010000 */
[----:B------:R-:W1:Y:S01]  /*c420*/  MUFU.EX2 R66, R66 ;  /* 0x0000004200427308 */ /* 0x000e620000000800 */
[----:B--2---:R-:W-:-:S01]  /*c430*/  FADD.FTZ R76, R6, R3 ;  /* 0x00000003064c7221 */ /* 0x004fc20000010000 */
[----:B------:R-:W-:-:S04]  /*c440*/  FADD.FTZ R3, R53, R0 ;  /* 0x0000000035037221 */ /* 0x000fc80000010000 */
[----:B------:R-:W-:Y:S02]  /*c450*/  FADD.FTZ R0, R36, R3 ;  /* 0x0000000324007221 */ /* 0x000fe40000010000 */
[----:B------:R-:W2:Y:S02]  /*c460*/  MUFU.EX2 R73, R73 ;  /* 0x0000004900497308 */ /* 0x000ea40000000800 */
[----:B------:R-:W-:-:S04]  /*c470*/  FADD.FTZ R3, R57, R0 ;  /* 0x0000000039037221 */ /* 0x000fc80000010000 */
[----:B------:R-:W-:Y:S02]  /*c480*/  FADD.FTZ R0, R28, R3 ;  /* 0x000000031c007221 */ /* 0x000fe40000010000 */
[----:B------:R-:W3:Y:S02]  /*c490*/  MUFU.EX2 R68, R68 ;  /* 0x0000004400447308 */ /* 0x000ee40000000800 */
[----:B------:R-:W-:-:S04]  /*c4a0*/  FADD.FTZ R3, R61, R0 ;  /* 0x000000003d037221 */ /* 0x000fc80000010000 */
[----:B------:R-:W-:Y:S02]  /*c4b0*/  FADD.FTZ R0, R20, R3 ;  /* 0x0000000314007221 */ /* 0x000fe40000010000 */
[----:B------:R-:W4:Y:S02]  /*c4c0*/  MUFU.EX2 R63, R63 ;  /* 0x0000003f003f7308 */ /* 0x000f240000000800 */
[----:B------:R-:W-:-:S04]  /*c4d0*/  FADD.FTZ R3, R25, R0 ;  /* 0x0000000019037221 */ /* 0x000fc80000010000 */
[----:B------:R-:W-:Y:S02]  /*c4e0*/  FADD.FTZ R0, R38, R3 ;  /* 0x0000000326007221 */ /* 0x000fe40000010000 */
[----:B------:R0:W-:Y:S08]  /*c4f0*/  MUFU.EX2 R78, R71 ;  /* 0x00000047004e7308 */ /* 0x0001f00000000800 */
[----:B------:R-:W5:Y:S01]  /*c500*/  MUFU.EX2 R70, R70 ;  /* 0x0000004600467308 */ /* 0x000f620000000800 */
[----:B0-----:R-:W-:-:S04]  /*c510*/  FADD.FTZ R71, R55, R76 ;  /* 0x0000004c37477221 */ /* 0x001fc80000010000 */
[----:B-1----:R-:W-:-:S03]  /*c520*/  FADD.FTZ R76, R66, R71 ;  /* 0x00000047424c7221 */ /* 0x002fc60000010000 */
[----:B------:R-:W-:Y:S01]  /*c530*/  MUFU.EX2 R77, R77 ;  /* 0x0000004d004d7308 */ /* 0x000fe20000000800 */
[----:B--2---:R-:W-:-:S04]  /*c540*/  FADD.FTZ R71, R73, R76 ;  /* 0x0000004c49477221 */ /* 0x004fc80000010000 */
[----:B---3--:R-:W-:-:S03]  /*c550*/  FADD.FTZ R76, R68, R71 ;  /* 0x00000047444c7221 */ /* 0x008fc60000010000 */
[----:B------:R-:W-:Y:S01]  /*c560*/  MUFU.EX2 R74, R74 ;  /* 0x0000004a004a7308 */ /* 0x000fe20000000800 */
[----:B----4-:R-:W-:-:S04]  /*c570*/  FADD.FTZ R71, R63, R76 ;  /* 0x0000004c3f477221 */ /* 0x010fc80000010000 */
[----:B-----5:R-:W-:-:S03]  /*c580*/  FADD.FTZ R76, R70, R71 ;  /* 0x00000047464c7221 */ /* 0x020fc60000010000 */
[----:B------:R-:W0:Y:S08]  /*c590*/  MUFU.EX2 R65, R65 ;  /* 0x0000004100417308 */ /* 0x000e300000000800 */
[----:B------:R-:W1:Y:S08]  /*c5a0*/  MUFU.EX2 R21, R21 ;  /* 0x0000001500157308 */ /* 0x000e700000000800 */
[----:B------:R-:W-:Y:S01]  /*c5b0*/  MUFU.EX2 R49, R49 ;  /* 0x0000003100317308 */ /* 0x000fe20000000800 */
[----:B0-----:R-:W-:-:S07]  /*c5c0*/  FADD.FTZ R0, R65, R0 ;  /* 0x0000000041007221 */ /* 0x001fce0000010000 */
[----:B------:R-:W0:Y:S01]  /*c5d0*/  MUFU.EX2 R40, R40 ;  /* 0x0000002800287308 */ /* 0x000e220000000800 */
[----:B-1----:R-:W-:-:S07]  /*c5e0*/  FADD.FTZ R3, R21, R0 ;  /* 0x0000000015037221 */ /* 0x002fce0000010000 */
[----:B------:R-:W1:Y:S08]  /*c5f0*/  MUFU.EX2 R72, R72 ;  /* 0x0000004800487308 */ /* 0x000e700000000800 */
[----:B------:R2:W-:Y:S01]  /*c600*/  MUFU.EX2 R80, R45 ;  /* 0x0000002d00507308 */ /* 0x0005e20000000800 */
[----:B0-----:R-:W-:-:S07]  /*c610*/  FADD.FTZ R0, R40, R3 ;  /* 0x0000000328007221 */ /* 0x001fce0000010000 */
[----:B------:R-:W0:Y:S01]  /*c620*/  MUFU.EX2 R29, R29 ;  /* 0x0000001d001d7308 */ /* 0x000e220000000800 */
[----:B--2---:R-:W-:-:S04]  /*c630*/  FADD.FTZ R45, R77, R76 ;  /* 0x0000004c4d2d7221 */ /* 0x004fc80000010000 */
[----:B------:R-:W-:-:S03]  /*c640*/  FADD.FTZ R45, R74, R45 ;  /* 0x0000002d4a2d7221 */ /* 0x000fc60000010000 */
[----:B------:R-:W2:Y:S01]  /*c650*/  MUFU.EX2 R42, R42 ;  /* 0x0000002a002a7308 */ /* 0x000ea20000000800 */
[----:B------:R-:W-:-:S04]  /*c660*/  FADD.FTZ R76, R78, R45 ;  /* 0x0000002d4e4c7221 */ /* 0x000fc80000010000 */
[----:B------:R-:W-:-:S03]  /*c670*/  FADD.FTZ R45, R49, R76 ;  /* 0x0000004c312d7221 */ /* 0x000fc60000010000 */
[----:B------:R-:W3:Y:S01]  /*c680*/  MUFU.EX2 R79, R79 ;  /* 0x0000004f004f7308 */ /* 0x000ee20000000800 */
[----:B-1----:R-:W-:-:S01]  /*c690*/  FADD.FTZ R45, R72, R45 ;  /* 0x0000002d482d7221 */ /* 0x002fc20000010000 */
[----:B0-----:R-:W-:-:S03]  /*c6a0*/  FADD.FTZ R3, R29, R0 ;  /* 0x000000001d037221 */ /* 0x001fc60000010000 */
[----:B------:R-:W-:-:S03]  /*c6b0*/  FADD.FTZ R45, R80, R45 ;  /* 0x0000002d502d7221 */ /* 0x000fc60000010000 */
[----:B------:R-:W0:Y:S01]  /*c6c0*/  MUFU.EX2 R33, R33 ;  /* 0x0000002100217308 */ /* 0x000e220000000800 */
[----:B--2---:R-:W-:-:S07]  /*c6d0*/  FADD.FTZ R0, R42, R3 ;  /* 0x000000032a007221 */ /* 0x004fce0000010000 */
        /* <DEDUP_REMOVED lines=14> */
[----:B0-----:R-:W-:-:S03]  /*c7c0*/  FADD.FTZ R3, R46, R3 ;  /* 0x000000032e037221 */ /* 0x001fc60000010000 */
[----:B-1----:R-:W-:Y:S01]  /*c7d0*/  FADD.FTZ R0, R48, R45 ;  /* 0x0000002d30007221 */ /* 0x002fe20000010000 */
[----:B------:R-:W-:Y:S06]  /*c7e0*/  @!P0 BRA `(.L_x_1067) ;  /* 0x0000000000048947 */ /* 0x000fec0003800000 */
[----:B------:R-:W-:Y:S01]  /*c7f0*/  BPT.TRAP 0x1 ;  /* 0x000000040000795c */ /* 0x000fe20000300000 */
.L_x_1067:
        /* <DEDUP_REMOVED lines=35> */
[----:B------:R-:W-:Y:S01]  /*ca30*/  F2FP.SATFINITE.E4M3.F32.PACK_AB_MERGE_C R163, R62, R47, R6 ;  /* 0x0000002f3ea3723e */ /* 0x000fe20004807006 */
        /* <DEDUP_REMOVED lines=71> */
.L_x_1049:
[----:B------:R-:W-:Y:S06]  /*ceb0*/  BAR.ARV 0x8, 0x180 ;  /* 0x0206000000007b1d */ /* 0x000fec0000002000 */
[----:B------:R-:W-:Y:S05]  /*cec0*/  @!P0 BRA `(.L_x_1069) ;  /* 0x0000000000048947 */ /* 0x000fea0003800000 */
[----:B------:R-:W-:Y:S01]  /*ced0*/  BPT.TRAP 0x1 ;  /* 0x000000040000795c */ /* 0x000fe20000300000 */
.L_x_1069:
[----:B------:R-:W-:Y:S01]  /*cee0*/  ULEA UR5, UR36, UR38, 0x3 ;  /* 0x0000002624057291 */ /* 0x000fe2000f8e183f */
[----:B------:R-:W-:-:S05]  /*cef0*/  IMAD.U32 R5, RZ, RZ, UR37 ;  /* 0x00000025ff057e24 */ /* 0x000fca000f8e00ff */
[----:B------:R-:W-:-:S04]  /*cf00*/  SHF.L.U32 R5, R5, 0x1f, RZ ;  /* 0x0000001f05057819 */ /* 0x000fc800000006ff */
[----:B------:R0:W1:Y:S01]  /*cf10*/  SYNCS.PHASECHK.TRANS64.TRYWAIT P1, [UR5+0x22850], R5 ;  /* 0x02285005ff0075a7 */ /* 0x0000620008020145 */
[----:B------:R-:W-:Y:S05]  /*cf20*/  @!P0 BRA `(.L_x_1070) ;  /* 0x0000000000048947 */ /* 0x000fea0003800000 */
[----:B------:R-:W-:Y:S01]  /*cf30*/  BPT.TRAP 0x1 ;  /* 0x000000040000795c */ /* 0x000fe20000300000 */
.L_x_1070:
[----:B-1----:R-:W-:Y:S05]  /*cf40*/  @P1 BRA `(.L_x_1071) ;  /* 0x0000000000081947 */ /* 0x002fea0003800000 */
[----:B------:R-:W1:Y:S02]  /*cf50*/  SYNCS.PHASECHK.TRANS64.TRYWAIT P1, [UR5+0x22850], R5 ;  /* 0x02285005ff0075a7 */ /* 0x000e640008020145 */
[----:B-1----:R-:W-:Y:S05]  /*cf60*/  @!P1 BRA `(.L_x_1072) ;  /* 0x0000007800e89947 */ /* 0x002fea0003800000 */
.L_x_1071:
[----:B------:R-:W-:Y:S01]  /*cf70*/  UIADD3 UR38, UR38, 0x400, URZ ;  /* 0x0000040026267890 */ /* 0x000fe2000fffe03f */
[----:B------:R-:W-:Y:S01]  /*cf80*/  WARPGROUP.ARRIVE ;  /* 0x00000000000079c5 */ /* 0x000fe20000000000 */
[----:B------:R-:W-:Y:S01]  /*cf90*/  UMOV UR7, 0x40000040 ;  /* 0x4000004000077882 */ /* 0x000fe20000000000 */
[----:B------:R-:W2:Y:S01]  /*cfa0*/  LDC.64 R10, c[0x0][0x9a0] ;  /* 0x00026800ff0a7b82 */ /* 0x000ea20000000a00 */
[----:B------:R-:W-:-:S04]  /*cfb0*/  USHF.R.U32.HI UR38, URZ, 0x4, UR38 ;  /* 0x000000043f267899 */ /* 0x000fc80008011626 */
[----:B------:R-:W-:-:S04]  /*cfc0*/  ULOP3.LUT UR38, UR38, 0x3fff, URZ, 0xc0, !UPT ;  /* 0x00003fff26267892 */ /* 0x000fc8000f8ec03f */
[----:B------:R-:W-:-:S04]  /*cfd0*/  ULOP3.LUT UR4, UR38, 0x10000, URZ, 0xfc, !UPT ;  /* 0x0001000026047892 */ /* 0x000fc8000f8efc3f */
[----:B------:R-:W-:-:S07]  /*cfe0*/  ULEA UR4, UR36, UR4, 0xa ;  /* 0x0000000424047291 */ /* 0x000fce000f8e503f */
[----:B------:R-:W-:Y:S02]  /*cff0*/  UMOV UR6, UR4 ;  /* 0x0000000400067c82 */ /* 0x000fe40008000000 */
[----:B------:R-:W-:Y:S01]  /*d000*/  QGMMA.64x128x32.F32.E4M3.E4M3 R88, R164, gdesc[UR4], R88, gsb0 ;  /* 0x01e00004a4587df3 */ /* 0x000fe20008000858 */
[----:B--2---:R-:W-:-:S04]  /*d010*/  ISETP.NE.U32.AND P1, PT, R10, RZ, PT ;  /* 0x000000ff0a00720c */ /* 0x004fc80003f25070 */
[----:B------:R-:W-:-:S13]  /*d020*/  ISETP.NE.AND.EX P1, PT, R11, RZ, PT, P1 ;  /* 0x000000ff0b00720c */ /* 0x000fda0003f25310 */
[----:B------:R-:W2:Y:S01]  /*d030*/  @P1 LDC.64 R8, c[0x0][0x9c8] ;  /* 0x00027200ff081b82 */ /* 0x000ea20000000a00 */
[----:B01----:R-:W-:Y:S02]  /*d040*/  @P1 SHF.R.S32.HI R5, RZ, 0x1f, R19 ;  /* 0x0000001fff051819 */ /* 0x003fe40000011413 */
[----:B------:R-:W-:-:S05]  /*d050*/  @P1 SHF.R.S32.HI R15, RZ, 0x1f, R23 ;  /* 0x0000001fff0f1819 */ /* 0x000fca0000011417 */
[----:B------:R-:W0:Y:S01]  /*d060*/  @P1 LDC.64 R12, c[0x0][0x9d0] ;  /* 0x00027400ff0c1b82 */ /* 0x000e220000000a00 */
[----:B------:R-:W-:Y:S01]  /*d070*/  UIADD3 UR6, UR4, 0x2, URZ ;  /* 0x0000000204067890 */ /* 0x000fe2000fffe03f */
[----:B--2---:R-:W-:-:S04]  /*d080*/  @P1 IMAD R6, R5, R8, RZ ;  /* 0x0000000805061224 */ /* 0x004fc800078e02ff */
[C---:B------:R-:W-:Y:S02]  /*d090*/  @P1 IMAD R5, R19.reuse, R9, R6 ;  /* 0x0000000913051224 */ /* 0x040fe400078e0206 */
[----:B------:R-:W-:-:S04]  /*d0a0*/  @P1 IMAD.WIDE.U32 R8, R19, R8, RZ ;  /* 0x0000000813081225 */ /* 0x000fc800078e00ff */
[-C--:B0-----:R-:W-:Y:S02]  /*d0b0*/  @P1 IMAD R6, R15, R12.reuse, RZ ;  /* 0x0000000c0f061224 */ /* 0x081fe400078e02ff */
[----:B------:R-:W-:Y:S02]  /*d0c0*/  @P1 IMAD.IADD R9, R9, 0x1, R5 ;  /* 0x0000000109091824 */ /* 0x000fe400078e0205 */
[C---:B------:R-:W-:Y:S02]  /*d0d0*/  @P1 IMAD R5, R23.reuse, R13, R6 ;  /* 0x0000000d17051224 */ /* 0x040fe400078e0206 */
[----:B------:R-:W-:Y:S01]  /*d0e0*/  @P1 IMAD.WIDE.U32 R8, R23, R12, R8 ;  /* 0x0000000c17081225 */ /* 0x000fe200078e0008 */
[----:B------:R-:W-:-:S03]  /*d0f0*/  UMOV UR7, 0x40000040 ;  /* 0x4000004000077882 */ /* 0x000fc60000000000 */
[----:B------:R-:W-:Y:S01]  /*d100*/  @P1 IMAD.IADD R5, R9, 0x1, R5 ;  /* 0x0000000109051824 */ /* 0x000fe200078e0205 */
[----:B------:R-:W-:-:S04]  /*d110*/  @P1 LEA R10, P2, R8, R10, 0x2 ;  /* 0x0000000a080a1211 */ /* 0x000fc800078410ff */
[----:B------:R-:W-:Y:S01]  /*d120*/  @P1 LEA.HI.X R11, R8, R11, R5, 0x2, P2 ;  /* 0x0000000b080b1211 */ /* 0x000fe200010f1405 */
[----:B------:R-:W-:-:S06]  /*d130*/  IMAD.MOV.U32 R5, RZ, RZ, 0x3f800000 ;  /* 0x3f800000ff057424 */ /* 0x000fcc00078e00ff */
[----:B------:R0:W2:Y:S01]  /*d140*/  @P1 LDG.E R5, desc[UR48][R10.64] ;  /* 0x000000300a051981 */ /* 0x0000a2000c1e1900 */
[----:B------:R-:W-:Y:S02]  /*d150*/  WARPGROUP.DEPBAR.LE gsb0, 0x0 ;  /* 0x00008000000079c5 */ /* 0x000fe40000010000 */
[----:B------:R-:W-:-:S06]  /*d160*/  WARPGROUP.ARRIVE ;  /* 0x00000000000079c5 */ /* 0x000fcc0000000000 */
[----:B------:R-:W-:Y:S01]  /*d170*/  QGMMA.64x128x32.F32.E4M3.E4M3 R88, R160, gdesc[UR4], R88, gsb0 ;  /* 0x01e00004a0587df3 */ /* 0x000fe20008000858 */
[----:B------:R-:W-:Y:S01]  /*d180*/  UIADD3 UR6, UR4, 0x4, URZ ;  /* 0x0000000404067890 */ /* 0x000fe2000fffe03f */
        /* <DEDUP_REMOVED lines=11> */
[----:B------:R-:W1:Y:S04]  /*d240*/  SHFL.BFLY PT, R9, R6, 0x1, 0x1f ;  /* 0x0c201f0006097f89 */ /* 0x000e6800000e0000 */
[----:B------:R-:W3:Y:S01]  /*d250*/  SHFL.BFLY PT, R8, R13, 0x1, 0x1f ;  /* 0x0c201f000d087f89 */ /* 0x000ee200000e0000 */
[----:B-1----:R-:W-:-:S01]  /*d260*/  FADD.FTZ R12, R6, R9 ;  /* 0x00000009060c7221 */ /* 0x002fc20000010000 */
[----:B---3--:R-:W-:-:S04]  /*d270*/  FADD.FTZ R14, R13, R8 ;  /* 0x000000080d0e7221 */ /* 0x008fc80000010000 */
[C---:B------:R-:W-:Y:S01]  /*d280*/  FSETP.NE.FTZ.AND P1, PT, R12.reuse, RZ, PT ;  /* 0x000000ff0c00720b */ /* 0x040fe20003f35000 */
[----:B------:R-:W-:Y:S01]  /*d290*/  FMUL.FTZ R15, R12, 0.00390625 ;  /* 0x3b8000000c0f7820 */ /* 0x000fe20000410000 */
[----:B0-----:R-:W-:Y:S01]  /*d2a0*/  FMUL.FTZ R11, R14, 0.00390625 ;  /* 0x3b8000000e0b7820 */ /* 0x001fe20000410000 */
        /* <DEDUP_REMOVED lines=15> */
[----:B------:R-:W-:-:S02]  /*d3a0*/  IMAD.MOV.U32 R0, RZ, RZ, -0x800000 ;  /* 0xff800000ff007424 */ /* 0x000fc400078e00ff */
[----:B------:R-:W-:Y:S02]  /*d3b0*/  IMAD.MOV.U32 R3, RZ, RZ, -0x800000 ;  /* 0xff800000ff037424 */ /* 0x000fe400078e00ff */
        /* <DEDUP_REMOVED lines=8> */
.L_x_1073:
        /* <DEDUP_REMOVED lines=13> */
[----:B------:R-:W-:Y:S01]  /*d510*/  SYNCS.ARRIVE.TRANS64.RED.A1T0 RZ, [UR4], RZ ;  /* 0x000000ffffff79a7 */ /* 0x000fe20008100404 */
[----:B------:R-:W-:Y:S01]  /*d520*/  USEL UR4, URZ, 0x1, UP0 ;  /* 0x000000013f047887 */ /* 0x000fe20008000000 */
        /* <DEDUP_REMOVED lines=55> */
[----:B------:R-:W-:Y:S01]  /*d8a0*/  FMUL.FTZ R151, R151, R22 ;  /* 0x0000001697977220 */ /* 0x000fe20000410000 */
[----:B------:R-:W-:Y:S01]  /*d8b0*/  VIADD R171, R171, 0x1 ;  /* 0x00000001abab7836 */ /* 0x000fe20000000000 */
[----:B------:R-:W-:-:S02]  /*d8c0*/  USEL UR36, UR36, URZ, UP0 ;  /* 0x0000003f24247287 */ /* 0x000fc40008000000 */
[----:B------:R-:W-:-:S12]  /*d8d0*/  ULOP3.LUT UR37, UR37, UR4, URZ, 0x3c, !UPT ;  /* 0x0000000425257292 */ /* 0x000fd8000f8e3c3f */
.L_x_995:
[----:B------:R-:W0:Y:S01]  /*d8e0*/  S2R R27, SR_CgaCtaId ;  /* 0x00000000001b7919 */ /* 0x000e220000008800 */
[----:B------:R-:W-:Y:S01]  /*d8f0*/  MOV R2, 0x400 ;  /* 0x0000040000027802 */ /* 0x000fe20000000f00 */
[----:B------:R-:W-:Y:S01]  /*d900*/  BSSY B0, `(.L_x_1074) ;  /* 0x0000228000007945 */ /* 0x000fe20003800000 */
[----:B------:R-:W-:Y:S02]  /*d910*/  BAR.SYNC.DEFER_BLOCKING 0x5, 0x180 ;  /* 0x0146000000007b1d */ /* 0x000fe40000010000 */
[----:B0-----:R-:W-:-:S05]  /*d920*/  LEA R2, R27, R2, 0x18 ;  /* 0x000000021b027211 */ /* 0x001fca00078ec0ff */
[----:B------:R-:W0:Y:S02]  /*d930*/  LDS R22, [R2+0x228d0] ;  /* 0x0228d00002167984 */ /* 0x000e240000000800 */
[----:B0-----:R-:W-:Y:S01]  /*d940*/  R2UR UR4, R22 ;  /* 0x00000000160472ca */ /* 0x001fe200000e0000 */
[----:B------:R-:W-:Y:S06]  /*d950*/  BAR.ARV 0x4, 0x180 ;  /* 0x0106000000007b1d */ /* 0x000fec0000002000 */
[----:B------:R-:W-:Y:S08]  /*d960*/  @P0 BRA `(.L_x_1075) ;  /* 0x0000001800400947 */ /* 0x000ff00003800000 */
[----:B------:R-:W0:Y:S01]  /*d970*/  S2R R44, SR_TID.X ;  /* 0x00000000002c7919 */ /* 0x000e220000002100 */
[----:B------:R-:W-:Y:S01]  /*d980*/  ULDC.64 UR6, c[0x4][0x40] ;  /* 0x0100100000067ab9 */ /* 0x000fe20000000a00 */
[----:B------:R-:W1:Y:S01]  /*d990*/  S2R R45, SR_SWINHI ;  /* 0x00000000002d7919 */ /* 0x000e620000002f00 */
[----:B------:R-:W-:Y:S01]  /*d9a0*/  F2FP.BF16.F32.PACK_AB R33, R110, R33 ;  /* 0x000000216e21723e */ /* 0x000fe200000010ff */
[----:B------:R-:W2:Y:S01]  /*d9b0*/  LDC R52, c[0x0][0xbe8] ;  /* 0x0002fa00ff347b82 */ /* 0x000ea20000000800 */
[----:B------:R-:W-:Y:S01]  /*d9c0*/  F2FP.BF16.F32.PACK_AB R34, R111, R34 ;  /* 0x000000226f22723e */ /* 0x000fe200000010ff */
[----:B------:R-:W-:Y:S01]  /*d9d0*/  ULDC UR5, c[0x0][0xa88] ;  /* 0x0002a20000057ab9 */ /* 0x000fe20000000800 */
[----:B0-----:R-:W-:-:S05]  /*d9e0*/  IMAD.SHL.U32 R22, R44, 0x4, RZ ;  /* 0x000000042c167824 */ /* 0x001fca00078e00ff */
[----:B------:R-:W-:-:S04]  /*d9f0*/  LOP3.LUT R22, R22, 0xc, RZ, 0xc0, !PT ;  /* 0x0000000c16167812 */ /* 0x000fc800078ec0ff */
[----:B------:R-:W-:-:S05]  /*da00*/  IADD3 R26, P0, R22, UR6, RZ ;  /* 0x00000006161a7c10 */ /* 0x000fca000ff1e0ff */
[----:B------:R-:W-:Y:S01]  /*da10*/  IMAD.X R27, RZ, RZ, UR7, P0 ;  /* 0x00000007ff1b7e24 */ /* 0x000fe200080e06ff */
[----:B------:R-:W-:Y:S01]  /*da20*/  F2FP.BF16.F32.PACK_AB R31, R116, R31 ;  /* 0x0000001f741f723e */ /* 0x000fe200000010ff */
[----:B------:R-:W-:-:S03]  /*da30*/  ULDC.64 UR6, c[0x0][0xb90] ;  /* 0x0002e40000067ab9 */ /* 0x000fc60000000a00 */
[----:B------:R0:W3:Y:S01]  /*da40*/  LDG.E.CONSTANT R26, desc[UR48][R26.64] ;  /* 0x000000301a1a7981 */ /* 0x0000e2000c1e9900 */
[----:B------:R-:W-:Y:S02]  /*da50*/  LOP3.LUT P0, R22, R44, 0x3, RZ, 0xc0, !PT ;  /* 0x000000032c167812 */ /* 0x000fe4000780c0ff */
[----:B------:R-:W-:Y:S02]  /*da60*/  F2FP.BF16.F32.PACK_AB R32, R117, R32 ;  /* 0x000000207520723e */ /* 0x000fe400000010ff */
[----:B------:R-:W-:Y:S02]  /*da70*/  ISETP.EQ.OR P0, PT, R22, 0x3, !P0 ;  /* 0x000000031600780c */ /* 0x000fe40004702670 */
[----:B------:R-:W-:Y:S02]  /*da80*/  F2FP.BF16.F32.PACK_AB R41, R94, R41 ;  /* 0x000000295e29723e */ /* 0x000fe400000010ff */
[----:B------:R-:W-:Y:S02]  /*da90*/  SEL R51, R31, R32, P0 ;  /* 0x000000201f337207 */ /* 0x000fe40000000000 */
[----:B------:R-:W-:-:S02]  /*daa0*/  SEL R54, R32, R31, P0 ;  /* 0x0000001f20367207 */ /* 0x000fc40000000000 */
[----:B------:R-:W-:Y:S02]  /*dab0*/  SEL R65, R33, R34, P0 ;  /* 0x0000002221417207 */ /* 0x000fe40000000000 */
[----:B------:R-:W-:Y:S02]  /*dac0*/  SEL R68, R34, R33, P0 ;  /* 0x0000002122447207 */ /* 0x000fe40000000000 */
[----:B------:R-:W-:Y:S02]  /*dad0*/  MOV R32, R2 ;  /* 0x0000000200207202 */ /* 0x000fe40000000f00 */
[----:B-1----:R-:W-:Y:S02]  /*dae0*/  MOV R33, R45 ;  /* 0x0000002d00217202 */ /* 0x002fe40000000f00 */
[----:B------:R-:W-:Y:S02]  /*daf0*/  F2FP.BF16.F32.PACK_AB R4, R95, R4 ;  /* 0x000000045f04723e */ /* 0x000fe400000010ff */
[----:B------:R-:W-:Y:S01]  /*db00*/  F2FP.BF16.F32.PACK_AB R7, R148, R7 ;  /* 0x000000079407723e */ /* 0x000fe200000010ff */
[----:B------:R-:W-:Y:S01]  /*db10*/  IMAD.WIDE R44, R175, 0x2, R32 ;  /* 0x00000002af2c7825 */ /* 0x000fe200078e0220 */
[----:B------:R-:W-:-:S02]  /*db20*/  F2FP.BF16.F32.PACK_AB R8, R149, R8 ;  /* 0x000000089508723e */ /* 0x000fc400000010ff */
[----:B------:R-:W-:Y:S02]  /*db30*/  F2FP.BF16.F32.PACK_AB R5, R150, R5 ;  /* 0x000000059605723e */ /* 0x000fe400000010ff */
[----:B------:R-:W-:Y:S02]  /*db40*/  F2FP.BF16.F32.PACK_AB R6, R151, R6 ;  /* 0x000000069706723e */ /* 0x000fe400000010ff */
[----:B------:R-:W-:Y:S02]  /*db50*/  F2FP.BF16.F32.PACK_AB R39, R100, R39 ;  /* 0x000000276427723e */ /* 0x000fe400000010ff */
[----:B------:R-:W-:Y:S02]  /*db60*/  F2FP.BF16.F32.PACK_AB R40, R101, R40 ;  /* 0x000000286528723e */ /* 0x000fe400000010ff */
[----:B------:R-:W-:Y:S02]  /*db70*/  SEL R59, R7, R8, P0 ;  /* 0x00000008073b7207 */ /* 0x000fe40000000000 */
[----:B------:R-:W-:Y:S01]  /*db80*/  SEL R62, R8, R7, P0 ;  /* 0x00000007083e7207 */ /* 0x000fe20000000000 */
[----:B------:R-:W-:Y:S01]  /*db90*/  IMAD R7, R170, 0x40, R18 ;  /* 0x00000040aa077824 */ /* 0x000fe200078e0212 */
[----:B------:R-:W-:-:S02]  /*dba0*/  SEL R61, R41, R4, P0 ;  /* 0x00000004293d7207 */ /* 0x000fc40000000000 */
[----:B------:R-:W-:Y:S01]  /*dbb0*/  SEL R64, R4, R41, P0 ;  /* 0x0000002904407207 */ /* 0x000fe20000000000 */
[----:B------:R-:W-:Y:S01]  /*dbc0*/  IMAD.WIDE R32, R7, 0x2, R32 ;  /* 0x0000000207207825 */ /* 0x000fe200078e0220 */
[----:B------:R-:W-:Y:S02]  /*dbd0*/  SHF.R.S32.HI R22, RZ, 0x1f, R23 ;  /* 0x0000001fff167819 */ /* 0x000fe40000011417 */
[----:B------:R-:W-:Y:S02]  /*dbe0*/  IADD3 R41, P6, R44, 0x4060, RZ ;  /* 0x000040602c297810 */ /* 0x000fe40007fde0ff */
[----:B------:R-:W-:Y:S01]  /*dbf0*/  SEL R75, R5, R6, P0 ;  /* 0x00000006054b7207 */ /* 0x000fe20000000000 */
[----:B------:R-:W-:Y:S01]  /*dc00*/  IMAD R4, R22, UR6, RZ ;  /* 0x0000000616047c24 */ /* 0x000fe2000f8e02ff */
[----:B------:R-:W-:Y:S02]  /*dc10*/  SEL R78, R6, R5, P0 ;  /* 0x00000005064e7207 */ /* 0x000fe40000000000 */
[----:B------:R-:W-:-:S02]  /*dc20*/  F2FP.BF16.F32.PACK_AB R11, R140, R11 ;  /* 0x0000000b8c0b723e */ /* 0x000fc400000010ff */
[----:B------:R-:W-:Y:S02]  /*dc30*/  F2FP.BF16.F32.PACK_AB R12, R141, R12 ;  /* 0x0000000c8d0c723e */ /* 0x000fe400000010ff */
[----:B------:R-:W-:Y:S02]  /*dc40*/  SEL R47, R39, R40, P0 ;  /* 0x00000028272f7207 */ /* 0x000fe40000000000 */
[----:B------:R-:W-:Y:S02]  /*dc50*/  SEL R48, R40, R39, P0 ;  /* 0x0000002728307207 */ /* 0x000fe40000000000 */
[----:B------:R-:W-:Y:S02]  /*dc60*/  IADD3 R6, P1, R44, 0x60, RZ ;  /* 0x000000602c067810 */ /* 0x000fe40007f3e0ff */
[----:B------:R-:W-:Y:S02]  /*dc70*/  F2FP.BF16.F32.PACK_AB R15, R132, R15 ;  /* 0x0000000f840f723e */ /* 0x000fe400000010ff */
[----:B------:R-:W-:Y:S01]  /*dc80*/  F2FP.BF16.F32.PACK_AB R20, R133, R20 ;  /* 0x000000148514723e */ /* 0x000fe200000010ff */
[----:B------:R-:W-:Y:S01]  /*dc90*/  IMAD.X R31, RZ, RZ, R45, P1 ;  /* 0x000000ffff1f7224 */ /* 0x000fe200008e062d */
[----:B------:R-:W-:-:S02]  /*dca0*/  LOP3.LUT R40, R41, 0x380, RZ, 0xc0, !PT ;  /* 0x0000038029287812 */ /* 0x000fc400078ec0ff */
[----:B------:R-:W-:Y:S02]  /*dcb0*/  IADD3 R7, P2, R44, 0x20, RZ ;  /* 0x000000202c077810 */ /* 0x000fe40007f5e0ff */
[----:B------:R-:W-:Y:S02]  /*dcc0*/  SEL R57, R11, R12, P0 ;  /* 0x0000000c0b397207 */ /* 0x000fe40000000000 */
[----:B------:R-:W-:Y:S01]  /*dcd0*/  SEL R60, R12, R11, P0 ;  /* 0x0000000b0c3c7207 */ /* 0x000fe20000000000 */
[----:B------:R-:W-:Y:S01]  /*dce0*/  IMAD R11, R23, UR7, R4 ;  /* 0x00000007170b7c24 */ /* 0x000fe2000f8e0204 */
[----:B------:R-:W-:Y:S02]  /*dcf0*/  F2FP.BF16.F32.PACK_AB R13, R134, R13 ;  /* 0x0000000d860d723e */ /* 0x000fe400000010ff */
[----:B------:R-:W-:Y:S02]  /*dd00*/  F2FP.BF16.F32.PACK_AB R14, R135, R14 ;  /* 0x0000000e870e723e */ /* 0x000fe400000010ff */
[----:B------:R-:W-:-:S02]  /*dd10*/  SEL R55, R15, R20, P0 ;  /* 0x000000140f377207 */ /* 0x000fc40000000000 */
[----:B------:R-:W-:Y:S02]  /*dd20*/  SEL R58, R20, R15, P0 ;  /* 0x0000000f143a7207 */ /* 0x000fe40000000000 */
[----:B------:R-:W-:Y:S02]  /*dd30*/  SHF.R.U64 R40, R40, 0x3, RZ ;  /* 0x0000000328287819 */ /* 0x000fe400000012ff */
[----:B------:R-:W-:Y:S02]  /*dd40*/  F2FP.BF16.F32.PACK_AB R9, R142, R9 ;  /* 0x000000098e09723e */ /* 0x000fe400000010ff */
[----:B------:R-:W-:Y:S02]  /*dd50*/  F2FP.BF16.F32.PACK_AB R10, R143, R10 ;  /* 0x0000000a8f0a723e */ /* 0x000fe400000010ff */
[----:B------:R-:W-:Y:S02]  /*dd60*/  LOP3.LUT R4, R7, 0x380, RZ, 0xc0, !PT ;  /* 0x0000038007047812 */ /* 0x000fe400078ec0ff */
[----:B------:R-:W-:-:S02]  /*dd70*/  IADD3 R15, P1, R32, 0x2000, RZ ;  /* 0x00002000200f7810 */ /* 0x000fc40007f3e0ff */
[----:B------:R-:W-:Y:S02]  /*dd80*/  SEL R71, R13, R14, P0 ;  /* 0x0000000e0d477207 */ /* 0x000fe40000000000 */
[----:B------:R-:W-:Y:S02]  /*dd90*/  SEL R74, R14, R13, P0 ;  /* 0x0000000d0e4a7207 */ /* 0x000fe40000000000 */
[----:B------:R-:W-:Y:S01]  /*dda0*/  LOP3.LUT R40, R40, R41, RZ, 0x3c, !PT ;  /* 0x0000002928287212 */ /* 0x000fe200078e3cff */
[----:B------:R-:W-:Y:S01]  /*ddb0*/  IMAD.X R41, RZ, RZ, R45, P6 ;  /* 0x000000ffff297224 */ /* 0x000fe200030e062d */
[----:B------:R-:W-:Y:S02]  /*ddc0*/  SEL R73, R9, R10, P0 ;  /* 0x0000000a09497207 */ /* 0x000fe40000000000 */
[----:B------:R-:W-:Y:S02]  /*ddd0*/  SEL R76, R10, R9, P0 ;  /* 0x000000090a4c7207 */ /* 0x000fe40000000000 */
[----:B------:R-:W-:-:S02]  /*dde0*/  SHF.R.U64 R4, R4, 0x3, RZ ;  /* 0x0000000304047819 */ /* 0x000fc400000012ff */
[----:B------:R-:W-:Y:S02]  /*ddf0*/  LOP3.LUT R14, R15, 0x380, RZ, 0xc0, !PT ;  /* 0x000003800f0e7812 */ /* 0x000fe400078ec0ff */
[----:B------:R-:W-:Y:S02]  /*de00*/  F2FP.BF16.F32.PACK_AB R35, R108, R35 ;  /* 0x000000236c23723e */ /* 0x000fe400000010ff */
[----:B------:R-:W-:Y:S02]  /*de10*/  F2FP.BF16.F32.PACK_AB R36, R109, R36 ;  /* 0x000000246d24723e */ /* 0x000fe400000010ff */
[----:B------:R-:W-:Y:S02]  /*de20*/  IADD3 R9, P6, R44, 0x40, RZ ;  /* 0x000000402c097810 */ /* 0x000fe40007fde0ff */
[----:B------:R-:W-:Y:S02]  /*de30*/  LOP3.LUT R34, R4, R7, RZ, 0x3c, !PT ;  /* 0x0000000704227212 */ /* 0x000fe400078e3cff */
[----:B------:R-:W-:-:S02]  /*de40*/  SHF.R.U64 R14, R14, 0x3, RZ ;  /* 0x000000030e0e7819 */ /* 0x000fc400000012ff */
[----:B------:R-:W-:Y:S02]  /*de50*/  SEL R49, R35, R36, P0 ;  /* 0x0000002423317207 */ /* 0x000fe40000000000 */
[----:B------:R-:W-:Y:S01]  /*de60*/  SEL R50, R36, R35, P0 ;  /* 0x0000002324327207 */ /* 0x000fe20000000000 */
[----:B------:R-:W-:Y:S01]  /*de70*/  IMAD.X R35, RZ, RZ, R45, P2 ;  /* 0x000000ffff237224 */ /* 0x000fe200010e062d */
[----:B------:R-:W-:Y:S02]  /*de80*/  LOP3.LUT R4, R9, 0x380, RZ, 0xc0, !PT ;  /* 0x0000038009047812 */ /* 0x000fe400078ec0ff */
[----:B------:R-:W-:Y:S02]  /*de90*/  F2FP.BF16.F32.PACK_AB R25, R124, R25 ;  /* 0x000000197c19723e */ /* 0x000fe400000010ff */
[----:B------:R-:W-:Y:S02]  /*dea0*/  F2FP.BF16.F32.PACK_AB R21, R126, R21 ;  /* 0x000000157e15723e */ /* 0x000fe400000010ff */
[----:B------:R-:W-:-:S02]  /*deb0*/  F2FP.BF16.F32.PACK_AB R28, R125, R28 ;  /* 0x0000001c7d1c723e */ /* 0x000fc400000010ff */
[----:B------:R-:W-:Y:S02]  /*dec0*/  F2FP.BF16.F32.PACK_AB R24, R127, R24 ;  /* 0x000000187f18723e */ /* 0x000fe400000010ff */
[----:B--2---:R-:W-:Y:S02]  /*ded0*/  ISETP.NE.AND P2, PT, R52, 0x1, PT ;  /* 0x000000013400780c */ /* 0x004fe40003f45270 */
[----:B------:R-:W-:Y:S01]  /*dee0*/  LOP3.LUT R14, R14, R15, RZ, 0x3c, !PT ;  /* 0x0000000f0e0e7212 */ /* 0x000fe200078e3cff */
[----:B------:R-:W-:Y:S01]  /*def0*/  IMAD.X R15, RZ, RZ, R33, P1 ;  /* 0x000000ffff0f7224 */ /* 0x000fe200008e0621 */
[----:B------:R-:W-:Y:S02]  /*df00*/  LOP3.LUT R5, R44, 0x380, RZ, 0xc0, !PT ;  /* 0x000003802c057812 */ /* 0x000fe400078ec0ff */
[----:B------:R-:W-:Y:S02]  /*df10*/  SHF.R.U64 R4, R4, 0x3, RZ ;  /* 0x0000000304047819 */ /* 0x000fe400000012ff */
[----:B------:R-:W-:-:S02]  /*df20*/  SEL R53, R25, R28, P0 ;  /* 0x0000001c19357207 */ /* 0x000fc40000000000 */
[----:B------:R-:W-:Y:S02]  /*df30*/  SEL R56, R28, R25, P0 ;  /* 0x000000191c387207 */ /* 0x000fe40000000000 */
[----:B------:R-:W-:Y:S01]  /*df40*/  SEL R69, R21, R24, P0 ;  /* 0x0000001815457207 */ /* 0x000fe20000000000 */
[----:B------:R-:W1:Y:S01]  /*df50*/  @P2 LDC R83, c[0x0][0xbec] ;  /* 0x0002fb00ff532b82 */ /* 0x000e620000000800 */
[----:B------:R-:W-:Y:S01]  /*df60*/  SEL R72, R24, R21, P0 ;  /* 0x0000001518487207 */ /* 0x000fe20000000000 */
[----:B------:R-:W-:Y:S01]  /*df70*/  IMAD.WIDE.U32 R24, R23, UR6, RZ ;  /* 0x0000000617187c25 */ /* 0x000fe2000f8e00ff */
[----:B------:R-:W-:Y:S01]  /*df80*/  IADD3 R77, P1, R32, 0x7000, RZ ;  /* 0x00007000204d7810 */ /* 0x000fe20007f3e0ff */
[----:B------:R-:W-:Y:S01]  /*df90*/  ULDC.64 UR6, c[0x0][0xb98] ;  /* 0x0002e60000067ab9 */ /* 0x000fe20000000a00 */
[----:B------:R-:W-:Y:S01]  /*dfa0*/  SHF.R.U64 R5, R5, 0x3, RZ ;  /* 0x0000000305057819 */ /* 0x000fe200000012ff */
[----:B------:R-:W-:Y:S01]  /*dfb0*/  IMAD.IADD R25, R25, 0x1, R11 ;  /* 0x0000000119197824 */ /* 0x000fe200078e020b */
[----:B------:R-:W-:-:S02]  /*dfc0*/  LOP3.LUT R28, R4, R9, RZ, 0x3c, !PT ;  /* 0x00000009041c7212 */ /* 0x000fc400078e3cff */
[C---:B------:R-:W-:Y:S01]  /*dfd0*/  IADD3 R8, P3, R44.reuse, 0x4000, RZ ;  /* 0x000040002c087810 */ /* 0x040fe20007f7e0ff */
[----:B------:R-:W-:Y:S01]  /*dfe0*/  IMAD.WIDE.U32 R24, R19, UR6, R24 ;  /* 0x0000000613187c25 */ /* 0x000fe2000f8e0018 */
[----:B------:R-:W-:Y:S02]  /*dff0*/  LOP3.LUT R4, R77, 0x380, RZ, 0xc0, !PT ;  /* 0x000003804d047812 */ /* 0x000fe400078ec0ff */
[C---:B------:R-:W-:Y:S01]  /*e000*/  IADD3 R13, P5, R44.reuse, 0x4040, RZ ;  /* 0x000040402c0d7810 */ /* 0x040fe20007fbe0ff */
[----:B------:R-:W-:Y:S01]  /*e010*/  IMAD.X R39, RZ, RZ, R45, P3 ;  /* 0x000000ffff277224 */ /* 0x000fe200018e062d */
[----:B------:R-:W-:Y:S02]  /*e020*/  IADD3 R11, P4, R44, 0x4020, RZ ;  /* 0x000040202c0b7810 */ /* 0x000fe40007f9e0ff */
[----:B------:R-:W-:Y:S02]  /*e030*/  LOP3.LUT R44, R5, R44, RZ, 0x3c, !PT ;  /* 0x0000002c052c7212 */ /* 0x000fe400078e3cff */
[----:B------:R-:W-:-:S02]  /*e040*/  LOP3.LUT R5, R8, 0x380, RZ, 0xc0, !PT ;  /* 0x0000038008057812 */ /* 0x000fc400078ec0ff */
[----:B------:R-:W-:Y:S02]  /*e050*/  SHF.R.U64 R4, R4, 0x3, RZ ;  /* 0x0000000304047819 */ /* 0x000fe400000012ff */
[----:B------:R-:W-:Y:S02]  /*e060*/  F2FP.BF16.F32.PACK_AB R37, R102, R37 ;  /* 0x000000256625723e */ /* 0x000fe400000010ff */
[----:B------:R-:W-:Y:S02]  /*e070*/  F2FP.BF16.F32.PACK_AB R38, R103, R38 ;  /* 0x000000266726723e */ /* 0x000fe400000010ff */
[----:B------:R-:W-:Y:S02]  /*e080*/  SHF.R.U64 R5, R5, 0x3, RZ ;  /* 0x0000000305057819 */ /* 0x000fe400000012ff */
[----:B------:R-:W-:Y:S02]  /*e090*/  LOP3.LUT R4, R4, R77, RZ, 0x3c, !PT ;  /* 0x0000004d04047212 */ /* 0x000fe400078e3cff */
[----:B------:R-:W-:-:S02]  /*e0a0*/  MOV R77, R40 ;  /* 0x00000028004d7202 */ /* 0x000fc40000000f00 */
[----:B------:R-:W-:Y:S02]  /*e0b0*/  MOV R40, R34 ;  /* 0x0000002200287202 */ /* 0x000fe40000000f00 */
[----:B------:R-:W-:Y:S01]  /*e0c0*/  SEL R63, R37, R38, P0 ;  /* 0x00000026253f7207 */ /* 0x000fe20000000000 */
[----:B------:R-:W2:Y:S01]  /*e0d0*/  @P2 LDC R35, c[0x0][0xbf0] ;  /* 0x0002fc00ff232b82 */ /* 0x000ea20000000800 */
[----:B------:R-:W-:Y:S01]  /*e0e0*/  SEL R66, R38, R37, P0 ;  /* 0x0000002526427207 */ /* 0x000fe20000000000 */
[----:B------:R-:W-:Y:S01]  /*e0f0*/  IMAD.X R37, RZ, RZ, R45, P4 ;  /* 0x000000ffff257224 */ /* 0x000fe200020e062d */
[----:B------:R-:W-:Y:S02]  /*e100*/  LOP3.LUT R38, R5, R8, RZ, 0x3c, !PT ;  /* 0x0000000805267212 */ /* 0x000fe400078e3cff */
[----:B------:R-:W-:Y:S02]  /*e110*/  LOP3.LUT R5, R6, 0x380, RZ, 0xc0, !PT ;  /* 0x0000038006057812 */ /* 0x000fe400078ec0ff */
[----:B------:R-:W-:-:S02]  /*e120*/  F2FP.BF16.F32.PACK_AB R29, R118, R29 ;  /* 0x0000001d761d723e */ /* 0x000fc400000010ff */
[----:B------:R-:W-:Y:S02]  /*e130*/  F2FP.BF16.F32.PACK_AB R30, R119, R30 ;  /* 0x0000001e771e723e */ /* 0x000fe400000010ff */
[----:B------:R-:W-:Y:S02]  /*e140*/  LOP3.LUT R12, R13, 0x380, RZ, 0xc0, !PT ;  /* 0x000003800d0c7812 */ /* 0x000fe400078ec0ff */
[----:B------:R-:W-:Y:S02]  /*e150*/  SHF.R.U64 R5, R5, 0x3, RZ ;  /* 0x0000000305057819 */ /* 0x000fe400000012ff */
[----:B------:R-:W-:Y:S02]  /*e160*/  F2FP.BF16.F32.PACK_AB R43, R92, R43 ;  /* 0x0000002b5c2b723e */ /* 0x000fe400000010ff */
[----:B------:R-:W-:Y:S02]  /*e170*/  F2FP.BF16.F32.PACK_AB R42, R93, R42 ;  /* 0x0000002a5d2a723e */ /* 0x000fe400000010ff */
[----:B------:R-:W-:-:S02]  /*e180*/  SEL R67, R29, R30, P0 ;  /* 0x0000001e1d437207 */ /* 0x000fc40000000000 */
[----:B------:R-:W-:Y:S01]  /*e190*/  SEL R70, R30, R29, P0 ;  /* 0x0000001d1e467207 */ /* 0x000fe20000000000 */
[--C-:B------:R-:W-:Y:S01]  /*e1a0*/  IMAD.X R29, RZ, RZ, R45.reuse, P6 ;  /* 0x000000ffff1d7224 */ /* 0x100fe200030e062d */
[----:B------:R-:W-:Y:S02]  /*e1b0*/  SHF.R.U64 R12, R12, 0x3, RZ ;  /* 0x000000030c0c7819 */ /* 0x000fe400000012ff */
[----:B------:R-:W-:Y:S02]  /*e1c0*/  LOP3.LUT R30, R5, R6, RZ, 0x3c, !PT ;  /* 0x00000006051e7212 */ /* 0x000fe400078e3cff */
[----:B0-----:R-:W-:Y:S02]  /*e1d0*/  SEL R27, R43, R42, P0 ;  /* 0x0000002a2b1b7207 */ /* 0x001fe40000000000 */
[----:B------:R-:W-:Y:S01]  /*e1e0*/  SEL R46, R42, R43, P0 ;  /* 0x0000002b2a2e7207 */ /* 0x000fe20000000000 */
[----:B------:R-:W-:Y:S01]  /*e1f0*/  IMAD.X R43, RZ, RZ, R45, P5 ;  /* 0x000000ffff2b7224 */ /* 0x000fe200028e062d */
[----:B------:R-:W-:-:S02]  /*e200*/  LOP3.LUT R42, R12, R13, RZ, 0x3c, !PT ;  /* 0x0000000d0c2a7212 */ /* 0x000fc400078e3cff */
[----:B------:R-:W-:Y:S01]  /*e210*/  MOV R82, R30 ;  /* 0x0000001e00527202 */ /* 0x000fe20000000f00 */
[----:B------:R-:W-:Y:S01]  /*e220*/  VIADD R30, R17, UR42 ;  /* 0x0000002a111e7c36 */ /* 0x000fe20008000000 */
[----:B------:R-:W-:Y:S02]  /*e230*/  LOP3.LUT R10, R11, 0x380, RZ, 0xc0, !PT ;  /* 0x000003800b0a7812 */ /* 0x000fe400078ec0ff */
[----:B------:R-:W-:Y:S02]  /*e240*/  MOV R79, R42 ;  /* 0x0000002a004f7202 */ /* 0x000fe40000000f00 */
[----:B------:R-:W-:Y:S01]  /*e250*/  MOV R43, R28 ;  /* 0x0000001c002b7202 */ /* 0x000fe20000000f00 */
[----:B-1----:R-:W-:Y:S01]  /*e260*/  @P2 IMAD.HI.U32 R28, R30, R83, RZ ;  /* 0x000000531e1c2227 */ /* 0x002fe200078e00ff */
[----:B------:R-:W-:Y:S02]  /*e270*/  SHF.R.U64 R10, R10, 0x3, RZ ;  /* 0x000000030a0a7819 */ /* 0x000fe400000012ff */
[----:B------:R-:W-:Y:S01]  /*e280*/  IADD3 R21, P6, R32, 0x1000, RZ ;  /* 0x0000100020157810 */ /* 0x000fe20007fde0ff */
[----:B------:R-:W-:Y:S01]  /*e290*/  IMAD.MOV.U32 R29, RZ, RZ, R30 ;  /* 0x000000ffff1d7224 */ /* 0x000fe200078e001e */
[----:B------:R-:W-:-:S02]  /*e2a0*/  LOP3.LUT R36, R10, R11, RZ, 0x3c, !PT ;  /* 0x0000000b0a247212 */ /* 0x000fc400078e3cff */
[----:B--2---:R-:W-:Y:S02]  /*e2b0*/  @P2 SHF.R.U32.HI R29, RZ, R35, R28 ;  /* 0x00000023ff1d2219 */ /* 0x004fe4000001161c */
[----:B------:R-:W-:Y:S02]  /*e2c0*/  LOP3.LUT R20, R21, 0x380, RZ, 0xc0, !PT ;  /* 0x0000038015147812 */ /* 0x000fe400078ec0ff */
[----:B------:R-:W-:Y:S02]  /*e2d0*/  LOP3.LUT R5, R32, 0x380, RZ, 0xc0, !PT ;  /* 0x0000038020057812 */ /* 0x000fe400078ec0ff */
[----:B------:R-:W-:Y:S01]  /*e2e0*/  MOV R80, R36 ;  /* 0x0000002400507202 */ /* 0x000fe20000000f00 */
[----:B------:R-:W-:Y:S01]  /*e2f0*/  IMAD.MOV R37, RZ, RZ, -R29 ;  /* 0x000000ffff257224 */ /* 0x000fe200078e0a1d */
[----:B------:R-:W-:Y:S02]  /*e300*/  SHF.R.S32.HI R84, RZ, 0x1f, R19 ;  /* 0x0000001fff547819 */ /* 0x000fe40000011413 */
[----:B------:R-:W-:Y:S01]  /*e310*/  SHF.R.U64 R20, R20, 0x3, RZ ;  /* 0x0000000314147819 */ /* 0x000fe200000012ff */
[----:B------:R-:W-:Y:S01]  /*e320*/  IMAD R37, R52, R37, R30 ;  /* 0x0000002534257224 */ /* 0x000fe200078e021e */
[----:B------:R-:W-:Y:S01]  /*e330*/  SHF.R.U64 R5, R5, 0x3, RZ ;  /* 0x0000000305057819 */ /* 0x000fe200000012ff */
[----:B------:R-:W-:Y:S01]  /*e340*/  IMAD R28, R84, UR6, RZ ;  /* 0x00000006541c7c24 */ /* 0x000fe2000f8e02ff */
[----:B------:R-:W-:Y:S01]  /*e350*/  LOP3.LUT R20, R20, R21, RZ, 0x3c, !PT ;  /* 0x0000001514147212 */ /* 0x000fe200078e3cff */
[----:B------:R-:W-:Y:S01]  /*e360*/  IMAD.X R21, RZ, RZ, R33, P6 ;  /* 0x000000ffff157224 */ /* 0x000fe200030e0621 */
[C---:B------:R-:W-:Y:S01]  /*e370*/  IADD3 R13, P3, R32.reuse, 0x3000, RZ ;  /* 0x00003000200d7810 */ /* 0x040fe20007f7e0ff */
[----:B------:R-:W-:Y:S01]  /*e380*/  IMAD R28, R19, UR7, R28 ;  /* 0x00000007131c7c24 */ /* 0x000fe2000f8e021c */
[C---:B------:R-:W-:Y:S01]  /*e390*/  IADD3 R11, P4, R32.reuse, 0x4000, RZ ;  /* 0x00004000200b7810 */ /* 0x040fe20007f9e0ff */
[----:B------:R-:W-:Y:S01]  /*e3a0*/  ULDC.64 UR6, c[0x0][0xb88] ;  /* 0x0002e20000067ab9 */ /* 0x000fe20000000a00 */
[----:B------:R-:W-:-:S02]  /*e3b0*/  IADD3 R9, P5, R32, 0x5000, RZ ;  /* 0x0000500020097810 */ /* 0x000fc40007fbe0ff */
[----:B------:R-:W-:Y:S02]  /*e3c0*/  IADD3 R7, P6, R32, 0x6000, RZ ;  /* 0x0000600020077810 */ /* 0x000fe40007fde0ff */
[----:B------:R-:W-:Y:S01]  /*e3d0*/  LOP3.LUT R32, R5, R32, RZ, 0x3c, !PT ;  /* 0x0000002005207212 */ /* 0x000fe200078e3cff */
[----:B------:R-:W-:Y:S01]  /*e3e0*/  IMAD.X R5, RZ, RZ, R33, P1 ;  /* 0x000000ffff057224 */ /* 0x000fe200008e0621 */
[----:B------:R-:W-:Y:S02]  /*e3f0*/  SHF.R.S32.HI R35, RZ, 0x1f, R29 ;  /* 0x0000001fff237819 */ /* 0x000fe4000001141d */
[----:B------:R-:W-:Y:S02]  /*e400*/  IADD3 R34, P1, R29, R24, RZ ;  /* 0x000000181d227210 */ /* 0x000fe40007f3e0ff */
[----:B------:R-:W-:Y:S02]  /*e410*/  SHF.R.S32.HI R36, RZ, 0x1f, R37 ;  /* 0x0000001fff247819 */ /* 0x000fe40000011425 */
[----:B------:R-:W-:-:S02]  /*e420*/  LOP3.LUT R10, R11, 0x380, RZ, 0xc0, !PT ;  /* 0x000003800b0a7812 */ /* 0x000fc400078ec0ff */
[----:B------:R-:W-:Y:S01]  /*e430*/  IADD3.X R35, R35, R25, R28, P1, !PT ;  /* 0x0000001923237210 */ /* 0x000fe20000ffe41c */
[----:B------:R-:W-:Y:S01]  /*e440*/  IMAD R36, R36, UR6, RZ ;  /* 0x0000000624247c24 */ /* 0x000fe2000f8e02ff */
[----:B------:R-:W-:Y:S02]  /*e450*/  LOP3.LUT R12, R13, 0x380, RZ, 0xc0, !PT ;  /* 0x000003800d0c7812 */ /* 0x000fe400078ec0ff */
[----:B------:R-:W-:Y:S01]  /*e460*/  MOV R44, R44 ;  /* 0x0000002c002c7202 */ /* 0x000fe20000000f00 */
[C---:B------:R-:W-:Y:S01]  /*e470*/  IMAD.WIDE.U32 R34, R37.reuse, UR6, R34 ;  /* 0x0000000625227c25 */ /* 0x040fe2000f8e0022 */
[----:B------:R-:W-:Y:S02]  /*e480*/  SHF.R.U64 R10, R10, 0x3, RZ ;  /* 0x000000030a0a7819 */ /* 0x000fe400000012ff */
[----:B------:R-:W-:Y:S01]  /*e490*/  SHF.R.U64 R12, R12, 0x3, RZ ;  /* 0x000000030c0c7819 */ /* 0x000fe200000012ff */
[----:B------:R-:W-:Y:S01]  /*e4a0*/  IMAD R45, R37, UR7, R36 ;  /* 0x00000007252d7c24 */ /* 0x000fe2000f8e0224 */
[----:B------:R-:W-:Y:S01]  /*e4b0*/  LOP3.LUT R10, R10, R11, RZ, 0x3c, !PT ;  /* 0x0000000b0a0a7212 */ /* 0x000fe200078e3cff */
[----:B------:R-:W-:Y:S01]  /*e4c0*/  ULDC.64 UR6, c[0x0][0xb50] ;  /* 0x0002d40000067ab9 */ /* 0x000fe20000000a00 */
[----:B------:R-:W-:Y:S01]  /*e4d0*/  IMAD.X R11, RZ, RZ, R33, P4 ;  /* 0x000000ffff0b7224 */ /* 0x000fe200020e0621 */
[----:B------:R-:W-:-:S02]  /*e4e0*/  LOP3.LUT P1, RZ, R172, 0x3, RZ, 0xc0, !PT ;  /* 0x00000003acff7812 */ /* 0x000fc4000782c0ff */
[----:B------:R-:W-:Y:S02]  /*e4f0*/  MOV R81, R38 ;  /* 0x0000002600517202 */ /* 0x000fe40000000f00 */
[----:B------:R-:W-:Y:S01]  /*e500*/  LOP3.LUT R12, R12, R13, RZ, 0x3c, !PT ;  /* 0x0000000d0c0c7212 */ /* 0x000fe200078e3cff */
[----:B------:R-:W-:Y:S01]  /*e510*/  IMAD.X R13, RZ, RZ, R33, P3 ;  /* 0x000000ffff0d7224 */ /* 0x000fe200018e0621 */
[----:B------:R-:W-:Y:S02]  /*e520*/  LOP3.LUT R6, R7, 0x380, RZ, 0xc0, !PT ;  /* 0x0000038007067812 */ /* 0x000fe400078ec0ff */
[----:B------:R-:W-:Y:S02]  /*e530*/  LOP3.LUT R8, R9, 0x380, RZ, 0xc0, !PT ;  /* 0x0000038009087812 */ /* 0x000fe400078ec0ff */
[----:B------:R-:W-:Y:S02]  /*e540*/  SHF.R.U64 R6, R6, 0x3, RZ ;  /* 0x0000000306067819 */ /* 0x000fe400000012ff */
[----:B------:R-:W-:-:S02]  /*e550*/  SHF.R.U64 R8, R8, 0x3, RZ ;  /* 0x0000000308087819 */ /* 0x000fc400000012ff */
[----:B------:R-:W-:Y:S01]  /*e560*/  LOP3.LUT R6, R6, R7, RZ, 0x3c, !PT ;  /* 0x0000000706067212 */ /* 0x000fe200078e3cff */
[--C-:B------:R-:W-:Y:S01]  /*e570*/  IMAD.X R7, RZ, RZ, R33.reuse, P6 ;  /* 0x000000ffff077224 */ /* 0x100fe200030e0621 */
[----:B------:R-:W-:Y:S01]  /*e580*/  LOP3.LUT R8, R8, R9, RZ, 0x3c, !PT ;  /* 0x0000000908087212 */ /* 0x000fe200078e3cff */
[----:B------:R-:W-:Y:S01]  /*e590*/  IMAD.X R9, RZ, RZ, R33, P5 ;  /* 0x000000ffff097224 */ /* 0x000fe200028e0621 */
[----:B---3--:R-:W-:Y:S01]  /*e5a0*/  LOP3.LUT R31, R26, 0x2, RZ, 0x3c, !PT ;  /* 0x000000021a1f7812 */ /* 0x008fe200078e3cff */
[----:B------:R-:W-:Y:S04]  /*e5b0*/  SHFL.IDX PT, R27, R27, R26, 0x1c1f ;  /* 0x001c1f1a1b1b7589 */ /* 0x000fe800000e0000 */
[----:B------:R-:W0:Y:S04]  /*e5c0*/  SHFL.IDX PT, R46, R46, R31, 0x1c1f ;  /* 0x001c1f1f2e2e7589 */ /* 0x000e2800000e0000 */
[----:B------:R-:W-:Y:S04]  /*e5d0*/  SHFL.IDX PT, R61, R61, R26, 0x1c1f ;  /* 0x001c1f1a3d3d7589 */ /* 0x000fe800000e0000 */
[----:B------:R-:W1:Y:S04]  /*e5e0*/  SHFL.IDX PT, R64, R64, R31, 0x1c1f ;  /* 0x001c1f1f40407589 */ /* 0x000e6800000e0000 */
[----:B------:R-:W-:Y:S04]  /*e5f0*/  SHFL.IDX PT, R47, R47, R26, 0x1c1f ;  /* 0x001c1f1a2f2f7589 */ /* 0x000fe800000e0000 */
[----:B------:R-:W2:Y:S04]  /*e600*/  SHFL.IDX PT, R48, R48, R31, 0x1c1f ;  /* 0x001c1f1f30307589 */ /* 0x000ea800000e0000 */
[----:B------:R-:W-:Y:S04]  /*e610*/  SHFL.IDX PT, R63, R63, R26, 0x1c1f ;  /* 0x001c1f1a3f3f7589 */ /* 0x000fe800000e0000 */
[----:B------:R-:W3:Y:S01]  /*e620*/  SHFL.IDX PT, R66, R66, R31, 0x1c1f ;  /* 0x001c1f1f42427589 */ /* 0x000ee200000e0000 */
[----:B0-----:R-:W-:-:S03]  /*e630*/  SEL R24, R27, R46, P0 ;  /* 0x0000002e1b187207 */ /* 0x001fc60000000000 */
[----:B------:R-:W-:Y:S04]  /*e640*/  SHFL.IDX PT, R49, R49, R26, 0x1c1f ;  /* 0x001c1f1a31317589 */ /* 0x000fe800000e0000 */
[----:B------:R-:W-:Y:S01]  /*e650*/  SHFL.IDX PT, R65, R65, R26, 0x1c1f ;  /* 0x001c1f1a41417589 */ /* 0x000fe200000e0000 */
[----:B-1----:R-:W-:-:S03]  /*e660*/  SEL R25, R61, R64, P0 ;  /* 0x000000403d197207 */ /* 0x002fc60000000000 */
[----:B------:R-:W0:Y:S04]  /*e670*/  SHFL.IDX PT, R50, R50, R31, 0x1c1f ;  /* 0x001c1f1f32327589 */ /* 0x000e2800000e0000 */
[----:B------:R-:W1:Y:S01]  /*e680*/  SHFL.IDX PT, R68, R68, R31, 0x1c1f ;  /* 0x001c1f1f44447589 */ /* 0x000e6200000e0000 */
[----:B--2---:R-:W-:Y:S02]  /*e690*/  SEL R28, R47, R48, P0 ;  /* 0x000000302f1c7207 */ /* 0x004fe40000000000 */
[----:B------:R-:W-:Y:S01]  /*e6a0*/  SEL R30, R48, R47, P0 ;  /* 0x0000002f301e7207 */ /* 0x000fe20000000000 */
[----:B------:R-:W-:Y:S01]  /*e6b0*/  SHFL.IDX PT, R51, R51, R26, 0x1c1f ;  /* 0x001c1f1a33337589 */ /* 0x000fe200000e0000 */
[----:B------:R-:W-:-:S03]  /*e6c0*/  VIADD R47, R174, UR42 ;  /* 0x0000002aae2f7c36 */ /* 0x000fc60008000000 */
[----:B------:R-:W-:Y:S01]  /*e6d0*/  SHFL.IDX PT, R42, R55, R26, 0x1c1f ;  /* 0x001c1f1a372a7589 */ /* 0x000fe200000e0000 */
[----:B---3--:R-:W-:-:S03]  /*e6e0*/  SEL R29, R63, R66, P0 ;  /* 0x000000423f1d7207 */ /* 0x008fc60000000000 */
[----:B------:R-:W-:Y:S04]  /*e6f0*/  SHFL.IDX PT, R67, R67, R26, 0x1c1f ;  /* 0x001c1f1a43437589 */ /* 0x000fe800000e0000 */
[----:B------:R-:W-:Y:S04]  /*e700*/  SHFL.IDX PT, R54, R54, R31, 0x1c1f ;  /* 0x001c1f1f36367589 */ /* 0x000fe800000e0000 */
[----:B------:R-:W-:Y:S01]  /*e710*/  SHFL.IDX PT, R41, R58, R31, 0x1c1f ;  /* 0x001c1f1f3a297589 */ /* 0x000fe200000e0000 */
[----:B0-----:R-:W-:Y:S02]  /*e720*/  SEL R36, R49, R50, P0 ;  /* 0x0000003231247207 */ /* 0x001fe40000000000 */
[----:B------:R-:W-:Y:S01]  /*e730*/  SEL R38, R50, R49, P0 ;  /* 0x0000003132267207 */ /* 0x000fe20000000000 */
[----:B------:R-:W-:Y:S01]  /*e740*/  SHFL.IDX PT, R70, R70, R31, 0x1c1f ;  /* 0x001c1f1f46467589 */ /* 0x000fe200000e0000 */
[----:B-1----:R-:W-:-:S02]  /*e750*/  SEL R37, R65, R68, P0 ;  /* 0x0000004441257207 */ /* 0x002fc40000000000 */
[----:B------:R-:W-:Y:S01]  /*e760*/  SEL R39, R68, R65, P0 ;  /* 0x0000004144277207 */ /* 0x000fe20000000000 */
[----:B------:R-:W-:Y:S04]  /*e770*/  SHFL.IDX PT, R53, R53, R26, 0x1c1f ;  /* 0x001c1f1a35357589 */ /* 0x000fe800000e0000 */
        /* <DEDUP_REMOVED lines=11> */
[----:B------:R0:W-:Y:S04]  /*e830*/  SHFL.IDX PT, R75, R75, R26, 0x1c1f ;  /* 0x001c1f1a4b4b7589 */ /* 0x0001e800000e0000 */
[----:B------:R1:W2:Y:S01]  /*e840*/  SHFL.IDX PT, R78, R78, R31, 0x1c1f ;  /* 0x001c1f1f4e4e7589 */ /* 0x0002a200000e0000 */
[----:B0-----:R-:W-:-:S02]  /*e850*/  SEL R26, R46, R27, P0 ;  /* 0x0000001b2e1a7207 */ /* 0x001fc40000000000 */
[----:B------:R-:W-:Y:S01]  /*e860*/  SEL R27, R64, R61, P0 ;  /* 0x0000003d401b7207 */ /* 0x000fe20000000000 */
[----:B------:R-:W-:Y:S01]  /*e870*/  BAR.SYNC.DEFER_BLOCKING 0x1, 0x100 ;  /* 0x0044000000007b1d */ /* 0x000fe20000010000 */
[----:B-1----:R-:W-:Y:S01]  /*e880*/  SEL R31, R66, R63, P0 ;  /* 0x0000003f421f7207 */ /* 0x002fe20000000000 */
[----:B------:R-:W-:-:S05]  /*e890*/  IMAD R66, R52, UR5, RZ ;  /* 0x0000000534427c24 */ /* 0x000fca000f8e02ff */
[----:B------:R-:W-:Y:S02]  /*e8a0*/  ISETP.GE.OR P3, PT, R47, R66, P1 ;  /* 0x000000422f00720c */ /* 0x000fe40000f66670 */
[----:B--2---:R-:W-:Y:S02]  /*e8b0*/  SEL R61, R75, R78, P0 ;  /* 0x0000004e4b3d7207 */ /* 0x004fe40000000000 */
[----:B------:R-:W-:Y:S01]  /*e8c0*/  SEL R63, R78, R75, P0 ;  /* 0x0000004b4e3f7207 */ /* 0x000fe20000000000 */
[----:B------:R0:W-:Y:S04]  /*e8d0*/  STSM.16.M88.4 [R44], R24 ;  /* 0x000000182c007844 */ /* 0x0001e80000000200 */
[----:B------:R1:W-:Y:S04]  /*e8e0*/  STSM.16.M88.4 [R40], R28 ;  /* 0x0000001c28007844 */ /* 0x0003e80000000200 */
[----:B------:R2:W-:Y:S01]  /*e8f0*/  STSM.16.M88.4 [R43], R36 ;  /* 0x000000242b007844 */ /* 0x0005e20000000200 */
[----:B0-----:R-:W-:Y:S01]  /*e900*/  VIADD R25, R47, 0x8 ;  /* 0x000000082f197836 */ /* 0x001fe20000000000 */
[----:B------:R-:W-:Y:S01]  /*e910*/  SEL R24, R51, R54, P0 ;  /* 0x0000003633187207 */ /* 0x000fe20000000000 */
[----:B------:R-:W-:Y:S01]  /*e920*/  IMAD.IADD R27, R35, 0x1, R45 ;  /* 0x00000001231b7824 */ /* 0x000fe200078e022d */
[----:B------:R-:W-:-:S02]  /*e930*/  LEA R35, P4, R34, UR6, 0x2 ;  /* 0x0000000622237c11 */ /* 0x000fc4000f8810ff */
[----:B------:R-:W-:Y:S02]  /*e940*/  ISETP.GE.OR P1, PT, R25, R66, P1 ;  /* 0x000000421900720c */ /* 0x000fe40000f26670 */
[----:B------:R-:W-:Y:S01]  /*e950*/  LEA.HI.X R34, R34, UR7, R27, 0x2, P4 ;  /* 0x0000000722227c11 */ /* 0x000fe2000a0f141b */
[----:B------:R-:W-:Y:S01]  /*e960*/  SHFL.IDX PT, R64, R35, 0x1, 0x1c1f ;  /* 0x003c1f0023407f89 */ /* 0x000fe200000e0000 */
[----:B------:R-:W-:Y:S01]  /*e970*/  SEL R26, R54, R51, P0 ;  /* 0x00000033361a7207 */ /* 0x000fe20000000000 */
[----:B------:R-:W-:Y:S01]  /*e980*/  ULDC.64 UR6, c[0x0][0xae8] ;  /* 0x0002ba0000067ab9 */ /* 0x000fe20000000a00 */
[----:B-1----:R-:W-:Y:S01]  /*e990*/  SEL R40, R42, R41, P0 ;  /* 0x000000292a287207 */ /* 0x002fe20000000000 */
[----:B------:R-:W-:Y:S01]  /*e9a0*/  SHFL.IDX PT, R54, R35, RZ, 0x1c1f ;  /* 0x001c1fff23367589 */ /* 0x000fe200000e0000 */
[----:B------:R-:W-:Y:S02]  /*e9b0*/  SEL R25, R67, R70, P0 ;  /* 0x0000004643197207 */ /* 0x000fe40000000000 */
[----:B------:R-:W-:Y:S01]  /*e9c0*/  SEL R27, R70, R67, P0 ;  /* 0x00000043461b7207 */ /* 0x000fe20000000000 */
[----:B------:R-:W0:Y:S01]  /*e9d0*/  SHFL.IDX PT, R55, R34, RZ, 0x1c1f ;  /* 0x001c1fff22377589 */ /* 0x000e2200000e0000 */
[----:B------:R-:W-:-:S02]  /*e9e0*/  SEL R28, R53, R56, P0 ;  /* 0x00000038351c7207 */ /* 0x000fc40000000000 */
[----:B------:R-:W-:Y:S01]  /*e9f0*/  SEL R30, R56, R53, P0 ;  /* 0x00000035381e7207 */ /* 0x000fe20000000000 */
[----:B------:R-:W-:Y:S01]  /*ea00*/  STSM.16.M88.4 [R82], R24 ;  /* 0x0000001852007844 */ /* 0x000fe20000000200 */
[----:B------:R-:W-:Y:S01]  /*ea10*/  SEL R42, R41, R42, P0 ;  /* 0x0000002a292a7207 */ /* 0x000fe20000000000 */
[----:B------:R-:W1:Y:S01]  /*ea20*/  @P2 LDC R53, c[0x0][0xbec] ;  /* 0x0002fb00ff352b82 */ /* 0x000e620000000800 */
[----:B------:R-:W-:Y:S01]  /*ea30*/  SEL R29, R69, R72, P0 ;  /* 0x00000048451d7207 */ /* 0x000fe20000000000 */
[----:B------:R-:W3:Y:S01]  /*ea40*/  SHFL.IDX PT, R65, R34, 0x1, 0x1c1f ;  /* 0x003c1f0022417f89 */ /* 0x000ee200000e0000 */
[----:B------:R-:W-:Y:S02]  /*ea50*/  SEL R31, R72, R69, P0 ;  /* 0x00000045481f7207 */ /* 0x000fe40000000000 */
[----:B--2---:R-:W-:Y:S02]  /*ea60*/  SEL R36, R57, R60, P0 ;  /* 0x0000003c39247207 */ /* 0x004fe40000000000 */
[----:B------:R-:W-:Y:S01]  /*ea70*/  SEL R38, R60, R57, P0 ;  /* 0x000000393c267207 */ /* 0x000fe20000000000 */
[----:B------:R-:W-:Y:S01]  /*ea80*/  STSM.16.M88.4 [R81], R28 ;  /* 0x0000001c51007844 */ /* 0x000fe20000000200 */
[----:B------:R-:W-:-:S02]  /*ea90*/  SEL R41, R71, R74, P0 ;  /* 0x0000004a47297207 */ /* 0x000fc40000000000 */
[----:B------:R-:W-:Y:S02]  /*eaa0*/  SEL R43, R74, R71, P0 ;  /* 0x000000474a2b7207 */ /* 0x000fe40000000000 */
[----:B------:R-:W-:Y:S02]  /*eab0*/  SEL R60, R59, R62, P0 ;  /* 0x0000003e3b3c7207 */ /* 0x000fe40000000000 */
[----:B------:R-:W-:Y:S01]  /*eac0*/  SEL R37, R73, R76, P0 ;  /* 0x0000004c49257207 */ /* 0x000fe20000000000 */
[----:B------:R-:W-:Y:S01]  /*ead0*/  STSM.16.M88.4 [R80], R40 ;  /* 0x0000002850007844 */ /* 0x000fe20000000200 */
[----:B------:R-:W-:Y:S02]  /*eae0*/  SEL R39, R76, R73, P0 ;  /* 0x000000494c277207 */ /* 0x000fe40000000000 */
[----:B------:R-:W-:-:S03]  /*eaf0*/  SEL R62, R62, R59, P0 ;  /* 0x0000003b3e3e7207 */ /* 0x000fc60000000000 */
[----:B------:R-:W-:Y:S04]  /*eb00*/  STSM.16.M88.4 [R79], R36 ;  /* 0x000000244f007844 */ /* 0x000fe80000000200 */
[----:B------:R-:W-:Y:S01]  /*eb10*/  STSM.16.M88.4 [R77], R60 ;  /* 0x0000003c4d007844 */ /* 0x000fe20000000200 */
[----:B------:R-:W-:Y:S01]  /*eb20*/  BAR.SYNC.DEFER_BLOCKING 0x1, 0x100 ;  /* 0x0044000000007b1d */ /* 0x000fe20000010000 */
[----:B------:R-:W-:-:S05]  /*eb30*/  IMAD R22, R22, UR6, RZ ;  /* 0x0000000616167c24 */ /* 0x000fca000f8e02ff */
[----:B0-----:R0:W-:Y:S04]  /*eb40*/  @!P3 ST.E desc[UR48][R54.64], R3 ;  /* 0x000000033600b985 */ /* 0x0011e8000c101930 */
[----:B---3--:R2:W-:Y:S04]  /*eb50*/  @!P1 ST.E desc[UR48][R64.64], R0 ;  /* 0x0000000040009985 */ /* 0x0085e8000c101930 */
[----:B------:R3:W5:Y:S01]  /*eb60*/  LD.E.128 R56, desc[UR48][R10.64] ;  /* 0x000000300a387980 */ /* 0x000762000c101d00 */
[----:B0-----:R-:W0:Y:S03]  /*eb70*/  @P2 LDC R55, c[0x0][0xbf0] ;  /* 0x0002fc00ff372b82 */ /* 0x001e260000000800 */
[----:B------:R4:W5:Y:S01]  /*eb80*/  LD.E.128 R24, desc[UR48][R12.64] ;  /* 0x000000300c187980 */ /* 0x000962000c101d00 */
[----:B--2---:R-:W-:-:S03]  /*eb90*/  IMAD R0, R169, 0x20, R170 ;  /* 0x00000020a9007824 */ /* 0x004fc600078e02aa */
[----:B------:R2:W5:Y:S01]  /*eba0*/  LD.E.128 R36, desc[UR48][R6.64] ;  /* 0x0000003006247980 */ /* 0x000562000c101d00 */
[----:B---3--:R-:W-:-:S03]  /*ebb0*/  VIADD R10, R0, UR42 ;  /* 0x0000002a000a7c36 */ /* 0x008fc60008000000 */
[----:B------:R3:W5:Y:S01]  /*ebc0*/  LD.E.128 R28, desc[UR48][R4.64] ;  /* 0x00000030041c7980 */ /* 0x000762000c101d00 */
[C---:B------:R-:W-:Y:S02]  /*ebd0*/  IMAD R3, R23.reuse, UR7, R22 ;  /* 0x0000000717037c24 */ /* 0x040fe4000f8e0216 */
[----:B----4-:R-:W-:Y:S01]  /*ebe0*/  IMAD.WIDE.U32 R12, R23, UR6, RZ ;  /* 0x00000006170c7c25 */ /* 0x010fe2000f8e00ff */
[----:B------:R-:W-:Y:S01]  /*ebf0*/  ULDC.64 UR6, c[0x0][0xaf0] ;  /* 0x0002bc0000067ab9 */ /* 0x000fe20000000a00 */
[----:B------:R4:W5:Y:S02]  /*ec00*/  LD.E.128 R40, desc[UR48][R8.64] ;  /* 0x0000003008287980 */ /* 0x000964000c101d00 */
[----:B-1----:R-:W-:Y:S02]  /*ec10*/  @P2 IMAD.HI.U32 R0, R10, R53, RZ ;  /* 0x000000350a002227 */ /* 0x002fe400078e00ff */
[----:B------:R-:W5:Y:S02]  /*ec20*/  LD.E.128 R32, desc[UR48][R32.64] ;  /* 0x0000003020207980 */ /* 0x000f64000c101d00 */
[----:B--2---:R-:W-:-:S02]  /*ec30*/  IMAD.IADD R7, R13, 0x1, R3 ;  /* 0x000000010d077824 */ /* 0x004fc400078e0203 */
[----:B------:R-:W-:Y:S01]  /*ec40*/  IMAD.MOV.U32 R3, RZ, RZ, R10 ;  /* 0x000000ffff037224 */ /* 0x000fe200078e000a */
[----:B------:R1:W5:Y:S01]  /*ec50*/  LD.E.128 R48, desc[UR48][R20.64] ;  /* 0x0000003014307980 */ /* 0x000362000c101d00 */
[----:B---3--:R-:W-:Y:S01]  /*ec60*/  IMAD R4, R84, UR6, RZ ;  /* 0x0000000654047c24 */ /* 0x008fe2000f8e02ff */
[----:B0-----:R-:W-:Y:S01]  /*ec70*/  @P2 SHF.R.U32.HI R3, RZ, R55, R0 ;  /* 0x00000037ff032219 */ /* 0x001fe20000011600 */
[----:B------:R-:W-:Y:S01]  /*ec80*/  IMAD.MOV.U32 R6, RZ, RZ, R12 ;  /* 0x000000ffff067224 */ /* 0x000fe200078e000c */
[----:B------:R1:W5:Y:S01]  /*ec90*/  LD.E.128 R44, desc[UR48][R14.64] ;  /* 0x000000300e2c7980 */ /* 0x000362000c101d00 */
[C---:B----4-:R-:W-:Y:S01]  /*eca0*/  IMAD R9, R19.reuse, UR7, R4 ;  /* 0x0000000713097c24 */ /* 0x050fe2000f8e0204 */
[----:B------:R-:W-:Y:S01]  /*ecb0*/  SHF.R.S32.HI R0, RZ, 0x1f, R3 ;  /* 0x0000001fff007819 */ /* 0x000fe20000011403 */
[----:B------:R-:W-:Y:S01]  /*ecc0*/  IMAD.WIDE.U32 R4, R19, UR6, R6 ;  /* 0x0000000613047c25 */ /* 0x000fe2000f8e0006 */
[----:B------:R-:W-:Y:S01]  /*ecd0*/  ULDC.64 UR6, c[0x0][0xae0] ;  /* 0x0002b80000067ab9 */ /* 0x000fe20000000a00 */
[----:B------:R-:W-:Y:S01]  /*ece0*/  @!PT LDS RZ, [RZ] ;  /* 0x00000000fffff984 */ /* 0x000fe20000000800 */
[----:B------:R-:W-:Y:S01]  /*ecf0*/  @!PT LDS RZ, [RZ] ;  /* 0x00000000fffff984 */ /* 0x000fe20000000800 */
[----:B------:R-:W-:Y:S01]  /*ed00*/  @!PT LDS RZ, [RZ] ;  /* 0x00000000fffff984 */ /* 0x000fe20000000800 */
[----:B------:R-:W-:Y:S01]  /*ed10*/  @!PT LDS RZ, [RZ] ;  /* 0x00000000fffff984 */ /* 0x000fe20000000800 */
[----:B------:R0:W-:Y:S06]  /*ed20*/  MEMBAR.ALL.CTA ;  /* 0x0000000000007992 */ /* 0x0001ec0000008000 */
[----:B0-----:R-:W0:Y:S01]  /*ed30*/  FENCE.VIEW.ASYNC.S ;  /* 0x00000000000073c6 */ /* 0x001e220000000000 */
[----:B------:R-:W-:-:S02]  /*ed40*/  IMAD.MOV R7, RZ, RZ, -R3 ;  /* 0x000000ffff077224 */ /* 0x000fc400078e0a03 */
[----:B------:R-:W-:Y:S02]  /*ed50*/  IMAD R0, R0, UR6, RZ ;  /* 0x0000000600007c24 */ /* 0x000fe4000f8e02ff */
[----:B------:R-:W-:Y:S02]  /*ed60*/  IMAD R7, R52, R7, R10 ;  /* 0x0000000734077224 */ /* 0x000fe400078e020a */
[----:B------:R-:W-:Y:S02]  /*ed70*/  IMAD.IADD R5, R5, 0x1, R9 ;  /* 0x0000000105057824 */ /* 0x000fe400078e0209 */
[C---:B------:R-:W-:Y:S01]  /*ed80*/  IMAD R9, R3.reuse, UR7, R0 ;  /* 0x0000000703097c24 */ /* 0x040fe2000f8e0200 */
[----:B------:R-:W-:Y:S01]  /*ed90*/  SHF.R.S32.HI R0, RZ, 0x1f, R7 ;  /* 0x0000001fff007819 */ /* 0x000fe20000011407 */
[----:B------:R-:W-:Y:S01]  /*eda0*/  IMAD.WIDE.U32 R4, R3, UR6, R4 ;  /* 0x0000000603047c25 */ /* 0x000fe2000f8e0004 */
[----:B------:R-:W-:-:S03]  /*edb0*/  ULDC.64 UR6, c[0x0][0xad8] ;  /* 0x0002b60000067ab9 */ /* 0x000fc60000000a00 */
[----:B------:R-:W-:Y:S02]  /*edc0*/  IMAD.IADD R5, R5, 0x1, R9 ;  /* 0x0000000105057824 */ /* 0x000fe400078e0209 */
[----:B------:R-:W-:Y:S02]  /*edd0*/  IMAD R0, R0, UR6, RZ ;  /* 0x0000000600007c24 */ /* 0x000fe4000f8e02ff */
[----:B------:R-:W-:Y:S02]  /*ede0*/  VIADD R11, R170, UR42 ;  /* 0x0000002aaa0b7c36 */ /* 0x000fe40008000000 */
[C---:B------:R-:W-:Y:S02]  /*edf0*/  IMAD R9, R7.reuse, UR7, R0 ;  /* 0x0000000707097c24 */ /* 0x040fe4000f8e0200 */
[----:B------:R-:W-:Y:S01]  /*ee00*/  IMAD.WIDE.U32 R4, R7, UR6, R4 ;  /* 0x0000000607047c25 */ /* 0x000fe2000f8e0004 */
[----:B------:R-:W-:Y:S01]  /*ee10*/  ISETP.GE.AND P2, PT, R11, R66, PT ;  /* 0x000000420b00720c */ /* 0x000fe20003f46270 */
[----:B------:R-:W-:-:S02]  /*ee20*/  ULDC.64 UR6, c[0x0][0xa80] ;  /* 0x0002a00000067ab9 */ /* 0x000fc40000000a00 */
[----:B------:R-:W-:Y:S01]  /*ee30*/  VIADD R3, R11, 0x20 ;  /* 0x000000200b037836 */ /* 0x000fe20000000000 */
[----:B------:R-:W-:Y:S01]  /*ee40*/  LEA R0, P3, R4, UR6, 0x1 ;  /* 0x0000000604007c11 */ /* 0x000fe2000f8608ff */
[----:B------:R-:W-:Y:S02]  /*ee50*/  IMAD.IADD R5, R5, 0x1, R9 ;  /* 0x0000000105057824 */ /* 0x000fe400078e0209 */
[----:B------:R-:W-:Y:S01]  /*ee60*/  VIADD R2, R2, 0x22820 ;  /* 0x0002282002027836 */ /* 0x000fe20000000000 */
[-C--:B------:R-:W-:Y:S01]  /*ee70*/  ISETP.GE.AND P0, PT, R3, R66.reuse, PT ;  /* 0x000000420300720c */ /* 0x080fe20003f06270 */
[----:B------:R-:W-:Y:S01]  /*ee80*/  VIADD R3, R11, 0x40 ;  /* 0x000000400b037836 */ /* 0x000fe20000000000 */
[----:B------:R-:W-:Y:S02]  /*ee90*/  LEA.HI.X R6, R4, UR7, R5, 0x1, P3 ;  /* 0x0000000704067c11 */ /* 0x000fe400098f0c05 */
[----:B------:R-:W-:Y:S01]  /*eea0*/  PRMT R2, RZ, 0x654, R2 ;  /* 0x00000654ff027816 */ /* 0x000fe20000000002 */
[----:B------:R-:W-:Y:S01]  /*eeb0*/  BSSY B1, `(.L_x_1076) ;  /* 0x000000f000017945 */ /* 0x000fe20003800000 */
[----:B------:R-:W-:Y:S01]  /*eec0*/  ISETP.GE.AND P1, PT, R3, R66, PT ;  /* 0x000000420300720c */ /* 0x000fe20003f26270 */
[----:B0-----:R1:W0:Y:S01]  /*eed0*/  SHFL.IDX PT, R5, R6, RZ, 0x181f ;  /* 0x00181fff06057589 */ /* 0x00122200000e0000 */
[----:B------:R1:W-:Y:S03]  /*eee0*/  SYNCS.ARRIVE.TRANS64.RED.A1T0 RZ, [R2+URZ], RZ ;  /* 0x000000ff02ff79a7 */ /* 0x0003e6000810043f */
[----:B------:R1:W2:Y:S01]  /*eef0*/  SHFL.IDX PT, R3, R0, RZ, 0x181f ;  /* 0x00181fff00037589 */ /* 0x0002a200000e0000 */
[----:B------:R-:W-:Y:S07]  /*ef00*/  @P2 BRA `(.L_x_1077) ;  /* 0x0000000000242947 */ /* 0x000fee0003800000 */
[----:B------:R-:W-:Y:S02]  /*ef10*/  ULDC UR5, c[0x0][0xac8] ;  /* 0x0002b20000057ab9 */ /* 0x000fe40000000800 */
[----:B------:R-:W-:Y:S02]  /*ef20*/  ISETP.GE.AND P2, PT, R18, UR5, PT ;  /* 0x0000000512007c0c */ /* 0x000fe4000bf46270 */
[----:B------:R-:W-:-:S11]  /*ef30*/  ISETP.GE.AND P3, PT, R168, UR5, PT ;  /* 0x00000005a8007c0c */ /* 0x000fd6000bf66270 */
[-C--:B-12---:R-:W-:Y:S02]  /*ef40*/  @!P2 LEA R2, P4, R18, R3.reuse, 0x1 ;  /* 0x000000031202a211 */ /* 0x086fe400078808ff */
[----:B------:R-:W-:Y:S02]  /*ef50*/  @!P3 LEA R4, P5, R168, R3, 0x1 ;  /* 0x00000003a804b211 */ /* 0x000fe400078a08ff */
[-C--:B0-----:R-:W-:Y:S02]  /*ef60*/  @!P2 LEA.HI.X R3, R18, R5.reuse, R177, 0x1, P4 ;  /* 0x000000051203a211 */ /* 0x081fe400020f0cb1 */
[----:B------:R-:W-:-:S03]  /*ef70*/  @!P3 LEA.HI.X R5, R168, R5, R176, 0x1, P5 ;  /* 0x00000005a805b211 */ /* 0x000fc600028f0cb0 */
[----:B-----5:R3:W-:Y:S04]  /*ef80*/  @!P2 ST.E.128 desc[UR48][R2.64], R32 ;  /* 0x000000200200a985 */ /* 0x0207e8000c101d30 */
[----:B------:R3:W-:Y:S02]  /*ef90*/  @!P3 ST.E.128 desc[UR48][R4.64], R56 ;  /* 0x000000380400b985 */ /* 0x0007e4000c101d30 */
.L_x_1077:
[----:B------:R-:W-:Y:S05]  /*efa0*/  BSYNC B1 ;  /* 0x0000000000017941 */ /* 0x000fea0003800000 */
.L_x_1076:
[----:B0--3--:R0:W3:Y:S01]  /*efb0*/  SHFL.IDX PT, R5, R6, 0x1, 0x181f ;  /* 0x00381f0006057f89 */ /* 0x0090e200000e0000 */
[----:B------:R-:W-:Y:S03]  /*efc0*/  BSSY B1, `(.L_x_1078) ;  /* 0x000000c000017945 */ /* 0x000fe60003800000 */
[----:B--2---:R0:W2:Y:S01]  /*efd0*/  SHFL.IDX PT, R3, R0, 0x1, 0x181f ;  /* 0x00381f0000037f89 */ /* 0x0040a200000e0000 */
[----:B------:R-:W-:Y:S05]  /*efe0*/  @P0 BRA `(.L_x_1079) ;  /* 0x0000000000240947 */ /* 0x000fea0003800000 */
[----:B------:R-:W-:Y:S02]  /*eff0*/  ULDC UR5, c[0x0][0xac8] ;  /* 0x0002b20000057ab9 */ /* 0x000fe40000000800 */
[----:B------:R-:W-:Y:S02]  /*f000*/  ISETP.GE.AND P3, PT, R18, UR5, PT ;  /* 0x0000000512007c0c */ /* 0x000fe4000bf66270 */
[----:B------:R-:W-:-:S11]  /*f010*/  ISETP.GE.AND P4, PT, R168, UR5, PT ;  /* 0x00000005a8007c0c */ /* 0x000fd6000bf86270 */
[-C--:B-12---:R-:W-:Y:S02]  /*f020*/  @!P3 LEA R2, P0, R18, R3.reuse, 0x1 ;  /* 0x000000031202b211 */ /* 0x086fe400078008ff */
[----:B------:R-:W-:Y:S02]  /*f030*/  @!P4 LEA R4, P2, R168, R3, 0x1 ;  /* 0x00000003a804c211 */ /* 0x000fe400078408ff */
[-C--:B---3--:R-:W-:Y:S02]  /*f040*/  @!P3 LEA.HI.X R3, R18, R5.reuse, R177, 0x1, P0 ;  /* 0x000000051203b211 */ /* 0x088fe400000f0cb1 */
[----:B------:R-:W-:-:S03]  /*f050*/  @!P4 LEA.HI.X R5, R168, R5, R176, 0x1, P2 ;  /* 0x00000005a805c211 */ /* 0x000fc600010f0cb0 */
[----:B-----5:R4:W-:Y:S04]  /*f060*/  @!P3 ST.E.128 desc[UR48][R2.64], R48 ;  /* 0x000000300200b985 */ /* 0x0209e8000c101d30 */
[----:B------:R4:W-:Y:S02]  /*f070*/  @!P4 ST.E.128 desc[UR48][R4.64], R40 ;  /* 0x000000280400c985 */ /* 0x0009e4000c101d30 */
.L_x_1079:
[----:B------:R-:W-:Y:S05]  /*f080*/  BSYNC B1 ;  /* 0x0000000000017941 */ /* 0x000fea0003800000 */
.L_x_1078:
[----:B---34-:R3:W4:Y:S01]  /*f090*/  SHFL.IDX PT, R5, R6, 0x2, 0x181f ;  /* 0x00581f0006057f89 */ /* 0x01872200000e0000 */
        /* <DEDUP_REMOVED lines=8> */
[-C--:B----4-:R-:W-:Y:S02]  /*f120*/  @!P2 LEA.HI.X R3, R18, R5.reuse, R177, 0x1, P0 ;  /* 0x000000051203a211 */ /* 0x090fe400000f0cb1 */
[----:B------:R-:W-:-:S03]  /*f130*/  @!P3 LEA.HI.X R5, R168, R5, R176, 0x1, P1 ;  /* 0x00000005a805b211 */ /* 0x000fc600008f0cb0 */
[----:B-----5:R1:W-:Y:S04]  /*f140*/  @!P2 ST.E.128 desc[UR48][R2.64], R44 ;  /* 0x0000002c0200a985 */ /* 0x0203e8000c101d30 */
[----:B------:R1:W-:Y:S02]  /*f150*/  @!P3 ST.E.128 desc[UR48][R4.64], R36 ;  /* 0x000000240400b985 */ /* 0x0003e4000c101d30 */
.L_x_1081:
[----:B------:R-:W-:Y:S05]  /*f160*/  BSYNC B1 ;  /* 0x0000000000017941 */ /* 0x000fea0003800000 */
.L_x_1080:
[----:B-12---:R-:W-:Y:S01]  /*f170*/  VIADD R3, R11, 0x60 ;  /* 0x000000600b037836 */ /* 0x006fe20000000000 */
[----:B----4-:R1:W2:Y:S04]  /*f180*/  SHFL.IDX PT, R5, R6, 0x3, 0x181f ;  /* 0x00781f0006057f89 */ /* 0x0102a800000e0000 */
[----:B------:R-:W-:Y:S01]  /*f190*/  ISETP.GE.AND P0, PT, R3, R66, PT ;  /* 0x000000420300720c */ /* 0x000fe20003f06270 */
[----:B------:R1:W4:-:S12]  /*f1a0*/  SHFL.IDX PT, R7, R0, 0x3, 0x181f ;  /* 0x00781f0000077f89 */ /* 0x00031800000e0000 */
[----:B-1----:R-:W-:Y:S05]  /*f1b0*/  @P0 BRA `(.L_x_1082) ;  /* 0x0000000800700947 */ /* 0x002fea0003800000 */
[----:B------:R-:W-:Y:S02]  /*f1c0*/  ULDC UR5, c[0x0][0xac8] ;  /* 0x0002b20000057ab9 */ /* 0x000fe40000000800 */
[----:B------:R-:W-:-:S13]  /*f1d0*/  ISETP.GE.AND P1, PT, R18, UR5, PT ;  /* 0x0000000512007c0c */ /* 0x000fda000bf26270 */
[----:B----4-:R-:W-:-:S04]  /*f1e0*/  @!P1 LEA R2, P0, R18, R7, 0x1 ;  /* 0x0000000712029211 */ /* 0x010fc800078008ff */
[----:B--2---:R-:W-:Y:S02]  /*f1f0*/  @!P1 LEA.HI.X R3, R18, R5, R177, 0x1, P0 ;  /* 0x0000000512039211 */ /* 0x004fe400000f0cb1 */
[----:B------:R-:W-:-:S03]  /*f200*/  ISETP.GE.AND P0, PT, R168, UR5, PT ;  /* 0x00000005a8007c0c */ /* 0x000fc6000bf06270 */
[----:B-----5:R1:W-:Y:S10]  /*f210*/  @!P1 ST.E.128 desc[UR48][R2.64], R24 ;  /* 0x0000001802009985 */ /* 0x0203f4000c101d30 */
[----:B------:R-:W-:Y:S05]  /*f220*/  @P0 BRA `(.L_x_1082) ;  /* 0x0000000800540947 */ /* 0x000fea0003800000 */
[----:B-1----:R-:W-:-:S04]  /*f230*/  LEA R2, P0, R168, R7, 0x1 ;  /* 0x00000007a8027211 */ /* 0x002fc800078008ff */
[----:B------:R-:W-:-:S05]  /*f240*/  LEA.HI.X R3, R168, R5, R176, 0x1, P0 ;  /* 0x00000005a8037211 */ /* 0x000fca00000f0cb0 */
[----:B------:R1:W-:Y:S01]  /*f250*/  ST.E.128 desc[UR48][R2.64], R28 ;  /* 0x0000001c02007985 */ /* 0x0003e2000c101d30 */
[----:B------:R-:W-:Y:S05]  /*f260*/  BRA `(.L_x_1082) ;  /* 0x0000000800447947 */ /* 0x000fea0003800000 */
.L_x_1075:
[----:B------:R-:W0:Y:S01]  /*f270*/  LDC R12, c[0x0][0xbe8] ;  /* 0x0002fa00ff0c7b82 */ /* 0x000e220000000800 */
[----:B------:R-:W-:Y:S01]  /*f280*/  ISETP.GE.AND P0, PT, R178, 0x80, PT ;  /* 0x00000080b200780c */ /* 0x000fe20003f06270 */
[----:B------:R-:W-:Y:S01]  /*f290*/  IMAD R0, R169, 0x20, R170 ;  /* 0x00000020a9007824 */ /* 0x000fe200078e02aa */
[----:B------:R-:W-:Y:S01]  /*f2a0*/  BSSY B1, `(.L_x_1083) ;  /* 0x000002f000017945 */ /* 0x000fe20003800000 */
[----:B------:R-:W-:Y:S02]  /*f2b0*/  SHF.R.S32.HI R8, RZ, 0x1f, R23 ;  /* 0x0000001fff087819 */ /* 0x000fe40000011417 */
[----:B------:R-:W-:Y:S01]  /*f2c0*/  VIADD R13, R0, UR42 ;  /* 0x0000002a000d7c36 */ /* 0x000fe20008000000 */
[----:B------:R-:W-:Y:S02]  /*f2d0*/  SHF.R.S32.HI R10, RZ, 0x1f, R19 ;  /* 0x0000001fff0a7819 */ /* 0x000fe40000011413 */
[----:B0-----:R-:W-:-:S13]  /*f2e0*/  ISETP.NE.AND P1, PT, R12, 0x1, PT ;  /* 0x000000010c00780c */ /* 0x001fda0003f25270 */
[----:B------:R-:W0:Y:S08]  /*f2f0*/  @P1 LDC R14, c[0x0][0xbec] ;  /* 0x0002fb00ff0e1b82 */ /* 0x000e300000000800 */
[----:B------:R-:W1:Y:S01]  /*f300*/  @P1 LDC R15, c[0x0][0xbf0] ;  /* 0x0002fc00ff0f1b82 */ /* 0x000e620000000800 */
[----:B------:R-:W-:Y:S05]  /*f310*/  @P0 BRA `(.L_x_1084) ;  /* 0x00000000009c0947 */ /* 0x000fea0003800000 */
[----:B------:R-:W2:Y:S01]  /*f320*/  S2R R2, SR_TID.X ;  /* 0x0000000000027919 */ /* 0x000ea20000002100 */
[----:B------:R-:W3:Y:S01]  /*f330*/  LDC R9, c[0x0][0xbe8] ;  /* 0x0002fa00ff097b82 */ /* 0x000ee20000000800 */
[----:B------:R-:W-:Y:S01]  /*f340*/  IMAD.U32 R6, RZ, RZ, UR42 ;  /* 0x0000002aff067e24 */ /* 0x000fe2000f8e00ff */
[----:B------:R-:W-:Y:S02]  /*f350*/  ULDC UR5, c[0x0][0xa88] ;  /* 0x0002a20000057ab9 */ /* 0x000fe40000000800 */
[----:B---3--:R-:W-:Y:S02]  /*f360*/  IMAD R3, R9, UR5, RZ ;  /* 0x0000000509037c24 */ /* 0x008fe4000f8e02ff */
[----:B--2---:R-:W-:-:S04]  /*f370*/  IADD3 R6, R6, -0x80, R2 ;  /* 0xffffff8006067810 */ /* 0x004fc80007ffe002 */
[----:B------:R-:W-:-:S13]  /*f380*/  ISETP.GE.AND P0, PT, R6, R3, PT ;  /* 0x000000030600720c */ /* 0x000fda0003f06270 */
[----:B------:R-:W-:Y:S05]  /*f390*/  @P0 BRA `(.L_x_1084) ;  /* 0x00000000007c0947 */ /* 0x000fea0003800000 */
[----:B------:R-:W-:Y:S01]  /*f3a0*/  ISETP.NE.AND P0, PT, R9, 0x1, PT ;  /* 0x000000010900780c */ /* 0x000fe20003f05270 */
[----:B------:R-:W-:Y:S01]  /*f3b0*/  ULDC.64 UR6, c[0x0][0xb90] ;  /* 0x0002e40000067ab9 */ /* 0x000fe20000000a00 */
[----:B------:R-:W-:Y:S02]  /*f3c0*/  IMAD.MOV.U32 R5, RZ, RZ, R6 ;  /* 0x000000ffff057224 */ /* 0x000fe400078e0006 */
[----:B------:R-:W-:-:S04]  /*f3d0*/  IMAD R4, R8, UR6, RZ ;  /* 0x0000000608047c24 */ /* 0x000fc8000f8e02ff */
[----:B------:R-:W-:-:S05]  /*f3e0*/  IMAD R7, R23, UR7, R4 ;  /* 0x0000000717077c24 */ /* 0x000fca000f8e0204 */
[----:B------:R-:W2:Y:S08]  /*f3f0*/  @P0 LDC R3, c[0x0][0xbec] ;  /* 0x0002fb00ff030b82 */ /* 0x000eb00000000800 */
[----:B------:R-:W3:Y:S01]  /*f400*/  @P0 LDC R11, c[0x0][0xbf0] ;  /* 0x0002fc00ff0b0b82 */ /* 0x000ee20000000800 */
[----:B--2---:R-:W-:-:S04]  /*f410*/  @P0 IMAD.HI.U32 R0, R6, R3, RZ ;  /* 0x0000000306000227 */ /* 0x004fc800078e00ff */
[----:B------:R-:W-:Y:S01]  /*f420*/  IMAD.WIDE.U32 R2, R23, UR6, RZ ;  /* 0x0000000617027c25 */ /* 0x000fe2000f8e00ff */
[----:B------:R-:W-:Y:S01]  /*f430*/  ULDC.64 UR6, c[0x0][0xb98] ;  /* 0x0002e60000067ab9 */ /* 0x000fe20000000a00 */
[----:B---3--:R-:W-:Y:S02]  /*f440*/  @P0 SHF.R.U32.HI R5, RZ, R11, R0 ;  /* 0x0000000bff050219 */ /* 0x008fe40000011600 */
[----:B------:R-:W-:Y:S02]  /*f450*/  IMAD.IADD R3, R3, 0x1, R7 ;  /* 0x0000000103037824 */ /* 0x000fe400078e0207 */
[----:B------:R-:W-:Y:S02]  /*f460*/  IMAD R0, R10, UR6, RZ ;  /* 0x000000060a007c24 */ /* 0x000fe4000f8e02ff */
        /* <DEDUP_REMOVED lines=18> */
.L_x_1084:
[----:B------:R-:W-:Y:S05]  /*f590*/  BSYNC B1 ;  /* 0x0000000000017941 */ /* 0x000fea0003800000 */
.L_x_1083:
[----:B------:R-:W-:Y:S01]  /*f5a0*/  ULDC.64 UR6, c[0x0][0xae8] ;  /* 0x0002ba0000067ab9 */ /* 0x000fe20000000a00 */
[----:B0-----:R-:W-:Y:S01]  /*f5b0*/  @P1 IMAD.HI.U32 R0, R13, R14, RZ ;  /* 0x0000000e0d001227 */ /* 0x001fe200078e00ff */
[----:B------:R-:W-:Y:S01]  /*f5c0*/  ULDC UR5, c[0x0][0xa88] ;  /* 0x0002a20000057ab9 */ /* 0x000fe20000000800 */
[----:B------:R-:W-:Y:S02]  /*f5d0*/  BSSY B1, `(.L_x_1085) ;  /* 0x0000030000017945 */ /* 0x000fe40003800000 */
[----:B------:R-:W-:Y:S02]  /*f5e0*/  IMAD R2, R8, UR6, RZ ;  /* 0x0000000608027c24 */ /* 0x000fe4000f8e02ff */
[----:B--2---:R-:W-:Y:S01]  /*f5f0*/  IMAD.MOV.U32 R5, RZ, RZ, R13 ;  /* 0x000000ffff057224 */ /* 0x004fe200078e000d */
[----:B-1----:R-:W-:Y:S01]  /*f600*/  @P1 SHF.R.U32.HI R5, RZ, R15, R0 ;  /* 0x0000000fff051219 */ /* 0x002fe20000011600 */
[C---:B------:R-:W-:Y:S02]  /*f610*/  IMAD R7, R23.reuse, UR7, R2 ;  /* 0x0000000717077c24 */ /* 0x040fe4000f8e0202 */
[----:B------:R-:W-:Y:S01]  /*f620*/  IMAD.WIDE.U32 R2, R23, UR6, RZ ;  /* 0x0000000617027c25 */ /* 0x000fe2000f8e00ff */
[----:B------:R-:W-:Y:S01]  /*f630*/  ULDC.64 UR6, c[0x0][0xaf0] ;  /* 0x0002bc0000067ab9 */ /* 0x000fe20000000a00 */
[----:B------:R-:W-:-:S02]  /*f640*/  SHF.R.S32.HI R0, RZ, 0x1f, R5 ;  /* 0x0000001fff007819 */ /* 0x000fc40000011405 */
[----:B------:R-:W-:Y:S02]  /*f650*/  IMAD R4, R10, UR6, RZ ;  /* 0x000000060a047c24 */ /* 0x000fe4000f8e02ff */
[----:B------:R-:W-:Y:S02]  /*f660*/  IMAD.IADD R3, R3, 0x1, R7 ;  /* 0x0000000103037824 */ /* 0x000fe400078e0207 */
[C---:B------:R-:W-:Y:S02]  /*f670*/  IMAD R7, R19.reuse, UR7, R4 ;  /* 0x0000000713077c24 */ /* 0x040fe4000f8e0204 */
[----:B------:R-:W-:Y:S01]  /*f680*/  IMAD.WIDE.U32 R2, R19, UR6, R2 ;  /* 0x0000000613027c25 */ /* 0x000fe2000f8e0002 */
[----:B------:R-:W-:-:S03]  /*f690*/  ULDC.64 UR6, c[0x0][0xae0] ;  /* 0x0002b80000067ab9 */ /* 0x000fc60000000a00 */
[----:B------:R-:W-:Y:S02]  /*f6a0*/  IMAD.MOV R4, RZ, RZ, -R5 ;  /* 0x000000ffff047224 */ /* 0x000fe400078e0a05 */
[----:B------:R-:W-:Y:S02]  /*f6b0*/  IMAD.IADD R3, R3, 0x1, R7 ;  /* 0x0000000103037824 */ /* 0x000fe400078e0207 */
[----:B------:R-:W-:Y:S02]  /*f6c0*/  IMAD R0, R0, UR6, RZ ;  /* 0x0000000600007c24 */ /* 0x000fe4000f8e02ff */
[----:B------:R-:W-:Y:S02]  /*f6d0*/  IMAD R7, R12, R4, R13 ;  /* 0x000000040c077224 */ /* 0x000fe400078e020d */
[C---:B------:R-:W-:Y:S02]  /*f6e0*/  IMAD R9, R5.reuse, UR7, R0 ;  /* 0x0000000705097c24 */ /* 0x040fe4000f8e0200 */
[----:B------:R-:W-:Y:S01]  /*f6f0*/  IMAD.WIDE.U32 R2, R5, UR6, R2 ;  /* 0x0000000605027c25 */ /* 0x000fe2000f8e0002 */
[----:B------:R-:W-:Y:S01]  /*f700*/  SHF.R.S32.HI R0, RZ, 0x1f, R7 ;  /* 0x0000001fff007819 */ /* 0x000fe20000011407 */
[----:B------:R-:W-:-:S02]  /*f710*/  ULDC.64 UR6, c[0x0][0xad8] ;  /* 0x0002b60000067ab9 */ /* 0x000fc40000000a00 */
[----:B------:R-:W-:Y:S02]  /*f720*/  IMAD.IADD R3, R3, 0x1, R9 ;  /* 0x0000000103037824 */ /* 0x000fe400078e0209 */
[----:B------:R-:W-:Y:S02]  /*f730*/  IMAD R4, R0, UR6, RZ ;  /* 0x0000000600047c24 */ /* 0x000fe4000f8e02ff */
[----:B------:R-:W-:Y:S02]  /*f740*/  VIADD R8, R170, UR42 ;  /* 0x0000002aaa087c36 */ /* 0x000fe40008000000 */
[----:B------:R-:W-:Y:S02]  /*f750*/  IMAD R9, R12, UR5, RZ ;  /* 0x000000050c097c24 */ /* 0x000fe4000f8e02ff */
        /* <DEDUP_REMOVED lines=23> */
.L_x_1086:
[----:B------:R-:W-:Y:S05]  /*f8d0*/  BSYNC B1 ;  /* 0x0000000000017941 */ /* 0x000fea0003800000 */
.L_x_1085:
        /* <DEDUP_REMOVED lines=13> */
.L_x_1088:
[----:B------:R-:W-:Y:S05]  /*f9b0*/  BSYNC B1 ;  /* 0x0000000000017941 */ /* 0x000fea0003800000 */
.L_x_1087:
        /* <DEDUP_REMOVED lines=13> */
.L_x_1090:
[----:B------:R-:W-:Y:S05]  /*fa90*/  BSYNC B1 ;  /* 0x0000000000017941 */ /* 0x000fea0003800000 */
.L_x_1089:
[----:B------:R-:W-:Y:S01]  /*faa0*/  VIADD R0, R8, 0x60 ;  /* 0x0000006008007836 */ /* 0x000fe20000000000 */
[----:B-1--4-:R1:W4:Y:S04]  /*fab0*/  SHFL.IDX PT, R3, R6, 0x3, 0x181f ;  /* 0x00781f0006037f89 */ /* 0x01232800000e0000 */
[----:B------:R-:W-:Y:S01]  /*fac0*/  ISETP.GE.AND P0, PT, R0, R9, PT ;  /* 0x000000090000720c */ /* 0x000fe20003f06270 */
[----:B------:R1:W0:-:S12]  /*fad0*/  SHFL.IDX PT, R5, R4, 0x3, 0x181f ;  /* 0x00781f0004057f89 */ /* 0x00021800000e0000 */
[----:B-1----:R-:W-:Y:S05]  /*fae0*/  @P0 BRA `(.L_x_1082) ;  /* 0x0000000000240947 */ /* 0x002fea0003800000 */
[----:B------:R-:W-:Y:S02]  /*faf0*/  ULDC UR5, c[0x0][0xac8] ;  /* 0x0002b20000057ab9 */ /* 0x000fe40000000800 */
[----:B------:R-:W-:Y:S02]  /*fb00*/  ISETP.GE.AND P2, PT, R18, UR5, PT ;  /* 0x0000000512007c0c */ /* 0x000fe4000bf46270 */
[----:B------:R-:W-:-:S11]  /*fb10*/  ISETP.GE.AND P3, PT, R168, UR5, PT ;  /* 0x00000005a8007c0c */ /* 0x000fd6000bf66270 */
[-C--:B0-23--:R-:W-:Y:S02]  /*fb20*/  @!P2 LEA R4, P0, R18, R5.reuse, 0x1 ;  /* 0x000000051204a211 */ /* 0x08dfe400078008ff */
[----:B------:R-:W-:Y:S02]  /*fb30*/  @!P3 LEA R2, P1, R168, R5, 0x1 ;  /* 0x00000005a802b211 */ /* 0x000fe400078208ff */
[-C--:B----4-:R-:W-:Y:S02]  /*fb40*/  @!P2 LEA.HI.X R5, R18, R3.reuse, R177, 0x1, P0 ;  /* 0x000000031205a211 */ /* 0x090fe400000f0cb1 */
[----:B------:R-:W-:-:S03]  /*fb50*/  @!P3 LEA.HI.X R3, R168, R3, R176, 0x1, P1 ;  /* 0x00000003a803b211 */ /* 0x000fc600008f0cb0 */
[----:B------:R0:W-:Y:S04]  /*fb60*/  @!P2 ST.E.128 desc[UR48][R4.64], RZ ;  /* 0x000000ff0400a985 */ /* 0x0001e8000c101d30 */
[----:B------:R0:W-:Y:S02]  /*fb70*/  @!P3 ST.E.128 desc[UR48][R2.64], RZ ;  /* 0x000000ff0200b985 */ /* 0x0001e4000c101d30 */
.L_x_1082:
[----:B------:R-:W-:Y:S05]  /*fb80*/  BSYNC B0 ;  /* 0x0000000000007941 */ /* 0x000fea0003800000 */
.L_x_1074:
[----:B------:R-:W-:Y:S02]  /*fb90*/  ULDC UR5, c[0x0][0xc38] ;  /* 0x00030e0000057ab9 */ /* 0x000fe40000000800 */
[----:B------:R-:W-:-:S06]  /*fba0*/  UISETP.GE.AND UP0, UPT, UR4, UR5, UPT ;  /* 0x000000050400728c */ /* 0x000fcc000bf06270 */
[----:B------:R-:W-:-:S13]  /*fbb0*/  PLOP3.LUT P0, PT, PT, PT, UP0, 0x80, 0x0 ;  /* 0x000000000000781c */ /* 0x000fda0003f0f008 */
[----:B------:R-:W-:Y:S05]  /*fbc0*/  @!P0 BRA `(.L_x_1091) ;  /* 0xffffff1000488947 */ /* 0x000fea000383ffff */
[----:B------:R-:W-:Y:S05]  /*fbd0*/  EXIT ;  /* 0x000000000000794d */ /* 0x000fea0003800000 */
.L_x_985:
[----:B------:R-:W-:-:S08]  /*fbe0*/  NOP ;  /* 0x0000000000007918 */ /* 0x000fd00000000000 */
[----:B------:R-:W0:-:S00]  /*fbf0*/  USETMAXREG.DEALLOC.CTAPOOL 0x28 ;  /* 0x00000028000079c8 */ /* 0x000e0000080e0500 */
[----:B0-----:R-:W-:-:S06]  /*fc00*/  LOP3.LUT R0, R0, 0x3, RZ, 0xc0, !PT ;  /* 0x0000000300007812 */ /* 0x001fcc00078ec0ff */
[----:B------:R-:W0:Y:S01]  /*fc10*/  S2UR UR5, SR_CTAID.X ;  /* 0x00000000000579c3 */ /* 0x000e220000002500 */
[----:B------:R-:W-:Y:S01]  /*fc20*/  LOP3.LUT R16, R16, 0xfffffbff, RZ, 0xc0, !PT ;  /* 0xfffffbff10107812 */ /* 0x000fe200078ec0ff */
[----:B------:R-:W-:Y:S01]  /*fc30*/  STL [R1+0x10], RZ ;  /* 0x000010ff01007387 */ /* 0x000fe20000100800 */
[----:B------:R-:W-:Y:S02]  /*fc40*/  IMAD.MOV.U32 R19, RZ, RZ, RZ ;  /* 0x000000ffff137224 */ /* 0x000fe400078e00ff */
[----:B------:R-:W-:Y:S01]  /*fc50*/  IMAD.MOV.U32 R23, RZ, RZ, 0x1 ;  /* 0x00000001ff177424 */ /* 0x000fe200078e00ff */
[----:B------:R1:W2:Y:S02]  /*fc60*/  SHFL.IDX PT, R2, R0, RZ, 0x1f ;  /* 0x00001fff00027589 */ /* 0x0002a400000e0000 */
[----:B-1----:R-:W0:Y:S01]  /*fc70*/  LDC R0, c[0x0][0xc38] ;  /* 0x00030e00ff007b82 */ /* 0x002e220000000800 */
[----:B--2---:R-:W-:-:S13]  /*fc80*/  ISETP.NE.AND P0, PT, R2, RZ, PT ;  /* 0x000000ff0200720c */ /* 0x004fda0003f05270 */
[----:B------:R-:W-:Y:S01]  /*fc90*/  @P0 LOP3.LUT R16, R16, 0x400, RZ, 0xfc, !PT ;  /* 0x0000040010100812 */ /* 0x000fe200078efcff */
[----:B------:R-:W-:Y:S06]  /*fca0*/  @P0 BAR.ARV 0x4, 0x180 ;  /* 0x0106000000000b1d */ /* 0x000fec0000002000 */
[----:B0-----:R-:W-:-:S13]  /*fcb0*/  ISETP.LE.AND P0, PT, R0, UR5, PT ;  /* 0x0000000500007c0c */ /* 0x001fda000bf03270 */
[----:B------:R-:W-:Y:S05]  /*fcc0*/  @P0 BRA `(.L_x_1092) ;  /* 0x0000004400cc0947 */ /* 0x000fea0003800000 */
[----:B------:R-:W0:Y:S01]  /*fcd0*/  S2R R6, SR_TID.X ;  /* 0x0000000000067919 */ /* 0x000e220000002100 */
[----:B------:R-:W-:Y:S01]  /*fce0*/  ULDC.64 UR6, c[0x0][0x2f0] ;  /* 0x0000bc0000067ab9 */ /* 0x000fe20000000a00 */
[----:B------:R-:W-:Y:S01]  /*fcf0*/  ULDC UR8, c[0x0][0x320] ;  /* 0x0000c80000087ab9 */ /* 0x000fe20000000800 */
[----:B------:R-:W-:Y:S01]  /*fd00*/  LOP3.LUT R16, R16, 0xfffffff7, RZ, 0xc0, !PT ;  /* 0xfffffff710107812 */ /* 0x000fe200078ec0ff */
[----:B------:R-:W-:Y:S01]  /*fd10*/  ULDC UR9, c[0x0][0x2b8] ;  /* 0x0000ae0000097ab9 */ /* 0x000fe20000000800 */
[----:B------:R-:W-:Y:S01]  /*fd20*/  IMAD.MOV.U32 R30, RZ, RZ, 0x40 ;  /* 0x00000040ff1e7424 */ /* 0x000fe200078e00ff */
[----:B------:R-:W-:Y:S01]  /*fd30*/  ULDC.64 UR10, c[0x0][0x418] ;  /* 0x00010600000a7ab9 */ /* 0x000fe20000000a00 */
[----:B------:R-:W-:Y:S01]  /*fd40*/  IMAD.MOV.U32 R28, RZ, RZ, 0x20 ;  /* 0x00000020ff1c7424 */ /* 0x000fe200078e00ff */
[----:B------:R-:W-:Y:S01]  /*fd50*/  UISETP.NE.U32.AND UP0, UPT, UR10, URZ, UPT ;  /* 0x0000003f0a00728c */ /* 0x000fe2000bf05070 */
[----:B------:R-:W-:Y:S01]  /*fd60*/  IMAD.MOV.U32 R23, RZ, RZ, 0x1 ;  /* 0x00000001ff177424 */ /* 0x000fe200078e00ff */
[----:B------:R-:W-:Y:S01]  /*fd70*/  ULDC UR4, c[0x0][0x424] ;  /* 0x0001090000047ab9 */ /* 0x000fe20000000800 */
[----:B------:R-:W-:Y:S01]  /*fd80*/  ULDC UR39, c[0x0][0x288] ;  /* 0x0000a20000277ab9 */ /* 0x000fe20000000800 */
[----:B------:R-:W-:Y:S01]  /*fd90*/  UISETP.NE.AND.EX UP0, UPT, UR11, URZ, UPT, UP0 ;  /* 0x0000003f0b00728c */ /* 0x000fe2000bf05300 */
[----:B------:R-:W-:Y:S01]  /*fda0*/  IMAD.MOV.U32 R19, RZ, RZ, RZ ;  /* 0x000000ffff137224 */ /* 0x000fe200078e00ff */
[----:B------:R-:W-:Y:S01]  /*fdb0*/  ULDC UR40, c[0x0][0x448] ;  /* 0x0001120000287ab9 */ /* 0x000fe20000000800 */
[----:B------:R-:W-:Y:S01]  /*fdc0*/  ULDC UR51, c[0x0][0xc] ;  /* 0x0000030000337ab9 */ /* 0x000fe20000000800 */
[----:B------:R-:W-:-:S02]  /*fdd0*/  USEL UR4, UR4, 0x1, UP0 ;  /* 0x0000000104047887 */ /* 0x000fc40008000000 */
[----:B------:R-:W-:Y:S02]  /*fde0*/  UIMAD UR40, UR40, UR39, URZ ;  /* 0x00000027282872a4 */ /* 0x000fe4000f8e023f */
[----:B------:R-:W-:Y:S02]  /*fdf0*/  UIMAD UR41, UR4, UR6, URZ ;  /* 0x00000006042972a4 */ /* 0x000fe4000f8e023f */
[----:B------:R-:W-:Y:S02]  /*fe00*/  ULOP3.LUT UR50, UR43, 0x2, URZ, 0xfc, !UPT ;  /* 0x000000022b327892 */ /* 0x000fe4000f8efc3f */
[----:B------:R-:W-:Y:S02]  /*fe10*/  UIADD3 UR4, UR41, 0x7f, URZ ;  /* 0x0000007f29047890 */ /* 0x000fe4000fffe03f */
[----:B------:R-:W-:Y:S02]  /*fe20*/  UIADD3 UR46, UR41, 0x1, -UR39 ;  /* 0x00000001292e7890 */ /* 0x000fe4000fffe827 */
[----:B------:R-:W-:-:S02]  /*fe30*/  ULOP3.LUT UR47, UR43, 0x1, URZ, 0xfc, !UPT ;  /* 0x000000012b2f7892 */ /* 0x000fc4000f8efc3f */
[----:B------:R-:W-:Y:S01]  /*fe40*/  UIADD3 UR39, UR41, -UR39, URZ ;  /* 0x8000002729277290 */ /* 0x000fe2000fffe03f */
[C---:B0-----:R-:W-:Y:S01]  /*fe50*/  IMAD.SHL.U32 R3, R6.reuse, 0x10, RZ ;  /* 0x0000001006037824 */ /* 0x041fe200078e00ff */
[C---:B------:R-:W-:Y:S01]  /*fe60*/  LOP3.LUT R9, R6.reuse, 0x7f, RZ, 0xc0, !PT ;  /* 0x0000007f06097812 */ /* 0x040fe200078ec0ff */
[C---:B------:R-:W-:Y:S01]  /*fe70*/  IMAD.SHL.U32 R2, R6.reuse, 0x80, RZ ;  /* 0x0000008006027824 */ /* 0x040fe200078e00ff */
[C---:B------:R-:W-:Y:S01]  /*fe80*/  LOP3.LUT P0, RZ, R6.reuse, 0x10, RZ, 0xc0, !PT ;  /* 0x0000001006ff7812 */ /* 0x040fe2000780c0ff */
[C---:B------:R-:W-:Y:S01]  /*fe90*/  IMAD.SHL.U32 R5, R6.reuse, 0x2, RZ ;  /* 0x0000000206057824 */ /* 0x040fe200078e00ff */
[----:B------:R-:W-:Y:S01]  /*fea0*/  LOP3.LUT R0, R3, 0x1b0, RZ, 0xc0, !PT ;  /* 0x000001b003007812 */ /* 0x000fe200078ec0ff */
[----:B------:R-:W-:Y:S01]  /*feb0*/  IMAD.SHL.U32 R29, R6, 0x4, RZ ;  /* 0x00000004061d7824 */ /* 0x000fe200078e00ff */
[----:B------:R-:W-:Y:S02]  /*fec0*/  LOP3.LUT R4, R2, 0x380, RZ, 0xc0, !PT ;  /* 0x0000038002047812 */ /* 0x000fe400078ec0ff */
[----:B------:R-:W-:-:S02]  /*fed0*/  SHF.R.U32.HI R37, RZ, 0x5, R9 ;  /* 0x00000005ff257819 */ /* 0x000fc40000011609 */
[----:B------:R-:W-:Y:S01]  /*fee0*/  LOP3.LUT R36, R0, 0x30, R5, 0x78, !PT ;  /* 0x0000003000247812 */ /* 0x000fe200078e7805 */
[C---:B------:R-:W-:Y:S01]  /*fef0*/  IMAD.SHL.U32 R0, R6.reuse, 0x20, RZ ;  /* 0x0000002006007824 */ /* 0x040fe200078e00ff */
[----:B------:R-:W-:Y:S02]  /*ff00*/  R2P PR, R6, 0x6 ;  /* 0x0000000606007804 */ /* 0x000fe40000000000 */
[----:B------:R-:W-:Y:S01]  /*ff10*/  LOP3.LUT R6, R4, 0x10, R6, 0xf8, !PT ;  /* 0x0000001004067812 */ /* 0x000fe200078ef806 */
[----:B------:R-:W-:Y:S01]  /*ff20*/  IMAD R4, R37, 0x10, R4 ;  /* 0x0000001025047824 */ /* 0x000fe200078e0204 */
[----:B------:R-:W-:Y:S02]  /*ff30*/  LOP3.LUT R32, R3, 0x30, RZ, 0xc0, !PT ;  /* 0x0000003003207812 */ /* 0x000fe400078ec0ff */
[----:B------:R-:W-:Y:S02]  /*ff40*/  SEL R31, R30, 0xffffffc0, !P2 ;  /* 0xffffffc01e1f7807 */ /* 0x000fe40005000000 */
[----:B------:R-:W-:-:S02]  /*ff50*/  LOP3.LUT R5, R4, 0x70, R3, 0x78, !PT ;  /* 0x0000007004057812 */ /* 0x000fc400078e7803 */
[----:B------:R-:W-:Y:S02]  /*ff60*/  LOP3.LUT R4, R32, 0x40, RZ, 0xfc, !PT ;  /* 0x0000004020047812 */ /* 0x000fe400078efcff */
[----:B------:R-:W-:Y:S02]  /*ff70*/  SEL R30, R30, 0xffffffc0, !P0 ;  /* 0xffffffc01e1e7807 */ /* 0x000fe40004000000 */
[C---:B------:R-:W-:Y:S02]  /*ff80*/  ISETP.GE.AND P5, PT, R4.reuse, UR7, PT ;  /* 0x0000000704007c0c */ /* 0x040fe4000bfa6270 */
[C---:B------:R-:W-:Y:S02]  /*ff90*/  ISETP.GE.AND P4, PT, R4.reuse, UR8, PT ;  /* 0x0000000804007c0c */ /* 0x040fe4000bf86270 */
[----:B------:R-:W-:Y:S02]  /*ffa0*/  ISETP.GE.AND P3, PT, R4, UR9, PT ;  /* 0x0000000904007c0c */ /* 0x000fe4000bf66270 */
[----:B------:R-:W-:-:S02]  /*ffb0*/  LOP3.LUT R4, R32, 0x80, RZ, 0xfc, !PT ;  /* 0x0000008020047812 */ /* 0x000fc400078efcff */
[----:B------:R-:W-:Y:S02]  /*ffc0*/  LOP3.LUT R10, R0, 0x380, RZ, 0xc0, !PT ;  /* 0x00000380000a7812 */ /* 0x000fe400078ec0ff */
[C---:B------:R-:W-:Y:S02]  /*ffd0*/  ISETP.GE.AND P2, PT, R4.reuse, UR7, PT ;  /* 0x0000000704007c0c */ /* 0x040fe4000bf46270 */
[----:B------:R-:W-:Y:S02]  /*ffe0*/  ISETP.GE.AND P0, PT, R4, UR9, PT ;  /* 0x0000000904007c0c */ /* 0x000fe4000bf06270 */
[----:B------:R-:W-:Y:S02]  /*fff0*/  @P5 LOP3.LUT R16, R16, 0x8, RZ, 0xfc, !PT ;  /* 0x0000000810105812 */ /* 0x000fe400078efcff */
[----:B------:R-:W-:Y:S02]  /*10000*/  LOP3.LUT R4, R2, 0x400, RZ, 0xc0, !PT ;  /* 0x0000040002047812 */ /* 0x000fe400078ec0ff */
[----:B------:R-:W-:-:S02]  /*10010*/  LOP3.LUT R16, R16, 0xfffffffe, RZ, 0xc0, !PT ;  /* 0xfffffffe10107812 */ /* 0x000fc400078ec0ff */
[----:B------:R-:W-:Y:S01]  /*10020*/  LOP3.LUT R8, R3, 0x40, RZ, 0xc0, !PT ;  /* 0x0000004003087812 */ /* 0x000fe200078ec0ff */
[C---:B------:R-:W-:Y:S01]  /*10030*/  IMAD R4, R37.reuse, 0x800, R4 ;  /* 0x0000080025047824 */ /* 0x040fe200078e0204 */
[----:B------:R-:W-:Y:S02]  /*10040*/  @P4 LOP3.LUT R16, R16, 0x1, RZ, 0xfc, !PT ;  /* 0x0000000110104812 */ /* 0x000fe400078efcff */
[----:B------:R-:W-:Y:S01]  /*10050*/  LOP3.LUT R10, R10, 0x30, R3, 0xf8, !PT ;  /* 0x000000300a0a7812 */ /* 0x000fe200078ef803 */
[C---:B------:R-:W-:Y:S01]  /*10060*/  IMAD R7, R37.reuse, 0x200, R8 ;  /* 0x0000020025077824 */ /* 0x040fe200078e0208 */
[----:B------:R-:W-:Y:S01]  /*10070*/  LOP3.LUT R16, R16, 0xfffffeff, RZ, 0xc0, !PT ;  /* 0xfffffeff10107812 */ /* 0x000fe200078ec0ff */
[----:B------:R-:W-:Y:S01]  /*10080*/  IMAD.SHL.U32 R37, R37, 0x400, RZ ;  /* 0x0000040025257824 */ /* 0x000fe200078e00ff */
[----:B------:R-:W-:Y:S01]  /*10090*/  LOP3.LUT R2, R5, 0xc00, R2, 0xf8, !PT ;  /* 0x00000c0005027812 */ /* 0x000fe200078ef802 */
[----:B------:R-:W-:Y:S01]  /*100a0*/  IMAD.IADD R36, R36, 0x1, R7 ;  /* 0x0000000124247824 */ /* 0x000fe200078e0207 */
[----:B------:R-:W-:-:S02]  /*100b0*/  @P3 LOP3.LUT R16, R16, 0x100, RZ, 0xfc, !PT ;  /* 0x0000010010103812 */ /* 0x000fc400078efcff */
[----:B------:R-:W-:Y:S01]  /*100c0*/  LOP3.LUT R3, R6, 0x70, R3, 0x78, !PT ;  /* 0x0000007006037812 */ /* 0x000fe200078e7803 */
[----:B------:R0:W-:Y:S01]  /*100d0*/  STL [R1+0x4], R2 ;  /* 0x0000040201007387 */ /* 0x0001e20000100800 */
[----:B------:R-:W-:Y:S02]  /*100e0*/  LOP3.LUT R16, R16, 0xfffffffb, RZ, 0xc0, !PT ;  /* 0xfffffffb10107812 */ /* 0x000fe400078ec0ff */
[----:B------:R-:W-:Y:S02]  /*100f0*/  SEL R28, R28, 0xffffffe0, !P1 ;  /* 0xffffffe01c1c7807 */ /* 0x000fe40004800000 */
[----:B------:R-:W-:Y:S02]  /*10100*/  @P2 LOP3.LUT R16, R16, 0x4, RZ, 0xfc, !PT ;  /* 0x0000000410102812 */ /* 0x000fe400078efcff */
[----:B------:R-:W-:Y:S02]  /*10110*/  ISETP.GE.AND P1, PT, R32, UR8, PT ;  /* 0x0000000820007c0c */ /* 0x000fe4000bf26270 */
[----:B------:R-:W-:Y:S01]  /*10120*/  LOP3.LUT R16, R16, 0xffffff7f, RZ, 0xc0, !PT ;  /* 0xffffff7f10107812 */ /* 0x000fe200078ec0ff */
[----:B0-----:R-:W-:Y:S01]  /*10130*/  IMAD.IADD R2, R4, 0x1, R3 ;  /* 0x0000000104027824 */ /* 0x001fe200078e0203 */
[----:B------:R-:W-:Y:S01]  /*10140*/  LOP3.LUT R29, R10, 0x70, R29, 0x78, !PT ;  /* 0x000000700a1d7812 */ /* 0x000fe200078e781d */
[----:B------:R-:W-:Y:S01]  /*10150*/  IMAD.U32 R3, RZ, RZ, UR5 ;  /* 0x00000005ff037e24 */ /* 0x000fe2000f8e00ff */
[----:B------:R-:W-:Y:S01]  /*10160*/  @P0 LOP3.LUT R16, R16, 0x80, RZ, 0xfc, !PT ;  /* 0x0000008010100812 */ /* 0x000fe200078efcff */
[----:B------:R-:W-:Y:S01]  /*10170*/  USHF.R.S32.HI UR5, URZ, 0x1f, UR4 ;  /* 0x0000001f3f057899 */ /* 0x000fe20008011404 */
[----:B------:R0:W-:Y:S01]  /*10180*/  STL [R1], R2 ;  /* 0x0000000201007387 */ /* 0x0001e20000100800 */
[----:B------:R-:W-:-:S02]  /*10190*/  ISETP.GE.AND P0, PT, R32, UR7, PT ;  /* 0x0000000720007c0c */ /* 0x000fc4000bf06270 */
[----:B------:R-:W-:Y:S01]  /*101a0*/  LOP3.LUT R16, R16, 0xffffffef, RZ, 0xc0, !PT ;  /* 0xffffffef10107812 */ /* 0x000fe200078ec0ff */
[----:B------:R1:W-:Y:S01]  /*101b0*/  STL [R1+0xc], R3 ;  /* 0x00000c0301007387 */ /* 0x0003e20000100800 */
[----:B------:R-:W-:-:S03]  /*101c0*/  ULEA.HI UR5, UR5, UR4, URZ, 0x7 ;  /* 0x0000000405057291 */ /* 0x000fc6000f8f383f */
[----:B------:R2:W-:Y:S01]  /*101d0*/  STL [R1+0x10], RZ ;  /* 0x000010ff01007387 */ /* 0x0005e20000100800 */
[----:B------:R-:W-:Y:S01]  /*101e0*/  USHF.R.S32.HI UR38, URZ, 0x7, UR5 ;  /* 0x000000073f267899 */ /* 0x000fe20008011405 */
[----:B0-----:R-:W-:-:S04]  /*101f0*/  MOV R2, 0x400 ;  /* 0x0000040000027802 */ /* 0x001fc80000000f00 */
[----:B------:R-:W-:Y:S02]  /*10200*/  LEA R17, R35, R2, 0x18 ;  /* 0x0000000223117211 */ /* 0x000fe400078ec0ff */
[----:B-1----:R-:W-:Y:S02]  /*10210*/  SHF.R.U32.HI R3, RZ, 0x2, R9 ;  /* 0x00000002ff037819 */ /* 0x002fe40000011609 */
[----:B------:R-:W-:Y:S02]  /*10220*/  @P0 LOP3.LUT R16, R16, 0x10, RZ, 0xfc, !PT ;  /* 0x0000001010100812 */ /* 0x000fe400078efcff */
[----:B------:R-:W-:Y:S01]  /*10230*/  LOP3.LUT R0, R3, 0x60, R0, 0xf8, !PT ;  /* 0x0000006003007812 */ /* 0x000fe200078ef800 */
[----:B------:R-:W-:Y:S01]  /*10240*/  IMAD.IADD R0, R17, 0x1, R36 ;  /* 0x0000000111007824 */ /* 0x000fe200078e0224 */
[----:B------:R-:W-:Y:S02]  /*10250*/  ISETP.GE.AND P0, PT, R32, UR9, PT ;  /* 0x0000000920007c0c */ /* 0x000fe4000bf06270 */
[----:B------:R-:W-:-:S02]  /*10260*/  LOP3.LUT R16, R16, 0xfffffffd, RZ, 0xc0, !PT ;  /* 0xfffffffd10107812 */ /* 0x000fc400078ec0ff */
[----:B------:R2:W-:Y:S02]  /*10270*/  STL [R1+0x8], R0 ;  /* 0x0000080001007387 */ /* 0x0005e40000100800 */
[----:B------:R-:W-:-:S04]  /*10280*/  @P1 LOP3.LUT R16, R16, 0x2, RZ, 0xfc, !PT ;  /* 0x0000000210101812 */ /* 0x000fc800078efcff */
[----:B------:R-:W-:-:S04]  /*10290*/  LOP3.LUT R16, R16, 0xfffffdff, RZ, 0xc0, !PT ;  /* 0xfffffdff10107812 */ /* 0x000fc800078ec0ff */
[----:B--2---:R-:W-:-:S07]  /*102a0*/  @P0 LOP3.LUT R16, R16, 0x200, RZ, 0xfc, !PT ;  /* 0x0000020010100812 */ /* 0x004fce00078efcff */
.L_x_1163:
[----:B--2---:R-:W2:Y:S01]  /*102b0*/  LDL R0, [R1+0xc] ;  /* 0x00000c0001007983 */ /* 0x004ea20000100800 */
[----:B------:R-:W-:Y:S02]  /*102c0*/  ULDC UR7, c[0x0][0xc60] ;  /* 0x0003180000077ab9 */ /* 0x000fe40000000800 */
[----:B------:R-:W-:-:S11]  /*102d0*/  UISETP.NE.AND UP0, UPT, UR7, 0x1, UPT ;  /* 0x000000010700788c */ /* 0x000fd6000bf05270 */
[----:B------:R-:W-:Y:S01]  /*102e0*/  @UP0 ULDC UR4, c[0x0][0xc64] ;  /* 0x0003190000040ab9 */ /* 0x000fe20000000800 */
[----:B------:R-:W-:Y:S01]  /*102f0*/  @UP0 ULDC UR8, c[0x0][0xc68] ;  /* 0x00031a0000080ab9 */ /* 0x000fe20000000800 */
[C---:B--2---:R-:W-:Y:S02]  /*10300*/  R2UR UR37, R0.reuse ;  /* 0x00000000002572ca */ /* 0x044fe400000e0000 */
[----:B------:R-:W-:-:S11]  /*10310*/  R2UR UR6, R0 ;  /* 0x00000000000672ca */ /* 0x000fd600000e0000 */
[----:B------:R-:W-:-:S04]  /*10320*/  UIMAD.WIDE.U32 UR4, UR37, UR4, URZ ;  /* 0x00000004250472a5 */ /* 0x000fc8000f8e003f */
[----:B------:R-:W-:-:S03]  /*10330*/  @UP0 USHF.R.U32.HI UR37, URZ, UR8, UR5 ;  /* 0x000000083f250299 */ /* 0x000fc60008011605 */
[----:B------:R-:W-:Y:S02]  /*10340*/  ULDC UR4, c[0x0][0xc78] ;  /* 0x00031e0000047ab9 */ /* 0x000fe40000000800 */
[----:B------:R-:W-:Y:S02]  /*10350*/  UISETP.GE.AND UP0, UPT, UR37, UR4, UPT ;  /* 0x000000042500728c */ /* 0x000fe4000bf06270 */
[----:B------:R-:W-:-:S04]  /*10360*/  UIADD3 UR4, -UR37, URZ, URZ ;  /* 0x0000003f25047290 */ /* 0x000fc8000fffe13f */
[----:B------:R-:W-:Y:S01]  /*10370*/  PLOP3.LUT P0, PT, PT, PT, UP0, 0x40, 0x0 ;  /* 0x000000000000781c */ /* 0x000fe20003f0e808 */
[----:B------:R-:W-:-:S12]  /*10380*/  UIMAD UR7, UR7, UR4, UR6 ;  /* 0x00000004070772a4 */ /* 0x000fd8000f8e0206 */
[----:B01----:R-:W-:Y:S05]  /*10390*/  @P0 BRA `(.L_x_1093) ;  /* 0x0000000000200947 */ /* 0x003fea0003800000 */
        /* <DEDUP_REMOVED lines=8> */
.L_x_1093:
[----:B------:R-:W-:Y:S01]  /*10420*/  ULDC UR8, c[0x0][0xc54] ;  /* 0x0003150000087ab9 */ /* 0x000fe20000000800 */
[----:B------:R-:W-:Y:S01]  /*10430*/  UMOV UR6, UR7 ;  /* 0x0000000700067c82 */ /* 0x000fe20008000000 */
[----:B------:R-:W-:-:S11]  /*10440*/  UISETP.NE.AND UP0, UPT, UR8, 0x1, UPT ;  /* 0x000000010800788c */ /* 0x000fd6000bf05270 */
[----:B------:R-:W-:Y:S02]  /*10450*/  @UP0 ULDC.64 UR10, c[0x0][0xc58] ;  /* 0x00031600000a0ab9 */ /* 0x000fe40000000a00 */
[----:B------:R-:W-:-:S04]  /*10460*/  UIMAD.WIDE.U32 UR4, UR7, UR10, URZ ;  /* 0x0000000a070472a5 */ /* 0x000fc8000f8e003f */
[----:B------:R-:W-:-:S04]  /*10470*/  @UP0 USHF.R.U32.HI UR6, URZ, UR11, UR5 ;  /* 0x0000000b3f060299 */ /* 0x000fc80008011605 */
[----:B------:R-:W-:-:S12]  /*10480*/  UIMAD UR4, UR6, UR8, URZ ;  /* 0x00000008060472a4 */ /* 0x000fd8000f8e023f */
.L_x_1094:
[----:B------:R-:W-:Y:S01]  /*10490*/  ULDC UR5, c[0x0][0xc48] ;  /* 0x0003120000057ab9 */ /* 0x000fe20000000800 */
[----:B------:R-:W-:Y:S01]  /*104a0*/  ULDC.64 UR8, c[0x0][0xa28] ;  /* 0x00028a0000087ab9 */ /* 0x000fe20000000a00 */
[----:B------:R-:W-:Y:S01]  /*104b0*/  UISETP.NE.AND UP1, UPT, UR5, 0x1, UPT ;  /* 0x000000010500788c */ /* 0x000fe2000bf25270 */
[----:B------:R-:W-:Y:S01]  /*104c0*/  IMAD.MOV.U32 R34, RZ, RZ, RZ ;  /* 0x000000ffff227224 */ /* 0x000fe200078e00ff */
[----:B------:R-:W-:Y:S02]  /*104d0*/  UIADD3 UR4, UR7, -UR4, URZ ;  /* 0x8000000407047290 */ /* 0x000fe4000fffe03f */
[----:B------:R-:W-:Y:S01]  /*104e0*/  UISETP.NE.U32.AND UP0, UPT, UR8, URZ, UPT ;  /* 0x0000003f0800728c */ /* 0x000fe2000bf05070 */
[----:B------:R-:W-:Y:S02]  /*104f0*/  ULDC UR5, c[0x0][0xc54] ;  /* 0x0003150000057ab9 */ /* 0x000fe40000000800 */
[----:B------:R-:W-:Y:S02]  /*10500*/  UIMAD UR37, UR37, UR5, UR4 ;  /* 0x00000005252572a4 */ /* 0x000fe4000f8e0204 */
[----:B------:R-:W-:-:S02]  /*10510*/  UISETP.NE.AND.EX UP0, UPT, UR9, URZ, UPT, UP0 ;  /* 0x0000003f0900728c */ /* 0x000fc4000bf05300 */
[----:B------:R-:W-:Y:S01]  /*10520*/  @UP1 ULDC UR4, c[0x0][0xc4c] ;  /* 0x0003130000041ab9 */ /* 0x000fe20000000800 */
[----:B------:R-:W-:Y:S01]  /*10530*/  @UP1 ULDC UR7, c[0x0][0xc50] ;  /* 0x0003140000071ab9 */ /* 0x000fe20000000800 */
[----:B------:R-:W-:Y:S02]  /*10540*/  UIMAD.WIDE.U32 UR4, UR37, UR4, URZ ;  /* 0x00000004250472a5 */ /* 0x000fe4000f8e003f */
[----:B------:R-:W-:Y:S01]  /*10550*/  UMOV UR36, UR37 ;  /* 0x0000002500247c82 */ /* 0x000fe20008000000 */
[----:B------:R-:W-:Y:S01]  /*10560*/  ULOP3.LUT UR6, UR6, 0x1ffffff, URZ, 0x3c, !UPT ;  /* 0x01ffffff06067892 */ /* 0x000fe2000f8e3c3f */
[----:B------:R-:W-:Y:S01]  /*10570*/  PLOP3.LUT P0, PT, PT, PT, UP0, 0x80, 0x0 ;  /* 0x000000000000781c */ /* 0x000fe20003f0f008 */
[----:B------:R-:W-:-:S03]  /*10580*/  @UP1 USHF.R.U32.HI UR36, URZ, UR7, UR5 ;  /* 0x000000073f241299 */ /* 0x000fc60008011605 */
[----:B------:R-:W-:Y:S02]  /*10590*/  @UP0 ULDC.64 UR4, c[0x0][0xa28] ;  /* 0x00028a0000040ab9 */ /* 0x000fe40000000a00 */
[----:B------:R-:W-:-:S06]  /*105a0*/  @UP0 UIMAD.WIDE UR4, UR36, 0x4, UR4 ;  /* 0x00000004240408a5 */ /* 0x000fcc000f8e0204 */
[----:B------:R-:W-:Y:S01]  /*105b0*/  IMAD.U32 R3, RZ, RZ, UR5 ;  /* 0x00000005ff037e24 */ /* 0x000fe2000f8e00ff */
[----:B------:R-:W-:Y:S01]  /*105c0*/  ULDC UR5, c[0x0][0x448] ;  /* 0x0001120000057ab9 */ /* 0x000fe20000000800 */
[----:B------:R-:W-:Y:S01]  /*105d0*/  IMAD.U32 R2, RZ, RZ, UR4 ;  /* 0x00000004ff027e24 */ /* 0x000fe2000f8e00ff */
[----:B------:R-:W-:Y:S01]  /*105e0*/  ULDC UR4, c[0x0][0xc3c] ;  /* 0x00030f0000047ab9 */ /* 0x000fe20000000800 */
[----:B------:R-:W-:Y:S02]  /*105f0*/  UISETP.NE.AND UP2, UPT, UR5, 0x1, UPT ;  /* 0x000000010500788c */ /* 0x000fe4000bf45270 */
[----:B------:R-:W-:Y:S01]  /*10600*/  UIADD3 UR6, UR6, UR4, URZ ;  /* 0x0000000406067290 */ /* 0x000fe2000fffe03f */
[----:B------:R0:W5:Y:S01]  /*10610*/  @P0 LDG.E R34, desc[UR48][R2.64] ;  /* 0x0000003002220981 */ /* 0x000162000c1e1900 */
[----:B------:R-:W-:Y:S02]  /*10620*/  UP2UR UR52, UPR, URZ, 0x4 ;  /* 0x000000043f347883 */ /* 0x000fe40008000000 */
[----:B------:R-:W-:-:S04]  /*10630*/  USHF.L.U32 UR42, UR6, 0x7, URZ ;  /* 0x00000007062a7899 */ /* 0x000fc8000800063f */
[----:B------:R-:W-:Y:S01]  /*10640*/  UIADD3 UR6, UR42, 0x7f, URZ ;  /* 0x0000007f2a067890 */ /* 0x000fe2000fffe03f */
[----:B------:R-:W-:Y:S01]  /*10650*/  @UP2 ULDC UR4, c[0x0][0x44c] ;  /* 0x0001130000042ab9 */ /* 0x000fe20000000800 */
[----:B------:R-:W-:Y:S02]  /*10660*/  @UP2 ULDC UR7, c[0x0][0x450] ;  /* 0x0001140000072ab9 */ /* 0x000fe40000000800 */
[----:B------:R-:W-:-:S04]  /*10670*/  UIMAD.WIDE.U32 UR4, UR6, UR4, URZ ;  /* 0x00000004060472a5 */ /* 0x000fc8000f8e003f */
[----:B------:R-:W-:-:S03]  /*10680*/  @UP2 USHF.R.U32.HI UR6, URZ, UR7, UR5 ;  /* 0x000000073f062299 */ /* 0x000fc60008011605 */
[----:B------:R-:W-:Y:S01]  /*10690*/  ULDC.64 UR4, c[0x0][0x9e0] ;  /* 0x0002780000047ab9 */ /* 0x000fe20000000a00 */
[----:B------:R-:W-:Y:S02]  /*106a0*/  UIADD3 UR6, UR46, UR6, URZ ;  /* 0x000000062e067290 */ /* 0x000fe4000fffe03f */
[----:B------:R-:W-:Y:S02]  /*106b0*/  UISETP.GE.AND UP0, UPT, UR5, 0x1, UPT ;  /* 0x000000010500788c */ /* 0x000fe4000bf06270 */
[----:B------:R-:W-:-:S04]  /*106c0*/  UIADD3 UR4, UR6, UR4, URZ ;  /* 0x0000000406047290 */ /* 0x000fc8000fffe03f */
[----:B------:R-:W-:-:S13]  /*106d0*/  PLOP3.LUT P0, PT, PT, PT, UP0, 0x40, 0x0 ;  /* 0x000000000000781c */ /* 0x000fda0003f0e808 */
[----:B0-----:R-:W-:Y:S05]  /*106e0*/  @P0 BRA `(.L_x_1095) ;  /* 0x0000000000440947 */ /* 0x001fea0003800000 */
        /* <DEDUP_REMOVED lines=10> */
.L_x_1096:
[----:B------:R-:W-:-:S11]  /*10790*/  UISETP.NE.AND UP1, UPT, UR5, 0x1, UPT ;  /* 0x000000010500788c */ /* 0x000fd6000bf25270 */
[----:B------:R-:W-:Y:S02]  /*107a0*/  @UP1 ULDC.64 UR10, c[0x0][0x9e8] ;  /* 0x00027a00000a1ab9 */ /* 0x000fe40000000a00 */
[----:B------:R-:W-:-:S04]  /*107b0*/  UIMAD.WIDE.U32 UR6, UR8, UR10, URZ ;  /* 0x0000000a080672a5 */ /* 0x000fc8000f8e003f */
[----:B------:R-:W-:-:S12]  /*107c0*/  @UP1 USHF.R.U32.HI UR8, URZ, UR11, UR7 ;  /* 0x0000000b3f081299 */ /* 0x000fd80008011607 */
.L_x_1097:
[----:B------:R-:W-:-:S04]  /*107d0*/  UIMAD UR8, UR8, UR5, UR5 ;  /* 0x00000005080872a4 */ /* 0x000fc8000f8e0205 */
[----:B------:R-:W-:-:S04]  /*107e0*/  UISETP.LT.AND UP1, UPT, UR4, UR8, UPT ;  /* 0x000000080400728c */ /* 0x000fc8000bf21270 */
[----:B------:R-:W-:-:S12]  /*107f0*/  USEL UR4, UR4, UR8, UP1 ;  /* 0x0000000804047287 */ /* 0x000fd80008800000 */
.L_x_1095:
[----:B------:R-:W-:Y:S01]  /*10800*/  UISETP.NE.AND UP1, UPT, UR52, URZ, UPT ;  /* 0x0000003f3400728c */ /* 0x000fe2000bf25270 */
[----:B------:R-:W-:Y:S01]  /*10810*/  PLOP3.LUT P0, PT, PT, PT, UP0, 0x40, 0x0 ;  /* 0x000000000000781c */ /* 0x000fe20003f0e808 */
[----:B------:R-:W-:-:S04]  /*10820*/  UIADD3 UR4, UR4, 0x7f, URZ ;  /* 0x0000007f04047890 */ /* 0x000fc8000fffe03f */
[----:B------:R-:W-:-:S04]  /*10830*/  USHF.R.S32.HI UR8, URZ, 0x1f, UR4 ;  /* 0x0000001f3f087899 */ /* 0x000fc80008011404 */
[----:B------:R-:W-:Y:S01]  /*10840*/  ULEA.HI UR8, UR8, UR4, URZ, 0x7 ;  /* 0x0000000408087291 */ /* 0x000fe2000f8f383f */
[----:B------:R-:W-:Y:S01]  /*10850*/  @UP1 ULDC UR6, c[0x0][0x44c] ;  /* 0x0001130000061ab9 */ /* 0x000fe20000000800 */
[----:B------:R-:W-:Y:S01]  /*10860*/  @UP1 ULDC UR9, c[0x0][0x450] ;  /* 0x0001140000091ab9 */ /* 0x000fe20000000800 */
[----:B------:R-:W-:Y:S02]  /*10870*/  UIMAD.WIDE.U32 UR6, UR42, UR6, URZ ;  /* 0x000000062a0672a5 */ /* 0x000fe4000f8e003f */
[----:B------:R-:W-:Y:S01]  /*10880*/  UMOV UR4, UR42 ;  /* 0x0000002a00047c82 */ /* 0x000fe20008000000 */
[----:B------:R-:W-:Y:S02]  /*10890*/  USHF.R.S32.HI UR8, URZ, 0x7, UR8 ;  /* 0x000000073f087899 */ /* 0x000fe40008011408 */
[----:B------:R-:W-:Y:S02]  /*108a0*/  @UP1 USHF.R.U32.HI UR4, URZ, UR9, UR7 ;  /* 0x000000093f041299 */ /* 0x000fe40008011607 */
[----:B------:R-:W-:-:S02]  /*108b0*/  UISETP.LT.AND UP1, UPT, UR38, UR8, UPT ;  /* 0x000000082600728c */ /* 0x000fc4000bf21270 */
[----:B------:R-:W-:Y:S01]  /*108c0*/  UIADD3 UR4, UR39, UR4, URZ ;  /* 0x0000000427047290 */ /* 0x000fe2000fffe03f */
[----:B------:R-:W-:Y:S01]  /*108d0*/  ULDC UR6, c[0x0][0x9dc] ;  /* 0x0002770000067ab9 */ /* 0x000fe20000000800 */
[----:B------:R-:W-:Y:S02]  /*108e0*/  USEL UR44, UR38, UR8, UP1 ;  /* 0x00000008262c7287 */ /* 0x000fe40008800000 */
[----:B------:R-:W-:Y:S01]  /*108f0*/  UIADD3 UR8, UR4, -UR6, URZ ;  /* 0x8000000604087290 */ /* 0x000fe2000fffe03f */
[----:B------:R-:W-:Y:S11]  /*10900*/  @P0 BRA `(.L_x_1098) ;  /* 0x0000000000440947 */ /* 0x000ff60003800000 */
        /* <DEDUP_REMOVED lines=10> */
.L_x_1099:
[----:B------:R-:W-:-:S11]  /*109b0*/  UISETP.NE.AND UP0, UPT, UR5, 0x1, UPT ;  /* 0x000000010500788c */ /* 0x000fd6000bf05270 */
[----:B------:R-:W-:Y:S02]  /*109c0*/  @UP0 ULDC.64 UR10, c[0x0][0x9e8] ;  /* 0x00027a00000a0ab9 */ /* 0x000fe40000000a00 */
[----:B------:R-:W-:-:S04]  /*109d0*/  UIMAD.WIDE.U32 UR6, UR4, UR10, URZ ;  /* 0x0000000a040672a5 */ /* 0x000fc8000f8e003f */
[----:B------:R-:W-:-:S12]  /*109e0*/  @UP0 USHF.R.U32.HI UR4, URZ, UR11, UR7 ;  /* 0x0000000b3f040299 */ /* 0x000fd80008011607 */
.L_x_1100:
[----:B------:R-:W-:-:S04]  /*109f0*/  UIMAD UR4, UR4, UR5, URZ ;  /* 0x00000005040472a4 */ /* 0x000fc8000f8e023f */
[----:B------:R-:W-:-:S04]  /*10a00*/  UISETP.LT.AND UP0, UPT, UR8, UR4, UPT ;  /* 0x000000040800728c */ /* 0x000fc8000bf01270 */
[----:B------:R-:W-:-:S12]  /*10a10*/  USEL UR8, UR8, UR4, !UP0 ;  /* 0x0000000408087287 */ /* 0x000fd8000c000000 */
.L_x_1098:
[----:B------:R-:W-:Y:S01]  /*10a20*/  USHF.R.S32.HI UR4, URZ, 0x1f, UR8 ;  /* 0x0000001f3f047899 */ /* 0x000fe20008011408 */
[----:B------:R-:W-:Y:S03]  /*10a30*/  BSSY B7, `(.L_x_1101) ;  /* 0x0000384000077945 */ /* 0x000fe60003800000 */
[----:B------:R-:W-:-:S04]  /*10a40*/  ULEA.HI UR4, UR4, UR8, URZ, 0x7 ;  /* 0x0000000804047291 */ /* 0x000fc8000f8f383f */
[----:B------:R-:W-:-:S04]  /*10a50*/  USHF.R.S32.HI UR4, URZ, 0x7, UR4 ;  /* 0x000000073f047899 */ /* 0x000fc80008011404 */
[----:B------:R-:W-:-:S04]  /*10a60*/  UISETP.LT.AND UP0, UPT, URZ, UR4, UPT ;  /* 0x000000043f00728c */ /* 0x000fc8000bf01270 */
[----:B------:R-:W-:-:S04]  /*10a70*/  USEL UR45, URZ, UR4, !UP0 ;  /* 0x000000043f2d7287 */ /* 0x000fc8000c000000 */
[----:B------:R-:W-:-:S06]  /*10a80*/  UISETP.GT.AND UP0, UPT, UR44, UR45, UPT ;  /* 0x0000002d2c00728c */ /* 0x000fcc000bf04270 */
[----:B------:R-:W-:-:S13]  /*10a90*/  PLOP3.LUT P0, PT, PT, PT, UP0, 0x80, 0x0 ;  /* 0x000000000000781c */ /* 0x000fda0003f0f008 */
[----:B------:R-:W-:Y:S05]  /*10aa0*/  @P0 BRA `(.L_x_1102) ;  /* 0x0000000000480947 */ /* 0x000fea0003800000 */
[----:B------:R-:W0:Y:S02]  /*10ab0*/  S2R R0, SR_TID.X ;  /* 0x0000000000007919 */ /* 0x000e240000002100 */
[----:B0-----:R-:W-:-:S04]  /*10ac0*/  LOP3.LUT R0, R0, 0x7f, RZ, 0xc0, !PT ;  /* 0x0000007f00007812 */ /* 0x001fc800078ec0ff */
[----:B------:R-:W-:-:S13]  /*10ad0*/  ISETP.NE.AND P1, PT, R0, RZ, PT ;  /* 0x000000ff0000720c */ /* 0x000fda0003f25270 */
[----:B------:R-:W-:Y:S05]  /*10ae0*/  @P1 BRA `(.L_x_1103) ;  /* 0x0000003400e01947 */ /* 0x000fea0003800000 */
[----:B------:R-:W0:Y:S01]  /*10af0*/  S2R R7, SR_LANEID ;  /* 0x0000000000077919 */ /* 0x000e220000000000 */
[----:B------:R-:W-:Y:S01]  /*10b00*/  VOTEU.ANY UR4, UPT, PT ;  /* 0x0000000000047886 */ /* 0x000fe200038e0100 */
[----:B------:R-:W1:Y:S01]  /*10b10*/  LDC.64 R2, c[0x0][0xc80] ;  /* 0x00032000ff027b82 */ /* 0x000e620000000a00 */
[----:B------:R-:W0:Y:S08]  /*10b20*/  FLO.U32 R0, UR4 ;  /* 0x0000000400007d00 */ /* 0x000e3000080e0000 */
[----:B------:R-:W1:Y:S01]  /*10b30*/  POPC R5, UR4 ;  /* 0x0000000400057d09 */ /* 0x000e620008000000 */
[----:B0-----:R-:W-:-:S13]  /*10b40*/  ISETP.EQ.U32.AND P0, PT, R0, R7, PT ;  /* 0x000000070000720c */ /* 0x001fda0003f02070 */
[----:B-1----:R-:W2:Y:S01]  /*10b50*/  @P0 ATOMG.E.ADD.STRONG.GPU PT, R3, desc[UR48][R2.64], R5 ;  /* 0x00000005020309a8 */ /* 0x002ea200081ee1f0 */
[----:B------:R-:W0:Y:S02]  /*10b60*/  S2R R4, SR_LTMASK ;  /* 0x0000000000047919 */ /* 0x000e240000003900 */
[----:B0-----:R-:W-:-:S04]  /*10b70*/  LOP3.LUT R4, R4, UR4, RZ, 0xc0, !PT ;  /* 0x0000000404047c12 */ /* 0x001fc8000f8ec0ff */
[----:B------:R-:W0:Y:S01]  /*10b80*/  POPC R7, R4 ;  /* 0x0000000400077309 */ /* 0x000e220000000000 */
[----:B--2---:R-:W0:Y:S02]  /*10b90*/  SHFL.IDX PT, R0, R3, R0, 0x1f ;  /* 0x00001f0003007589 */ /* 0x004e2400000e0000 */
[----:B0-----:R-:W-:-:S05]  /*10ba0*/  IADD3 R0, R0, UR51, R7 ;  /* 0x0000003300007c10 */ /* 0x001fca000fffe007 */
[----:B------:R2:W-:Y:S01]  /*10bb0*/  STL [R1+0xc], R0 ;  /* 0x00000c0001007387 */ /* 0x0005e20000100800 */
[----:B------:R-:W-:Y:S05]  /*10bc0*/  BRA `(.L_x_1103) ;  /* 0x0000003400a87947 */ /* 0x000fea0003800000 */
.L_x_1102:
        /* <DEDUP_REMOVED lines=19> */
[----:B0----5:R-:W-:Y:S05]  /*10d00*/  CALL.ABS.NOINC R2 ;  /* 0x0000000002007343 */ /* 0x021fea0003c00000 */
.L_x_1105:
[----:B------:R-:W-:Y:S05]  /*10d10*/  BSYNC B6 ;  /* 0x0000000000067941 */ /* 0x000fea0003800000 */
.L_x_1104:
        /* <DEDUP_REMOVED lines=22> */
.L_x_1107:
[----:B------:R-:W-:Y:S05]  /*10e80*/  BSYNC B6 ;  /* 0x0000000000067941 */ /* 0x000fea0003800000 */
.L_x_1106:
        /* <DEDUP_REMOVED lines=20> */
.L_x_1109:
[----:B------:R-:W-:Y:S05]  /*10fd0*/  BSYNC B6 ;  /* 0x0000000000067941 */ /* 0x000fea0003800000 */
.L_x_1108:
        /* <DEDUP_REMOVED lines=19> */
.L_x_1111:
[----:B------:R-:W-:Y:S05]  /*11110*/  BSYNC B6 ;  /* 0x0000000000067941 */ /* 0x000fea0003800000 */
.L_x_1110:
[----:B------:R-:W-:Y:S01]  /*11120*/  ULDC.64 UR4, c[0x0][0x9f8] ;  /* 0x00027e0000047ab9 */ /* 0x000fe20000000a00 */
[----:B------:R-:W-:Y:S01]  /*11130*/  IMAD.U32 R24, RZ, RZ, UR36 ;  /* 0x00000024ff187e24 */ /* 0x000fe2000f8e00ff */
[----:B------:R-:W-:Y:S01]  /*11140*/  UISETP.NE.U32.AND UP0, UPT, UR4, URZ, UPT ;  /* 0x0000003f0400728c */ /* 0x000fe2000bf05070 */
[----:B------:R-:W0:Y:S03]  /*11150*/  LDC R10, c[0x0][0x430] ;  /* 0x00010c00ff0a7b82 */ /* 0x000e260000000800 */
[----:B------:R-:W-:-:S06]  /*11160*/  UISETP.NE.AND.EX UP0, UPT, UR5, URZ, UPT, UP0 ;  /* 0x0000003f0500728c */ /* 0x000fcc000bf05300 */
[----:B------:R-:W-:-:S05]  /*11170*/  PLOP3.LUT P0, PT, PT, PT, UP0, 0x80, 0x0 ;  /* 0x000000000000781c */ /* 0x000fca0003f0f008 */
[----:B------:R-:W-:Y:S02]  /*11180*/  @UP0 ULDC.64 UR4, c[0x0][0x9f8] ;  /* 0x00027e0000040ab9 */ /* 0x000fe40000000a00 */
[----:B------:R-:W-:-:S06]  /*11190*/  @UP0 UIMAD.WIDE UR4, UR36, 0x4, UR4 ;  /* 0x00000004240408a5 */ /* 0x000fcc000f8e0204 */
[----:B------:R-:W-:Y:S01]  /*111a0*/  IMAD.U32 R2, RZ, RZ, UR4 ;  /* 0x00000004ff027e24 */ /* 0x000fe2000f8e00ff */
[----:B------:R-:W-:Y:S01]  /*111b0*/  ULDC UR4, c[0x0][0xc48] ;  /* 0x0003120000047ab9 */ /* 0x000fe20000000800 */
[----:B------:R-:W-:-:S05]  /*111c0*/  IMAD.U32 R3, RZ, RZ, UR5 ;  /* 0x00000005ff037e24 */ /* 0x000fca000f8e00ff */
[----:B------:R1:W5:Y:S01]  /*111d0*/  @P0 LDG.E R24, desc[UR48][R2.64] ;  /* 0x0000003002180981 */ /* 0x000362000c1e1900 */
[----:B------:R-:W-:Y:S01]  /*111e0*/  IMAD.U32 R8, RZ, RZ, UR44 ;  /* 0x0000002cff087e24 */ /* 0x000fe2000f8e00ff */
[----:B------:R-:W-:Y:S01]  /*111f0*/  UMOV UR5, 0xffffffff ;  /* 0xffffffff00057882 */ /* 0x000fe20000000000 */
[----:B------:R-:W-:-:S03]  /*11200*/  IMAD.U32 R22, RZ, RZ, UR4 ;  /* 0x00000004ff167e24 */ /* 0x000fc6000f8e00ff */
[----:B------:R-:W-:Y:S01]  /*11210*/  LEA R8, R8, 0xffffff80, 0x7 ;  /* 0xffffff8008087811 */ /* 0x000fe200078e38ff */
[----:B------:R-:W-:Y:S06]  /*11220*/  BRA.DIV UR5, `(.L_x_1112) ;  /* 0x0000003a05507947 */ /* 0x000fec000b800000 */
.L_x_1183:
[----:B------:R-:W1:Y:S01]  /*11230*/  S2R R0, SR_TID.X ;  /* 0x0000000000007919 */ /* 0x000e620000002100 */
[----:B0-----:R-:W-:Y:S02]  /*11240*/  ISETP.NE.AND P1, PT, R10, 0x1, PT ;  /* 0x000000010a00780c */ /* 0x001fe40003f25270 */
[----:B-----5:R-:W-:Y:S02]  /*11250*/  SHF.R.S32.HI R33, RZ, 0x1f, R24 ;  /* 0x0000001fff217819 */ /* 0x020fe40000011418 */
[----:B------:R-:W-:-:S09]  /*11260*/  LOP3.LUT R16, R16, 0xffffffbf, RZ, 0xc0, !PT ;  /* 0xffffffbf10107812 */ /* 0x000fd200078ec0ff */
[----:B------:R-:W0:Y:S01]  /*11270*/  @P1 LDC R5, c[0x0][0x434] ;  /* 0x00010d00ff051b82 */ /* 0x000e220000000800 */
[----:B------:R-:W-:-:S07]  /*11280*/  @P1 LOP3.LUT R16, R16, 0x40, RZ, 0xfc, !PT ;  /* 0x0000004010101812 */ /* 0x000fce00078efcff */
[----:B------:R-:W2:Y:S01]  /*11290*/  @P1 LDC R7, c[0x0][0x438] ;  /* 0x00010e00ff071b82 */ /* 0x000ea20000000800 */
[C---:B-1----:R-:W-:Y:S01]  /*112a0*/  LOP3.LUT R2, R0.reuse, 0x7f, RZ, 0xc0, !PT ;  /* 0x0000007f00027812 */ /* 0x042fe200078ec0ff */
[----:B------:R-:W-:-:S03]  /*112b0*/  IMAD.SHL.U32 R0, R0, 0x20, RZ ;  /* 0x0000002000007824 */ /* 0x000fc600078e00ff */
[----:B------:R-:W-:-:S04]  /*112c0*/  SHF.R.U32.HI R2, RZ, 0x2, R2 ;  /* 0x00000002ff027819 */ /* 0x000fc80000011602 */
[----:B------:R-:W-:-:S04]  /*112d0*/  LOP3.LUT R0, R2, 0x60, R0, 0xf8, !PT ;  /* 0x0000006002007812 */ /* 0x000fc800078ef800 */
[----:B------:R-:W-:-:S04]  /*112e0*/  LOP3.LUT R9, R0, R8, RZ, 0xfc, !PT ;  /* 0x0000000800097212 */ /* 0x000fc800078efcff */
[C---:B------:R-:W-:Y:S01]  /*112f0*/  ISETP.GE.AND P0, PT, R9.reuse, UR41, PT ;  /* 0x0000002909007c0c */ /* 0x040fe2000bf06270 */
[----:B------:R-:W-:-:S04]  /*11300*/  IMAD.IADD R0, R9, 0x1, R34 ;  /* 0x0000000109007824 */ /* 0x000fc800078e0222 */
[----:B0-----:R-:W-:-:S04]  /*11310*/  @P1 IMAD.HI.U32 R4, R0, R5, RZ ;  /* 0x0000000500041227 */ /* 0x001fc800078e00ff */
[----:B------:R-:W-:Y:S01]  /*11320*/  IMAD.MOV.U32 R6, RZ, RZ, R0 ;  /* 0x000000ffff067224 */ /* 0x000fe200078e0000 */
[----:B--2---:R-:W-:-:S03]  /*11330*/  @P1 SHF.R.U32.HI R6, RZ, R7, R4 ;  /* 0x00000007ff061219 */ /* 0x004fc60000011604 */
[----:B------:R-:W0:Y:S01]  /*11340*/  @!P0 LDC.64 R2, c[0x0][0x428] ;  /* 0x00010a00ff028b82 */ /* 0x000e220000000a00 */
[--C-:B------:R-:W-:Y:S01]  /*11350*/  @!P0 SHF.R.S32.HI R5, RZ, 0x1f, R6.reuse ;  /* 0x0000001fff058819 */ /* 0x100fe20000011406 */
[----:B------:R-:W-:Y:S02]  /*11360*/  @!P0 IMAD.MOV.U32 R4, RZ, RZ, R6 ;  /* 0x000000ffff048224 */ /* 0x000fe400078e0006 */
[-C--:B0-----:R-:W-:Y:S02]  /*11370*/  @!P0 IMAD R7, R33, R2.reuse, RZ ;  /* 0x0000000221078224 */ /* 0x081fe400078e02ff */
        /* <DEDUP_REMOVED lines=8> */
[----:B------:R-:W-:Y:S01]  /*11400*/  IMAD R5, RZ, RZ, -UR36 ;  /* 0x80000024ff057e24 */ /* 0x000fe2000f8e02ff */
[----:B------:R-:W-:-:S03]  /*11410*/  LOP3.LUT R16, R16, 0xffffffdf, RZ, 0xc0, !PT ;  /* 0xffffffdf10107812 */ /* 0x000fc600078ec0ff */
[----:B------:R-:W-:Y:S02]  /*11420*/  IMAD R22, R22, R5, UR37 ;  /* 0x0000002516167e24 */ /* 0x000fe4000f8e0205 */
[----:B------:R-:W-:Y:S02]  /*11430*/  IMAD.MOV R5, RZ, RZ, -R6 ;  /* 0x000000ffff057224 */ /* 0x000fe400078e0a06 */
[----:B0-----:R-:W-:Y:S01]  /*11440*/  IMAD.U32 R2, RZ, RZ, UR50 ;  /* 0x00000032ff027e24 */ /* 0x001fe2000f8e00ff */
[----:B------:R-:W-:Y:S01]  /*11450*/  SHF.R.S32.HI R26, RZ, 0x1f, R22 ;  /* 0x0000001fff1a7819 */ /* 0x000fe20000011416 */
[----:B------:R-:W-:-:S03]  /*11460*/  IMAD R5, R10, R5, R0 ;  /* 0x000000050a057224 */ /* 0x000fc600078e0200 */
[----:B------:R-:W-:-:S13]  /*11470*/  ISETP.NE.AND P2, PT, R2, 0x3, PT ;  /* 0x000000030200780c */ /* 0x000fda0003f45270 */
[----:B------:R-:W-:Y:S01]  /*11480*/  @P2 LOP3.LUT R16, R16, 0x20, RZ, 0xfc, !PT ;  /* 0x0000002010102812 */ /* 0x000fe200078efcff */
[----:B------:R-:W-:Y:S06]  /*11490*/  @!P2 BRA `(.L_x_1113) ;  /* 0x000000000004a947 */ /* 0x000fec0003800000 */
[----:B------:R-:W-:Y:S01]  /*114a0*/  BPT.TRAP 0x1 ;  /* 0x000000040000795c */ /* 0x000fe20000300000 */
.L_x_1113:
[----:B------:R-:W-:Y:S01]  /*114b0*/  IMAD R0, R19, 0x8, R17 ;  /* 0x0000000813007824 */ /* 0x000fe200078e0211 */
[----:B------:R-:W-:Y:S01]  /*114c0*/  SHF.L.U32 R21, R23, 0x1f, RZ ;  /* 0x0000001f17157819 */ /* 0x000fe200000006ff */
[----:B------:R-:W-:Y:S01]  /*114d0*/  BSSY B0, `(.L_x_1114) ;  /* 0x0000004000007945 */ /* 0x000fe20003800000 */
[----:B------:R-:W-:Y:S02]  /*114e0*/  SHF.R.S32.HI R18, RZ, 0x1f, R5 ;  /* 0x0000001fff127819 */ /* 0x000fe40000011405 */
[----:B------:R-:W0:Y:S02]  /*114f0*/  SYNCS.PHASECHK.TRANS64.TRYWAIT P0, [R0+URZ+0x22880], R21 ;  /* 0x02288015000075a7 */ /* 0x000e24000800017f */
[----:B0-----:R-:W-:Y:S05]  /*11500*/  @!P0 BRA `(.L_x_1115) ;  /* 0x0000003400c48947 */ /* 0x001fea0003800000 */
.L_x_1184:
[----:B------:R-:W-:Y:S05]  /*11510*/  BSYNC B0 ;  /* 0x0000000000007941 */ /* 0x000fea0003800000 */
.L_x_1114:
[----:B------:R-:W1:Y:S01]  /*11520*/  S2R R7, SR_TID.X ;  /* 0x0000000000077919 */ /* 0x000e620000002100 */
[----:B------:R-:W-:Y:S01]  /*11530*/  ULDC.64 UR4, c[0x0][0x328] ;  /* 0x0000ca0000047ab9 */ /* 0x000fe20000000a00 */
[----:B-----5:R-:W-:Y:S01]  /*11540*/  SHF.R.S32.HI R20, RZ, 0x1f, R4 ;  /* 0x0000001fff147819 */ /* 0x020fe20000011404 */
[----:B------:R-:W-:Y:S01]  /*11550*/  IMAD R6, R18, UR4, RZ ;  /* 0x0000000412067c24 */ /* 0x000fe2000f8e02ff */
[----:B------:R-:W-:Y:S01]  /*11560*/  ULDC.64 UR6, c[0x0][0x318] ;  /* 0x0000c60000067ab9 */ /* 0x000fe20000000a00 */
[----:B------:R-:W-:Y:S01]  /*11570*/  IMAD.WIDE.U32 R2, R5, UR4, RZ ;  /* 0x0000000405027c25 */ /* 0x000fe2000f8e00ff */
[----:B------:R-:W-:-:S03]  /*11580*/  LOP3.LUT P1, RZ, R16, 0x1, RZ, 0xc0, !PT ;  /* 0x0000000110ff7812 */ /* 0x000fc6000782c0ff */
[----:B------:R-:W-:Y:S01]  /*11590*/  IMAD R6, R5, UR5, R6 ;  /* 0x0000000505067c24 */ /* 0x000fe2000f8e0206 */
[----:B------:R-:W-:-:S03]  /*115a0*/  ULDC.64 UR4, c[0x0][0x338] ;  /* 0x0000ce0000047ab9 */ /* 0x000fc60000000a00 */
[----:B------:R-:W-:Y:S02]  /*115b0*/  IMAD.IADD R3, R3, 0x1, R6 ;  /* 0x0000000103037824 */ /* 0x000fe400078e0206 */
[----:B------:R-:W-:Y:S02]  /*115c0*/  IMAD R6, R20, UR4, RZ ;  /* 0x0000000414067c24 */ /* 0x000fe4000f8e02ff */
[----:B------:R-:W-:-:S04]  /*115d0*/  IMAD.WIDE.U32 R2, R4, UR4, R2 ;  /* 0x0000000404027c25 */ /* 0x000fc8000f8e0002 */
[----:B------:R-:W-:Y:S01]  /*115e0*/  IMAD R6, R4, UR5, R6 ;  /* 0x0000000504067c24 */ /* 0x000fe2000f8e0206 */
[----:B------:R-:W-:Y:S02]  /*115f0*/  ULDC.64 UR4, c[0x0][0x330] ;  /* 0x0000cc0000047ab9 */ /* 0x000fe40000000a00 */
[----:B------:R-:W-:Y:S02]  /*11600*/  IMAD R9, R26, UR4, RZ ;  /* 0x000000041a097c24 */ /* 0x000fe4000f8e02ff */
[----:B------:R-:W-:Y:S02]  /*11610*/  IMAD.IADD R3, R3, 0x1, R6 ;  /* 0x0000000103037824 */ /* 0x000fe400078e0206 */
[C---:B------:R-:W-:Y:S02]  /*11620*/  IMAD R9, R22.reuse, UR5, R9 ;  /* 0x0000000516097c24 */ /* 0x040fe4000f8e0209 */
[----:B------:R-:W-:Y:S01]  /*11630*/  IMAD.WIDE.U32 R2, R22, UR4, R2 ;  /* 0x0000000416027c25 */ /* 0x000fe2000f8e0002 */
[----:B------:R-:W-:Y:S01]  /*11640*/  UMOV UR4, 0xffffffff ;  /* 0xffffffff00047882 */ /* 0x000fe20000000000 */
[----:B-1----:R-:W-:-:S02]  /*11650*/  LOP3.LUT R7, R7, 0x7f, RZ, 0xc0, !PT ;  /* 0x0000007f07077812 */ /* 0x002fc400078ec0ff */
[----:B------:R-:W-:Y:S01]  /*11660*/  IMAD R6, R19, 0x4000, R37 ;  /* 0x0000400013067824 */ /* 0x000fe200078e0225 */
[----:B------:R-:W-:Y:S02]  /*11670*/  IADD3 R10, P0, R2, UR6, RZ ;  /* 0x00000006020a7c10 */ /* 0x000fe4000ff1e0ff */
[----:B------:R-:W-:Y:S02]  /*11680*/  SHF.R.U32.HI R7, RZ, 0x2, R7 ;  /* 0x00000002ff077819 */ /* 0x000fe40000011607 */
[----:B------:R-:W-:Y:S02]  /*11690*/  IADD3.X R9, R3, UR7, R9, P0, !PT ;  /* 0x0000000703097c10 */ /* 0x000fe400087fe409 */
[----:B------:R-:W-:-:S04]  /*116a0*/  IADD3 R8, -R7, UR41, -R8 ;  /* 0x0000002907087c10 */ /* 0x000fc8000fffe908 */
[----:B------:R-:W-:Y:S01]  /*116b0*/  ISETP.GE.AND P4, PT, R8, 0x1, PT ;  /* 0x000000010800780c */ /* 0x000fe20003f86270 */
[----:B------:R-:W-:-:S12]  /*116c0*/  BRA.DIV UR4, `(.L_x_1116) ;  /* 0x0000003604687947 */ /* 0x000fd8000b800000 */
[----:B------:R-:W1:Y:S01]  /*116d0*/  SHFL.IDX PT, R2, R10, RZ, 0x1c1f ;  /* 0x001c1fff0a027589 */ /* 0x000e6200000e0000 */
[----:B------:R-:W-:Y:S02]  /*116e0*/  LOP3.LUT P6, RZ, R16, 0x2, RZ, 0xc0, !PT ;  /* 0x0000000210ff7812 */ /* 0x000fe400078cc0ff */
[----:B------:R-:W-:Y:S01]  /*116f0*/  IADD3 R6, R17, R6, R29 ;  /* 0x0000000611067210 */ /* 0x000fe20007ffe01d */
[----:B------:R-:W2:Y:S01]  /*11700*/  SHFL.IDX PT, R3, R9, RZ, 0x1c1f ;  /* 0x001c1fff09037589 */ /* 0x000ea200000e0000 */
[C---:B------:R-:W-:Y:S02]  /*11710*/  ISETP.GE.AND P3, PT, R8.reuse, 0x21, PT ;  /* 0x000000210800780c */ /* 0x040fe40003f66270 */
[----:B------:R-:W-:Y:S01]  /*11720*/  ISETP.GE.AND P2, PT, R8, 0x41, PT ;  /* 0x000000410800780c */ /* 0x000fe20003f46270 */
[----:B------:R-:W-:Y:S01]  /*11730*/  IMAD.IADD R7, R30, 0x1, R6 ;  /* 0x000000011e077824 */ /* 0x000fe200078e0206 */
[----:B------:R-:W-:Y:S02]  /*11740*/  ISETP.GE.AND P5, PT, R8, 0x61, PT ;  /* 0x000000610800780c */ /* 0x000fe40003fa6270 */
[----:B-1----:R-:W-:-:S05]  /*11750*/  IADD3 R2, P0, R32, R2, RZ ;  /* 0x0000000220027210 */ /* 0x002fca0007f1e0ff */
[----:B--2---:R-:W-:Y:S01]  /*11760*/  IMAD.X R3, RZ, RZ, R3, P0 ;  /* 0x000000ffff037224 */ /* 0x004fe200000e0603 */
[----:B------:R-:W-:-:S13]  /*11770*/  ISETP.LT.OR P0, PT, R8, 0x1, P6 ;  /* 0x000000010800780c */ /* 0x000fda0003701670 */
[----:B------:R-:W-:Y:S01]  /*11780*/  @!PT LDS RZ, [RZ] ;  /* 0x00000000fffff984 */ /* 0x000fe20000000800 */
        /* <DEDUP_REMOVED lines=13> */
[----:B------:R-:W3:Y:S01]  /*11860*/  SHFL.IDX PT, R9, R9, 0x3, 0x1c1f ;  /* 0x007c1f0009097f89 */ /* 0x000ee200000e0000 */
[----:B-1----:R-:W-:-:S05]  /*11870*/  IADD3 R2, P0, R32, R2, RZ ;  /* 0x0000000220027210 */ /* 0x002fca0007f1e0ff */
[----:B--2---:R-:W-:Y:S01]  /*11880*/  IMAD.X R3, RZ, RZ, R3, P0 ;  /* 0x000000ffff037224 */ /* 0x004fe200000e0603 */
[----:B------:R-:W-:-:S13]  /*11890*/  ISETP.LT.OR P0, PT, R8, 0x41, P6 ;  /* 0x000000410800780c */ /* 0x000fda0003701670 */
[----:B------:R-:W-:Y:S01]  /*118a0*/  LDGSTS.E.BYPASS.LTC128B.128 [R6+0xa400], desc[UR48][R2.64], !P0 ;  /* 0x0a40000002067fae */ /* 0x000fe2000c101d70 */
[----:B------:R-:W-:-:S13]  /*118b0*/  ISETP.LT.OR P0, PT, R8, 0x41, P1 ;  /* 0x000000410800780c */ /* 0x000fda0000f01670 */
[----:B------:R1:W-:Y:S04]  /*118c0*/  LDGSTS.E.BYPASS.LTC128B.128 [R7+0xa400], desc[UR48][R2.64+0x40], !P0 ;  /* 0x0a40004002077fae */ /* 0x0003e8000c101d70 */
[----:B-1-3--:R1:W2:Y:S02]  /*118d0*/  SHFL.IDX PT, R2, R10, 0x3, 0x1c1f ;  /* 0x007c1f000a027f89 */ /* 0x00a2a400000e0000 */
.L_x_1194:
        /* <DEDUP_REMOVED lines=12> */
.L_x_1117:
        /* <DEDUP_REMOVED lines=11> */
.L_x_1118:
[----:B------:R2:W-:Y:S01]  /*11a50*/  SYNCS.ARRIVE.TRANS64.A1T0 RZ, [R0+URZ+0x22870], RZ ;  /* 0x022870ff00ff79a7 */ /* 0x0005e2000810003f */
[----:B------:R-:W-:Y:S05]  /*11a60*/  @!P6 BRA `(.L_x_1119) ;  /* 0x000000000004e947 */ /* 0x000fea0003800000 */
[----:B------:R-:W-:Y:S01]  /*11a70*/  BPT.TRAP 0x1 ;  /* 0x000000040000795c */ /* 0x000fe20000300000 */
.L_x_1119:
[----:B------:R-:W3:Y:S01]  /*11a80*/  SYNCS.PHASECHK.TRANS64.TRYWAIT P0, [R0+URZ+0x22840], R21 ;  /* 0x02284015000075a7 */ /* 0x000ee2000800017f */
[----:B------:R-:W-:Y:S04]  /*11a90*/  BSSY B0, `(.L_x_1120) ;  /* 0x0000002000007945 */ /* 0x000fe80003800000 */
[----:B---3--:R-:W-:Y:S05]  /*11aa0*/  @!P0 BRA `(.L_x_1121) ;  /* 0x0000003400d08947 */ /* 0x008fea0003800000 */
.L_x_1195:
[----:B------:R-:W-:Y:S05]  /*11ab0*/  BSYNC B0 ;  /* 0x0000000000007941 */ /* 0x000fea0003800000 */
.L_x_1120:
[----:B------:R-:W-:Y:S01]  /*11ac0*/  ULDC.64 UR4, c[0x0][0x300] ;  /* 0x0000c00000047ab9 */ /* 0x000fe20000000a00 */
[----:B------:R-:W-:Y:S01]  /*11ad0*/  ULDC.64 UR6, c[0x0][0x2e8] ;  /* 0x0000ba0000067ab9 */ /* 0x000fe20000000a00 */
[----:B------:R-:W-:Y:S01]  /*11ae0*/  IMAD R18, R18, UR4, RZ ;  /* 0x0000000412127c24 */ /* 0x000fe2000f8e02ff */
[----:B------:R-:W-:Y:S01]  /*11af0*/  LOP3.LUT P1, RZ, R16, 0x4, RZ, 0xc0, !PT ;  /* 0x0000000410ff7812 */ /* 0x000fe2000782c0ff */
[----:B------:R-:W-:-:S04]  /*11b00*/  IMAD.WIDE.U32 R2, R5, UR4, RZ ;  /* 0x0000000405027c25 */ /* 0x000fc8000f8e00ff */
[----:B------:R-:W-:Y:S01]  /*11b10*/  IMAD R7, R5, UR5, R18 ;  /* 0x0000000505077c24 */ /* 0x000fe2000f8e0212 */
[----:B------:R-:W-:Y:S01]  /*11b20*/  ULDC.64 UR4, c[0x0][0x310] ;  /* 0x0000c40000047ab9 */ /* 0x000fe20000000a00 */
[----:B------:R-:W-:Y:S02]  /*11b30*/  IMAD R6, R19, 0x6000, R36 ;  /* 0x0000600013067824 */ /* 0x000fe400078e0224 */
[----:B------:R-:W-:Y:S02]  /*11b40*/  IMAD.IADD R3, R3, 0x1, R7 ;  /* 0x0000000103037824 */ /* 0x000fe400078e0207 */
[----:B------:R-:W-:Y:S02]  /*11b50*/  IMAD R5, R20, UR4, RZ ;  /* 0x0000000414057c24 */ /* 0x000fe4000f8e02ff */
[----:B------:R-:W-:-:S04]  /*11b60*/  IMAD.WIDE.U32 R2, R4, UR4, R2 ;  /* 0x0000000404027c25 */ /* 0x000fc8000f8e0002 */
[----:B------:R-:W-:Y:S01]  /*11b70*/  IMAD R5, R4, UR5, R5 ;  /* 0x0000000504057c24 */ /* 0x000fe2000f8e0205 */
[----:B------:R-:W-:-:S03]  /*11b80*/  ULDC.64 UR4, c[0x0][0x308] ;  /* 0x0000c20000047ab9 */ /* 0x000fc60000000a00 */
[----:B------:R-:W-:Y:S02]  /*11b90*/  IMAD.IADD R3, R3, 0x1, R5 ;  /* 0x0000000103037824 */ /* 0x000fe400078e0205 */
[----:B------:R-:W-:Y:S02]  /*11ba0*/  IMAD R5, R26, UR4, RZ ;  /* 0x000000041a057c24 */ /* 0x000fe4000f8e02ff */
[----:B------:R-:W-:Y:S01]  /*11bb0*/  IMAD.WIDE.U32 R2, R22, UR4, R2 ;  /* 0x0000000416027c25 */ /* 0x000fe2000f8e0002 */
[----:B------:R-:W-:-:S03]  /*11bc0*/  UMOV UR4, 0xffffffff ;  /* 0xffffffff00047882 */ /* 0x000fc60000000000 */
[----:B------:R-:W-:Y:S01]  /*11bd0*/  IMAD R5, R22, UR5, R5 ;  /* 0x0000000516057c24 */ /* 0x000fe2000f8e0205 */
[----:B------:R-:W-:-:S04]  /*11be0*/  IADD3 R4, P0, R2, UR6, RZ ;  /* 0x0000000602047c10 */ /* 0x000fc8000ff1e0ff */
[----:B------:R-:W-:Y:S01]  /*11bf0*/  IADD3.X R5, R3, UR7, R5, P0, !PT ;  /* 0x0000000703057c10 */ /* 0x000fe200087fe405 */
[----:B------:R-:W-:Y:S08]  /*11c00*/  BRA.DIV UR4, `(.L_x_1122) ;  /* 0x00000036048c7947 */ /* 0x000ff0000b800000 */
[----:B------:R-:W4:Y:S01]  /*11c10*/  SHFL.IDX PT, R14, R4, RZ, 0x1c1f ;  /* 0x001c1fff040e7589 */ /* 0x000f2200000e0000 */
[----:B------:R-:W-:Y:S01]  /*11c20*/  LOP3.LUT P6, RZ, R16, 0x8, RZ, 0xc0, !PT ;  /* 0x0000000810ff7812 */ /* 0x000fe200078cc0ff */
[C-C-:B------:R-:W-:Y:S02]  /*11c30*/  @P4 IMAD.IADD R7, R17.reuse, 0x1, R6.reuse ;  /* 0x0000000111074824 */ /* 0x140fe400078e0206 */
[----:B------:R-:W5:Y:S01]  /*11c40*/  SHFL.IDX PT, R2, R5, RZ, 0x1c1f ;  /* 0x001c1fff05027589 */ /* 0x000f6200000e0000 */
[----:B------:R-:W-:Y:S01]  /*11c50*/  @P3 IMAD.IADD R9, R17, 0x1, R6 ;  /* 0x0000000111093824 */ /* 0x000fe200078e0206 */
[----:B----4-:R-:W-:-:S05]  /*11c60*/  @P4 IADD3 R14, P0, R32, R14, RZ ;  /* 0x0000000e200e4210 */ /* 0x010fca0007f1e0ff */
[----:B-----5:R-:W-:Y:S01]  /*11c70*/  @P4 IMAD.X R3, RZ, RZ, R2, P0 ;  /* 0x000000ffff034224 */ /* 0x020fe200000e0602 */
[C---:B------:R-:W-:Y:S01]  /*11c80*/  LOP3.LUT P0, RZ, R16.reuse, 0x10, RZ, 0xc0, !PT ;  /* 0x0000001010ff7812 */ /* 0x040fe2000780c0ff */
[----:B------:R-:W-:Y:S02]  /*11c90*/  @P4 IMAD.MOV.U32 R2, RZ, RZ, R14 ;  /* 0x000000ffff024224 */ /* 0x000fe400078e000e */
[----:B------:R-:W4:Y:S10]  /*11ca0*/  SHFL.IDX PT, R14, R4, 0x1, 0x1c1f ;  /* 0x003c1f00040e7f89 */ /* 0x000f3400000e0000 */
[----:B------:R-:W-:Y:S04]  /*11cb0*/  @P4 LDGSTS.E.BYPASS.LTC128B.128 [R7+0x16400], desc[UR48][R2.64], !P0 ;  /* 0x1640000002074fae */ /* 0x000fe8000c101d70 */
[----:B------:R-:W-:Y:S04]  /*11cc0*/  @P4 LDGSTS.E.BYPASS.LTC128B.128 [R7+0x18400], desc[UR48][R2.64+0x40], !P6 ;  /* 0x1840004002074fae */ /* 0x000fe8000f101d70 */
[----:B------:R5:W-:Y:S01]  /*11cd0*/  @P4 LDGSTS.E.BYPASS.LTC128B.128 [R7+0x1a400], desc[UR48][R2.64+0x80], !P1 ;  /* 0x1a40008002074fae */ /* 0x000be2000c901d70 */
[----:B------:R-:W-:-:S02]  /*11ce0*/  LOP3.LUT P4, RZ, R16, 0x10, RZ, 0xc0, !PT ;  /* 0x0000001010ff7812 */ /* 0x000fc4000788c0ff */
[----:B----4-:R-:W-:Y:S01]  /*11cf0*/  @P3 IADD3 R14, P0, R32, R14, RZ ;  /* 0x0000000e200e3210 */ /* 0x010fe20007f1e0ff */
[----:B-----5:R-:W0:Y:S01]  /*11d00*/  SHFL.IDX PT, R2, R5, 0x1, 0x1c1f ;  /* 0x003c1f0005027f89 */ /* 0x020e2200000e0000 */
[----:B------:R-:W-:-:S03]  /*11d10*/  @P2 IMAD.IADD R7, R17, 0x1, R6 ;  /* 0x0000000111072824 */ /* 0x000fc600078e0206 */
[----:B0--3--:R-:W-:Y:S02]  /*11d20*/  @P3 IMAD.X R21, RZ, RZ, R2, P0 ;  /* 0x000000ffff153224 */ /* 0x009fe400000e0602 */
[----:B------:R-:W-:Y:S02]  /*11d30*/  @P3 IMAD.MOV.U32 R2, RZ, RZ, R14 ;  /* 0x000000ffff023224 */ /* 0x000fe400078e000e */
[----:B------:R-:W-:Y:S01]  /*11d40*/  @P3 IMAD.MOV.U32 R3, RZ, RZ, R21 ;  /* 0x000000ffff033224 */ /* 0x000fe200078e0015 */
[----:B------:R-:W0:Y:S04]  /*11d50*/  SHFL.IDX PT, R14, R4, 0x2, 0x1c1f ;  /* 0x005c1f00040e7f89 */ /* 0x000e2800000e0000 */
[----:B------:R-:W-:Y:S04]  /*11d60*/  @P3 LDGSTS.E.BYPASS.LTC128B.128 [R9+0x16c00], desc[UR48][R2.64], !P4 ;  /* 0x16c0000002093fae */ /* 0x000fe8000e101d70 */
[----:B------:R-:W-:Y:S04]  /*11d70*/  @P3 LDGSTS.E.BYPASS.LTC128B.128 [R9+0x18c00], desc[UR48][R2.64+0x40], !P6 ;  /* 0x18c0004002093fae */ /* 0x000fe8000f101d70 */
[----:B------:R3:W-:Y:S04]  /*11d80*/  @P3 LDGSTS.E.BYPASS.LTC128B.128 [R9+0x1ac00], desc[UR48][R2.64+0x80], !P1 ;  /* 0x1ac0008002093fae */ /* 0x0007e8000c901d70 */
[----:B---3--:R-:W3:Y:S01]  /*11d90*/  SHFL.IDX PT, R2, R5, 0x2, 0x1c1f ;  /* 0x005c1f0005027f89 */ /* 0x008ee200000e0000 */
[----:B0-----:R-:W-:-:S03]  /*11da0*/  @P2 IADD3 R14, P0, R32, R14, RZ ;  /* 0x0000000e200e2210 */ /* 0x001fc60007f1e0ff */
[----:B------:R-:W0:Y:S02]  /*11db0*/  SHFL.IDX PT, R5, R5, 0x3, 0x1c1f ;  /* 0x007c1f0005057f89 */ /* 0x000e2400000e0000 */
[----:B---3--:R-:W-:Y:S02]  /*11dc0*/  @P2 IMAD.X R21, RZ, RZ, R2, P0 ;  /* 0x000000ffff152224 */ /* 0x008fe400000e0602 */
[----:B------:R-:W-:Y:S02]  /*11dd0*/  @P2 IMAD.MOV.U32 R2, RZ, RZ, R14 ;  /* 0x000000ffff022224 */ /* 0x000fe400078e000e */
[----:B------:R-:W-:Y:S01]  /*11de0*/  @P2 IMAD.MOV.U32 R3, RZ, RZ, R21 ;  /* 0x000000ffff032224 */ /* 0x000fe200078e0015 */
[----:B------:R3:W4:Y:S04]  /*11df0*/  SHFL.IDX PT, R14, R4, 0x3, 0x1c1f ;  /* 0x007c1f00040e7f89 */ /* 0x00072800000e0000 */
[----:B------:R3:W-:Y:S04]  /*11e00*/  @P2 LDGSTS.E.BYPASS.LTC128B.128 [R7+0x17400], desc[UR48][R2.64], !P4 ;  /* 0x1740000002072fae */ /* 0x0007e8000e101d70 */
[----:B------:R3:W-:Y:S04]  /*11e10*/  @P2 LDGSTS.E.BYPASS.LTC128B.128 [R7+0x19400], desc[UR48][R2.64+0x40], !P6 ;  /* 0x1940004002072fae */ /* 0x0007e8000f101d70 */
[----:B0-----:R3:W-:Y:S02]  /*11e20*/  @P2 LDGSTS.E.BYPASS.LTC128B.128 [R7+0x1b400], desc[UR48][R2.64+0x80], !P1 ;  /* 0x1b40008002072fae */ /* 0x0017e4000c901d70 */
.L_x_1205:
[C---:B------:R-:W-:Y:S02]  /*11e30*/  LOP3.LUT P3, RZ, R16.reuse, 0x10, RZ, 0xc0, !PT ;  /* 0x0000001010ff7812 */ /* 0x040fe4000786c0ff */
[----:B------:R-:W-:Y:S02]  /*11e40*/  LOP3.LUT P2, RZ, R16, 0x8, RZ, 0xc0, !PT ;  /* 0x0000000810ff7812 */ /* 0x000fe4000784c0ff */
[----:B---34-:R-:W-:-:S05]  /*11e50*/  @P5 IADD3 R2, P0, R32, R14, RZ ;  /* 0x0000000e20025210 */ /* 0x018fca0007f1e0ff */
[----:B------:R-:W-:Y:S01]  /*11e60*/  @P5 IMAD.X R3, RZ, RZ, R5, P0 ;  /* 0x000000ffff035224 */ /* 0x000fe200000e0605 */
[----:B------:R-:W-:Y:S01]  /*11e70*/  PLOP3.LUT P0, PT, PT, PT, PT, 0x80, 0x0 ;  /* 0x000000000000781c */ /* 0x000fe20003f0f070 */
[----:B------:R-:W-:-:S05]  /*11e80*/  @P5 IMAD.IADD R5, R17, 0x1, R6 ;  /* 0x0000000111055824 */ /* 0x000fca00078e0206 */
[----:B------:R-:W-:Y:S01]  /*11e90*/  @!PT LDS RZ, [RZ] ;  /* 0x00000000fffff984 */ /* 0x000fe20000000800 */
[----:B------:R-:W-:Y:S01]  /*11ea0*/  @!PT LDS RZ, [RZ] ;  /* 0x00000000fffff984 */ /* 0x000fe20000000800 */
[----:B------:R-:W-:Y:S01]  /*11eb0*/  @!PT LDS RZ, [RZ] ;  /* 0x00000000fffff984 */ /* 0x000fe20000000800 */
[----:B------:R0:W-:Y:S04]  /*11ec0*/  @P5 LDGSTS.E.BYPASS.LTC128B.128 [R5+0x17c00], desc[UR48][R2.64], !P3 ;  /* 0x17c0000002055fae */ /* 0x0001e8000d901d70 */
[----:B------:R0:W-:Y:S04]  /*11ed0*/  @P5 LDGSTS.E.BYPASS.LTC128B.128 [R5+0x19c00], desc[UR48][R2.64+0x40], !P2 ;  /* 0x19c0004002055fae */ /* 0x0001e8000d101d70 */
[----:B------:R0:W-:Y:S01]  /*11ee0*/  @P5 LDGSTS.E.BYPASS.LTC128B.128 [R5+0x1bc00], desc[UR48][R2.64+0x80], !P1 ;  /* 0x1bc0008002055fae */ /* 0x0001e2000c901d70 */
[----:B------:R-:W-:Y:S01]  /*11ef0*/  NOP ;  /* 0x0000000000007918 */ /* 0x000fe20000000000 */
.L_x_1123:
        /* <DEDUP_REMOVED lines=11> */
.L_x_1124:
[----:B------:R0:W-:Y:S02]  /*11fb0*/  SYNCS.ARRIVE.TRANS64.A1T0 RZ, [R0+URZ+0x22830], RZ ;  /* 0x022830ff00ff79a7 */ /* 0x0001e4000810003f */
[----:B------:R-:W-:Y:S05]  /*11fc0*/  WARPSYNC.ALL ;  /* 0x0000000000007948 */ /* 0x000fea0003800000 */
[----:B------:R-:W-:Y:S01]  /*11fd0*/  BSSY B6, `(.L_x_1125) ;  /* 0x0000015000067945 */ /* 0x000fe20003800000 */
[----:B0-2---:R-:W-:Y:S01]  /*11fe0*/  VIADD R0, R17, 0x10400 ;  /* 0x0001040011007836 */ /* 0x005fe20000000000 */
[----:B------:R-:W-:Y:S04]  /*11ff0*/  BAR.SYNC.DEFER_BLOCKING 0x8, 0x180 ;  /* 0x0206000000007b1d */ /* 0x000fe80000010000 */
        /* <DEDUP_REMOVED lines=11> */
[----:B-1----:R-:W-:Y:S02]  /*120b0*/  IMAD.U32 R10, RZ, RZ, UR4 ;  /* 0x00000004ff0a7e24 */ /* 0x002fe4000f8e00ff */
[----:B------:R-:W-:Y:S02]  /*120c0*/  IMAD.U32 R11, RZ, RZ, UR5 ;  /* 0x00000005ff0b7e24 */ /* 0x000fe4000f8e00ff */
[----:B------:R-:W-:Y:S02]  /*120d0*/  IMAD.MOV.U32 R8, RZ, RZ, 0x70 ;  /* 0x00000070ff087424 */ /* 0x000fe400078e00ff */
[----:B------:R-:W-:Y:S02]  /*120e0*/  IMAD.MOV.U32 R12, RZ, RZ, 0x1 ;  /* 0x00000001ff0c7424 */ /* 0x000fe400078e00ff */
[----:B------:R-:W-:-:S07]  /*120f0*/  IMAD.MOV.U32 R13, RZ, RZ, RZ ;  /* 0x000000ffff0d7224 */ /* 0x000fce00078e00ff */
[----:B------:R-:W-:-:S07]  /*12100*/  LEPC R20, `(.L_x_1126) ;  /* 0x000000001014794e */ /* 0x000fce0000000000 */
[----:B0-----:R-:W-:Y:S05]  /*12110*/  CALL.ABS.NOINC R2 ;  /* 0x0000000002007343 */ /* 0x001fea0003c00000 */
.L_x_1126:
[----:B------:R-:W-:Y:S05]  /*12120*/  BSYNC B6 ;  /* 0x0000000000067941 */ /* 0x000fea0003800000 */
.L_x_1125:
[----:B------:R0:W5:Y:S01]  /*12130*/  LDL R8, [R1+0x8] ;  /* 0x0000080001087983 */ /* 0x0001620000100800 */
[----:B------:R-:W-:Y:S01]  /*12140*/  UISETP.NE.AND UP0, UPT, UR52, URZ, UPT ;  /* 0x0000003f3400728c */ /* 0x000fe2000bf05270 */
[----:B------:R-:W2:Y:S01]  /*12150*/  S2R R2, SR_TID.X ;  /* 0x0000000000027919 */ /* 0x000ea20000002100 */
[----:B------:R-:W-:Y:S01]  /*12160*/  R2UR UR6, R26 ;  /* 0x000000001a0672ca */ /* 0x000fe200000e0000 */
[----:B------:R-:W-:-:S03]  /*12170*/  ULDC.64 UR8, c[0x0][0x2d8] ;  /* 0x0000b60000087ab9 */ /* 0x000fc60000000a00 */
[----:B------:R-:W-:Y:S02]  /*12180*/  PLOP3.LUT P0, PT, PT, PT, UP0, 0x80, 0x0 ;  /* 0x000000000000781c */ /* 0x000fe40003f0f008 */
[C---:B------:R-:W-:Y:S02]  /*12190*/  LOP3.LUT P3, RZ, R16.reuse, 0x200, RZ, 0xc0, !PT ;  /* 0x0000020010ff7812 */ /* 0x040fe4000786c0ff */
[C---:B------:R-:W-:Y:S01]  /*121a0*/  LOP3.LUT P4, RZ, R16.reuse, 0x100, RZ, 0xc0, !PT ;  /* 0x0000010010ff7812 */ /* 0x040fe2000788c0ff */
[----:B------:R-:W-:Y:S01]  /*121b0*/  @UP0 ULDC UR4, c[0x0][0x44c] ;  /* 0x0001130000040ab9 */ /* 0x000fe20000000800 */
[----:B------:R-:W-:Y:S02]  /*121c0*/  LOP3.LUT P5, RZ, R16, 0x80, RZ, 0xc0, !PT ;  /* 0x0000008010ff7812 */ /* 0x000fe400078ac0ff */
[C---:B--2---:R-:W-:Y:S01]  /*121d0*/  LOP3.LUT R18, R2.reuse, 0x7f, RZ, 0xc0, !PT ;  /* 0x0000007f02127812 */ /* 0x044fe200078ec0ff */
[----:B------:R-:W-:-:S03]  /*121e0*/  IMAD.SHL.U32 R2, R2, 0x20, RZ ;  /* 0x0000002002027824 */ /* 0x000fc600078e00ff */
[----:B------:R-:W-:-:S04]  /*121f0*/  SHF.R.U32.HI R18, RZ, 0x2, R18 ;  /* 0x00000002ff127819 */ /* 0x000fc80000011612 */
[----:B------:R-:W-:-:S05]  /*12200*/  LOP3.LUT R2, R18, 0x60, R2, 0xf8, !PT ;  /* 0x0000006012027812 */ /* 0x000fca00078ef802 */
[----:B------:R-:W-:-:S04]  /*12210*/  VIADD R5, R2, UR42 ;  /* 0x0000002a02057c36 */ /* 0x000fc80008000000 */
[----:B------:R-:W-:Y:S01]  /*12220*/  @P0 IMAD.HI.U32 R2, R5, UR4, RZ ;  /* 0x0000000405020c27 */ /* 0x000fe2000f8e00ff */
[----:B------:R-:W-:Y:S01]  /*12230*/  PLOP3.LUT P0, PT, PT, PT, UP0, 0x80, 0x0 ;  /* 0x000000000000781c */ /* 0x000fe20003f0f008 */
[----:B------:R-:W-:Y:S01]  /*12240*/  @UP0 ULDC UR4, c[0x0][0x450] ;  /* 0x0001140000040ab9 */ /* 0x000fe20000000800 */
[----:B------:R-:W-:Y:S01]  /*12250*/  R2UR UR7, R22 ;  /* 0x00000000160772ca */ /* 0x000fe200000e0000 */
[----:B------:R-:W-:Y:S01]  /*12260*/  IMAD.MOV.U32 R0, RZ, RZ, R5 ;  /* 0x000000ffff007224 */ /* 0x000fe200078e0005 */
[----:B------:R-:W-:-:S09]  /*12270*/  UIMAD UR6, UR6, UR8, URZ ;  /* 0x00000008060672a4 */ /* 0x000fd2000f8e023f */
[----:B------:R-:W-:Y:S02]  /*12280*/  @P0 SHF.R.U32.HI R0, RZ, UR4, R2 ;  /* 0x00000004ff000c19 */ /* 0x000fe40008011602 */
[----:B------:R-:W-:Y:S01]  /*12290*/  R2UR UR4, R22 ;  /* 0x00000000160472ca */ /* 0x000fe200000e0000 */
[----:B------:R-:W-:Y:S02]  /*122a0*/  UIMAD UR7, UR7, UR9, UR6 ;  /* 0x00000009070772a4 */ /* 0x000fe4000f8e0206 */
[----:B------:R-:W-:Y:S01]  /*122b0*/  USHF.R.S32.HI UR6, URZ, 0x1f, UR36 ;  /* 0x0000001f3f067899 */ /* 0x000fe20008011424 */
[----:B------:R-:W-:-:S09]  /*122c0*/  SHF.R.S32.HI R2, RZ, 0x1f, R0 ;  /* 0x0000001fff027819 */ /* 0x000fd20000011400 */
[----:B------:R-:W-:-:S03]  /*122d0*/  UIMAD.WIDE.U32 UR4, UR4, UR8, URZ ;  /* 0x00000008040472a5 */ /* 0x000fc6000f8e003f */
[----:B------:R-:W-:Y:S01]  /*122e0*/  ULDC.64 UR8, c[0x0][0x2e0] ;  /* 0x0000b80000087ab9 */ /* 0x000fe20000000a00 */
[----:B------:R-:W-:Y:S02]  /*122f0*/  UIADD3 UR5, UR5, UR7, URZ ;  /* 0x0000000705057290 */ /* 0x000fe4000fffe03f */
[----:B------:R-:W-:Y:S01]  /*12300*/  UIMAD UR6, UR6, UR8, URZ ;  /* 0x00000008060672a4 */ /* 0x000fe2000f8e023f */
[----:B------:R-:W2:Y:S01]  /*12310*/  S2R R18, SR_TID.X ;  /* 0x0000000000127919 */ /* 0x000ea20000002100 */
[----:B------:R-:W-:Y:S02]  /*12320*/  UIMAD.WIDE.U32 UR4, UR36, UR8, UR4 ;  /* 0x00000008240472a5 */ /* 0x000fe4000f8e0004 */
[----:B------:R-:W-:-:S03]  /*12330*/  UIMAD UR6, UR36, UR9, UR6 ;  /* 0x00000009240672a4 */ /* 0x000fc6000f8e0206 */
[----:B------:R-:W-:Y:S01]  /*12340*/  ULDC.64 UR8, c[0x0][0x2d0] ;  /* 0x0000b40000087ab9 */ /* 0x000fe20000000a00 */
[----:B------:R-:W-:Y:S01]  /*12350*/  UIADD3 UR5, UR5, UR6, URZ ;  /* 0x0000000605057290 */ /* 0x000fe2000fffe03f */
[----:B------:R-:W-:Y:S02]  /*12360*/  IMAD R3, R2, UR8, RZ ;  /* 0x0000000802037c24 */ /* 0x000fe4000f8e02ff */
[----:B------:R-:W-:Y:S02]  /*12370*/  IMAD.U32 R9, RZ, RZ, UR8 ;  /* 0x00000008ff097e24 */ /* 0x000fe4000f8e00ff */
[C---:B------:R-:W-:Y:S02]  /*12380*/  IMAD R7, R0.reuse, UR9, R3 ;  /* 0x0000000900077c24 */ /* 0x040fe4000f8e0203 */
[----:B------:R-:W-:Y:S02]  /*12390*/  IMAD.MOV R4, RZ, RZ, -R0 ;  /* 0x000000ffff047224 */ /* 0x000fe400078e0a00 */
[----:B------:R-:W-:Y:S01]  /*123a0*/  IMAD.WIDE.U32 R2, R0, R9, UR4 ;  /* 0x0000000400027e25 */ /* 0x000fe2000f8e0009 */
[----:B------:R-:W-:-:S03]  /*123b0*/  ULDC UR4, c[0x0][0x448] ;  /* 0x0001120000047ab9 */ /* 0x000fc60000000800 */
[----:B------:R-:W-:Y:S01]  /*123c0*/  IMAD R5, R4, UR4, R5 ;  /* 0x0000000404057c24 */ /* 0x000fe2000f8e0205 */
[----:B------:R-:W-:Y:S01]  /*123d0*/  ULDC.64 UR4, c[0x0][0x2c8] ;  /* 0x0000b20000047ab9 */ /* 0x000fe20000000a00 */
[----:B------:R-:W-:-:S03]  /*123e0*/  IMAD.IADD R3, R3, 0x1, R7 ;  /* 0x0000000103037824 */ /* 0x000fc600078e0207 */
[----:B------:R-:W-:Y:S01]  /*123f0*/  SHF.R.S32.HI R0, RZ, 0x1f, R5 ;  /* 0x0000001fff007819 */ /* 0x000fe20000011405 */
[----:B------:R-:W-:-:S04]  /*12400*/  IMAD.WIDE.U32 R2, R5, UR4, R2 ;  /* 0x0000000405027c25 */ /* 0x000fc8000f8e0002 */
[----:B------:R-:W-:-:S04]  /*12410*/  IMAD R0, R0, UR4, RZ ;  /* 0x0000000400007c24 */ /* 0x000fc8000f8e02ff */
[----:B------:R-:W-:Y:S01]  /*12420*/  IMAD R5, R5, UR5, R0 ;  /* 0x0000000505057c24 */ /* 0x000fe2000f8e0200 */
[----:B------:R-:W-:Y:S02]  /*12430*/  ULDC.64 UR4, c[0x0][0x280] ;  /* 0x0000a00000047ab9 */ /* 0x000fe40000000a00 */
[----:B------:R-:W-:Y:S01]  /*12440*/  IADD3 R0, P0, R2, UR4, RZ ;  /* 0x0000000402007c10 */ /* 0x000fe2000ff1e0ff */
[----:B------:R-:W-:Y:S01]  /*12450*/  UMOV UR4, 0xffffffff ;  /* 0xffffffff00047882 */ /* 0x000fe20000000000 */
[----:B--2---:R-:W-:Y:S02]  /*12460*/  LOP3.LUT R18, R18, 0x7f, RZ, 0xc0, !PT ;  /* 0x0000007f12127812 */ /* 0x004fe400078ec0ff */
[----:B------:R-:W-:Y:S02]  /*12470*/  IADD3.X R4, R3, UR5, R5, P0, !PT ;  /* 0x0000000503047c10 */ /* 0x000fe400087fe405 */
[----:B-1----:R-:W-:Y:S01]  /*12480*/  SHF.R.U32.HI R10, RZ, 0x2, R18 ;  /* 0x00000002ff0a7819 */ /* 0x002fe20000011612 */
[----:B0-----:R-:W-:Y:S06]  /*12490*/  BRA.DIV UR4, `(.L_x_1127) ;  /* 0x0000003204cc7947 */ /* 0x001fec000b800000 */
[----:B------:R-:W0:Y:S01]  /*124a0*/  SHFL.IDX PT, R14, R0, RZ, 0x1c1f ;  /* 0x001c1fff000e7589 */ /* 0x000e2200000e0000 */
[----:B------:R-:W-:-:S03]  /*124b0*/  VIADD R5, R10, UR42 ;  /* 0x0000002a0a057c36 */ /* 0x000fc60008000000 */
[----:B------:R-:W1:Y:S01]  /*124c0*/  SHFL.IDX PT, R2, R4, RZ, 0x1c1f ;  /* 0x001c1fff04027589 */ /* 0x000e6200000e0000 */
[C---:B------:R-:W-:Y:S01]  /*124d0*/  VIADD R6, R5.reuse, 0x20 ;  /* 0x0000002005067836 */ /* 0x040fe20000000000 */
[----:B------:R-:W-:-:S13]  /*124e0*/  ISETP.GE.AND P0, PT, R5, UR40, PT ;  /* 0x0000002805007c0c */ /* 0x000fda000bf06270 */
[----:B0-----:R-:W-:-:S05]  /*124f0*/  @!P0 IADD3 R14, P1, R32, R14, RZ ;  /* 0x0000000e200e8210 */ /* 0x001fca0007f3e0ff */
[----:B-1----:R-:W-:Y:S02]  /*12500*/  @!P0 IMAD.X R3, RZ, RZ, R2, P1 ;  /* 0x000000ffff038224 */ /* 0x002fe400008e0602 */
[----:B------:R-:W-:Y:S02]  /*12510*/  @!P0 IMAD.MOV.U32 R2, RZ, RZ, R14 ;  /* 0x000000ffff028224 */ /* 0x000fe400078e000e */
[----:B------:R-:W0:Y:S04]  /*12520*/  SHFL.IDX PT, R14, R0, 0x1, 0x1c1f ;  /* 0x003c1f00000e7f89 */ /* 0x000e2800000e0000 */
[----:B-----5:R-:W-:Y:S04]  /*12530*/  @!P0 LDGSTS.E.BYPASS.LTC128B.128 [R8+0x10400], desc[UR48][R2.64], !P3 ;  /* 0x1040000002088fae */ /* 0x020fe8000d901d70 */
[----:B------:R-:W-:Y:S04]  /*12540*/  @!P0 LDGSTS.E.BYPASS.LTC128B.128 [R8+0x12400], desc[UR48][R2.64+0x40], !P4 ;  /* 0x1240004002088fae */ /* 0x000fe8000e101d70 */
[----:B------:R1:W-:Y:S01]  /*12550*/  @!P0 LDGSTS.E.BYPASS.LTC128B.128 [R8+0x14400], desc[UR48][R2.64+0x80], !P5 ;  /* 0x1440008002088fae */ /* 0x0003e2000e901d70 */
[----:B------:R-:W-:Y:S01]  /*12560*/  ISETP.GE.AND P0, PT, R6, UR40, PT ;  /* 0x0000002806007c0c */ /* 0x000fe2000bf06270 */
[----:B------:R-:W-:-:S02]  /*12570*/  VIADD R6, R5, 0x40 ;  /* 0x0000004005067836 */ /* 0x000fc40000000000 */
[----:B-1----:R-:W1:Y:S10]  /*12580*/  SHFL.IDX PT, R2, R4, 0x1, 0x1c1f ;  /* 0x003c1f0004027f89 */ /* 0x002e7400000e0000 */
[----:B0-----:R-:W-:-:S05]  /*12590*/  @!P0 IADD3 R14, P1, R32, R14, RZ ;  /* 0x0000000e200e8210 */ /* 0x001fca0007f3e0ff */
[----:B-1----:R-:W-:Y:S02]  /*125a0*/  @!P0 IMAD.X R7, RZ, RZ, R2, P1 ;  /* 0x000000ffff078224 */ /* 0x002fe400008e0602 */
[----:B------:R-:W-:Y:S02]  /*125b0*/  @!P0 IMAD.MOV.U32 R2, RZ, RZ, R14 ;  /* 0x000000ffff028224 */ /* 0x000fe400078e000e */
[----:B------:R-:W-:Y:S01]  /*125c0*/  @!P0 IMAD.MOV.U32 R3, RZ, RZ, R7 ;  /* 0x000000ffff038224 */ /* 0x000fe200078e0007 */
[----:B------:R-:W0:Y:S04]  /*125d0*/  SHFL.IDX PT, R14, R0, 0x2, 0x1c1f ;  /* 0x005c1f00000e7f89 */ /* 0x000e2800000e0000 */
[----:B------:R-:W-:Y:S04]  /*125e0*/  @!P0 LDGSTS.E.BYPASS.LTC128B.128 [R8+0x10c00], desc[UR48][R2.64], !P3 ;  /* 0x10c0000002088fae */ /* 0x000fe8000d901d70 */
[----:B------:R-:W-:Y:S04]  /*125f0*/  @!P0 LDGSTS.E.BYPASS.LTC128B.128 [R8+0x12c00], desc[UR48][R2.64+0x40], !P4 ;  /* 0x12c0004002088fae */ /* 0x000fe8000e101d70 */
[----:B------:R1:W-:Y:S01]  /*12600*/  @!P0 LDGSTS.E.BYPASS.LTC128B.128 [R8+0x14c00], desc[UR48][R2.64+0x80], !P5 ;  /* 0x14c0008002088fae */ /* 0x0003e2000e901d70 */
[----:B------:R-:W-:-:S03]  /*12610*/  ISETP.GE.AND P0, PT, R6, UR40, PT ;  /* 0x0000002806007c0c */ /* 0x000fc6000bf06270 */
[----:B-1----:R-:W1:Y:S10]  /*12620*/  SHFL.IDX PT, R2, R4, 0x2, 0x1c1f ;  /* 0x005c1f0004027f89 */ /* 0x002e7400000e0000 */
[----:B0-----:R-:W-:Y:S01]  /*12630*/  @!P0 IADD3 R14, P1, R32, R14, RZ ;  /* 0x0000000e200e8210 */ /* 0x001fe20007f3e0ff */
[----:B------:R-:W0:Y:S04]  /*12640*/  SHFL.IDX PT, R4, R4, 0x3, 0x1c1f ;  /* 0x007c1f0004047f89 */ /* 0x000e2800000e0000 */
[----:B-1----:R-:W-:-:S02]  /*12650*/  @!P0 IMAD.X R7, RZ, RZ, R2, P1 ;  /* 0x000000ffff078224 */ /* 0x002fc400008e0602 */
[----:B------:R-:W-:Y:S02]  /*12660*/  @!P0 IMAD.MOV.U32 R2, RZ, RZ, R14 ;  /* 0x000000ffff028224 */ /* 0x000fe400078e000e */
[----:B------:R-:W-:Y:S01]  /*12670*/  @!P0 IMAD.MOV.U32 R3, RZ, RZ, R7 ;  /* 0x000000ffff038224 */ /* 0x000fe200078e0007 */
[----:B------:R1:W2:Y:S04]  /*12680*/  SHFL.IDX PT, R14, R0, 0x3, 0x1c1f ;  /* 0x007c1f00000e7f89 */ /* 0x0002a800000e0000 */
[----:B------:R1:W-:Y:S04]  /*12690*/  @!P0 LDGSTS.E.BYPASS.LTC128B.128 [R8+0x11400], desc[UR48][R2.64], !P3 ;  /* 0x1140000002088fae */ /* 0x0003e8000d901d70 */
[----:B------:R1:W-:Y:S04]  /*126a0*/  @!P0 LDGSTS.E.BYPASS.LTC128B.128 [R8+0x13400], desc[UR48][R2.64+0x40], !P4 ;  /* 0x1340004002088fae */ /* 0x0003e8000e101d70 */
[----:B0-----:R1:W-:Y:S02]  /*126b0*/  @!P0 LDGSTS.E.BYPASS.LTC128B.128 [R8+0x15400], desc[UR48][R2.64+0x80], !P5 ;  /* 0x1540008002088fae */ /* 0x0013e4000e901d70 */
.L_x_1214:
[----:B------:R-:W-:-:S05]  /*126c0*/  VIADD R5, R5, 0x60 ;  /* 0x0000006005057836 */ /* 0x000fca0000000000 */
[----:B------:R-:W-:-:S13]  /*126d0*/  ISETP.GE.AND P0, PT, R5, UR40, PT ;  /* 0x0000002805007c0c */ /* 0x000fda000bf06270 */
[----:B-12---:R-:W-:-:S05]  /*126e0*/  @!P0 IADD3 R2, P1, R32, R14, RZ ;  /* 0x0000000e20028210 */ /* 0x006fca0007f3e0ff */
[----:B------:R-:W-:-:S05]  /*126f0*/  @!P0 IMAD.X R3, RZ, RZ, R4, P1 ;  /* 0x000000ffff038224 */ /* 0x000fca00008e0604 */
[----:B------:R-:W-:Y:S01]  /*12700*/  @!PT LDS RZ, [RZ] ;  /* 0x00000000fffff984 */ /* 0x000fe20000000800 */
[----:B------:R-:W-:Y:S01]  /*12710*/  @!PT LDS RZ, [RZ] ;  /* 0x00000000fffff984 */ /* 0x000fe20000000800 */
[----:B------:R-:W-:Y:S01]  /*12720*/  @!PT LDS RZ, [RZ] ;  /* 0x00000000fffff984 */ /* 0x000fe20000000800 */
[----:B------:R0:W-:Y:S04]  /*12730*/  @!P0 LDGSTS.E.BYPASS.LTC128B.128 [R8+0x11c00], desc[UR48][R2.64], !P3 ;  /* 0x11c0000002088fae */ /* 0x0001e8000d901d70 */
[----:B------:R0:W-:Y:S04]  /*12740*/  @!P0 LDGSTS.E.BYPASS.LTC128B.128 [R8+0x13c00], desc[UR48][R2.64+0x40], !P4 ;  /* 0x13c0004002088fae */ /* 0x0001e8000e101d70 */
[----:B------:R0:W-:Y:S01]  /*12750*/  @!P0 LDGSTS.E.BYPASS.LTC128B.128 [R8+0x15c00], desc[UR48][R2.64+0x80], !P5 ;  /* 0x15c0008002088fae */ /* 0x0001e2000e901d70 */
[----:B------:R-:W-:Y:S01]  /*12760*/  PLOP3.LUT P0, PT, PT, PT, PT, 0x80, 0x0 ;  /* 0x000000000000781c */ /* 0x000fe20003f0f070 */
[----:B------:R-:W-:-:S12]  /*12770*/  NOP ;  /* 0x0000000000007918 */ /* 0x000fd80000000000 */
.L_x_1128:
[----:B------:R-:W-:Y:S02]  /*12780*/  PLOP3.LUT P1, PT, P1, P0, PT, 0xa2, 0x0 ;  /* 0x000000000000781c */ /* 0x000fe40000f21472 */
[----:B------:R-:W-:-:S08]  /*12790*/  @P0 R2UR P1, UR4, R17 ;  /* 0x00000000110402ca */ /* 0x000fd00000020000 */
[----:B------:R-:W-:-:S05]  /*127a0*/  @P0 PLOP3.LUT P0, PT, P1, PT, PT, 0x80, 0x0 ;  /* 0x000000000000081c */ /* 0x000fca0000f0f070 */
[----:B------:R-:W-:Y:S01]  /*127b0*/  @!P1 SYNCS.ARRIVE.TRANS64.RED.A0T1 RZ, [UR4+0x22800], RZ ;  /* 0x022800ffffff99a7 */ /* 0x000fe20008200404 */
[----:B------:R-:W-:Y:S07]  /*127c0*/  @!P1 ARRIVES.LDGSTSBAR.64.TRANSCNT [UR4+0x22800] ;  /* 0x02280000ff0099b0 */ /* 0x000fee0008000a84 */
[----:B------:R-:W-:Y:S05]  /*127d0*/  @P0 BRA.U.ANY `(.L_x_1128) ;  /* 0xfffffffd00e80947 */ /* 0x000fea000393ffff */
[----:B0-----:R-:W2:Y:S02]  /*127e0*/  LDL.LU R2, [R1+0x10] ;  /* 0x0000100001027983 */ /* 0x001ea40000300800 */
        /* <DEDUP_REMOVED lines=9> */
[----:B------:R-:W1:Y:S03]  /*12880*/  SYNCS.PHASECHK.TRANS64.TRYWAIT P0, [R17+URZ+0x22820], R0 ;  /* 0x02282000110075a7 */ /* 0x000e66000800017f */
[----:B01----:R-:W-:Y:S05]  /*12890*/  @!P0 BRA `(.L_x_1130) ;  /* 0x0000003400048947 */ /* 0x003fea0003800000 */
.L_x_1215:
[----:B------:R-:W-:Y:S05]  /*128a0*/  BSYNC B0 ;  /* 0x0000000000007941 */ /* 0x000fea0003800000 */
.L_x_1129:
[----:B------:R-:W-:-:S04]  /*128b0*/  UIADD3 UR4, UR44, -0x2, URZ ;  /* 0xfffffffe2c047890 */ /* 0x000fc8000fffe03f */
[----:B------:R-:W-:-:S06]  /*128c0*/  UISETP.GE.AND UP0, UPT, UR4, UR45, UPT ;  /* 0x0000002d0400728c */ /* 0x000fcc000bf06270 */
[----:B------:R-:W-:-:S13]  /*128d0*/  PLOP3.LUT P0, PT, PT, PT, UP0, 0x40, 0x0 ;  /* 0x000000000000781c */ /* 0x000fda0003f0e808 */
[----:B------:R-:W-:Y:S05]  /*128e0*/  @P0 BRA `(.L_x_1131) ;  /* 0x0000001000880947 */ /* 0x000fea0003800000 */
[----:B------:R-:W-:Y:S02]  /*128f0*/  IMAD.MOV.U32 R4, RZ, RZ, R19 ;  /* 0x000000ffff047224 */ /* 0x000fe400078e0013 */
[----:B------:R-:W-:Y:S02]  /*12900*/  IMAD.MOV.U32 R5, RZ, RZ, R23 ;  /* 0x000000ffff057224 */ /* 0x000fe400078e0017 */
[----:B------:R-:W-:-:S07]  /*12910*/  IMAD.U32 R20, RZ, RZ, UR4 ;  /* 0x00000004ff147e24 */ /* 0x000fce000f8e00ff */
.L_x_1151:
[----:B-1----:R-:W1:Y:S01]  /*12920*/  LDC R3, c[0x0][0x430] ;  /* 0x00010c00ff037b82 */ /* 0x002e620000000800 */
[----:B0-2---:R-:W0:Y:S01]  /*12930*/  S2R R0, SR_TID.X ;  /* 0x0000000000007919 */ /* 0x005e220000002100 */
[----:B------:R-:W-:Y:S05]  /*12940*/  YIELD ;  /* 0x0000000000007946 */ /* 0x000fea0003800000 */
[----:B------:R-:W-:Y:S01]  /*12950*/  ULDC.64 UR4, c[0x0][0x428] ;  /* 0x00010a0000047ab9 */ /* 0x000fe20000000a00 */
[----:B------:R-:W-:Y:S01]  /*12960*/  VIADD R19, R4, 0x1 ;  /* 0x0000000104137836 */ /* 0x000fe20000000000 */
[----:B-1----:R-:W-:Y:S02]  /*12970*/  ISETP.NE.AND P0, PT, R3, 0x1, PT ;  /* 0x000000010300780c */ /* 0x002fe40003f05270 */
[C---:B0-----:R-:W-:Y:S01]  /*12980*/  LOP3.LUT R2, R0.reuse, 0x7f, RZ, 0xc0, !PT ;  /* 0x0000007f00027812 */ /* 0x041fe200078ec0ff */
[----:B------:R-:W-:-:S10]  /*12990*/  IMAD.SHL.U32 R0, R0, 0x20, RZ ;  /* 0x0000002000007824 */ /* 0x000fd400078e00ff */
[----:B------:R-:W0:Y:S01]  /*129a0*/  @P0 LDC R7, c[0x0][0x434] ;  /* 0x00010d00ff070b82 */ /* 0x000e220000000800 */
[----:B------:R-:W-:Y:S02]  /*129b0*/  SHF.R.U32.HI R2, RZ, 0x2, R2 ;  /* 0x00000002ff027819 */ /* 0x000fe40000011602 */
[----:B------:R-:W-:-:S03]  /*129c0*/  LOP3.LUT R0, R0, 0x60, RZ, 0xc0, !PT ;  /* 0x0000006000007812 */ /* 0x000fc600078ec0ff */
[----:B------:R-:W-:Y:S02]  /*129d0*/  IMAD R3, R20, 0x80, R2 ;  /* 0x0000008014037824 */ /* 0x000fe400078e0202 */
[----:B------:R-:W1:Y:S03]  /*129e0*/  @P0 LDC R9, c[0x0][0x438] ;  /* 0x00010e00ff090b82 */ /* 0x000e660000000800 */
[----:B------:R-:W-:-:S05]  /*129f0*/  IADD3 R0, R0, R3, R34 ;  /* 0x0000000300007210 */ /* 0x000fca0007ffe022 */
[----:B------:R-:W-:Y:S02]  /*12a00*/  IMAD.MOV.U32 R8, RZ, RZ, R0 ;  /* 0x000000ffff087224 */ /* 0x000fe400078e0000 */
[----:B0-----:R-:W-:-:S04]  /*12a10*/  @P0 IMAD.HI.U32 R2, R0, R7, RZ ;  /* 0x0000000700020227 */ /* 0x001fc800078e00ff */
[----:B------:R-:W-:Y:S01]  /*12a20*/  IMAD R7, R33, UR4, RZ ;  /* 0x0000000421077c24 */ /* 0x000fe2000f8e02ff */
[----:B-1----:R-:W-:-:S03]  /*12a30*/  @P0 SHF.R.U32.HI R8, RZ, R9, R2 ;  /* 0x00000009ff080219 */ /* 0x002fc60000011602 */
[----:B------:R-:W-:Y:S01]  /*12a40*/  IMAD R7, R24, UR5, R7 ;  /* 0x0000000518077c24 */ /* 0x000fe2000f8e0207 */
[--C-:B------:R-:W-:Y:S01]  /*12a50*/  SHF.R.S32.HI R3, RZ, 0x1f, R8.reuse ;  /* 0x0000001fff037819 */ /* 0x100fe20000011408 */
[----:B------:R-:W-:-:S04]  /*12a60*/  IMAD.MOV.U32 R2, RZ, RZ, R8 ;  /* 0x000000ffff027224 */ /* 0x000fc800078e0008 */
[----:B------:R-:W-:Y:S01]  /*12a70*/  IMAD.WIDE.U32 R2, R24, UR4, R2 ;  /* 0x0000000418027c25 */ /* 0x000fe2000f8e0002 */
[----:B------:R-:W-:-:S03]  /*12a80*/  ULDC.64 UR4, c[0x0][0x418] ;  /* 0x0001060000047ab9 */ /* 0x000fc60000000a00 */
[----:B------:R-:W-:Y:S01]  /*12a90*/  IMAD.IADD R3, R7, 0x1, R3 ;  /* 0x0000000107037824 */ /* 0x000fe200078e0203 */
[C---:B------:R-:W-:Y:S01]  /*12aa0*/  LEA R6, P0, R2.reuse, UR4, 0x2 ;  /* 0x0000000402067c11 */ /* 0x040fe2000f8010ff */
[----:B------:R-:W-:Y:S01]  /*12ab0*/  IMAD.U32 R10, RZ, RZ, UR50 ;  /* 0x00000032ff0a7e24 */ /* 0x000fe2000f8e00ff */
[----:B------:R-:W-:Y:S02]  /*12ac0*/  ULDC UR4, c[0x0][0x430] ;  /* 0x00010c0000047ab9 */ /* 0x000fe40000000800 */
[----:B------:R-:W-:Y:S02]  /*12ad0*/  LEA.HI.X R7, R2, UR5, R3, 0x2, P0 ;  /* 0x0000000502077c11 */ /* 0x000fe400080f1403 */
[----:B------:R-:W-:Y:S01]  /*12ae0*/  ISETP.NE.AND P1, PT, R10, 0x3, PT ;  /* 0x000000030a00780c */ /* 0x000fe20003f25270 */
[----:B------:R-:W-:Y:S01]  /*12af0*/  IMAD.MOV R3, RZ, RZ, -R8 ;  /* 0x000000ffff037224 */ /* 0x000fe200078e0a08 */
[----:B------:R-:W-:Y:S01]  /*12b00*/  ISETP.NE.AND P0, PT, R19, 0x2, PT ;  /* 0x000000021300780c */ /* 0x000fe20003f05270 */
[----:B------:R0:W2:Y:S03]  /*12b10*/  LDG.E R6, desc[UR48][R6.64] ;  /* 0x0000003006067981 */ /* 0x0000a6000c1e1900 */
[----:B------:R-:W-:-:S02]  /*12b20*/  SEL R23, RZ, 0x1, P0 ;  /* 0x00000001ff177807 */ /* 0x000fc40000000000 */
[----:B------:R-:W-:Y:S01]  /*12b30*/  SEL R19, R19, RZ, P0 ;  /* 0x000000ff13137207 */ /* 0x000fe20000000000 */
[----:B0-----:R-:W-:Y:S02]  /*12b40*/  IMAD R7, R3, UR4, R0 ;  /* 0x0000000403077c24 */ /* 0x001fe4000f8e0200 */
[----:B------:R-:W-:Y:S01]  /*12b50*/  IMAD.MOV.U32 R0, RZ, RZ, R20 ;  /* 0x000000ffff007224 */ /* 0x000fe200078e0014 */
[----:B------:R-:W-:Y:S01]  /*12b60*/  LOP3.LUT R23, R5, R23, RZ, 0x3c, !PT ;  /* 0x0000001705177212 */ /* 0x000fe200078e3cff */
[----:B------:R-:W-:-:S03]  /*12b70*/  VIADD R20, R20, 0xffffffff ;  /* 0xffffffff14147836 */ /* 0x000fc60000000000 */
[----:B------:R-:W-:Y:S02]  /*12b80*/  ISETP.GT.AND P2, PT, R0, UR45, PT ;  /* 0x0000002d00007c0c */ /* 0x000fe4000bf44270 */
[----:B--2---:R-:W-:Y:S01]  /*12b90*/  SHF.R.S32.HI R9, RZ, 0x1f, R6 ;  /* 0x0000001fff097819 */ /* 0x004fe20000011406 */
[----:B------:R-:W-:Y:S10]  /*12ba0*/  @!P1 BRA `(.L_x_1132) ;  /* 0x0000000000049947 */ /* 0x000ff40003800000 */
[----:B------:R-:W-:Y:S01]  /*12bb0*/  BPT.TRAP 0x1 ;  /* 0x000000040000795c */ /* 0x000fe20000300000 */
.L_x_1132:
[----:B------:R-:W-:Y:S01]  /*12bc0*/  IMAD R0, R19, 0x8, R17 ;  /* 0x0000000813007824 */ /* 0x000fe200078e0211 */
[----:B------:R-:W-:Y:S01]  /*12bd0*/  SHF.L.U32 R10, R23, 0x1f, RZ ;  /* 0x0000001f170a7819 */ /* 0x000fe200000006ff */
[----:B------:R-:W-:Y:S01]  /*12be0*/  BSSY B0, `(.L_x_1133) ;  /* 0x0000004000007945 */ /* 0x000fe20003800000 */
[----:B------:R-:W-:Y:S02]  /*12bf0*/  SHF.R.S32.HI R8, RZ, 0x1f, R7 ;  /* 0x0000001fff087819 */ /* 0x000fe40000011407 */
[----:B------:R-:W0:Y:S02]  /*12c00*/  SYNCS.PHASECHK.TRANS64.TRYWAIT P0, [R0+URZ+0x22880], R10 ;  /* 0x0228800a000075a7 */ /* 0x000e24000800017f */
[----:B0-----:R-:W-:Y:S05]  /*12c10*/  @!P0 BRA `(.L_x_1134) ;  /* 0x0000003000388947 */ /* 0x001fea0003800000 */
.L_x_1216:
[----:B------:R-:W-:Y:S05]  /*12c20*/  BSYNC B0 ;  /* 0x0000000000007941 */ /* 0x000fea0003800000 */
.L_x_1133:
[----:B------:R-:W-:Y:S01]  /*12c30*/  ULDC.64 UR4, c[0x0][0x328] ;  /* 0x0000ca0000047ab9 */ /* 0x000fe20000000a00 */
[----:B------:R-:W-:Y:S01]  /*12c40*/  ULDC.64 UR6, c[0x0][0x318] ;  /* 0x0000c60000067ab9 */ /* 0x000fe20000000a00 */
[----:B------:R-:W-:Y:S01]  /*12c50*/  IMAD R11, R8, UR4, RZ ;  /* 0x00000004080b7c24 */ /* 0x000fe2000f8e02ff */
[C---:B------:R-:W-:Y:S01]  /*12c60*/  LOP3.LUT P3, RZ, R16.reuse, 0x2, RZ, 0xc0, !PT ;  /* 0x0000000210ff7812 */ /* 0x040fe2000786c0ff */
[----:B------:R-:W-:Y:S01]  /*12c70*/  IMAD.WIDE.U32 R2, R7, UR4, RZ ;  /* 0x0000000407027c25 */ /* 0x000fe2000f8e00ff */
[----:B------:R-:W-:-:S03]  /*12c80*/  LOP3.LUT P1, RZ, R16, 0x1, RZ, 0xc0, !PT ;  /* 0x0000000110ff7812 */ /* 0x000fc6000782c0ff */
[----:B------:R-:W-:Y:S01]  /*12c90*/  IMAD R11, R7, UR5, R11 ;  /* 0x00000005070b7c24 */ /* 0x000fe2000f8e020b */
[----:B------:R-:W-:Y:S01]  /*12ca0*/  ULDC.64 UR4, c[0x0][0x338] ;  /* 0x0000ce0000047ab9 */ /* 0x000fe20000000a00 */
[----:B------:R-:W-:Y:S02]  /*12cb0*/  IMAD R21, R19, 0x4000, R37 ;  /* 0x0000400013157824 */ /* 0x000fe400078e0225 */
        /* <DEDUP_REMOVED lines=9> */
[----:B------:R-:W-:-:S02]  /*12d50*/  UMOV UR4, 0xffffffff ;  /* 0xffffffff00047882 */ /* 0x000fc40000000000 */
[----:B------:R-:W-:-:S04]  /*12d60*/  IADD3 R18, P0, R2, UR6, RZ ;  /* 0x0000000602127c10 */ /* 0x000fc8000ff1e0ff */
[----:B------:R-:W-:Y:S01]  /*12d70*/  IADD3.X R27, R27, UR7, R3, P0, !PT ;  /* 0x000000071b1b7c10 */ /* 0x000fe200087fe403 */
[----:B------:R-:W-:Y:S08]  /*12d80*/  BRA.DIV UR4, `(.L_x_1135) ;  /* 0x0000002e04f07947 */ /* 0x000ff0000b800000 */
[----:B------:R-:W1:Y:S01]  /*12d90*/  SHFL.IDX PT, R2, R18, RZ, 0x1c1f ;  /* 0x001c1fff12027589 */ /* 0x000e6200000e0000 */
[----:B------:R-:W-:-:S03]  /*12da0*/  IADD3 R21, R17, R21, R29 ;  /* 0x0000001511157210 */ /* 0x000fc60007ffe01d */
[----:B------:R-:W2:Y:S02]  /*12db0*/  SHFL.IDX PT, R3, R27, RZ, 0x1c1f ;  /* 0x001c1fff1b037589 */ /* 0x000ea400000e0000 */
[----:B------:R-:W-:Y:S01]  /*12dc0*/  IMAD.IADD R25, R30, 0x1, R21 ;  /* 0x000000011e197824 */ /* 0x000fe200078e0215 */
[----:B-1----:R-:W-:-:S05]  /*12dd0*/  IADD3 R2, P0, R32, R2, RZ ;  /* 0x0000000220027210 */ /* 0x002fca0007f1e0ff */
[----:B--2---:R-:W-:-:S05]  /*12de0*/  IMAD.X R3, RZ, RZ, R3, P0 ;  /* 0x000000ffff037224 */ /* 0x004fca00000e0603 */
[----:B------:R-:W-:Y:S01]  /*12df0*/  @!PT LDS RZ, [RZ] ;  /* 0x00000000fffff984 */ /* 0x000fe20000000800 */
        /* <DEDUP_REMOVED lines=10> */
[----:B------:R-:W3:Y:S01]  /*12ea0*/  SHFL.IDX PT, R27, R27, 0x3, 0x1c1f ;  /* 0x007c1f001b1b7f89 */ /* 0x000ee200000e0000 */
[----:B-1----:R-:W-:-:S05]  /*12eb0*/  IADD3 R2, P0, R32, R2, RZ ;  /* 0x0000000220027210 */ /* 0x002fca0007f1e0ff */
[----:B--2---:R-:W-:-:S05]  /*12ec0*/  IMAD.X R3, RZ, RZ, R3, P0 ;  /* 0x000000ffff037224 */ /* 0x004fca00000e0603 */
[----:B------:R-:W-:Y:S04]  /*12ed0*/  LDGSTS.E.BYPASS.LTC128B.128 [R21+0xa400], desc[UR48][R2.64], !P3 ;  /* 0x0a40000002157fae */ /* 0x000fe8000d901d70 */
[----:B------:R1:W-:Y:S04]  /*12ee0*/  LDGSTS.E.BYPASS.LTC128B.128 [R25+0xa400], desc[UR48][R2.64+0x40], !P1 ;  /* 0x0a40004002197fae */ /* 0x0003e8000c901d70 */
[----:B-1-3--:R1:W2:Y:S02]  /*12ef0*/  SHFL.IDX PT, R2, R18, 0x3, 0x1c1f ;  /* 0x007c1f0012027f89 */ /* 0x00a2a400000e0000 */
.L_x_1226:
        /* <DEDUP_REMOVED lines=9> */
.L_x_1136:
        /* <DEDUP_REMOVED lines=11> */
.L_x_1137:
[----:B------:R2:W-:Y:S01]  /*13040*/  SYNCS.ARRIVE.TRANS64.A1T0 RZ, [R0+URZ+0x22870], RZ ;  /* 0x022870ff00ff79a7 */ /* 0x0005e2000810003f */
[----:B------:R-:W-:Y:S05]  /*13050*/  @!P3 BRA `(.L_x_1138) ;  /* 0x000000000004b947 */ /* 0x000fea0003800000 */
[----:B------:R-:W-:Y:S01]  /*13060*/  BPT.TRAP 0x1 ;  /* 0x000000040000795c */ /* 0x000fe20000300000 */
.L_x_1138:
[----:B------:R-:W3:Y:S01]  /*13070*/  SYNCS.PHASECHK.TRANS64.TRYWAIT P0, [R0+URZ+0x22840], R10 ;  /* 0x0228400a000075a7 */ /* 0x000ee2000800017f */
[----:B------:R-:W-:Y:S04]  /*13080*/  BSSY B0, `(.L_x_1139) ;  /* 0x0000002000007945 */ /* 0x000fe80003800000 */
[----:B---3--:R-:W-:Y:S05]  /*13090*/  @!P0 BRA `(.L_x_1140) ;  /* 0x0000003000588947 */ /* 0x008fea0003800000 */
.L_x_1227:
[----:B------:R-:W-:Y:S05]  /*130a0*/  BSYNC B0 ;  /* 0x0000000000007941 */ /* 0x000fea0003800000 */
.L_x_1139:
[----:B------:R-:W-:Y:S01]  /*130b0*/  ULDC.64 UR4, c[0x0][0x300] ;  /* 0x0000c00000047ab9 */ /* 0x000fe20000000a00 */
[----:B------:R-:W-:Y:S01]  /*130c0*/  ULDC.64 UR6, c[0x0][0x2e8] ;  /* 0x0000ba0000067ab9 */ /* 0x000fe20000000a00 */
[----:B------:R-:W-:Y:S01]  /*130d0*/  IMAD R8, R8, UR4, RZ ;  /* 0x0000000408087c24 */ /* 0x000fe2000f8e02ff */
[C---:B------:R-:W-:Y:S01]  /*130e0*/  LOP3.LUT P4, RZ, R16.reuse, 0x10, RZ, 0xc0, !PT ;  /* 0x0000001010ff7812 */ /* 0x040fe2000788c0ff */
[C---:B------:R-:W-:Y:S01]  /*130f0*/  IMAD.WIDE.U32 R2, R7.reuse, UR4, RZ ;  /* 0x0000000407027c25 */ /* 0x040fe2000f8e00ff */
[C---:B------:R-:W-:Y:S02]  /*13100*/  LOP3.LUT P3, RZ, R16.reuse, 0x8, RZ, 0xc0, !PT ;  /* 0x0000000810ff7812 */ /* 0x040fe4000786c0ff */
[----:B------:R-:W-:Y:S01]  /*13110*/  LOP3.LUT P1, RZ, R16, 0x4, RZ, 0xc0, !PT ;  /* 0x0000000410ff7812 */ /* 0x000fe2000782c0ff */
[----:B------:R-:W-:Y:S01]  /*13120*/  IMAD R8, R7, UR5, R8 ;  /* 0x0000000507087c24 */ /* 0x000fe2000f8e0208 */
[----:B------:R-:W-:Y:S02]  /*13130*/  ULDC.64 UR4, c[0x0][0x310] ;  /* 0x0000c40000047ab9 */ /* 0x000fe40000000a00 */
[----:B------:R-:W-:-:S02]  /*13140*/  IMAD R7, R9, UR4, RZ ;  /* 0x0000000409077c24 */ /* 0x000fc4000f8e02ff */
[----:B------:R-:W-:Y:S02]  /*13150*/  IMAD.IADD R3, R3, 0x1, R8 ;  /* 0x0000000103037824 */ /* 0x000fe400078e0208 */
[C---:B------:R-:W-:Y:S02]  /*13160*/  IMAD R7, R6.reuse, UR5, R7 ;  /* 0x0000000506077c24 */ /* 0x040fe4000f8e0207 */
[----:B------:R-:W-:Y:S01]  /*13170*/  IMAD.WIDE.U32 R2, R6, UR4, R2 ;  /* 0x0000000406027c25 */ /* 0x000fe2000f8e0002 */
        /* <DEDUP_REMOVED lines=8> */
[----:B------:R-:W-:Y:S01]  /*13200*/  IMAD R7, R19, 0x6000, R36 ;  /* 0x0000600013077824 */ /* 0x000fe200078e0224 */
[----:B------:R-:W-:Y:S07]  /*13210*/  BRA.DIV UR4, `(.L_x_1141) ;  /* 0x00000032040c7947 */ /* 0x000fee000b800000 */
[----:B------:R-:W4:Y:S01]  /*13220*/  SHFL.IDX PT, R2, R6, RZ, 0x1c1f ;  /* 0x001c1fff06027589 */ /* 0x000f2200000e0000 */
[----:B------:R-:W-:-:S03]  /*13230*/  IMAD.IADD R7, R17, 0x1, R7 ;  /* 0x0000000111077824 */ /* 0x000fc600078e0207 */
[----:B------:R-:W5:Y:S04]  /*13240*/  SHFL.IDX PT, R3, R8, RZ, 0x1c1f ;  /* 0x001c1fff08037589 */ /* 0x000f6800000e0000 */
[----:B------:R-:W-:Y:S04]  /*13250*/  SHFL.IDX PT, R9, R8, 0x2, 0x1c1f ;  /* 0x005c1f0008097f89 */ /* 0x000fe800000e0000 */
[----:B------:R-:W-:Y:S01]  /*13260*/  SHFL.IDX PT, R14, R6, 0x3, 0x1c1f ;  /* 0x007c1f00060e7f89 */ /* 0x000fe200000e0000 */
        /* <DEDUP_REMOVED lines=15> */
[----:B------:R4:W0:Y:S04]  /*13360*/  SHFL.IDX PT, R9, R8, 0x3, 0x1c1f ;  /* 0x007c1f0008097f89 */ /* 0x00082800000e0000 */
[----:B------:R4:W-:Y:S04]  /*13370*/  LDGSTS.E.BYPASS.LTC128B.128 [R7+0x17400], desc[UR48][R2.64], !P4 ;  /* 0x1740000002077fae */ /* 0x0009e8000e101d70 */
[----:B------:R4:W-:Y:S04]  /*13380*/  LDGSTS.E.BYPASS.LTC128B.128 [R7+0x19400], desc[UR48][R2.64+0x40], !P3 ;  /* 0x1940004002077fae */ /* 0x0009e8000d901d70 */
[----:B------:R4:W-:Y:S02]  /*13390*/  LDGSTS.E.BYPASS.LTC128B.128 [R7+0x1b400], desc[UR48][R2.64+0x80], !P1 ;  /* 0x1b40008002077fae */ /* 0x0009e4000c901d70 */
.L_x_1237:
[----:B----4-:R-:W-:-:S05]  /*133a0*/  IADD3 R2, P0, R32, R14, RZ ;  /* 0x0000000e20027210 */ /* 0x010fca0007f1e0ff */
[----:B0-----:R-:W-:Y:S01]  /*133b0*/  IMAD.X R3, RZ, RZ, R9, P0 ;  /* 0x000000ffff037224 */ /* 0x001fe200000e0609 */
        /* <DEDUP_REMOVED lines=8> */
.L_x_1142:
        /* <DEDUP_REMOVED lines=11> */
.L_x_1143:
[----:B------:R2:W-:Y:S02]  /*134f0*/  SYNCS.ARRIVE.TRANS64.A1T0 RZ, [R0+URZ+0x22830], RZ ;  /* 0x022830ff00ff79a7 */ /* 0x0005e4000810003f */
[----:B--23--:R-:W-:-:S05]  /*13500*/  IMAD.U32 R0, RZ, RZ, UR47 ;  /* 0x0000002fff007e24 */ /* 0x00cfca000f8e00ff */
[----:B------:R-:W-:-:S13]  /*13510*/  ISETP.NE.AND P0, PT, R0, 0x3, PT ;  /* 0x000000030000780c */ /* 0x000fda0003f05270 */
[----:B------:R-:W-:Y:S05]  /*13520*/  @!P0 BRA `(.L_x_1144) ;  /* 0x0000000000048947 */ /* 0x000fea0003800000 */
[----:B------:R-:W-:Y:S01]  /*13530*/  BPT.TRAP 0x1 ;  /* 0x000000040000795c */ /* 0x000fe20000300000 */
.L_x_1144:
[----:B------:R-:W-:Y:S01]  /*13540*/  LOP3.LUT R3, R5, 0x1, RZ, 0x3c, !PT ;  /* 0x0000000105037812 */ /* 0x000fe200078e3cff */
[----:B------:R-:W-:Y:S01]  /*13550*/  IMAD R0, R4, 0x8, R17 ;  /* 0x0000000804007824 */ /* 0x000fe200078e0211 */
[----:B------:R-:W-:Y:S02]  /*13560*/  BSSY B0, `(.L_x_1145) ;  /* 0x0000004000007945 */ /* 0x000fe40003800000 */
[----:B------:R-:W-:-:S04]  /*13570*/  SHF.L.U32 R3, R3, 0x1f, RZ ;  /* 0x0000001f03037819 */ /* 0x000fc800000006ff */
[----:B------:R-:W0:Y:S02]  /*13580*/  SYNCS.PHASECHK.TRANS64.TRYWAIT P1, [R0+URZ+0x22870], R3 ;  /* 0x02287003000075a7 */ /* 0x000e24000802017f */
[----:B0-----:R-:W-:Y:S05]  /*13590*/  @!P1 BRA `(.L_x_1146) ;  /* 0x00000030005c9947 */ /* 0x001fea0003800000 */
.L_x_1238:
[----:B------:R-:W-:Y:S05]  /*135a0*/  BSYNC B0 ;  /* 0x0000000000007941 */ /* 0x000fea0003800000 */
.L_x_1145:
[----:B------:R-:W-:-:S05]  /*135b0*/  IMAD.U32 R2, RZ, RZ, UR50 ;  /* 0x00000032ff027e24 */ /* 0x000fca000f8e00ff */
[----:B------:R-:W-:-:S13]  /*135c0*/  ISETP.NE.AND P1, PT, R2, 0x3, PT ;  /* 0x000000030200780c */ /* 0x000fda0003f25270 */
[----:B------:R-:W-:Y:S05]  /*135d0*/  @!P1 BRA `(.L_x_1147) ;  /* 0x0000000000049947 */ /* 0x000fea0003800000 */
[----:B------:R-:W-:Y:S01]  /*135e0*/  BPT.TRAP 0x1 ;  /* 0x000000040000795c */ /* 0x000fe20000300000 */
.L_x_1147:
[----:B0-----:R-:W-:Y:S01]  /*135f0*/  SHF.L.U32 R3, R5, 0x1f, RZ ;  /* 0x0000001f05037819 */ /* 0x001fe200000006ff */
[----:B-1----:R-:W-:-:S03]  /*13600*/  IMAD.SHL.U32 R18, R4, 0x4000, RZ ;  /* 0x0000400004127824 */ /* 0x002fc600078e00ff */
[----:B------:R-:W0:Y:S02]  /*13610*/  SYNCS.PHASECHK.TRANS64.TRYWAIT P1, [R0+URZ+0x22860], R3 ;  /* 0x02286003000075a7 */ /* 0x000e24000802017f */
[----:B0-----:R-:W-:Y:S05]  /*13620*/  @!P1 BRA `(.L_x_1148) ;  /* 0x00000030004c9947 */ /* 0x001fea0003800000 */
.L_x_1239:
[----:B------:R-:W2:Y:S04]  /*13630*/  LDL R2, [R1+0x4] ;  /* 0x0000040001027983 */ /* 0x000ea80000100800 */
[----:B------:R-:W3:Y:S01]  /*13640*/  LDL R12, [R1] ;  /* 0x00000000010c7983 */ /* 0x000ee20000100800 */
[----:B------:R-:W-:Y:S05]  /*13650*/  WARPSYNC.ALL ;  /* 0x0000000000007948 */ /* 0x000fea0003800000 */
[----:B------:R-:W-:-:S05]  /*13660*/  IMAD.U32 R21, RZ, RZ, UR50 ;  /* 0x00000032ff157e24 */ /* 0x000fca000f8e00ff */
[----:B------:R-:W-:Y:S02]  /*13670*/  ISETP.NE.AND P1, PT, R21, 0x3, PT ;  /* 0x000000031500780c */ /* 0x000fe40003f25270 */
[----:B--2---:R-:W-:Y:S02]  /*13680*/  LOP3.LUT R2, R18, R2, RZ, 0xfc, !PT ;  /* 0x0000000212027212 */ /* 0x004fe400078efcff */
[----:B---3--:R-:W-:-:S03]  /*13690*/  IADD3 R18, R17, R18, R12 ;  /* 0x0000001211127210 */ /* 0x008fc60007ffe00c */
[----:B0-----:R-:W-:-:S04]  /*136a0*/  IMAD.IADD R3, R17, 0x1, R2 ;  /* 0x0000000111037824 */ /* 0x001fc800078e0202 */
[----:B------:R-:W-:Y:S01]  /*136b0*/  IMAD.IADD R2, R31, 0x1, R3 ;  /* 0x000000011f027824 */ /* 0x000fe200078e0203 */
[----:B------:R-:W0:Y:S02]  /*136c0*/  LDSM.16.MT88.4 R4, [R3+0x8400] ;  /* 0x008400000304783b */ /* 0x000e240000004200 */
        /* <DEDUP_REMOVED lines=10> */
[----:B------:R0:W-:Y:S04]  /*13770*/  STSM.16.M88.4 [R18+0x2400], R12 ;  /* 0x0024000c12007844 */ /* 0x0001e80000000200 */
[----:B------:R-:W1:Y:S01]  /*13780*/  LDSM.16.MT88.4 R8, [R3+0x9400] ;  /* 0x009400000308783b */ /* 0x000e620000004200 */
[--C-:B0-----:R-:W-:Y:S02]  /*13790*/  IADD3 R12, R28, 0x400, R18.reuse ;  /* 0x000004001c0c7810 */ /* 0x101fe40007ffe012 */
[----:B------:R-:W-:Y:S02]  /*137a0*/  IADD3 R18, R31, 0x400, R18 ;  /* 0x000004001f127810 */ /* 0x000fe40007ffe012 */
[C-C-:B-1----:R-:W-:Y:S02]  /*137b0*/  PRMT R4, R8.reuse, 0x6420, R9.reuse ;  /* 0x0000642008047816 */ /* 0x142fe40000000009 */
[----:B------:R-:W-:-:S02]  /*137c0*/  PRMT R5, R8, 0x7531, R9 ;  /* 0x0000753108057816 */ /* 0x000fc40000000009 */
[C-C-:B------:R-:W-:Y:S02]  /*137d0*/  PRMT R6, R10.reuse, 0x6420, R11.reuse ;  /* 0x000064200a067816 */ /* 0x140fe4000000000b */
[----:B------:R-:W-:Y:S02]  /*137e0*/  PRMT R7, R10, 0x7531, R11 ;  /* 0x000075310a077816 */ /* 0x000fe4000000000b */
[----:B------:R-:W0:Y:S04]  /*137f0*/  LDSM.16.MT88.4 R8, [R2+0x9400] ;  /* 0x009400000208783b */ /* 0x000e280000004200 */
[----:B------:R0:W-:Y:S02]  /*13800*/  STSM.16.M88.4 [R12], R4 ;  /* 0x000000040c007844 */ /* 0x0001e40000000200 */
[----:B0-----:R-:W-:-:S02]  /*13810*/  PRMT R4, R8, 0x6420, R9 ;  /* 0x0000642008047816 */ /* 0x001fc40000000009 */
[----:B------:R-:W-:Y:S02]  /*13820*/  PRMT R5, R8, 0x7531, R9 ;  /* 0x0000753108057816 */ /* 0x000fe40000000009 */
        /* <DEDUP_REMOVED lines=8> */
[----:B------:R-:W-:-:S05]  /*138b0*/  PRMT R11, R14, 0x7531, R15 ;  /* 0x000075310e0b7816 */ /* 0x000fca000000000f */
[----:B------:R1:W-:Y:S02]  /*138c0*/  STSM.16.M88.4 [R18], R8 ;  /* 0x0000000812007844 */ /* 0x0003e40000000200 */
[C-C-:B-1----:R-:W-:Y:S02]  /*138d0*/  PRMT R8, R4.reuse, 0x6420, R5.reuse ;  /* 0x0000642004087816 */ /* 0x142fe40000000005 */
[----:B------:R-:W-:Y:S02]  /*138e0*/  PRMT R9, R4, 0x7531, R5 ;  /* 0x0000753104097816 */ /* 0x000fe40000000005 */
[C-C-:B------:R-:W-:Y:S02]  /*138f0*/  PRMT R10, R6.reuse, 0x6420, R7.reuse ;  /* 0x00006420060a7816 */ /* 0x140fe40000000007 */
[----:B------:R-:W-:-:S05]  /*13900*/  PRMT R11, R6, 0x7531, R7 ;  /* 0x00007531060b7816 */ /* 0x000fca0000000007 */
[----:B------:R0:W-:Y:S04]  /*13910*/  STSM.16.M88.4 [R18+0x2000], R8 ;  /* 0x0020000812007844 */ /* 0x0001e80000000200 */
[----:B------:R-:W1:Y:S01]  /*13920*/  LDSM.16.MT88.4 R4, [R3+0xb400] ;  /* 0x00b400000304783b */ /* 0x000e620000004200 */
[----:B0-----:R-:W-:Y:S01]  /*13930*/  IMAD.IADD R18, R28, 0x1, R18 ;  /* 0x000000011c127824 */ /* 0x001fe200078e0212 */
[C-C-:B-1----:R-:W-:Y:S02]  /*13940*/  PRMT R12, R4.reuse, 0x6420, R5.reuse ;  /* 0x00006420040c7816 */ /* 0x142fe40000000005 */
[----:B------:R-:W-:Y:S02]  /*13950*/  PRMT R13, R4, 0x7531, R5 ;  /* 0x00007531040d7816 */ /* 0x000fe40000000005 */
[----:B------:R-:W-:-:S02]  /*13960*/  PRMT R14, R6, 0x6420, R7 ;  /* 0x00006420060e7816 */ /* 0x000fc40000000007 */
[----:B------:R-:W-:Y:S02]  /*13970*/  PRMT R15, R6, 0x7531, R7 ;  /* 0x00007531060f7816 */ /* 0x000fe40000000007 */
[----:B------:R-:W0:Y:S04]  /*13980*/  LDSM.16.MT88.4 R4, [R2+0xb400] ;  /* 0x00b400000204783b */ /* 0x000e280000004200 */
[----:B------:R1:W-:Y:S01]  /*13990*/  STSM.16.M88.4 [R18], R12 ;  /* 0x0000000c12007844 */ /* 0x0003e20000000200 */
        /* <DEDUP_REMOVED lines=13> */
.L_x_1149:
[----:B0-----:R0:W-:Y:S01]  /*13a70*/  SYNCS.ARRIVE.TRANS64.A1T0 RZ, [R0+URZ+0x22850], RZ ;  /* 0x022850ff00ff79a7 */ /* 0x0011e2000810003f */
[----:B------:R-:W-:Y:S06]  /*13a80*/  BAR.SYNC.DEFER_BLOCKING 0x2, 0x80 ;  /* 0x0082000000007b1d */ /* 0x000fec0000010000 */
[----:B------:R-:W-:Y:S05]  /*13a90*/  @!P0 BRA `(.L_x_1150) ;  /* 0x0000000000048947 */ /* 0x000fea0003800000 */
[----:B------:R-:W-:Y:S01]  /*13aa0*/  BPT.TRAP 0x1 ;  /* 0x000000040000795c */ /* 0x000fe20000300000 */
.L_x_1150:
[----:B0-----:R-:W-:Y:S02]  /*13ab0*/  VIADD R0, R0, 0x22880 ;  /* 0x0002288000007836 */ /* 0x001fe40000000000 */
[----:B------:R-:W-:Y:S02]  /*13ac0*/  IMAD.MOV.U32 R4, RZ, RZ, R19 ;  /* 0x000000ffff047224 */ /* 0x000fe400078e0013 */
[----:B------:R-:W-:Y:S01]  /*13ad0*/  IMAD.MOV.U32 R5, RZ, RZ, R23 ;  /* 0x000000ffff057224 */ /* 0x000fe200078e0017 */
[----:B------:R-:W-:-:S04]  /*13ae0*/  PRMT R0, R35, 0x654, R0 ;  /* 0x0000065423007816 */ /* 0x000fc80000000000 */
[----:B------:R2:W-:Y:S01]  /*13af0*/  SYNCS.ARRIVE.TRANS64.RED.A1T0 RZ, [R0+URZ], RZ ;  /* 0x000000ff00ff79a7 */ /* 0x0005e2000810043f */
[----:B------:R-:W-:Y:S05]  /*13b00*/  @P2 BRA `(.L_x_1151) ;  /* 0xffffffec00842947 */ /* 0x000fea000383ffff */
.L_x_1131:
[----:B0-2---:R-:W0:Y:S01]  /*13b10*/  S2R R0, SR_TID.X ;  /* 0x0000000000007919 */ /* 0x005e220000002100 */
[----:B------:R-:W-:Y:S01]  /*13b20*/  BSSY B0, `(.L_x_1152) ;  /* 0x0000012000007945 */ /* 0x000fe20003800000 */
[----:B------:R-:W-:Y:S01]  /*13b30*/  IMAD.U32 R6, RZ, RZ, UR47 ;  /* 0x0000002fff067e24 */ /* 0x000fe2000f8e00ff */
[----:B0-----:R-:W-:-:S04]  /*13b40*/  LOP3.LUT R0, R0, 0x7f, RZ, 0xc0, !PT ;  /* 0x0000007f00007812 */ /* 0x001fc800078ec0ff */
[----:B------:R-:W-:-:S13]  /*13b50*/  ISETP.NE.AND P1, PT, R0, RZ, PT ;  /* 0x000000ff0000720c */ /* 0x000fda0003f25270 */
[----:B------:R-:W-:Y:S05]  /*13b60*/  @P1 BRA `(.L_x_1153) ;  /* 0x0000000000341947 */ /* 0x000fea0003800000 */
[----:B------:R-:W0:Y:S01]  /*13b70*/  S2R R7, SR_LANEID ;  /* 0x0000000000077919 */ /* 0x000e220000000000 */
[----:B------:R-:W-:Y:S01]  /*13b80*/  VOTEU.ANY UR4, UPT, PT ;  /* 0x0000000000047886 */ /* 0x000fe200038e0100 */
[----:B------:R-:W2:Y:S01]  /*13b90*/  LDC.64 R2, c[0x0][0xc80] ;  /* 0x00032000ff027b82 */ /* 0x000ea20000000a00 */
[----:B------:R-:W0:Y:S08]  /*13ba0*/  FLO.U32 R0, UR4 ;  /* 0x0000000400007d00 */ /* 0x000e3000080e0000 */
[----:B------:R-:W2:Y:S01]  /*13bb0*/  POPC R5, UR4 ;  /* 0x0000000400057d09 */ /* 0x000ea20008000000 */
[----:B0-----:R-:W-:-:S13]  /*13bc0*/  ISETP.EQ.U32.AND P0, PT, R0, R7, PT ;  /* 0x000000070000720c */ /* 0x001fda0003f02070 */
[----:B--2---:R-:W2:Y:S01]  /*13bd0*/  @P0 ATOMG.E.ADD.STRONG.GPU PT, R3, desc[UR48][R2.64], R5 ;  /* 0x00000005020309a8 */ /* 0x004ea200081ee1f0 */
[----:B------:R-:W0:Y:S02]  /*13be0*/  S2R R4, SR_LTMASK ;  /* 0x0000000000047919 */ /* 0x000e240000003900 */
[----:B0-----:R-:W-:-:S04]  /*13bf0*/  LOP3.LUT R4, R4, UR4, RZ, 0xc0, !PT ;  /* 0x0000000404047c12 */ /* 0x001fc8000f8ec0ff */
[----:B------:R-:W0:Y:S01]  /*13c00*/  POPC R7, R4 ;  /* 0x0000000400077309 */ /* 0x000e220000000000 */
[----:B--2---:R-:W0:Y:S02]  /*13c10*/  SHFL.IDX PT, R0, R3, R0, 0x1f ;  /* 0x00001f0003007589 */ /* 0x004e2400000e0000 */
[----:B0-----:R-:W-:-:S05]  /*13c20*/  IADD3 R0, R0, UR51, R7 ;  /* 0x0000003300007c10 */ /* 0x001fca000fffe007 */
[----:B------:R0:W-:Y:S02]  /*13c30*/  STL [R1+0xc], R0 ;  /* 0x00000c0001007387 */ /* 0x0001e40000100800 */
.L_x_1153:
[----:B------:R-:W-:Y:S05]  /*13c40*/  BSYNC B0 ;  /* 0x0000000000007941 */ /* 0x000fea0003800000 */
.L_x_1152:
[----:B------:R-:W-:-:S13]  /*13c50*/  ISETP.NE.AND P2, PT, R6, 0x3, PT ;  /* 0x000000030600780c */ /* 0x000fda0003f45270 */
[----:B------:R-:W-:Y:S05]  /*13c60*/  @!P2 BRA `(.L_x_1154) ;  /* 0x000000000004a947 */ /* 0x000fea0003800000 */
[----:B------:R-:W-:Y:S01]  /*13c70*/  BPT.TRAP 0x1 ;  /* 0x000000040000795c */ /* 0x000fe20000300000 */
.L_x_1154:
[----:B------:R-:W-:Y:S01]  /*13c80*/  LOP3.LUT R3, R23, 0x1, RZ, 0x3c, !PT ;  /* 0x0000000117037812 */ /* 0x000fe200078e3cff */
[----:B-1----:R-:W-:Y:S01]  /*13c90*/  IMAD R18, R19, 0x8, R17 ;  /* 0x0000000813127824 */ /* 0x002fe200078e0211 */
[----:B------:R-:W-:Y:S02]  /*13ca0*/  BSSY B0, `(.L_x_1155) ;  /* 0x0000004000007945 */ /* 0x000fe40003800000 */
[----:B------:R-:W-:-:S04]  /*13cb0*/  SHF.L.U32 R3, R3, 0x1f, RZ ;  /* 0x0000001f03037819 */ /* 0x000fc800000006ff */
[----:B------:R-:W1:Y:S02]  /*13cc0*/  SYNCS.PHASECHK.TRANS64.TRYWAIT P0, [R18+URZ+0x22870], R3 ;  /* 0x02287003120075a7 */ /* 0x000e64000800017f */
[----:B-1----:R-:W-:Y:S05]  /*13cd0*/  @!P0 BRA `(.L_x_1156) ;  /* 0x0000002800b48947 */ /* 0x002fea0003800000 */
.L_x_1240:
[----:B------:R-:W-:Y:S05]  /*13ce0*/  BSYNC B0 ;  /* 0x0000000000007941 */ /* 0x000fea0003800000 */
.L_x_1155:
[----:B0-----:R-:W-:-:S05]  /*13cf0*/  IMAD.U32 R0, RZ, RZ, UR50 ;  /* 0x00000032ff007e24 */ /* 0x001fca000f8e00ff */
[----:B------:R-:W-:-:S13]  /*13d00*/  ISETP.NE.AND P0, PT, R0, 0x3, PT ;  /* 0x000000030000780c */ /* 0x000fda0003f05270 */
[----:B------:R-:W-:Y:S05]  /*13d10*/  @!P0 BRA `(.L_x_1157) ;  /* 0x0000000000048947 */ /* 0x000fea0003800000 */
[----:B------:R-:W-:Y:S01]  /*13d20*/  BPT.TRAP 0x1 ;  /* 0x000000040000795c */ /* 0x000fe20000300000 */
.L_x_1157:
[----:B-1----:R-:W-:-:S04]  /*13d30*/  SHF.L.U32 R3, R23, 0x1f, RZ ;  /* 0x0000001f17037819 */ /* 0x002fc800000006ff */
[----:B------:R-:W0:Y:S02]  /*13d40*/  SYNCS.PHASECHK.TRANS64.TRYWAIT P0, [R18+URZ+0x22860], R3 ;  /* 0x02286003120075a7 */ /* 0x000e24000800017f */
[----:B0-----:R-:W-:Y:S05]  /*13d50*/  @!P0 BRA `(.L_x_1158) ;  /* 0x0000002800a88947 */ /* 0x001fea0003800000 */
.L_x_1241:
[----:B------:R-:W2:Y:S04]  /*13d60*/  LDL R0, [R1+0x4] ;  /* 0x0000040001007983 */ /* 0x000ea80000100800 */
[----:B------:R-:W3:Y:S01]  /*13d70*/  LDL R20, [R1] ;  /* 0x0000000001147983 */ /* 0x000ee20000100800 */
[----:B------:R-:W-:Y:S01]  /*13d80*/  IMAD.SHL.U32 R2, R19, 0x4000, RZ ;  /* 0x0000400013027824 */ /* 0x000fe200078e00ff */
[----:B------:R-:W-:Y:S05]  /*13d90*/  WARPSYNC.ALL ;  /* 0x0000000000007948 */ /* 0x000fea0003800000 */
[----:B------:R-:W-:-:S05]  /*13da0*/  IMAD.U32 R21, RZ, RZ, UR50 ;  /* 0x00000032ff157e24 */ /* 0x000fca000f8e00ff */
[----:B------:R-:W-:Y:S02]  /*13db0*/  ISETP.NE.AND P0, PT, R21, 0x3, PT ;  /* 0x000000031500780c */ /* 0x000fe40003f05270 */
[----:B--2---:R-:W-:Y:S02]  /*13dc0*/  LOP3.LUT R0, R2, R0, RZ, 0xfc, !PT ;  /* 0x0000000002007212 */ /* 0x004fe400078efcff */
[----:B---3--:R-:W-:-:S03]  /*13dd0*/  IADD3 R2, R17, R2, R20 ;  /* 0x0000000211027210 */ /* 0x008fc60007ffe014 */
[----:B------:R-:W-:Y:S01]  /*13de0*/  IMAD.IADD R0, R17, 0x1, R0 ;  /* 0x0000000111007824 */ /* 0x000fe200078e0200 */
[----:B------:R-:W-:-:S03]  /*13df0*/  IADD3 R20, R28, 0x400, R2 ;  /* 0x000004001c147810 */ /* 0x000fc60007ffe002 */
[----:B0-----:R-:W-:Y:S01]  /*13e00*/  IMAD.IADD R3, R31, 0x1, R0 ;  /* 0x000000011f037824 */ /* 0x001fe200078e0200 */
[----:B------:R-:W0:Y:S04]  /*13e10*/  LDSM.16.MT88.4 R4, [R0+0x8400] ;  /* 0x008400000004783b */ /* 0x000e280000004200 */
[----:B------:R-:W1:Y:S01]  /*13e20*/  LDSM.16.MT88.4 R8, [R3+0x8400] ;  /* 0x008400000308783b */ /* 0x000e620000004200 */
[C-C-:B0-----:R-:W-:Y:S02]  /*13e30*/  PRMT R12, R4.reuse, 0x6420, R5.reuse ;  /* 0x00006420040c7816 */ /* 0x141fe40000000005 */
[----:B------:R-:W-:Y:S02]  /*13e40*/  PRMT R13, R4, 0x7531, R5 ;  /* 0x00007531040d7816 */ /* 0x000fe40000000005 */
[----:B------:R-:W-:-:S02]  /*13e50*/  PRMT R14, R6, 0x6420, R7 ;  /* 0x00006420060e7816 */ /* 0x000fc40000000007 */
[----:B------:R-:W-:Y:S02]  /*13e60*/  PRMT R15, R6, 0x7531, R7 ;  /* 0x00007531060f7816 */ /* 0x000fe40000000007 */
[C-C-:B-1----:R-:W-:Y:S02]  /*13e70*/  PRMT R4, R8.reuse, 0x6420, R9.reuse ;  /* 0x0000642008047816 */ /* 0x142fe40000000009 */
[----:B------:R-:W-:Y:S01]  /*13e80*/  PRMT R5, R8, 0x7531, R9 ;  /* 0x0000753108057816 */ /* 0x000fe20000000009 */
[----:B------:R-:W-:Y:S01]  /*13e90*/  STSM.16.M88.4 [R2+0x400], R12 ;  /* 0x0004000c02007844 */ /* 0x000fe20000000200 */
[C-C-:B------:R-:W-:Y:S02]  /*13ea0*/  PRMT R6, R10.reuse, 0x6420, R11.reuse ;  /* 0x000064200a067816 */ /* 0x140fe4000000000b */
[----:B------:R-:W-:-:S05]  /*13eb0*/  PRMT R7, R10, 0x7531, R11 ;  /* 0x000075310a077816 */ /* 0x000fca000000000b */
[----:B------:R0:W-:Y:S04]  /*13ec0*/  STSM.16.M88.4 [R2+0x2400], R4 ;  /* 0x0024000402007844 */ /* 0x0001e80000000200 */
[----:B------:R-:W1:Y:S04]  /*13ed0*/  LDSM.16.MT88.4 R4, [R0+0x9400] ;  /* 0x009400000004783b */ /* 0x000e680000004200 */
[----:B------:R-:W2:Y:S01]  /*13ee0*/  LDSM.16.MT88.4 R8, [R3+0x9400] ;  /* 0x009400000308783b */ /* 0x000ea20000004200 */
[----:B0-----:R-:W-:Y:S02]  /*13ef0*/  IADD3 R2, R31, 0x400, R2 ;  /* 0x000004001f027810 */ /* 0x001fe40007ffe002 */
[----:B-1----:R-:W-:-:S02]  /*13f00*/  PRMT R12, R4, 0x6420, R5 ;  /* 0x00006420040c7816 */ /* 0x002fc40000000005 */
[----:B------:R-:W-:Y:S02]  /*13f10*/  PRMT R13, R4, 0x7531, R5 ;  /* 0x00007531040d7816 */ /* 0x000fe40000000005 */
[C-C-:B------:R-:W-:Y:S02]  /*13f20*/  PRMT R14, R6.reuse, 0x6420, R7.reuse ;  /* 0x00006420060e7816 */ /* 0x140fe40000000007 */
[----:B------:R-:W-:Y:S02]  /*13f30*/  PRMT R15, R6, 0x7531, R7 ;  /* 0x00007531060f7816 */ /* 0x000fe40000000007 */
[C-C-:B--2---:R-:W-:Y:S02]  /*13f40*/  PRMT R4, R8.reuse, 0x6420, R9.reuse ;  /* 0x0000642008047816 */ /* 0x144fe40000000009 */
[----:B------:R-:W-:Y:S01]  /*13f50*/  PRMT R5, R8, 0x7531, R9 ;  /* 0x0000753108057816 */ /* 0x000fe20000000009 */
[----:B------:R-:W-:Y:S01]  /*13f60*/  STSM.16.M88.4 [R20], R12 ;  /* 0x0000000c14007844 */ /* 0x000fe20000000200 */
[----:B------:R-:W-:-:S02]  /*13f70*/  PRMT R6, R10, 0x6420, R11 ;  /* 0x000064200a067816 */ /* 0x000fc4000000000b */
[----:B------:R-:W-:-:S05]  /*13f80*/  PRMT R7, R10, 0x7531, R11 ;  /* 0x000075310a077816 */ /* 0x000fca000000000b */
[----:B------:R0:W-:Y:S04]  /*13f90*/  STSM.16.M88.4 [R20+0x2000], R4 ;  /* 0x0020000414007844 */ /* 0x0001e80000000200 */
[----:B------:R-:W1:Y:S04]  /*13fa0*/  LDSM.16.MT88.4 R4, [R0+0xa400] ;  /* 0x00a400000004783b */ /* 0x000e680000004200 */
[----:B------:R-:W2:Y:S01]  /*13fb0*/  LDSM.16.MT88.4 R8, [R3+0xa400] ;  /* 0x00a400000308783b */ /* 0x000ea20000004200 */
[----:B0-----:R-:W-:Y:S01]  /*13fc0*/  IMAD.IADD R20, R28, 0x1, R2 ;  /* 0x000000011c147824 */ /* 0x001fe200078e0202 */
        /* <DEDUP_REMOVED lines=18> */
[----:B------:R0:W-:Y:S01]  /*140f0*/  STSM.16.M88.4 [R20], R12 ;  /* 0x0000000c14007844 */ /* 0x0001e20000000200 */
        /* <DEDUP_REMOVED lines=11> */
.L_x_1159:
[----:B-1----:R1:W-:Y:S01]  /*141b0*/  SYNCS.ARRIVE.TRANS64.A1T0 RZ, [R18+URZ+0x22850], RZ ;  /* 0x022850ff12ff79a7 */ /* 0x0023e2000810003f */
[----:B------:R-:W-:Y:S06]  /*141c0*/  BAR.SYNC.DEFER_BLOCKING 0x2, 0x80 ;  /* 0x0082000000007b1d */ /* 0x000fec0000010000 */
[----:B------:R-:W-:Y:S05]  /*141d0*/  @!P2 BRA `(.L_x_1160) ;  /* 0x000000000004a947 */ /* 0x000fea0003800000 */
[----:B------:R-:W-:Y:S01]  /*141e0*/  BPT.TRAP 0x1 ;  /* 0x000000040000795c */ /* 0x000fe20000300000 */
.L_x_1160:
[----:B-1----:R-:W-:Y:S02]  /*141f0*/  VIADD R18, R18, 0x22880 ;  /* 0x0002288012127836 */ /* 0x002fe40000000000 */
[----:B------:R-:W-:-:S03]  /*14200*/  VIADD R19, R19, 0x1 ;  /* 0x0000000113137836 */ /* 0x000fc60000000000 */
[----:B------:R-:W-:Y:S02]  /*14210*/  PRMT R18, R35, 0x654, R18 ;  /* 0x0000065423127816 */ /* 0x000fe40000000012 */
[C---:B------:R-:W-:Y:S02]  /*14220*/  ISETP.NE.AND P0, PT, R19.reuse, 0x2, PT ;  /* 0x000000021300780c */ /* 0x040fe40003f05270 */
[----:B------:R1:W-:Y:S02]  /*14230*/  SYNCS.ARRIVE.TRANS64.RED.A1T0 RZ, [R18+URZ], RZ ;  /* 0x000000ff12ff79a7 */ /* 0x0003e4000810043f */
[----:B------:R-:W-:Y:S02]  /*14240*/  SEL R0, RZ, 0x1, P0 ;  /* 0x00000001ff007807 */ /* 0x000fe40000000000 */
[----:B------:R-:W-:Y:S02]  /*14250*/  SEL R19, R19, RZ, P0 ;  /* 0x000000ff13137207 */ /* 0x000fe40000000000 */
[----:B------:R-:W-:-:S07]  /*14260*/  LOP3.LUT R23, R23, R0, RZ, 0x3c, !PT ;  /* 0x0000000017177212 */ /* 0x000fce00078e3cff */
.L_x_1103:
[----:B------:R-:W-:Y:S05]  /*14270*/  BSYNC B7 ;  /* 0x0000000000077941 */ /* 0x000fea0003800000 */
.L_x_1101:
[----:B------:R3:W5:Y:S01]  /*14280*/  LDL R2, [R1+0xc] ;  /* 0x00000c0001027983 */ /* 0x0007620000100800 */
[----:B------:R-:W-:-:S13]  /*14290*/  LOP3.LUT P0, RZ, R16, 0x400, RZ, 0xc0, !PT ;  /* 0x0000040010ff7812 */ /* 0x000fda000780c0ff */
[----:B---3--:R-:W-:Y:S05]  /*142a0*/  @!P0 BRA `(.L_x_1161) ;  /* 0x0000000000248947 */ /* 0x008fea0003800000 */
[----:B------:R-:W3:Y:S08]  /*142b0*/  S2UR UR4, SR_CgaCtaId ;  /* 0x00000000000479c3 */ /* 0x000ef00000008800 */
[----:B------:R-:W-:Y:S01]  /*142c0*/  BAR.SYNC.DEFER_BLOCKING 0x5, 0x180 ;  /* 0x0146000000007b1d */ /* 0x000fe20000010000 */
[----:B--2---:R-:W-:Y:S01]  /*142d0*/  MOV R0, 0x400 ;  /* 0x0000040000007802 */ /* 0x004fe20000000f00 */
[----:B---3--:R-:W-:-:S05]  /*142e0*/  IMAD.U32 R35, RZ, RZ, UR4 ;  /* 0x00000004ff237e24 */ /* 0x008fca000f8e00ff */
[----:B------:R-:W-:-:S05]  /*142f0*/  LEA R17, R35, R0, 0x18 ;  /* 0x0000000023117211 */ /* 0x000fca00078ec0ff */
[----:B-----5:R-:W2:Y:S04]  /*14300*/  LDS R2, [R17+0x228d0] ;  /* 0x0228d00011027984 */ /* 0x020ea80000000800 */
[----:B--2---:R2:W-:Y:S01]  /*14310*/  STL [R1+0xc], R2 ;  /* 0x00000c0201007387 */ /* 0x0045e20000100800 */
[----:B------:R-:W-:Y:S06]  /*14320*/  BAR.ARV 0x4, 0x180 ;  /* 0x0106000000007b1d */ /* 0x000fec0000002000 */
[----:B------:R-:W-:Y:S05]  /*14330*/  BRA `(.L_x_1162) ;  /* 0x0000000000207947 */ /* 0x000fea0003800000 */
.L_x_1161:
[----:B------:R-:W3:Y:S01]  /*14340*/  @!P1 S2R R35, SR_CgaCtaId ;  /* 0x0000000000239919 */ /* 0x000ee20000008800 */
[----:B--2---:R-:W-:Y:S01]  /*14350*/  @!P1 MOV R0, 0x400 ;  /* 0x0000040000009802 */ /* 0x004fe20000000f00 */
[----:B------:R-:W-:Y:S03]  /*14360*/  BAR.SYNC.DEFER_BLOCKING 0x4, 0x180 ;  /* 0x0106000000007b1d */ /* 0x000fe60000010000 */
[----:B---3--:R-:W-:-:S03]  /*14370*/  @!P1 LEA R17, R35, R0, 0x18 ;  /* 0x0000000023119211 */ /* 0x008fc600078ec0ff */
[----:B-----5:R-:W2:Y:S04]  /*14380*/  SHFL.IDX PT, R0, R2, RZ, 0x1f ;  /* 0x00001fff02007589 */ /* 0x020ea800000e0000 */
[----:B------:R3:W-:Y:S04]  /*14390*/  @!P1 STS [R17+0x228d0], R2 ;  /* 0x0228d00211009388 */ /* 0x0007e80000000800 */
[----:B--2---:R3:W-:Y:S01]  /*143a0*/  STL [R1+0xc], R0 ;  /* 0x00000c0001007387 */ /* 0x0047e20000100800 */
[----:B------:R-:W-:Y:S06]  /*143b0*/  BAR.ARV 0x5, 0x180 ;  /* 0x0146000000007b1d */ /* 0x000fec0000002000 */
.L_x_1162:
[----:B---3--:R-:W3:Y:S01]  /*143c0*/  LDL R0, [R1+0xc] ;  /* 0x00000c0001007983 */ /* 0x008ee20000100800 */
[----:B------:R-:W-:Y:S02]  /*143d0*/  ULDC UR4, c[0x0][0xc38] ;  /* 0x00030e0000047ab9 */ /* 0x000fe40000000800 */
[----:B---3--:R-:W-:-:S13]  /*143e0*/  ISETP.GE.AND P0, PT, R0, UR4, PT ;  /* 0x0000000400007c0c */ /* 0x008fda000bf06270 */
[----:B------:R-:W-:Y:S05]  /*143f0*/  @!P0 BRA `(.L_x_1163) ;  /* 0xffffffbc00ac8947 */ /* 0x000fea000383ffff */
.L_x_1092:
[----:B------:R-:W3:Y:S01]  /*14400*/  LDL.LU R0, [R1+0x10] ;  /* 0x0000100001007983 */ /* 0x000ee20000300800 */
[----:B------:R-:W-:Y:S01]  /*14410*/  BSSY B0, `(.L_x_1164) ;  /* 0x000000b000007945 */ /* 0x000fe20003800000 */
[----:B0-----:R-:W0:Y:S01]  /*14420*/  S2R R5, SR_CgaCtaId ;  /* 0x0000000000057919 */ /* 0x001e220000008800 */
[----:B---3--:R-:W-:-:S05]  /*14430*/  VIADD R0, R0, 0x1 ;  /* 0x0000000100007836 */ /* 0x008fca0000000000 */
[----:B--2---:R-:W-:-:S04]  /*14440*/  LEA.HI R2, R0, R0, RZ, 0x1 ;  /* 0x0000000000027211 */ /* 0x004fc800078f08ff */
[----:B------:R-:W-:Y:S02]  /*14450*/  LOP3.LUT R3, R2, 0xfffffffe, RZ, 0xc0, !PT ;  /* 0xfffffffe02037812 */ /* 0x000fe400078ec0ff */
[----:B------:R-:W-:-:S03]  /*14460*/  MOV R2, 0x400 ;  /* 0x0000040000027802 */ /* 0x000fc60000000f00 */
[----:B------:R-:W-:Y:S01]  /*14470*/  IMAD.IADD R0, R0, 0x1, -R3 ;  /* 0x0000000100007824 */ /* 0x000fe200078e0a03 */
[----:B0-----:R-:W-:-:S04]  /*14480*/  LEA R5, R5, R2, 0x18 ;  /* 0x0000000205057211 */ /* 0x001fc800078ec0ff */
[----:B------:R-:W-:-:S04]  /*14490*/  SHF.L.U32 R0, R0, 0x1f, RZ ;  /* 0x0000001f00007819 */ /* 0x000fc800000006ff */
[----:B------:R-:W0:Y:S02]  /*144a0*/  SYNCS.PHASECHK.TRANS64.TRYWAIT P0, [R5+URZ+0x22820], R0 ;  /* 0x02282000050075a7 */ /* 0x000e24000800017f */
[----:B0-----:R-:W-:Y:S05]  /*144b0*/  @!P0 BRA `(.L_x_1165) ;  /* 0x0000002000e48947 */ /* 0x001fea0003800000 */
.L_x_1242:
[----:B------:R-:W-:Y:S05]  /*144c0*/  BSYNC B0 ;  /* 0x0000000000007941 */ /* 0x000fea0003800000 */
.L_x_1164:
[----:B------:R-:W-:-:S03]  /*144d0*/  UMOV UR4, 0xffffffff ;  /* 0xffffffff00047882 */ /* 0x000fc60000000000 */
[----:B------:R-:W-:Y:S05]  /*144e0*/  BRA.DIV UR4, `(.L_x_1166) ;  /* 0x0000002204ec7947 */ /* 0x000fea000b800000 */
[----:B0-----:R-:W0:Y:S02]  /*144f0*/  S2R R0, SR_TID.X ;  /* 0x0000000000007919 */ /* 0x001e240000002100 */
[----:B0-----:R-:W-:-:S04]  /*14500*/  SHF.R.U32.HI R0, RZ, 0x5, R0 ;  /* 0x00000005ff007819 */ /* 0x001fc80000011600 */
[----:B------:R-:W-:-:S05]  /*14510*/  LOP3.LUT R0, R0, 0x3, RZ, 0xc0, !PT ;  /* 0x0000000300007812 */ /* 0x000fca00078ec0ff */
[----:B------:R0:W2:Y:S02]  /*14520*/  SHFL.IDX PT, R14, R0, RZ, 0x1f ;  /* 0x00001fff000e7589 */ /* 0x0000a400000e0000 */
.L_x_1245:
[----:B--2---:R-:W-:Y:S01]  /*14530*/  ISETP.NE.AND P0, PT, R14, RZ, PT ;  /* 0x000000ff0e00720c */ /* 0x004fe20003f05270 */
[----:B------:R-:W-:-:S12]  /*14540*/  BSSY B0, `(.L_x_1167) ;  /* 0x000002c000007945 */ /* 0x000fd80003800000 */
[----:B------:R-:W-:Y:S05]  /*14550*/  @P0 BRA `(.L_x_1168) ;  /* 0x0000000000a80947 */ /* 0x000fea0003800000 */
[----:B------:R-:W-:-:S03]  /*14560*/  UMOV UR4, 0xffffffff ;  /* 0xffffffff00047882 */ /* 0x000fc60000000000 */
[----:B------:R-:W-:Y:S05]  /*14570*/  BRA.DIV UR4, `(.L_x_1169) ;  /* 0x0000002204fc7947 */ /* 0x000fea000b800000 */
[----:B------:R-:W-:-:S13]  /*14580*/  ELECT P6, URZ, PT ;  /* 0x00000000003f782f */ /* 0x000fda00038c0000 */
.L_x_1248:
[----:B------:R-:W-:Y:S05]  /*14590*/  @!P6 BRA `(.L_x_1168) ;  /* 0x000000000098e947 */ /* 0x000fea0003800000 */
[----:B------:R-:W-:-:S06]  /*145a0*/  ULOP3.LUT UR4, UR43, 0x2, URZ, 0xfc, !UPT ;  /* 0x000000022b047892 */ /* 0x000fcc000f8efc3f */
[----:B0-----:R-:W-:-:S05]  /*145b0*/  IMAD.U32 R0, RZ, RZ, UR4 ;  /* 0x00000004ff007e24 */ /* 0x001fca000f8e00ff */
[----:B------:R-:W-:-:S13]  /*145c0*/  ISETP.NE.AND P0, PT, R0, 0x3, PT ;  /* 0x000000030000780c */ /* 0x000fda0003f05270 */
[----:B------:R-:W-:Y:S05]  /*145d0*/  @!P0 BRA `(.L_x_1170) ;  /* 0x0000000000048947 */ /* 0x000fea0003800000 */
[----:B------:R-:W-:Y:S01]  /*145e0*/  BPT.TRAP 0x1 ;  /* 0x000000040000795c */ /* 0x000fe20000300000 */
.L_x_1170:
[----:B------:R-:W-:Y:S01]  /*145f0*/  IMAD R3, R19, 0x8, R5 ;  /* 0x0000000813037824 */ /* 0x000fe200078e0205 */
[----:B------:R-:W-:Y:S01]  /*14600*/  SHF.L.U32 R2, R23, 0x1f, RZ ;  /* 0x0000001f17027819 */ /* 0x000fe200000006ff */
[----:B------:R-:W-:-:S03]  /*14610*/  VIADD R19, R19, 0x1 ;  /* 0x0000000113137836 */ /* 0x000fc60000000000 */
[----:B------:R-:W0:Y:S02]  /*14620*/  SYNCS.PHASECHK.TRANS64.TRYWAIT P1, [R3+URZ+0x22840], R2 ;  /* 0x02284002030075a7 */ /* 0x000e24000802017f */
[----:B------:R-:W-:-:S04]  /*14630*/  ISETP.NE.AND P2, PT, R19, 0x2, PT ;  /* 0x000000021300780c */ /* 0x000fc80003f45270 */
[----:B------:R-:W-:Y:S01]  /*14640*/  SEL R0, RZ, 0x1, P2 ;  /* 0x00000001ff007807 */ /* 0x000fe20001000000 */
[----:B0-----:R-:W-:Y:S08]  /*14650*/  @!P1 BRA `(.L_x_1171) ;  /* 0x0000002000e49947 */ /* 0x001ff00003800000 */
.L_x_1249:
[----:B------:R-:W-:Y:S02]  /*14660*/  SEL R19, R19, RZ, P2 ;  /* 0x000000ff13137207 */ /* 0x000fe40001000000 */
[----:B------:R-:W-:Y:S01]  /*14670*/  LOP3.LUT R0, R23, R0, RZ, 0x3c, !PT ;  /* 0x0000000017007212 */ /* 0x000fe200078e3cff */
[----:B------:R-:W-:Y:S06]  /*14680*/  @!P0 BRA `(.L_x_1172) ;  /* 0x0000000000048947 */ /* 0x000fec0003800000 */
[----:B------:R-:W-:Y:S01]  /*14690*/  BPT.TRAP 0x1 ;  /* 0x000000040000795c */ /* 0x000fe20000300000 */
.L_x_1172:
[----:B------:R-:W-:Y:S01]  /*146a0*/  IMAD R19, R19, 0x8, R5 ;  /* 0x0000000813137824 */ /* 0x000fe200078e0205 */
[----:B------:R-:W-:-:S04]  /*146b0*/  SHF.L.U32 R0, R0, 0x1f, RZ ;  /* 0x0000001f00007819 */ /* 0x000fc800000006ff */
[----:B------:R-:W2:Y:S02]  /*146c0*/  SYNCS.PHASECHK.TRANS64.TRYWAIT P1, [R19+URZ+0x22840], R0 ;  /* 0x02284000130075a7 */ /* 0x000ea4000802017f */
[----:B--2---:R-:W-:Y:S05]  /*146d0*/  @!P1 BRA `(.L_x_1173) ;  /* 0x0000002000d89947 */ /* 0x004fea0003800000 */
.L_x_1250:
[----:B------:R-:W-:Y:S05]  /*146e0*/  @!P0 BRA `(.L_x_1174) ;  /* 0x0000000000048947 */ /* 0x000fea0003800000 */
[----:B------:R-:W-:Y:S01]  /*146f0*/  BPT.TRAP 0x1 ;  /* 0x000000040000795c */ /* 0x000fe20000300000 */
.L_x_1174:
[----:B------:R-:W3:Y:S02]  /*14700*/  SYNCS.PHASECHK.TRANS64.TRYWAIT P1, [R3+URZ+0x22860], R2 ;  /* 0x02286002030075a7 */ /* 0x000ee4000802017f */
[----:B---3--:R-:W-:Y:S05]  /*14710*/  @!P1 BRA `(.L_x_1175) ;  /* 0x0000002000dc9947 */ /* 0x008fea0003800000 */
.L_x_1251:
[----:B------:R-:W-:Y:S05]  /*14720*/  @!P0 BRA `(.L_x_1176) ;  /* 0x0000000000048947 */ /* 0x000fea0003800000 */
[----:B------:R-:W-:Y:S01]  /*14730*/  BPT.TRAP 0x1 ;  /* 0x000000040000795c */ /* 0x000fe20000300000 */
.L_x_1176:
[----:B------:R-:W4:Y:S02]  /*14740*/  SYNCS.PHASECHK.TRANS64.TRYWAIT P1, [R19+URZ+0x22860], R0 ;  /* 0x02286000130075a7 */ /* 0x000f24000802017f */
[----:B----4-:R-:W-:Y:S05]  /*14750*/  @!P1 BRA `(.L_x_1177) ;  /* 0x0000002000e09947 */ /* 0x010fea0003800000 */
.L_x_1252:
[----:B------:R-:W-:Y:S05]  /*14760*/  @!P0 BRA `(.L_x_1178) ;  /* 0x0000000000048947 */ /* 0x000fea0003800000 */
[----:B------:R-:W-:Y:S01]  /*14770*/  BPT.TRAP 0x1 ;  /* 0x000000040000795c */ /* 0x000fe20000300000 */
.L_x_1178:
[----:B------:R-:W5:Y:S02]  /*14780*/  SYNCS.PHASECHK.TRANS64.TRYWAIT P1, [R3+URZ+0x22880], R2 ;  /* 0x02288002030075a7 */ /* 0x000f64000802017f */
[----:B-----5:R-:W-:Y:S05]  /*14790*/  @!P1 BRA `(.L_x_1179) ;  /* 0x0000002000e49947 */ /* 0x020fea0003800000 */
.L_x_1253:
[----:B------:R-:W-:Y:S05]  /*147a0*/  @!P0 BRA `(.L_x_1180) ;  /* 0x0000000000048947 */ /* 0x000fea0003800000 */
[----:B------:R-:W-:Y:S01]  /*147b0*/  BPT.TRAP 0x1 ;  /* 0x000000040000795c */ /* 0x000fe20000300000 */
.L_x_1180:
[----:B------:R0:W0:Y:S02]  /*147c0*/  SYNCS.PHASECHK.TRANS64.TRYWAIT P0, [R19+URZ+0x22880], R0 ;  /* 0x02288000130075a7 */ /* 0x000024000800017f */
[----:B0-----:R-:W-:Y:S05]  /*147d0*/  @!P0 NANOSLEEP.SYNCS 0x989680 ;  /* 0x009896800000895d */ /* 0x001fea0003900000 */
[----:B------:R-:W0:Y:S02]  /*147e0*/  @!P0 SYNCS.PHASECHK.TRANS64 P0, [R19+URZ+0x22880], R0 ;  /* 0x02288000130085a7 */ /* 0x000e24000800007f */
[----:B0-----:R-:W-:Y:S05]  /*147f0*/  @!P0 BRA `(.L_x_1180) ;  /* 0xfffffffc00f08947 */ /* 0x001fea000383ffff */
.L_x_1168:
[----:B------:R-:W-:Y:S05]  /*14800*/  BSYNC B0 ;  /* 0x0000000000007941 */ /* 0x000fea0003800000 */
.L_x_1167:
[----:B------:R-:W-:Y:S05]  /*14810*/  EXIT ;  /* 0x000000000000794d */ /* 0x000fea0003800000 */
.L_x_997:
[----:B0-----:R-:W-:-:S04]  /*14820*/  IMAD.U32 R3, RZ, RZ, UR38 ;  /* 0x00000026ff037e24 */ /* 0x001fc8000f8e00ff */
[----:B------:R0:W1:Y:S03]  /*14830*/  SYNCS.PHASECHK.TRANS64.TRYWAIT P1, [R3+URZ+0x22800], R0 ;  /* 0x02280000030075a7 */ /* 0x000066000802017f */
[----:B-1----:R-:W-:Y:S05]  /*14840*/  @!P1 NANOSLEEP.SYNCS 0x989680 ;  /* 0x009896800000995d */ /* 0x002fea0003900000 */
[----:B------:R-:W1:Y:S02]  /*14850*/  @!P1 SYNCS.PHASECHK.TRANS64 P1, [R3+URZ+0x22800], R0 ;  /* 0x02280000030095a7 */ /* 0x000e64000802007f */
[----:B-1----:R-:W-:Y:S05]  /*14860*/  @!P1 BRA `(.L_x_997) ;  /* 0xfffffffc00ec9947 */ /* 0x002fea000383ffff */
[----:B------:R-:W-:Y:S05]  /*14870*/  BRA `(.L_x_1181) ;  /* 0xfffffed000f07947 */ /* 0x000fea000383ffff */
.L_x_1001:
[----:B-1----:R1:W2:Y:S02]  /*14880*/  SYNCS.PHASECHK.TRANS64.TRYWAIT P1, [R3+URZ+0x22830], R0 ;  /* 0x02283000030075a7 */ /* 0x0022a4000802017f */
[----:B--2---:R-:W-:Y:S05]  /*14890*/  @!P1 NANOSLEEP.SYNCS 0x989680 ;  /* 0x009896800000995d */ /* 0x004fea0003900000 */
[----:B------:R-:W2:Y:S02]  /*148a0*/  @!P1 SYNCS.PHASECHK.TRANS64 P1, [R3+URZ+0x22830], R0 ;  /* 0x02283000030095a7 */ /* 0x000ea4000802007f */
[----:B--2---:R-:W-:Y:S05]  /*148b0*/  @!P1 BRA `(.L_x_1001) ;  /* 0xfffffffc00f09947 */ /* 0x004fea000383ffff */
[----:B------:R-:W-:Y:S05]  /*148c0*/  BRA `(.L_x_1000) ;  /* 0xfffffed4000c7947 */ /* 0x000fea000383ffff */
.L_x_1018:
[----:B-1----:R-:W-:-:S04]  /*148d0*/  IMAD.U32 R5, RZ, RZ, UR6 ;  /* 0x00000006ff057e24 */ /* 0x002fc8000f8e00ff */
[----:B------:R1:W2:Y:S03]  /*148e0*/  SYNCS.PHASECHK.TRANS64.TRYWAIT P1, [R5+URZ+0x22830], R4 ;  /* 0x02283004050075a7 */ /* 0x0002a6000802017f */
[----:B--2---:R-:W-:Y:S05]  /*148f0*/  @!P1 NANOSLEEP.SYNCS 0x989680 ;  /* 0x009896800000995d */ /* 0x004fea0003900000 */
[----:B------:R-:W2:Y:S02]  /*14900*/  @!P1 SYNCS.PHASECHK.TRANS64 P1, [R5+URZ+0x22830], R4 ;  /* 0x02283004050095a7 */ /* 0x000ea4000802007f */
[----:B--2---:R-:W-:Y:S05]  /*14910*/  @!P1 BRA `(.L_x_1018) ;  /* 0xfffffffc00ec9947 */ /* 0x004fea000383ffff */
[----:B------:R-:W-:Y:S05]  /*14920*/  BRA `(.L_x_1015) ;  /* 0xffffff0400a47947 */ /* 0x000fea000383ffff */
.L_x_1022:
[----:B-1----:R-:W-:-:S04]  /*14930*/  IMAD.U32 R5, RZ, RZ, UR6 ;  /* 0x00000006ff057e24 */ /* 0x002fc8000f8e00ff */
[----:B------:R1:W2:Y:S03]  /*14940*/  SYNCS.PHASECHK.TRANS64.TRYWAIT P1, [R5+URZ+0x22850], R4 ;  /* 0x02285004050075a7 */ /* 0x0002a6000802017f */
[----:B--2---:R-:W-:Y:S05]  /*14950*/  @!P1 NANOSLEEP.SYNCS 0x989680 ;  /* 0x009896800000995d */ /* 0x004fea0003900000 */
[----:B------:R-:W2:Y:S02]  /*14960*/  @!P1 SYNCS.PHASECHK.TRANS64 P1, [R5+URZ+0x22850], R4 ;  /* 0x02285004050095a7 */ /* 0x000ea4000802007f */
[----:B--2---:R-:W-:Y:S05]  /*14970*/  @!P1 BRA `(.L_x_1022) ;  /* 0xfffffffc00ec9947 */ /* 0x004fea000383ffff */
[----:B------:R-:W-:Y:S05]  /*14980*/  BRA `(.L_x_1019) ;  /* 0xffffff0800507947 */ /* 0x000fea000383ffff */
.L_x_1041:
[----:B-1----:R-:W-:-:S04]  /*14990*/  IMAD.U32 R7, RZ, RZ, UR6 ;  /* 0x00000006ff077e24 */ /* 0x002fc8000f8e00ff */
[----:B------:R1:W2:Y:S03]  /*149a0*/  SYNCS.PHASECHK.TRANS64.TRYWAIT P1, [R7+URZ+0x22830], R4 ;  /* 0x02283004070075a7 */ /* 0x0002a6000802017f */
[----:B--2---:R-:W-:Y:S05]  /*149b0*/  @!P1 NANOSLEEP.SYNCS 0x989680 ;  /* 0x009896800000995d */ /* 0x004fea0003900000 */
[----:B------:R-:W2:Y:S02]  /*149c0*/  @!P1 SYNCS.PHASECHK.TRANS64 P1, [R7+URZ+0x22830], R4 ;  /* 0x02283004070095a7 */ /* 0x000ea4000802007f */
[----:B--2---:R-:W-:Y:S05]  /*149d0*/  @!P1 BRA `(.L_x_1041) ;  /* 0xfffffffc00ec9947 */ /* 0x004fea000383ffff */
[----:B------:R-:W-:Y:S05]  /*149e0*/  BRA `(.L_x_1038) ;  /* 0xffffff3400f87947 */ /* 0x000fea000383ffff */
.L_x_1045:
[----:B-1----:R-:W-:-:S04]  /*149f0*/  IMAD.U32 R7, RZ, RZ, UR6 ;  /* 0x00000006ff077e24 */ /* 0x002fc8000f8e00ff */
[----:B------:R1:W2:Y:S03]  /*14a00*/  SYNCS.PHASECHK.TRANS64.TRYWAIT P1, [R7+URZ+0x22850], R4 ;  /* 0x02285004070075a7 */ /* 0x0002a6000802017f */
[----:B--2---:R-:W-:Y:S05]  /*14a10*/  @!P1 NANOSLEEP.SYNCS 0x989680 ;  /* 0x009896800000995d */ /* 0x004fea0003900000 */
[----:B------:R-:W2:Y:S02]  /*14a20*/  @!P1 SYNCS.PHASECHK.TRANS64 P1, [R7+URZ+0x22850], R4 ;  /* 0x02285004070095a7 */ /* 0x000ea4000802007f */
[----:B--2---:R-:W-:Y:S05]  /*14a30*/  @!P1 BRA `(.L_x_1045) ;  /* 0xfffffffc00ec9947 */ /* 0x004fea000383ffff */
[----:B------:R-:W-:Y:S05]  /*14a40*/  BRA `(.L_x_1042) ;  /* 0xffffff3800a47947 */ /* 0x000fea000383ffff */
.L_x_1053:
[----:B-1----:R-:W-:-:S04]  /*14a50*/  IMAD.U32 R7, RZ, RZ, UR6 ;  /* 0x00000006ff077e24 */ /* 0x002fc8000f8e00ff */
[----:B------:R1:W2:Y:S03]  /*14a60*/  SYNCS.PHASECHK.TRANS64.TRYWAIT P1, [R7+URZ+0x22830], R4 ;  /* 0x02283004070075a7 */ /* 0x0002a6000802017f */
[----:B--2---:R-:W-:Y:S05]  /*14a70*/  @!P1 NANOSLEEP.SYNCS 0x989680 ;  /* 0x009896800000995d */ /* 0x004fea0003900000 */
[----:B------:R-:W2:Y:S02]  /*14a80*/  @!P1 SYNCS.PHASECHK.TRANS64 P1, [R7+URZ+0x22830], R4 ;  /* 0x02283004070095a7 */ /* 0x000ea4000802007f */
[----:B--2---:R-:W-:Y:S05]  /*14a90*/  @!P1 BRA `(.L_x_1053) ;  /* 0xfffffffc00ec9947 */ /* 0x004fea000383ffff */
[----:B------:R-:W-:Y:S05]  /*14aa0*/  BRA `(.L_x_1050) ;  /* 0xffffff5400807947 */ /* 0x000fea000383ffff */
.L_x_1057:
[----:B-1----:R-:W-:-:S04]  /*14ab0*/  IMAD.U32 R7, RZ, RZ, UR6 ;  /* 0x00000006ff077e24 */ /* 0x002fc8000f8e00ff */
[----:B------:R1:W2:Y:S03]  /*14ac0*/  SYNCS.PHASECHK.TRANS64.TRYWAIT P1, [R7+URZ+0x22850], R4 ;  /* 0x02285004070075a7 */ /* 0x0002a6000802017f */
[----:B--2---:R-:W-:Y:S05]  /*14ad0*/  @!P1 NANOSLEEP.SYNCS 0x989680 ;  /* 0x009896800000995d */ /* 0x004fea0003900000 */
[----:B------:R-:W2:Y:S02]  /*14ae0*/  @!P1 SYNCS.PHASECHK.TRANS64 P1, [R7+URZ+0x22850], R4 ;  /* 0x02285004070095a7 */ /* 0x000ea4000802007f */
[----:B--2---:R-:W-:Y:S05]  /*14af0*/  @!P1 BRA `(.L_x_1057) ;  /* 0xfffffffc00ec9947 */ /* 0x004fea000383ffff */
[----:B------:R-:W-:Y:S05]  /*14b00*/  BRA `(.L_x_1054) ;  /* 0xffffff5800207947 */ /* 0x000fea000383ffff */
.L_x_1072:
[----:B-1----:R-:W-:-:S04]  /*14b10*/  IMAD.U32 R6, RZ, RZ, UR5 ;  /* 0x00000005ff067e24 */ /* 0x002fc8000f8e00ff */
[----:B------:R1:W2:Y:S03]  /*14b20*/  SYNCS.PHASECHK.TRANS64.TRYWAIT P1, [R6+URZ+0x22850], R5 ;  /* 0x02285005060075a7 */ /* 0x0002a6000802017f */
[----:B--2---:R-:W-:Y:S05]  /*14b30*/  @!P1 NANOSLEEP.SYNCS 0x989680 ;  /* 0x009896800000995d */ /* 0x004fea0003900000 */
[----:B------:R-:W2:Y:S02]  /*14b40*/  @!P1 SYNCS.PHASECHK.TRANS64 P1, [R6+URZ+0x22850], R5 ;  /* 0x02285005060095a7 */ /* 0x000ea4000802007f */
[----:B--2---:R-:W-:Y:S05]  /*14b50*/  @!P1 BRA `(.L_x_1072) ;  /* 0xfffffffc00ec9947 */ /* 0x004fea000383ffff */
[----:B------:R-:W-:Y:S05]  /*14b60*/  BRA `(.L_x_1071) ;  /* 0xffffff8400007947 */ /* 0x000fea000383ffff */
.L_x_1112:
[----:B------:R-:W2:Y:S01]  /*14b70*/  S2R R18, SR_TID.X ;  /* 0x0000000000127919 */ /* 0x000ea20000002100 */
[----:B------:R-:W-:Y:S02]  /*14b80*/  IMAD.MOV.U32 R12, RZ, RZ, RZ ;  /* 0x000000ffff0c7224 */ /* 0x000fe400078e00ff */
[----:B------:R-:W-:Y:S02]  /*14b90*/  IMAD.MOV.U32 R11, RZ, RZ, 0x1f ;  /* 0x0000001fff0b7424 */ /* 0x000fe400078e00ff */
[----:B------:R-:W-:Y:S01]  /*14ba0*/  IMAD.MOV.U32 R15, RZ, RZ, -0x1 ;  /* 0xffffffffff0f7424 */ /* 0x000fe200078e00ff */
[----:B--2---:R-:W-:-:S04]  /*14bb0*/  SHF.R.U32.HI R18, RZ, 0x5, R18 ;  /* 0x00000005ff127819 */ /* 0x004fc80000011612 */
[----:B------:R-:W-:-:S05]  /*14bc0*/  LOP3.LUT R18, R18, 0x3, RZ, 0xc0, !PT ;  /* 0x0000000312127812 */ /* 0x000fca00078ec0ff */
[----:B------:R-:W-:-:S07]  /*14bd0*/  IMAD.MOV.U32 R13, RZ, RZ, R18 ;  /* 0x000000ffff0d7224 */ /* 0x000fce00078e0012 */
[----:B01---5:R-:W-:Y:S05]  /*14be0*/  WARPSYNC.COLLECTIVE R15, `(.L_x_1182) ;  /* 0x000000000f087348 */ /* 0x023fea0003c00000 */
[----:B------:R2:W3:Y:S02]  /*14bf0*/  SHFL.IDX P6, R14, R13, R12, R11 ;  /* 0x0000000c0d0e7389 */ /* 0x0004e400000c000b */
[----:B0123-5:R-:W-:Y:S01]  /*14c00*/  ENDCOLLECTIVE ;  /* 0x000000000000791b */ /* 0x02ffe20003800000 */
.L_x_1182:
[----:B------:R-:W-:Y:S05]  /*14c10*/  BRA `(.L_x_1183) ;  /* 0xffffffc400847947 */ /* 0x000fea000383ffff */
.L_x_1115:
[----:B0-----:R0:W1:Y:S02]  /*14c20*/  SYNCS.PHASECHK.TRANS64.TRYWAIT P0, [R0+URZ+0x22880], R21 ;  /* 0x02288015000075a7 */ /* 0x001064000800017f */
[----:B-1----:R-:W-:Y:S05]  /*14c30*/  @!P0 NANOSLEEP.SYNCS 0x989680 ;  /* 0x009896800000895d */ /* 0x002fea0003900000 */
[----:B------:R-:W1:Y:S02]  /*14c40*/  @!P0 SYNCS.PHASECHK.TRANS64 P0, [R0+URZ+0x22880], R21 ;  /* 0x02288015000085a7 */ /* 0x000e64000800007f */
[----:B-1----:R-:W-:Y:S05]  /*14c50*/  @!P0 BRA `(.L_x_1115) ;  /* 0xfffffffc00f08947 */ /* 0x002fea000383ffff */
[----:B------:R-:W-:Y:S05]  /*14c60*/  BRA `(.L_x_1184) ;  /* 0xffffffc800287947 */ /* 0x000fea000383ffff */
.L_x_1116:
        /* <DEDUP_REMOVED lines=8> */
.L_x_1186:
[----:B------:R-:W-:Y:S05]  /*14cf0*/  BSYNC B0 ;  /* 0x0000000000007941 */ /* 0x000fea0003800000 */
.L_x_1185:
[----:B------:R-:W-:Y:S01]  /*14d00*/  IMAD.MOV.U32 R13, RZ, RZ, R10 ;  /* 0x000000ffff0d7224 */ /* 0x000fe200078e000a */
[----:B------:R-:W-:Y:S01]  /*14d10*/  LOP3.LUT P2, RZ, R16, 0x2, RZ, 0xc0, !PT ;  /* 0x0000000210ff7812 */ /* 0x000fe2000784c0ff */
[----:B------:R-:W-:Y:S01]  /*14d20*/  IMAD.MOV.U32 R12, RZ, RZ, RZ ;  /* 0x000000ffff0c7224 */ /* 0x000fe200078e00ff */
[----:B------:R-:W-:Y:S01]  /*14d30*/  IADD3 R6, R17, R6, R29 ;  /* 0x0000000611067210 */ /* 0x000fe20007ffe01d */
[----:B------:R-:W-:Y:S01]  /*14d40*/  IMAD.MOV.U32 R11, RZ, RZ, 0x1c1f ;  /* 0x00001c1fff0b7424 */ /* 0x000fe200078e00ff */
[C---:B------:R-:W-:Y:S01]  /*14d50*/  ISETP.GE.AND P3, PT, R8.reuse, 0x21, PT ;  /* 0x000000210800780c */ /* 0x040fe20003f66270 */
[----:B------:R-:W-:Y:S01]  /*14d60*/  IMAD.MOV.U32 R15, RZ, RZ, -0x1 ;  /* 0xffffffffff0f7424 */ /* 0x000fe200078e00ff */
[----:B------:R-:W-:Y:S01]  /*14d70*/  ISETP.GE.AND P5, PT, R8, 0x61, PT ;  /* 0x000000610800780c */ /* 0x000fe20003fa6270 */
[----:B------:R-:W-:Y:S02]  /*14d80*/  IMAD.MOV.U32 R3, RZ, RZ, R14 ;  /* 0x000000ffff037224 */ /* 0x000fe400078e000e */
[----:B------:R-:W-:-:S10]  /*14d90*/  IMAD.IADD R7, R30, 0x1, R6 ;  /* 0x000000011e077824 */ /* 0x000fd400078e0206 */
[----:B------:R-:W-:Y:S05]  /*14da0*/  WARPSYNC.COLLECTIVE R15, `(.L_x_1187) ;  /* 0x000000000f087348 */ /* 0x000fea0003c00000 */
[----:B------:R0:W1:Y:S02]  /*14db0*/  SHFL.IDX P6, R14, R13, R12, R11 ;  /* 0x0000000c0d0e7389 */ /* 0x00006400000c000b */
[----:B01----:R-:W-:Y:S01]  /*14dc0*/  ENDCOLLECTIVE ;  /* 0x000000000000791b */ /* 0x003fe20003800000 */
.L_x_1187:
[----:B------:R-:W-:Y:S02]  /*14dd0*/  IMAD.MOV.U32 R13, RZ, RZ, R9 ;  /* 0x000000ffff0d7224 */ /* 0x000fe400078e0009 */
[----:B------:R-:W-:Y:S02]  /*14de0*/  IMAD.MOV.U32 R12, RZ, RZ, 0x1 ;  /* 0x00000001ff0c7424 */ /* 0x000fe400078e00ff */
[----:B------:R-:W-:-:S07]  /*14df0*/  IMAD.MOV.U32 R2, RZ, RZ, R14 ;  /* 0x000000ffff027224 */ /* 0x000fce00078e000e */
[----:B------:R-:W-:Y:S05]  /*14e00*/  WARPSYNC.COLLECTIVE R15, `(.L_x_1188) ;  /* 0x000000000f087348 */ /* 0x000fea0003c00000 */
[----:B------:R0:W1:Y:S02]  /*14e10*/  SHFL.IDX P6, R14, R13, R12, R11 ;  /* 0x0000000c0d0e7389 */ /* 0x00006400000c000b */
[----:B01----:R-:W-:Y:S01]  /*14e20*/  ENDCOLLECTIVE ;  /* 0x000000000000791b */ /* 0x003fe20003800000 */
.L_x_1188:
        /* <DEDUP_REMOVED lines=14> */
.L_x_1189:
[----:B------:R-:W-:Y:S02]  /*14f10*/  IMAD.MOV.U32 R13, RZ, RZ, R9 ;  /* 0x000000ffff0d7224 */ /* 0x000fe400078e0009 */
[----:B------:R-:W-:Y:S02]  /*14f20*/  IMAD.MOV.U32 R12, RZ, RZ, 0x2 ;  /* 0x00000002ff0c7424 */ /* 0x000fe400078e00ff */
[----:B------:R-:W-:-:S07]  /*14f30*/  IMAD.MOV.U32 R2, RZ, RZ, R14 ;  /* 0x000000ffff027224 */ /* 0x000fce00078e000e */
[----:B------:R-:W-:Y:S05]  /*14f40*/  WARPSYNC.COLLECTIVE R15, `(.L_x_1190) ;  /* 0x000000000f087348 */ /* 0x000fea0003c00000 */
[----:B------:R0:W1:Y:S02]  /*14f50*/  SHFL.IDX P6, R14, R13, R12, R11 ;  /* 0x0000000c0d0e7389 */ /* 0x00006400000c000b */
[----:B01----:R-:W-:Y:S01]  /*14f60*/  ENDCOLLECTIVE ;  /* 0x000000000000791b */ /* 0x003fe20003800000 */
.L_x_1190:
        /* <DEDUP_REMOVED lines=14> */
.L_x_1191:
[----:B------:R-:W-:Y:S02]  /*15050*/  IMAD.MOV.U32 R13, RZ, RZ, R9 ;  /* 0x000000ffff0d7224 */ /* 0x000fe400078e0009 */
[----:B------:R-:W-:Y:S02]  /*15060*/  IMAD.MOV.U32 R12, RZ, RZ, 0x3 ;  /* 0x00000003ff0c7424 */ /* 0x000fe400078e00ff */
[----:B------:R-:W-:-:S07]  /*15070*/  IMAD.MOV.U32 R2, RZ, RZ, R14 ;  /* 0x000000ffff027224 */ /* 0x000fce00078e000e */
[----:B------:R-:W-:Y:S05]  /*15080*/  WARPSYNC.COLLECTIVE R15, `(.L_x_1192) ;  /* 0x000000000f087348 */ /* 0x000fea0003c00000 */
[----:B------:R0:W1:Y:S02]  /*15090*/  SHFL.IDX P6, R14, R13, R12, R11 ;  /* 0x0000000c0d0e7389 */ /* 0x00006400000c000b */
[----:B01----:R-:W-:Y:S01]  /*150a0*/  ENDCOLLECTIVE ;  /* 0x000000000000791b */ /* 0x003fe20003800000 */
.L_x_1192:
        /* <DEDUP_REMOVED lines=14> */
.L_x_1193:
[----:B------:R-:W-:Y:S01]  /*15190*/  @!PT LDS RZ, [RZ] ;  /* 0x00000000fffff984 */ /* 0x000fe20000000800 */
[----:B------:R-:W-:Y:S01]  /*151a0*/  @!PT LDS RZ, [RZ] ;  /* 0x00000000fffff984 */ /* 0x000fe20000000800 */
[----:B------:R-:W-:Y:S01]  /*151b0*/  @!PT LDS RZ, [RZ] ;  /* 0x00000000fffff984 */ /* 0x000fe20000000800 */
[----:B------:R0:W-:Y:S02]  /*151c0*/  LDGSTS.E.BYPASS.LTC128B.128 [R7+0xa400], desc[UR48][R2.64+0x40], !P0 ;  /* 0x0a40004002077fae */ /* 0x0001e4000c101d70 */
[----:B0-----:R-:W-:Y:S01]  /*151d0*/  IMAD.MOV.U32 R2, RZ, RZ, R14 ;  /* 0x000000ffff027224 */ /* 0x001fe200078e000e */
[----:B------:R-:W-:Y:S06]  /*151e0*/  BRA `(.L_x_1194) ;  /* 0xffffffc400bc7947 */ /* 0x000fec000383ffff */
.L_x_1121:
[----:B---3--:R3:W4:Y:S02]  /*151f0*/  SYNCS.PHASECHK.TRANS64.TRYWAIT P0, [R0+URZ+0x22840], R21 ;  /* 0x02284015000075a7 */ /* 0x008724000800017f */
[----:B----4-:R-:W-:Y:S05]  /*15200*/  @!P0 NANOSLEEP.SYNCS 0x989680 ;  /* 0x009896800000895d */ /* 0x010fea0003900000 */
[----:B------:R-:W4:Y:S02]  /*15210*/  @!P0 SYNCS.PHASECHK.TRANS64 P0, [R0+URZ+0x22840], R21 ;  /* 0x02284015000085a7 */ /* 0x000f24000800007f */
[----:B----4-:R-:W-:Y:S05]  /*15220*/  @!P0 BRA `(.L_x_1121) ;  /* 0xfffffffc00f08947 */ /* 0x010fea000383ffff */
[----:B------:R-:W-:Y:S05]  /*15230*/  BRA `(.L_x_1195) ;  /* 0xffffffc8001c7947 */ /* 0x000fea000383ffff */
.L_x_1122:
        /* <DEDUP_REMOVED lines=8> */
.L_x_1197:
[----:B------:R-:W-:Y:S05]  /*152c0*/  BSYNC B0 ;  /* 0x0000000000007941 */ /* 0x000fea0003800000 */
.L_x_1196:
[----:B------:R-:W-:Y:S01]  /*152d0*/  IMAD.MOV.U32 R13, RZ, RZ, R4 ;  /* 0x000000ffff0d7224 */ /* 0x000fe200078e0004 */
[----:B------:R-:W-:Y:S01]  /*152e0*/  LOP3.LUT R16, R16, 0xf7ffffff, RZ, 0xc0, !PT ;  /* 0xf7ffffff10107812 */ /* 0x000fe200078ec0ff */
[----:B------:R-:W-:Y:S02]  /*152f0*/  IMAD.MOV.U32 R12, RZ, RZ, RZ ;  /* 0x000000ffff0c7224 */ /* 0x000fe400078e00ff */
[----:B------:R-:W-:Y:S01]  /*15300*/  IMAD.MOV.U32 R11, RZ, RZ, 0x1c1f ;  /* 0x00001c1fff0b7424 */ /* 0x000fe200078e00ff */
[----:B------:R-:W-:Y:S01]  /*15310*/  @P5 LOP3.LUT R16, R16, 0x8000000, RZ, 0xfc, !PT ;  /* 0x0800000010105812 */ /* 0x000fe200078efcff */
[----:B------:R-:W-:Y:S02]  /*15320*/  IMAD.MOV.U32 R15, RZ, RZ, -0x1 ;  /* 0xffffffffff0f7424 */ /* 0x000fe400078e00ff */
[----:B------:R-:W-:Y:S01]  /*15330*/  IMAD.MOV.U32 R2, RZ, RZ, R14 ;  /* 0x000000ffff027224 */ /* 0x000fe200078e000e */
[----:B------:R-:W-:Y:S01]  /*15340*/  LOP3.LUT P5, RZ, R16, 0x8, RZ, 0xc0, !PT ;  /* 0x0000000810ff7812 */ /* 0x000fe200078ac0ff */
[----:B------:R-:W-:-:S12]  /*15350*/  @P4 IMAD.IADD R7, R17, 0x1, R6 ;  /* 0x0000000111074824 */ /* 0x000fd800078e0206 */
[----:B------:R-:W-:Y:S05]  /*15360*/  WARPSYNC.COLLECTIVE R15, `(.L_x_1198) ;  /* 0x000000000f087348 */ /* 0x000fea0003c00000 */
[----:B------:R0:W1:Y:S02]  /*15370*/  SHFL.IDX P6, R14, R13, R12, R11 ;  /* 0x0000000c0d0e7389 */ /* 0x00006400000c000b */
[----:B01----:R-:W-:Y:S01]  /*15380*/  ENDCOLLECTIVE ;  /* 0x000000000000791b */ /* 0x003fe20003800000 */
.L_x_1198:
[----:B------:R-:W-:Y:S02]  /*15390*/  @P3 IMAD.IADD R9, R17, 0x1, R6 ;  /* 0x0000000111093824 */ /* 0x000fe400078e0206 */
[----:B------:R-:W-:Y:S02]  /*153a0*/  IMAD.MOV.U32 R13, RZ, RZ, R5 ;  /* 0x000000ffff0d7224 */ /* 0x000fe400078e0005 */
[----:B------:R-:W-:Y:S01]  /*153b0*/  IMAD.MOV.U32 R12, RZ, RZ, 0x1 ;  /* 0x00000001ff0c7424 */ /* 0x000fe200078e00ff */
[----:B------:R-:W-:Y:S02]  /*153c0*/  LOP3.LUT P6, RZ, R16, 0x10, RZ, 0xc0, !PT ;  /* 0x0000001010ff7812 */ /* 0x000fe400078cc0ff */
[----:B------:R-:W-:-:S05]  /*153d0*/  @P4 IADD3 R14, P0, R32, R14, RZ ;  /* 0x0000000e200e4210 */ /* 0x000fca0007f1e0ff */
[----:B------:R-:W-:Y:S02]  /*153e0*/  @P4 IMAD.X R3, RZ, RZ, R2, P0 ;  /* 0x000000ffff034224 */ /* 0x000fe400000e0602 */
[----:B------:R-:W-:-:S05]  /*153f0*/  @P4 IMAD.MOV.U32 R2, RZ, RZ, R14 ;  /* 0x000000ffff024224 */ /* 0x000fca00078e000e */
[----:B------:R-:W-:Y:S01]  /*15400*/  @!PT LDS RZ, [RZ] ;  /* 0x00000000fffff984 */ /* 0x000fe20000000800 */
[----:B------:R-:W-:Y:S01]  /*15410*/  @!PT LDS RZ, [RZ] ;  /* 0x00000000fffff984 */ /* 0x000fe20000000800 */
[----:B------:R-:W-:Y:S01]  /*15420*/  @!PT LDS RZ, [RZ] ;  /* 0x00000000fffff984 */ /* 0x000fe20000000800 */
[----:B------:R0:W-:Y:S02]  /*15430*/  @P4 LDGSTS.E.BYPASS.LTC128B.128 [R7+0x16400], desc[UR48][R2.64], !P6 ;  /* 0x1640000002074fae */ /* 0x0001e4000f101d70 */
[----:B0-----:R-:W-:Y:S05]  /*15440*/  WARPSYNC.COLLECTIVE R15, `(.L_x_1199) ;  /* 0x000000000f087348 */ /* 0x001fea0003c00000 */
[----:B------:R1:W2:Y:S02]  /*15450*/  SHFL.IDX P6, R14, R13, R12, R11 ;  /* 0x0000000c0d0e7389 */ /* 0x0002a400000c000b */
[----:B012---:R-:W-:Y:S01]  /*15460*/  ENDCOLLECTIVE ;  /* 0x000000000000791b */ /* 0x007fe20003800000 */
.L_x_1199:
        /* <DEDUP_REMOVED lines=12> */
.L_x_1200:
[----:B------:R-:W-:Y:S02]  /*15530*/  IMAD.MOV.U32 R13, RZ, RZ, R5 ;  /* 0x000000ffff0d7224 */ /* 0x000fe400078e0005 */
[----:B------:R-:W-:Y:S01]  /*15540*/  IMAD.MOV.U32 R12, RZ, RZ, 0x2 ;  /* 0x00000002ff0c7424 */ /* 0x000fe200078e00ff */
[----:B------:R-:W-:-:S05]  /*15550*/  @P3 IADD3 R14, P0, R32, R14, RZ ;  /* 0x0000000e200e3210 */ /* 0x000fca0007f1e0ff */
[----:B------:R-:W-:Y:S02]  /*15560*/  @P3 IMAD.X R21, RZ, RZ, R2, P0 ;  /* 0x000000ffff153224 */ /* 0x000fe400000e0602 */
[----:B------:R-:W-:-:S07]  /*15570*/  @P3 IMAD.MOV.U32 R2, RZ, RZ, R14 ;  /* 0x000000ffff023224 */ /* 0x000fce00078e000e */
[----:B------:R-:W-:Y:S05]  /*15580*/  WARPSYNC.COLLECTIVE R15, `(.L_x_1201) ;  /* 0x000000000f087348 */ /* 0x000fea0003c00000 */
[----:B------:R0:W1:Y:S02]  /*15590*/  SHFL.IDX P6, R14, R13, R12, R11 ;  /* 0x0000000c0d0e7389 */ /* 0x00006400000c000b */
[----:B01----:R-:W-:Y:S01]  /*155a0*/  ENDCOLLECTIVE ;  /* 0x000000000000791b */ /* 0x003fe20003800000 */
.L_x_1201:
[----:B------:R-:W-:-:S05]  /*155b0*/  @P3 IMAD.MOV.U32 R3, RZ, RZ, R21 ;  /* 0x000000ffff033224 */ /* 0x000fca00078e0015 */
[----:B------:R-:W-:Y:S01]  /*155c0*/  @!PT LDS RZ, [RZ] ;  /* 0x00000000fffff984 */ /* 0x000fe20000000800 */
[----:B------:R-:W-:Y:S01]  /*155d0*/  @!PT LDS RZ, [RZ] ;  /* 0x00000000fffff984 */ /* 0x000fe20000000800 */
[----:B------:R-:W-:Y:S01]  /*155e0*/  @!PT LDS RZ, [RZ] ;  /* 0x00000000fffff984 */ /* 0x000fe20000000800 */
[----:B------:R-:W-:Y:S04]  /*155f0*/  @P3 LDGSTS.E.BYPASS.LTC128B.128 [R9+0x16c00], desc[UR48][R2.64], !P4 ;  /* 0x16c0000002093fae */ /* 0x000fe8000e101d70 */
[----:B------:R-:W-:Y:S01]  /*15600*/  @P3 LDGSTS.E.BYPASS.LTC128B.128 [R9+0x18c00], desc[UR48][R2.64+0x40], !P5 ;  /* 0x18c0004002093fae */ /* 0x000fe2000e901d70 */
[----:B------:R-:W-:-:S03]  /*15610*/  IMAD.MOV.U32 R13, RZ, RZ, R4 ;  /* 0x000000ffff0d7224 */ /* 0x000fc600078e0004 */
[----:B------:R0:W-:Y:S02]  /*15620*/  @P3 LDGSTS.E.BYPASS.LTC128B.128 [R9+0x1ac00], desc[UR48][R2.64+0x80], !P1 ;  /* 0x1ac0008002093fae */ /* 0x0001e4000c901d70 */
[----:B0-----:R-:W-:-:S07]  /*15630*/  IMAD.MOV.U32 R2, RZ, RZ, R14 ;  /* 0x000000ffff027224 */ /* 0x001fce00078e000e */
[----:B------:R-:W-:Y:S05]  /*15640*/  WARPSYNC.COLLECTIVE R15, `(.L_x_1202) ;  /* 0x000000000f087348 */ /* 0x000fea0003c00000 */
[----:B------:R0:W1:Y:S02]  /*15650*/  SHFL.IDX P6, R14, R13, R12, R11 ;  /* 0x0000000c0d0e7389 */ /* 0x00006400000c000b */
[----:B01----:R-:W-:Y:S01]  /*15660*/  ENDCOLLECTIVE ;  /* 0x000000000000791b */ /* 0x003fe20003800000 */
.L_x_1202:
        /* <DEDUP_REMOVED lines=8> */
.L_x_1203:
[----:B------:R-:W-:-:S05]  /*156f0*/  @P2 IMAD.MOV.U32 R3, RZ, RZ, R21 ;  /* 0x000000ffff032224 */ /* 0x000fca00078e0015 */
[----:B------:R-:W-:Y:S01]  /*15700*/  @!PT LDS RZ, [RZ] ;  /* 0x00000000fffff984 */ /* 0x000fe20000000800 */
[----:B------:R-:W-:Y:S01]  /*15710*/  @!PT LDS RZ, [RZ] ;  /* 0x00000000fffff984 */ /* 0x000fe20000000800 */
[----:B------:R-:W-:Y:S01]  /*15720*/  @!PT LDS RZ, [RZ] ;  /* 0x00000000fffff984 */ /* 0x000fe20000000800 */
[----:B------:R0:W-:Y:S04]  /*15730*/  @P2 LDGSTS.E.BYPASS.LTC128B.128 [R7+0x17400], desc[UR48][R2.64], !P4 ;  /* 0x1740000002072fae */ /* 0x0001e8000e101d70 */
[----:B------:R0:W-:Y:S01]  /*15740*/  @P2 LDGSTS.E.BYPASS.LTC128B.128 [R7+0x19400], desc[UR48][R2.64+0x40], !P5 ;  /* 0x1940004002072fae */ /* 0x0001e2000e901d70 */
[----:B------:R-:W-:Y:S01]  /*15750*/  LOP3.LUT P5, RZ, R16, 0x8000000, RZ, 0xc0, !PT ;  /* 0x0800000010ff7812 */ /* 0x000fe200078ac0ff */
[----:B------:R-:W-:Y:S02]  /*15760*/  IMAD.MOV.U32 R13, RZ, RZ, R4 ;  /* 0x000000ffff0d7224 */ /* 0x000fe400078e0004 */
[----:B------:R0:W-:Y:S01]  /*15770*/  @P2 LDGSTS.E.BYPASS.LTC128B.128 [R7+0x1b400], desc[UR48][R2.64+0x80], !P1 ;  /* 0x1b40008002072fae */ /* 0x0001e2000c901d70 */
[----:B------:R-:W-:-:S09]  /*15780*/  IMAD.MOV.U32 R5, RZ, RZ, R14 ;  /* 0x000000ffff057224 */ /* 0x000fd200078e000e */
[----:B0-----:R-:W-:Y:S05]  /*15790*/  WARPSYNC.COLLECTIVE R15, `(.L_x_1204) ;  /* 0x000000000f087348 */ /* 0x001fea0003c00000 */
[----:B------:R1:W2:Y:S02]  /*157a0*/  SHFL.IDX P6, R14, R13, R12, R11 ;  /* 0x0000000c0d0e7389 */ /* 0x0002a400000c000b */
[----:B012---:R-:W-:Y:S01]  /*157b0*/  ENDCOLLECTIVE ;  /* 0x000000000000791b */ /* 0x007fe20003800000 */
.L_x_1204:
[----:B------:R-:W-:Y:S05]  /*157c0*/  BRA `(.L_x_1205) ;  /* 0xffffffc400987947 */ /* 0x000fea000383ffff */
.L_x_1127:
[----:B------:R-:W-:Y:S02]  /*157d0*/  IMAD.MOV.U32 R13, RZ, RZ, R4 ;  /* 0x000000ffff0d7224 */ /* 0x000fe400078e0004 */
[----:B------:R-:W-:Y:S02]  /*157e0*/  IMAD.MOV.U32 R12, RZ, RZ, RZ ;  /* 0x000000ffff0c7224 */ /* 0x000fe400078e00ff */
[----:B------:R-:W-:Y:S02]  /*157f0*/  IMAD.MOV.U32 R11, RZ, RZ, 0x1c1f ;  /* 0x00001c1fff0b7424 */ /* 0x000fe400078e00ff */
[----:B------:R-:W-:Y:S02]  /*15800*/  IMAD.MOV.U32 R15, RZ, RZ, -0x1 ;  /* 0xffffffffff0f7424 */ /* 0x000fe400078e00ff */
[----:B------:R-:W-:-:S07]  /*15810*/  VIADD R5, R10, UR42 ;  /* 0x0000002a0a057c36 */ /* 0x000fce0008000000 */
[----:B-----5:R-:W-:Y:S05]  /*15820*/  WARPSYNC.COLLECTIVE R15, `(.L_x_1206) ;  /* 0x000000000f087348 */ /* 0x020fea0003c00000 */
[----:B------:R0:W1:Y:S02]  /*15830*/  SHFL.IDX P6, R14, R13, R12, R11 ;  /* 0x0000000c0d0e7389 */ /* 0x00006400000c000b */
[----:B01---5:R-:W-:Y:S01]  /*15840*/  ENDCOLLECTIVE ;  /* 0x000000000000791b */ /* 0x023fe20003800000 */
.L_x_1206:
[C---:B------:R-:W-:Y:S01]  /*15850*/  VIADD R6, R5.reuse, 0x20 ;  /* 0x0000002005067836 */ /* 0x040fe20000000000 */
[----:B------:R-:W-:Y:S01]  /*15860*/  ISETP.GE.AND P0, PT, R5, UR40, PT ;  /* 0x0000002805007c0c */ /* 0x000fe2000bf06270 */
[----:B------:R-:W-:Y:S02]  /*15870*/  IMAD.MOV.U32 R13, RZ, RZ, R0 ;  /* 0x000000ffff0d7224 */ /* 0x000fe400078e0000 */
[----:B------:R-:W-:-:S10]  /*15880*/  IMAD.MOV.U32 R2, RZ, RZ, R14 ;  /* 0x000000ffff027224 */ /* 0x000fd400078e000e */
[----:B------:R-:W-:Y:S05]  /*15890*/  WARPSYNC.COLLECTIVE R15, `(.L_x_1207) ;  /* 0x000000000f087348 */ /* 0x000fea0003c00000 */
[----:B------:R0:W1:Y:S02]  /*158a0*/  SHFL.IDX P6, R14, R13, R12, R11 ;  /* 0x0000000c0d0e7389 */ /* 0x00006400000c000b */
[----:B01----:R-:W-:Y:S01]  /*158b0*/  ENDCOLLECTIVE ;  /* 0x000000000000791b */ /* 0x003fe20003800000 */
.L_x_1207:
        /* <DEDUP_REMOVED lines=8> */
.L_x_1208:
[----:B------:R-:W-:Y:S01]  /*15940*/  @!PT LDS RZ, [RZ] ;  /* 0x00000000fffff984 */ /* 0x000fe20000000800 */
[----:B------:R-:W-:Y:S01]  /*15950*/  @!PT LDS RZ, [RZ] ;  /* 0x00000000fffff984 */ /* 0x000fe20000000800 */
[----:B------:R-:W-:Y:S01]  /*15960*/  @!PT LDS RZ, [RZ] ;  /* 0x00000000fffff984 */ /* 0x000fe20000000800 */
[----:B------:R-:W-:Y:S04]  /*15970*/  @!P0 LDGSTS.E.BYPASS.LTC128B.128 [R8+0x10400], desc[UR48][R2.64], !P3 ;  /* 0x1040000002088fae */ /* 0x000fe8000d901d70 */
[----:B------:R-:W-:Y:S04]  /*15980*/  @!P0 LDGSTS.E.BYPASS.LTC128B.128 [R8+0x12400], desc[UR48][R2.64+0x40], !P4 ;  /* 0x1240004002088fae */ /* 0x000fe8000e101d70 */
[----:B------:R0:W-:Y:S01]  /*15990*/  @!P0 LDGSTS.E.BYPASS.LTC128B.128 [R8+0x14400], desc[UR48][R2.64+0x80], !P5 ;  /* 0x1440008002088fae */ /* 0x0001e2000e901d70 */
[----:B------:R-:W-:Y:S01]  /*159a0*/  ISETP.GE.AND P0, PT, R6, UR40, PT ;  /* 0x0000002806007c0c */ /* 0x000fe2000bf06270 */
[----:B------:R-:W-:-:S02]  /*159b0*/  IMAD.MOV.U32 R13, RZ, RZ, R0 ;  /* 0x000000ffff0d7224 */ /* 0x000fc400078e0000 */
[----:B------:R-:W-:Y:S02]  /*159c0*/  VIADD R6, R5, 0x40 ;  /* 0x0000004005067836 */ /* 0x000fe40000000000 */
[----:B0-----:R-:W-:-:S08]  /*159d0*/  IMAD.MOV.U32 R2, RZ, RZ, R14 ;  /* 0x000000ffff027224 */ /* 0x001fd000078e000e */
[----:B------:R-:W-:Y:S05]  /*159e0*/  WARPSYNC.COLLECTIVE R15, `(.L_x_1209) ;  /* 0x000000000f087348 */ /* 0x000fea0003c00000 */
[----:B------:R0:W1:Y:S02]  /*159f0*/  SHFL.IDX P6, R14, R13, R12, R11 ;  /* 0x0000000c0d0e7389 */ /* 0x00006400000c000b */
[----:B01----:R-:W-:Y:S01]  /*15a00*/  ENDCOLLECTIVE ;  /* 0x000000000000791b */ /* 0x003fe20003800000 */
.L_x_1209:
        /* <DEDUP_REMOVED lines=8> */
.L_x_1210:
        /* <DEDUP_REMOVED lines=8> */
[----:B------:R-:W-:Y:S01]  /*15b10*/  ISETP.GE.AND P0, PT, R6, UR40, PT ;  /* 0x0000002806007c0c */ /* 0x000fe2000bf06270 */
[----:B0-----:R-:W-:-:S12]  /*15b20*/  IMAD.MOV.U32 R2, RZ, RZ, R14 ;  /* 0x000000ffff027224 */ /* 0x001fd800078e000e */
[----:B------:R-:W-:Y:S05]  /*15b30*/  WARPSYNC.COLLECTIVE R15, `(.L_x_1211) ;  /* 0x000000000f087348 */ /* 0x000fea0003c00000 */
[----:B------:R0:W1:Y:S02]  /*15b40*/  SHFL.IDX P6, R14, R13, R12, R11 ;  /* 0x0000000c0d0e7389 */ /* 0x00006400000c000b */
[----:B01----:R-:W-:Y:S01]  /*15b50*/  ENDCOLLECTIVE ;  /* 0x000000000000791b */ /* 0x003fe20003800000 */
.L_x_1211:
        /* <DEDUP_REMOVED lines=8> */
.L_x_1212:
        /* <DEDUP_REMOVED lines=12> */
.L_x_1213:
[----:B------:R-:W-:Y:S05]  /*15ca0*/  BRA `(.L_x_1214) ;  /* 0xffffffc800847947 */ /* 0x000fea000383ffff */
.L_x_1130:
[----:B0-----:R0:W1:Y:S02]  /*15cb0*/  SYNCS.PHASECHK.TRANS64.TRYWAIT P0, [R17+URZ+0x22820], R0 ;  /* 0x02282000110075a7 */ /* 0x001064000800017f */
[----:B-1----:R-:W-:Y:S05]  /*15cc0*/  @!P0 NANOSLEEP.SYNCS 0x989680 ;  /* 0x009896800000895d */ /* 0x002fea0003900000 */
[----:B------:R-:W1:Y:S02]  /*15cd0*/  @!P0 SYNCS.PHASECHK.TRANS64 P0, [R17+URZ+0x22820], R0 ;  /* 0x02282000110085a7 */ /* 0x000e64000800007f */
[----:B-1----:R-:W-:Y:S05]  /*15ce0*/  @!P0 BRA `(.L_x_1130) ;  /* 0xfffffffc00f08947 */ /* 0x002fea000383ffff */
[----:B------:R-:W-:Y:S05]  /*15cf0*/  BRA `(.L_x_1215) ;  /* 0xffffffc800e87947 */ /* 0x000fea000383ffff */
.L_x_1134:
[----:B0-----:R0:W1:Y:S02]  /*15d00*/  SYNCS.PHASECHK.TRANS64.TRYWAIT P0, [R0+URZ+0x22880], R10 ;  /* 0x0228800a000075a7 */ /* 0x001064000800017f */
[----:B-1----:R-:W-:Y:S05]  /*15d10*/  @!P0 NANOSLEEP.SYNCS 0x989680 ;  /* 0x009896800000895d */ /* 0x002fea0003900000 */
[----:B------:R-:W1:Y:S02]  /*15d20*/  @!P0 SYNCS.PHASECHK.TRANS64 P0, [R0+URZ+0x22880], R10 ;  /* 0x0228800a000085a7 */ /* 0x000e64000800007f */
[----:B-1----:R-:W-:Y:S05]  /*15d30*/  @!P0 BRA `(.L_x_1134) ;  /* 0xfffffffc00f08947 */ /* 0x002fea000383ffff */
[----:B------:R-:W-:Y:S05]  /*15d40*/  BRA `(.L_x_1216) ;  /* 0xffffffcc00b47947 */ /* 0x000fea000383ffff */
.L_x_1135:
        /* <DEDUP_REMOVED lines=8> */
.L_x_1218:
[----:B------:R-:W-:Y:S05]  /*15dd0*/  BSYNC B0 ;  /* 0x0000000000007941 */ /* 0x000fea0003800000 */
.L_x_1217:
        /* <DEDUP_REMOVED lines=10> */
.L_x_1219:
[----:B------:R-:W-:Y:S02]  /*15e80*/  IMAD.MOV.U32 R13, RZ, RZ, R27 ;  /* 0x000000ffff0d7224 */ /* 0x000fe400078e001b */
[----:B------:R-:W-:Y:S02]  /*15e90*/  IMAD.MOV.U32 R12, RZ, RZ, 0x1 ;  /* 0x00000001ff0c7424 */ /* 0x000fe400078e00ff */
[----:B------:R-:W-:-:S07]  /*15ea0*/  IMAD.MOV.U32 R2, RZ, RZ, R14 ;  /* 0x000000ffff027224 */ /* 0x000fce00078e000e */
[----:B------:R-:W-:Y:S05]  /*15eb0*/  WARPSYNC.COLLECTIVE R15, `(.L_x_1220) ;  /* 0x000000000f087348 */ /* 0x000fea0003c00000 */
[----:B------:R0:W1:Y:S02]  /*15ec0*/  SHFL.IDX P6, R14, R13, R12, R11 ;  /* 0x0000000c0d0e7389 */ /* 0x00006400000c000b */
[----:B01----:R-:W-:Y:S01]  /*15ed0*/  ENDCOLLECTIVE ;  /* 0x000000000000791b */ /* 0x003fe20003800000 */
.L_x_1220:
        /* <DEDUP_REMOVED lines=12> */
.L_x_1221:
[----:B------:R-:W-:Y:S02]  /*15fa0*/  IMAD.MOV.U32 R13, RZ, RZ, R27 ;  /* 0x000000ffff0d7224 */ /* 0x000fe400078e001b */
[----:B------:R-:W-:Y:S02]  /*15fb0*/  IMAD.MOV.U32 R12, RZ, RZ, 0x2 ;  /* 0x00000002ff0c7424 */ /* 0x000fe400078e00ff */
[----:B------:R-:W-:-:S07]  /*15fc0*/  IMAD.MOV.U32 R2, RZ, RZ, R14 ;  /* 0x000000ffff027224 */ /* 0x000fce00078e000e */
[----:B------:R-:W-:Y:S05]  /*15fd0*/  WARPSYNC.COLLECTIVE R15, `(.L_x_1222) ;  /* 0x000000000f087348 */ /* 0x000fea0003c00000 */
[----:B------:R0:W1:Y:S02]  /*15fe0*/  SHFL.IDX P6, R14, R13, R12, R11 ;  /* 0x0000000c0d0e7389 */ /* 0x00006400000c000b */
[----:B01----:R-:W-:Y:S01]  /*15ff0*/  ENDCOLLECTIVE ;  /* 0x000000000000791b */ /* 0x003fe20003800000 */
.L_x_1222:
        /* <DEDUP_REMOVED lines=12> */
.L_x_1223:
[----:B------:R-:W-:Y:S02]  /*160c0*/  IMAD.MOV.U32 R13, RZ, RZ, R27 ;  /* 0x000000ffff0d7224 */ /* 0x000fe400078e001b */
[----:B------:R-:W-:Y:S02]  /*160d0*/  IMAD.MOV.U32 R12, RZ, RZ, 0x3 ;  /* 0x00000003ff0c7424 */ /* 0x000fe400078e00ff */
[----:B------:R-:W-:-:S07]  /*160e0*/  IMAD.MOV.U32 R2, RZ, RZ, R14 ;  /* 0x000000ffff027224 */ /* 0x000fce00078e000e */
[----:B------:R-:W-:Y:S05]  /*160f0*/  WARPSYNC.COLLECTIVE R15, `(.L_x_1224) ;  /* 0x000000000f087348 */ /* 0x000fea0003c00000 */
[----:B------:R0:W1:Y:S02]  /*16100*/  SHFL.IDX P6, R14, R13, R12, R11 ;  /* 0x0000000c0d0e7389 */ /* 0x00006400000c000b */
[----:B01----:R-:W-:Y:S01]  /*16110*/  ENDCOLLECTIVE ;  /* 0x000000000000791b */ /* 0x003fe20003800000 */
.L_x_1224:
        /* <DEDUP_REMOVED lines=12> */
.L_x_1225:
[----:B------:R-:W-:Y:S01]  /*161e0*/  IMAD.MOV.U32 R2, RZ, RZ, R14 ;  /* 0x000000ffff027224 */ /* 0x000fe200078e000e */
[----:B------:R-:W-:Y:S06]  /*161f0*/  BRA `(.L_x_1226) ;  /* 0xffffffcc00407947 */ /* 0x000fec000383ffff */
.L_x_1140:
[----:B---3--:R3:W4:Y:S02]  /*16200*/  SYNCS.PHASECHK.TRANS64.TRYWAIT P0, [R0+URZ+0x22840], R10 ;  /* 0x0228400a000075a7 */ /* 0x008724000800017f */
[----:B----4-:R-:W-:Y:S05]  /*16210*/  @!P0 NANOSLEEP.SYNCS 0x989680 ;  /* 0x009896800000895d */ /* 0x010fea0003900000 */
[----:B------:R-:W4:Y:S02]  /*16220*/  @!P0 SYNCS.PHASECHK.TRANS64 P0, [R0+URZ+0x22840], R10 ;  /* 0x0228400a000085a7 */ /* 0x000f24000800007f */
[----:B----4-:R-:W-:Y:S05]  /*16230*/  @!P0 BRA `(.L_x_1140) ;  /* 0xfffffffc00f08947 */ /* 0x010fea000383ffff */
[----:B------:R-:W-:Y:S05]  /*16240*/  BRA `(.L_x_1227) ;  /* 0xffffffcc00947947 */ /* 0x000fea000383ffff */
.L_x_1141:
        /* <DEDUP_REMOVED lines=8> */
.L_x_1229:
[----:B------:R-:W-:Y:S05]  /*162d0*/  BSYNC B0 ;  /* 0x0000000000007941 */ /* 0x000fea0003800000 */
.L_x_1228:
        /* <DEDUP_REMOVED lines=9> */
.L_x_1230:
[----:B------:R-:W-:Y:S02]  /*16370*/  IMAD.MOV.U32 R13, RZ, RZ, R8 ;  /* 0x000000ffff0d7224 */ /* 0x000fe400078e0008 */
[----:B------:R-:W-:Y:S02]  /*16380*/  IMAD.MOV.U32 R12, RZ, RZ, 0x1 ;  /* 0x00000001ff0c7424 */ /* 0x000fe400078e00ff */
[----:B------:R-:W-:-:S07]  /*16390*/  IMAD.MOV.U32 R2, RZ, RZ, R14 ;  /* 0x000000ffff027224 */ /* 0x000fce00078e000e */
[----:B------:R-:W-:Y:S05]  /*163a0*/  WARPSYNC.COLLECTIVE R15, `(.L_x_1231) ;  /* 0x000000000f087348 */ /* 0x000fea0003c00000 */
[----:B------:R0:W1:Y:S02]  /*163b0*/  SHFL.IDX P6, R14, R13, R12, R11 ;  /* 0x0000000c0d0e7389 */ /* 0x00006400000c000b */
[----:B01----:R-:W-:Y:S01]  /*163c0*/  ENDCOLLECTIVE ;  /* 0x000000000000791b */ /* 0x003fe20003800000 */
.L_x_1231:
        /* <DEDUP_REMOVED lines=13> */
.L_x_1232:
[----:B------:R-:W-:Y:S02]  /*164a0*/  IMAD.MOV.U32 R13, RZ, RZ, R8 ;  /* 0x000000ffff0d7224 */ /* 0x000fe400078e0008 */
[----:B------:R-:W-:Y:S02]  /*164b0*/  IMAD.MOV.U32 R12, RZ, RZ, 0x2 ;  /* 0x00000002ff0c7424 */ /* 0x000fe400078e00ff */
[----:B------:R-:W-:-:S07]  /*164c0*/  IMAD.MOV.U32 R2, RZ, RZ, R14 ;  /* 0x000000ffff027224 */ /* 0x000fce00078e000e */
[----:B------:R-:W-:Y:S05]  /*164d0*/  WARPSYNC.COLLECTIVE R15, `(.L_x_1233) ;  /* 0x000000000f087348 */ /* 0x000fea0003c00000 */
[----:B------:R0:W1:Y:S02]  /*164e0*/  SHFL.IDX P6, R14, R13, R12, R11 ;  /* 0x0000000c0d0e7389 */ /* 0x00006400000c000b */
[----:B01----:R-:W-:Y:S01]  /*164f0*/  ENDCOLLECTIVE ;  /* 0x000000000000791b */ /* 0x003fe20003800000 */
.L_x_1233:
        /* <DEDUP_REMOVED lines=13> */
.L_x_1234:
[----:B------:R-:W-:Y:S02]  /*165d0*/  IMAD.MOV.U32 R13, RZ, RZ, R8 ;  /* 0x000000ffff0d7224 */ /* 0x000fe400078e0008 */
[----:B------:R-:W-:Y:S02]  /*165e0*/  IMAD.MOV.U32 R12, RZ, RZ, 0x3 ;  /* 0x00000003ff0c7424 */ /* 0x000fe400078e00ff */
[----:B------:R-:W-:-:S07]  /*165f0*/  IMAD.MOV.U32 R2, RZ, RZ, R14 ;  /* 0x000000ffff027224 */ /* 0x000fce00078e000e */
[----:B------:R-:W-:Y:S05]  /*16600*/  WARPSYNC.COLLECTIVE R15, `(.L_x_1235) ;  /* 0x000000000f087348 */ /* 0x000fea0003c00000 */
[----:B------:R0:W1:Y:S02]  /*16610*/  SHFL.IDX P6, R14, R13, R12, R11 ;  /* 0x0000000c0d0e7389 */ /* 0x00006400000c000b */
[----:B01----:R-:W-:Y:S01]  /*16620*/  ENDCOLLECTIVE ;  /* 0x000000000000791b */ /* 0x003fe20003800000 */
.L_x_1235:
        /* <DEDUP_REMOVED lines=13> */
.L_x_1236:
[----:B------:R-:W-:Y:S05]  /*16700*/  BRA `(.L_x_1237) ;  /* 0xffffffcc00247947 */ /* 0x000fea000383ffff */
.L_x_1146:
[----:B0-----:R0:W2:Y:S02]  /*16710*/  SYNCS.PHASECHK.TRANS64.TRYWAIT P1, [R0+URZ+0x22870], R3 ;  /* 0x02287003000075a7 */ /* 0x0010a4000802017f */
[----:B--2---:R-:W-:Y:S05]  /*16720*/  @!P1 NANOSLEEP.SYNCS 0x989680 ;  /* 0x009896800000995d */ /* 0x004fea0003900000 */
[----:B------:R-:W2:Y:S02]  /*16730*/  @!P1 SYNCS.PHASECHK.TRANS64 P1, [R0+URZ+0x22870], R3 ;  /* 0x02287003000095a7 */ /* 0x000ea4000802007f */
[----:B--2---:R-:W-:Y:S05]  /*16740*/  @!P1 BRA `(.L_x_1146) ;  /* 0xfffffffc00f09947 */ /* 0x004fea000383ffff */
[----:B------:R-:W-:Y:S05]  /*16750*/  BRA `(.L_x_1238) ;  /* 0xffffffcc00907947 */ /* 0x000fea000383ffff */
.L_x_1148:
[----:B0-----:R0:W1:Y:S02]  /*16760*/  SYNCS.PHASECHK.TRANS64.TRYWAIT P1, [R0+URZ+0x22860], R3 ;  /* 0x02286003000075a7 */ /* 0x001064000802017f */
[----:B-1----:R-:W-:Y:S05]  /*16770*/  @!P1 NANOSLEEP.SYNCS 0x989680 ;  /* 0x009896800000995d */ /* 0x002fea0003900000 */
[----:B------:R-:W1:Y:S02]  /*16780*/  @!P1 SYNCS.PHASECHK.TRANS64 P1, [R0+URZ+0x22860], R3 ;  /* 0x02286003000095a7 */ /* 0x000e64000802007f */
[----:B-1----:R-:W-:Y:S05]  /*16790*/  @!P1 BRA `(.L_x_1148) ;  /* 0xfffffffc00f09947 */ /* 0x002fea000383ffff */
[----:B------:R-:W-:Y:S05]  /*167a0*/  BRA `(.L_x_1239) ;  /* 0xffffffcc00a07947 */ /* 0x000fea000383ffff */
.L_x_1156:
[----:B-1----:R1:W2:Y:S02]  /*167b0*/  SYNCS.PHASECHK.TRANS64.TRYWAIT P0, [R18+URZ+0x22870], R3 ;  /* 0x02287003120075a7 */ /* 0x0022a4000800017f */
[----:B--2---:R-:W-:Y:S05]  /*167c0*/  @!P0 NANOSLEEP.SYNCS 0x989680 ;  /* 0x009896800000895d */ /* 0x004fea0003900000 */
[----:B------:R-:W2:Y:S02]  /*167d0*/  @!P0 SYNCS.PHASECHK.TRANS64 P0, [R18+URZ+0x22870], R3 ;  /* 0x02287003120085a7 */ /* 0x000ea4000800007f */
[----:B--2---:R-:W-:Y:S05]  /*167e0*/  @!P0 BRA `(.L_x_1156) ;  /* 0xfffffffc00f08947 */ /* 0x004fea000383ffff */
[----:B------:R-:W-:Y:S05]  /*167f0*/  BRA `(.L_x_1240) ;  /* 0xffffffd400387947 */ /* 0x000fea000383ffff */
.L_x_1158:
[----:B0-----:R0:W1:Y:S02]  /*16800*/  SYNCS.PHASECHK.TRANS64.TRYWAIT P0, [R18+URZ+0x22860], R3 ;  /* 0x02286003120075a7 */ /* 0x001064000800017f */
[----:B-1----:R-:W-:Y:S05]  /*16810*/  @!P0 NANOSLEEP.SYNCS 0x989680 ;  /* 0x009896800000895d */ /* 0x002fea0003900000 */
[----:B------:R-:W1:Y:S02]  /*16820*/  @!P0 SYNCS.PHASECHK.TRANS64 P0, [R18+URZ+0x22860], R3 ;  /* 0x02286003120085a7 */ /* 0x000e64000800007f */
[----:B-1----:R-:W-:Y:S05]  /*16830*/  @!P0 BRA `(.L_x_1158) ;  /* 0xfffffffc00f08947 */ /* 0x002fea000383ffff */
[----:B------:R-:W-:Y:S05]  /*16840*/  BRA `(.L_x_1241) ;  /* 0xffffffd400447947 */ /* 0x000fea000383ffff */
.L_x_1165:
[----:B0-----:R0:W2:Y:S02]  /*16850*/  SYNCS.PHASECHK.TRANS64.TRYWAIT P0, [R5+URZ+0x22820], R0 ;  /* 0x02282000050075a7 */ /* 0x0010a4000800017f */
[----:B--2---:R-:W-:Y:S05]  /*16860*/  @!P0 NANOSLEEP.SYNCS 0x989680 ;  /* 0x009896800000895d */ /* 0x004fea0003900000 */
[----:B------:R-:W2:Y:S02]  /*16870*/  @!P0 SYNCS.PHASECHK.TRANS64 P0, [R5+URZ+0x22820], R0 ;  /* 0x02282000050085a7 */ /* 0x000ea4000800007f */
[----:B--2---:R-:W-:Y:S05]  /*16880*/  @!P0 BRA `(.L_x_1165) ;  /* 0xfffffffc00f08947 */ /* 0x004fea000383ffff */
[----:B------:R-:W-:Y:S05]  /*16890*/  BRA `(.L_x_1242) ;  /* 0xffffffdc00087947 */ /* 0x000fea000383ffff */
.L_x_1166:
[----:B------:R-:W2:Y:S01]  /*168a0*/  S2R R2, SR_TID.X ;  /* 0x0000000000027919 */ /* 0x000ea20000002100 */
[----:B------:R-:W-:Y:S01]  /*168b0*/  BSSY B0, `(.L_x_1243) ;  /* 0x000000a000007945 */ /* 0x000fe20003800000 */
[----:B------:R-:W-:Y:S02]  /*168c0*/  IMAD.MOV.U32 R12, RZ, RZ, RZ ;  /* 0x000000ffff0c7224 */ /* 0x000fe400078e00ff */
[----:B------:R-:W-:Y:S02]  /*168d0*/  IMAD.MOV.U32 R11, RZ, RZ, 0x1f ;  /* 0x0000001fff0b7424 */ /* 0x000fe400078e00ff */
[----:B------:R-:W-:Y:S01]  /*168e0*/  IMAD.MOV.U32 R15, RZ, RZ, -0x1 ;  /* 0xffffffffff0f7424 */ /* 0x000fe200078e00ff */
[----:B--2---:R-:W-:-:S04]  /*168f0*/  SHF.R.U32.HI R2, RZ, 0x5, R2 ;  /* 0x00000005ff027819 */ /* 0x004fc80000011602 */
[----:B------:R-:W-:-:S05]  /*16900*/  LOP3.LUT R2, R2, 0x3, RZ, 0xc0, !PT ;  /* 0x0000000302027812 */ /* 0x000fca00078ec0ff */
[----:B------:R-:W-:-:S07]  /*16910*/  IMAD.MOV.U32 R13, RZ, RZ, R2 ;  /* 0x000000ffff0d7224 */ /* 0x000fce00078e0002 */
[----:B01----:R-:W-:Y:S05]  /*16920*/  WARPSYNC.COLLECTIVE R15, `(.L_x_1244) ;  /* 0x000000000f087348 */ /* 0x003fea0003c00000 */
[----:B------:R2:W3:Y:S02]  /*16930*/  SHFL.IDX P6, R14, R13, R12, R11 ;  /* 0x0000000c0d0e7389 */ /* 0x0004e400000c000b */
[----:B0123--:R-:W-:Y:S01]  /*16940*/  ENDCOLLECTIVE ;  /* 0x000000000000791b */ /* 0x00ffe20003800000 */
.L_x_1244:
[----:B------:R-:W-:Y:S05]  /*16950*/  BSYNC B0 ;  /* 0x0000000000007941 */ /* 0x000fea0003800000 */
.L_x_1243:
[----:B------:R-:W-:Y:S05]  /*16960*/  BRA `(.L_x_1245) ;  /* 0xffffffd800f07947 */ /* 0x000fea000383ffff */
.L_x_1169:
[----:B------:R-:W-:Y:S01]  /*16970*/  BSSY B1, `(.L_x_1246) ;  /* 0x0000006000017945 */ /* 0x000fe20003800000 */
[----:B------:R-:W-:-:S07]  /*16980*/  IMAD.MOV.U32 R15, RZ, RZ, -0x1 ;  /* 0xffffffffff0f7424 */ /* 0x000fce00078e00ff */
[----:B01----:R-:W-:Y:S05]  /*16990*/  WARPSYNC.COLLECTIVE R15, `(.L_x_1247) ;  /* 0x000000000f0c7348 */ /* 0x003fea0003c00000 */
[----:B------:R-:W-:Y:S02]  /*169a0*/  ELECT P6, UR62, PT ;  /* 0x00000000003e782f */ /* 0x000fe400038c0000 */
[----:B------:R-:W-:Y:S01]  /*169b0*/  MOV R14, UR62 ;  /* 0x0000003e000e7c02 */ /* 0x000fe20008000f00 */
[----:B01----:R-:W-:Y:S10]  /*169c0*/  ENDCOLLECTIVE ;  /* 0x000000000000791b */ /* 0x003ff40003800000 */
.L_x_1247:
[----:B------:R-:W-:Y:S05]  /*169d0*/  BSYNC B1 ;  /* 0x0000000000017941 */ /* 0x000fea0003800000 */
.L_x_1246:
[----:B------:R-:W-:Y:S05]  /*169e0*/  BRA `(.L_x_1248) ;  /* 0xffffffd800e87947 */ /* 0x000fea000383ffff */
.L_x_1171:
[----:B0-----:R0:W2:Y:S02]  /*169f0*/  SYNCS.PHASECHK.TRANS64.TRYWAIT P1, [R3+URZ+0x22840], R2 ;  /* 0x02284002030075a7 */ /* 0x0010a4000802017f */
[----:B--2---:R-:W-:Y:S05]  /*16a00*/  @!P1 NANOSLEEP.SYNCS 0x989680 ;  /* 0x009896800000995d */ /* 0x004fea0003900000 */
[----:B------:R-:W2:Y:S02]  /*16a10*/  @!P1 SYNCS.PHASECHK.TRANS64 P1, [R3+URZ+0x22840], R2 ;  /* 0x02284002030095a7 */ /* 0x000ea4000802007f */
[----:B--2---:R-:W-:Y:S05]  /*16a20*/  @!P1 BRA `(.L_x_1171) ;  /* 0xfffffffc00f09947 */ /* 0x004fea000383ffff */
[----:B------:R-:W-:Y:S05]  /*16a30*/  BRA `(.L_x_1249) ;  /* 0xffffffdc00087947 */ /* 0x000fea000383ffff */
.L_x_1173:
[----:B--2---:R2:W3:Y:S02]  /*16a40*/  SYNCS.PHASECHK.TRANS64.TRYWAIT P1, [R19+URZ+0x22840], R0 ;  /* 0x02284000130075a7 */ /* 0x0044e4000802017f */
[----:B---3--:R-:W-:Y:S05]  /*16a50*/  @!P1 NANOSLEEP.SYNCS 0x989680 ;  /* 0x009896800000995d */ /* 0x008fea0003900000 */
[----:B------:R-:W3:Y:S02]  /*16a60*/  @!P1 SYNCS.PHASECHK.TRANS64 P1, [R19+URZ+0x22840], R0 ;  /* 0x02284000130095a7 */ /* 0x000ee4000802007f */
[----:B---3--:R-:W-:Y:S05]  /*16a70*/  @!P1 BRA `(.L_x_1173) ;  /* 0xfffffffc00f09947 */ /* 0x008fea000383ffff */
[----:B------:R-:W-:Y:S05]  /*16a80*/  BRA `(.L_x_1250) ;  /* 0xffffffdc00147947 */ /* 0x000fea000383ffff */
.L_x_1175:
[----:B---3--:R3:W4:Y:S02]  /*16a90*/  SYNCS.PHASECHK.TRANS64.TRYWAIT P1, [R3+URZ+0x22860], R2 ;  /* 0x02286002030075a7 */ /* 0x008724000802017f */
[----:B----4-:R-:W-:Y:S05]  /*16aa0*/  @!P1 NANOSLEEP.SYNCS 0x989680 ;  /* 0x009896800000995d */ /* 0x010fea0003900000 */
[----:B------:R-:W4:Y:S02]  /*16ab0*/  @!P1 SYNCS.PHASECHK.TRANS64 P1, [R3+URZ+0x22860], R2 ;  /* 0x02286002030095a7 */ /* 0x000f24000802007f */
[----:B----4-:R-:W-:Y:S05]  /*16ac0*/  @!P1 BRA `(.L_x_1175) ;  /* 0xfffffffc00f09947 */ /* 0x010fea000383ffff */
[----:B------:R-:W-:Y:S05]  /*16ad0*/  BRA `(.L_x_1251) ;  /* 0xffffffdc00107947 */ /* 0x000fea000383ffff */
.L_x_1177:
[----:B----4-:R4:W0:Y:S02]  /*16ae0*/  SYNCS.PHASECHK.TRANS64.TRYWAIT P1, [R19+URZ+0x22860], R0 ;  /* 0x02286000130075a7 */ /* 0x010824000802017f */
[----:B0-----:R-:W-:Y:S05]  /*16af0*/  @!P1 NANOSLEEP.SYNCS 0x989680 ;  /* 0x009896800000995d */ /* 0x001fea0003900000 */
[----:B------:R-:W0:Y:S02]  /*16b00*/  @!P1 SYNCS.PHASECHK.TRANS64 P1, [R19+URZ+0x22860], R0 ;  /* 0x02286000130095a7 */ /* 0x000e24000802007f */
[----:B0-----:R-:W-:Y:S05]  /*16b10*/  @!P1 BRA `(.L_x_1177) ;  /* 0xfffffffc00f09947 */ /* 0x001fea000383ffff */
[----:B------:R-:W-:Y:S05]  /*16b20*/  BRA `(.L_x_1252) ;  /* 0xffffffdc000c7947 */ /* 0x000fea000383ffff */
.L_x_1179:
[----:B------:R0:W0:Y:S02]  /*16b30*/  SYNCS.PHASECHK.TRANS64.TRYWAIT P1, [R3+URZ+0x22880], R2 ;  /* 0x02288002030075a7 */ /* 0x000024000802017f */
[----:B0-----:R-:W-:Y:S05]  /*16b40*/  @!P1 NANOSLEEP.SYNCS 0x989680 ;  /* 0x009896800000995d */ /* 0x001fea0003900000 */
[----:B------:R-:W0:Y:S02]  /*16b50*/  @!P1 SYNCS.PHASECHK.TRANS64 P1, [R3+URZ+0x22880], R2 ;  /* 0x02288002030095a7 */ /* 0x000e24000802007f */
[----:B0-----:R-:W-:Y:S05]  /*16b60*/  @!P1 BRA `(.L_x_1179) ;  /* 0xfffffffc00f09947 */ /* 0x001fea000383ffff */
[----:B------:R-:W-:Y:S05]  /*16b70*/  BRA `(.L_x_1253) ;  /* 0xffffffdc00087947 */ /* 0x000fea000383ffff */
.L_x_1254:
        /* <DEDUP_REMOVED lines=16> */
.L_x_3193:


//--------------------- .text._ZN7cutlass13device_kernelIN5flash11enable_sm90INS1_16FlashAttnFwdSm90INS1_25CollectiveMainloopFwdSm90ILi2EN4cute5tupleIJNS5_1CILi1EEES8_S8_EEENS6_IJNS7_ILi128EEESA_NS7_ILi192EEEEEELi128ENS_12float_e4m3_tEfNS_4arch4Sm90ELb0ELb1ELb0ELb1ELb1ELb0ELb0ELb1ELb1ELb1ELb0ELb0EEENS1_21CollectiveEpilogueFwdINS6_IJSA_SA_SA_EEES9_NS_10bfloat16_tESF_Li256ELb1ELb1ELb0ELb1EEENS1_36VarlenDynamicPersistentTileSchedulerILi128ELi128ELi256ELi128ELb0ELb1ELb1ELb1ELb0ELb1EEEEEEEEEvNT_6ParamsE --------------------------
	.section	.text._ZN7cutlass13device_kernelIN5flash11enable_sm90INS1_16FlashAttnFwdSm90INS1_25CollectiveMainloopFwdSm90ILi2EN4cute5tupleIJNS5_1CILi1EEES8_S8_EEENS6_IJNS7_ILi128EEESA_NS7_ILi192EEEEEELi128ENS_12float_e4m3_tEfNS_4arch4Sm90ELb0ELb1ELb0ELb1ELb1ELb0ELb0ELb1ELb1ELb1ELb0ELb0EEENS1_21CollectiveEpilogueFwdINS6_IJSA_SA_SA_EEES9_NS_10bfloat16_tESF_Li256ELb1ELb1ELb0ELb1EEENS1_36VarlenDynamicPersistentTileSchedulerILi128ELi128ELi256ELi128ELb0ELb1ELb1ELb1ELb0ELb1EEEEEEEEEvNT_6ParamsE,"ax",@progbits
	.align	128
.text._ZN7cutlass13device_kernelIN5flash11enable_sm90INS1_16FlashAttnFwdSm90INS1_25CollectiveMainloopFwdSm90ILi2EN4cute5tupleIJNS5_1CILi1EEES8_S8_EEENS6_IJNS7_ILi128EEESA_NS7_ILi192EEEEEELi128ENS_12float_e4m3_tEfNS_4arch4Sm90ELb0ELb1ELb0ELb1ELb1ELb0ELb0ELb1ELb1ELb1ELb0ELb0EEENS1_21CollectiveEpilogueFwdINS6_IJSA_SA_SA_EEES9_NS_10bfloat16_tESF_Li256ELb1ELb1ELb0ELb1EEENS1_36VarlenDynamicPersistentTileSchedulerILi128ELi128ELi256ELi128ELb0ELb1ELb1ELb1ELb0ELb1EEEEEEEEEvNT_6ParamsE:
        .type           _ZN7cutlass13device_kernelIN5flash11enable_sm90INS1_16FlashAttnFwdSm90INS1_25CollectiveMainloopFwdSm90ILi2EN4cute5tupleIJNS5_1CILi1EEES8_S8_EEENS6_IJNS7_ILi128EEESA_NS7_ILi192EEEEEELi128ENS_12float_e4m3_tEfNS_4arch4Sm90ELb0ELb1ELb0ELb1ELb1ELb0ELb0ELb1ELb1ELb1ELb0ELb0EEENS1_21CollectiveEpilogueFwdINS6_IJSA_SA_SA_EEES9_NS_10bfloat16_tESF_Li256ELb1ELb1ELb0ELb1EEENS1_36VarlenDynamicPersistentTileSchedulerILi128ELi128ELi256ELi128ELb0ELb1ELb1ELb1ELb0ELb1EEEEEEEEEvNT_6ParamsE,@function
        .size           _ZN7cutlass13device_kernelIN5flash11enable_sm90INS1_16FlashAttnFwdSm90INS1_25CollectiveMainloopFwdSm90ILi2EN4cute5tupleIJNS5_1CILi1EEES8_S8_EEENS6_IJNS7_ILi128EEESA_NS7_ILi192EEEEEELi128ENS_12float_e4m3_tEfNS_4arch4Sm90ELb0ELb1ELb0ELb1ELb1ELb0ELb0ELb1ELb1ELb1ELb0ELb0EEENS1_21CollectiveEpilogueFwdINS6_IJSA_SA_SA_EEES9_NS_10bfloat16_tESF_Li256ELb1ELb1ELb0ELb1EEENS1_36VarlenDynamicPersistentTileSchedulerILi128ELi128ELi256ELi128ELb0ELb1ELb1ELb1ELb0ELb1EEEEEEEEEvNT_6ParamsE,(.L_x_3194 - _ZN7cutlass13device_kernelIN5flash11enable_sm90INS1_16FlashAttnFwdSm90INS1_25CollectiveMainloopFwdSm90ILi2EN4cute5tupleIJNS5_1CILi1EEES8_S8_EEENS6_IJNS7_ILi128EEESA_NS7_ILi192EEEEEELi128ENS_12float_e4m3_tEfNS_4arch4Sm90ELb0ELb1ELb0ELb1ELb1ELb0ELb0ELb1ELb1ELb1ELb0ELb0EEENS1_21CollectiveEpilogueFwdINS6_IJSA_SA_SA_EEES9_NS_10bfloat16_tESF_Li256ELb1ELb1ELb0ELb1EEENS1_36VarlenDynamicPersistentTileSchedulerILi128ELi128ELi256ELi128ELb0ELb1ELb1ELb1ELb0ELb1EEEEEEEEEvNT_6ParamsE)
        .other          _ZN7cutlass13device_kernelIN5flash11enable_sm90INS1_16FlashAttnFwdSm90INS1_25CollectiveMainloopFwdSm90ILi2EN4cute5tupleIJNS5_1CILi1EEES8_S8_EEENS6_IJNS7_ILi128EEESA_NS7_ILi192EEEEEELi128ENS_12float_e4m3_tEfNS_4arch4Sm90ELb0ELb1ELb0ELb1ELb1ELb0ELb0ELb1ELb1ELb1ELb0ELb0EEENS1_21CollectiveEpilogueFwdINS6_IJSA_SA_SA_EEES9_NS_10bfloat16_tESF_Li256ELb1ELb1ELb0ELb1EEENS1_36VarlenDynamicPersistentTileSchedulerILi128ELi128ELi256ELi128ELb0ELb1ELb1ELb1ELb0ELb1EEEEEEEEEvNT_6ParamsE,@"STO_CUDA_ENTRY STV_DEFAULT"
_ZN7cutlass13device_kernelIN5flash11enable_sm90INS1_16FlashAttnFwdSm90INS1_25CollectiveMainloopFwdSm90ILi2EN4cute5tupleIJNS5_1CILi1EEES8_S8_EEENS6_IJNS7_ILi128EEESA_NS7_ILi192EEEEEELi128ENS_12float_e4m3_tEfNS_4arch4Sm90ELb0ELb1ELb0ELb1ELb1ELb0ELb0ELb1ELb1ELb1ELb0ELb0EEENS1_21CollectiveEpilogueFwdINS6_IJSA_SA_SA_EEES9_NS_10bfloat16_tESF_Li256ELb1ELb1ELb0ELb1EEENS1_36VarlenDynamicPersistentTileSchedulerILi128ELi128ELi256ELi128ELb0ELb1ELb1ELb1ELb0ELb1EEEEEEEEEvNT_6ParamsE:
        /* <DEDUP_REMOVED lines=45> */
.L_x_1255:
        /* <DEDUP_REMOVED lines=22> */
.L_x_1256:
        /* <DEDUP_REMOVED lines=18> */
.L_x_1257:
        /* <DEDUP_REMOVED lines=22> */
.L_x_1258:
        /* <DEDUP_REMOVED lines=24> */
.L_x_1259:
        /* <DEDUP_REMOVED lines=8> */
.L_x_1261:
        /* <DEDUP_REMOVED lines=27> */
[CC--:B------:R-:W-:Y:S01]  /*0a60*/  LEA.HI R2, R3.reuse, R184.reuse, RZ, 0x4 ;  /* 0x000000b803027211 */ /* 0x0c0fe200078f20ff */
[----:B------:R-:W-:Y:S01]  /*0a70*/  IMAD.SHL.U32 R4, R4, 0x20, RZ ;  /* 0x0000002004047824 */ /* 0x000fe200078e00ff */
[----:B------:R-:W-:Y:S01]  /*0a80*/  LEA.HI R11, R3, R184, RZ, 0x2 ;  /* 0x000000b8030b7211 */ /* 0x000fe200078f10ff */
[----:B------:R-:W-:Y:S01]  /*0a90*/  IMAD.IADD R177, R184, 0x1, -R177 ;  /* 0x00000001b8b17824 */ /* 0x000fe200078e0ab1 */
[----:B------:R-:W-:-:S02]  /*0aa0*/  LOP3.LUT R5, R2, 0x3fffff0, RZ, 0xc0, !PT ;  /* 0x03fffff002057812 */ /* 0x000fc400078ec0ff */
[----:B------:R-:W-:Y:S02]  /*0ab0*/  LOP3.LUT R4, R4, 0xfffffc00, RZ, 0xc0, !PT ;  /* 0xfffffc0004047812 */ /* 0x000fe400078ec0ff */
[----:B------:R-:W-:Y:S01]  /*0ac0*/  SHF.R.S32.HI R6, RZ, 0x1f, R177 ;  /* 0x0000001fff067819 */ /* 0x000fe200000114b1 */
[----:B------:R-:W-:Y:S01]  /*0ad0*/  IMAD.IADD R5, R184, 0x1, -R5 ;  /* 0x00000001b8057824 */ /* 0x000fe200078e0a05 */
[----:B------:R-:W-:Y:S02]  /*0ae0*/  LOP3.LUT R11, R11, 0xfffffffc, RZ, 0xc0, !PT ;  /* 0xfffffffc0b0b7812 */ /* 0x000fe400078ec0ff */
[----:B------:R-:W-:Y:S01]  /*0af0*/  LEA.HI R8, R6, R177, RZ, 0x2 ;  /* 0x000000b106087211 */ /* 0x000fe200078f10ff */
[----:B------:R-:W-:Y:S01]  /*0b00*/  IMAD R181, R5, 0x40, R4 ;  /* 0x0000004005b57824 */ /* 0x000fe200078e0204 */
[----:B------:R-:W-:Y:S01]  /*0b10*/  LEA.HI R3, R3, R184, RZ, 0x3 ;  /* 0x000000b803037211 */ /* 0x000fe200078f18ff */
[----:B------:R-:W-:Y:S01]  /*0b20*/  IMAD.IADD R11, R184, 0x1, -R11 ;  /* 0x00000001b80b7824 */ /* 0x000fe200078e0a0b */
[----:B------:R-:W-:-:S02]  /*0b30*/  SHF.R.S32.HI R9, RZ, 0x2, R8 ;  /* 0x00000002ff097819 */ /* 0x000fc40000011408 */
[----:B------:R-:W-:Y:S02]  /*0b40*/  SHF.R.S32.HI R10, RZ, 0x1f, R8 ;  /* 0x0000001fff0a7819 */ /* 0x000fe40000011408 */
[----:B------:R-:W-:Y:S02]  /*0b50*/  SHF.R.S32.HI R179, RZ, 0x7, R0 ;  /* 0x00000007ffb37819 */ /* 0x000fe40000011400 */
[----:B------:R-:W-:Y:S02]  /*0b60*/  LEA.HI R10, R10, R9, RZ, 0x3 ;  /* 0x000000090a0a7211 */ /* 0x000fe400078f18ff */
[----:B------:R-:W-:Y:S02]  /*0b70*/  LOP3.LUT R5, R3, 0xfffffff8, RZ, 0xc0, !PT ;  /* 0xfffffff803057812 */ /* 0x000fe400078ec0ff */
[----:B------:R-:W-:Y:S02]  /*0b80*/  SHF.R.S32.HI R7, RZ, 0x4, R2 ;  /* 0x00000004ff077819 */ /* 0x000fe40000011402 */
[----:B------:R-:W-:Y:S01]  /*0b90*/  LOP3.LUT R10, R10, 0xfffffff8, RZ, 0xc0, !PT ;  /* 0xfffffff80a0a7812 */ /* 0x000fe200078ec0ff */
[----:B------:R-:W-:Y:S01]  /*0ba0*/  IMAD.IADD R172, R184, 0x1, -R5 ;  /* 0x00000001b8ac7824 */ /* 0x000fe200078e0a05 */
[----:B------:R-:W-:-:S02]  /*0bb0*/  LEA.HI R6, R6, R177, RZ, 0x5 ;  /* 0x000000b106067211 */ /* 0x000fc400078f28ff */
[----:B------:R-:W-:Y:S01]  /*0bc0*/  LEA.HI R0, R0, R179, RZ, 0x1 ;  /* 0x000000b300007211 */ /* 0x000fe200078f08ff */
[----:B------:R-:W-:Y:S01]  /*0bd0*/  IMAD.IADD R9, R9, 0x1, -R10 ;  /* 0x0000000109097824 */ /* 0x000fe200078e0a0a */
[----:B------:R-:W-:Y:S01]  /*0be0*/  LEA.HI R2, R2, R7, RZ, 0x1 ;  /* 0x0000000702027211 */ /* 0x000fe200078f08ff */
[----:B------:R-:W-:Y:S01]  /*0bf0*/  IMAD.SHL.U32 R169, R172, 0x8, RZ ;  /* 0x00000008aca97824 */ /* 0x000fe200078e00ff */
[----:B------:R-:W-:Y:S02]  /*0c00*/  SHF.R.S32.HI R6, RZ, 0x5, R6 ;  /* 0x00000005ff067819 */ /* 0x000fe40000011406 */
[----:B------:R-:W-:Y:S01]  /*0c10*/  LEA.HI R4, R11, R11, RZ, 0x1 ;  /* 0x0000000b0b047211 */ /* 0x000fe200078f08ff */
[----:B------:R-:W-:Y:S01]  /*0c20*/  VIADD R171, R169, 0x40 ;  /* 0x00000040a9ab7836 */ /* 0x000fe20000000000 */
[----:B------:R-:W-:Y:S01]  /*0c30*/  LOP3.LUT R0, R0, 0x3fffffe, RZ, 0xc0, !PT ;  /* 0x03fffffe00007812 */ /* 0x000fe200078ec0ff */
[----:B------:R-:W-:Y:S01]  /*0c40*/  IMAD R9, R6, 0x10, R9 ;  /* 0x0000001006097824 */ /* 0x000fe200078e0209 */
[----:B------:R-:W-:-:S02]  /*0c50*/  LOP3.LUT R2, R2, 0x1ffffffe, RZ, 0xc0, !PT ;  /* 0x1ffffffe02027812 */ /* 0x000fc400078ec0ff */
[----:B------:R-:W-:Y:S01]  /*0c60*/  LOP3.LUT R4, R4, 0x1ffffffe, RZ, 0xc0, !PT ;  /* 0x1ffffffe04047812 */ /* 0x000fe200078ec0ff */
[----:B------:R-:W-:Y:S01]  /*0c70*/  IMAD.IADD R0, R179, 0x1, -R0 ;  /* 0x00000001b3007824 */ /* 0x000fe200078e0a00 */
[----:B------:R-:W-:Y:S01]  /*0c80*/  LOP3.LUT R18, R8, 0x7ffffffc, RZ, 0xc0, !PT ;  /* 0x7ffffffc08127812 */ /* 0x000fe200078ec0ff */
[----:B------:R-:W-:Y:S01]  /*0c90*/  IMAD.IADD R2, R7, 0x1, -R2 ;  /* 0x0000000107027824 */ /* 0x000fe200078e0a02 */
[----:B------:R-:W-:Y:S01]  /*0ca0*/  SHF.R.S32.HI R175, RZ, 0x3, R3 ;  /* 0x00000003ffaf7819 */ /* 0x000fe20000011403 */
[----:B------:R-:W-:Y:S01]  /*0cb0*/  IMAD.IADD R11, R11, 0x1, -R4 ;  /* 0x000000010b0b7824 */ /* 0x000fe200078e0a04 */
[----:B------:R-:W-:Y:S01]  /*0cc0*/  SHF.R.S32.HI R183, RZ, 0x1f, R169 ;  /* 0x0000001fffb77819 */ /* 0x000fe200000114a9 */
[----:B------:R-:W-:Y:S01]  /*0cd0*/  IMAD R180, R0, 0x40, R9 ;  /* 0x0000004000b47824 */ /* 0x000fe200078e0209 */
[----:B------:R-:W-:Y:S01]  /*0ce0*/  SHF.R.S32.HI R182, RZ, 0x1f, R171 ;  /* 0x0000001fffb67819 */ /* 0x000fe200000114ab */
[----:B------:R-:W-:Y:S02]  /*0cf0*/  IMAD R181, R2, 0x8, R181 ;  /* 0x0000000802b57824 */ /* 0x000fe400078e02b5 */
[----:B------:R-:W-:-:S02]  /*0d00*/  IMAD.IADD R18, R177, 0x1, -R18 ;  /* 0x00000001b1127824 */ /* 0x000fc400078e0a12 */
[----:B------:R-:W-:-:S07]  /*0d10*/  IMAD R168, R11, 0x8, R180 ;  /* 0x000000080ba87824 */ /* 0x000fce00078e02b4 */
.L_x_1369:
[----:B0---4-:R-:W0:Y:S01]  /*0d20*/  LDC.64 R2, c[0x0][0xa28] ;  /* 0x00028a00ff027b82 */ /* 0x011e220000000a00 */
[----:B------:R-:W-:Y:S01]  /*0d30*/  IMAD.MOV.U32 R11, RZ, RZ, RZ ;  /* 0x000000ffff0b7224 */ /* 0x000fe200078e00ff */
[----:B------:R-:W-:Y:S01]  /*0d40*/  ULDC.64 UR4, c[0x0][0x418] ;  /* 0x0001060000047ab9 */ /* 0x000fe20000000a00 */
[----:B------:R-:W-:-:S05]  /*0d50*/  ULDC.64 UR6, c[0x0][0xa20] ;  /* 0x0002880000067ab9 */ /* 0x000fca0000000a00 */
[----:B--23--:R-:W1:Y:S01]  /*0d60*/  LDC.64 R4, c[0x0][0xa18] ;  /* 0x00028600ff047b82 */ /* 0x00ce620000000a00 */
[----:B0-----:R-:W-:-:S04]  /*0d70*/  ISETP.NE.U32.AND P0, PT, R2, RZ, PT ;  /* 0x000000ff0200720c */ /* 0x001fc80003f05070 */
[----:B------:R-:W-:Y:S02]  /*0d80*/  ISETP.NE.AND.EX P0, PT, R3, RZ, PT, P0 ;  /* 0x000000ff0300720c */ /* 0x000fe40003f05300 */
[----:B-1----:R-:W-:-:S04]  /*0d90*/  ISETP.NE.U32.AND P1, PT, R4, RZ, PT ;  /* 0x000000ff0400720c */ /* 0x002fc80003f25070 */
[----:B------:R-:W-:-:S07]  /*0da0*/  ISETP.NE.AND.EX P1, PT, R5, RZ, PT, P1 ;  /* 0x000000ff0500720c */ /* 0x000fce0003f25310 */
[----:B------:R-:W0:Y:S08]  /*0db0*/  @P0 LDC.64 R2, c[0x0][0xa28] ;  /* 0x00028a00ff020b82 */ /* 0x000e300000000a00 */
[----:B------:R-:W1:Y:S01]  /*0dc0*/  @P1 LDC.64 R4, c[0x0][0xa18] ;  /* 0x00028600ff041b82 */ /* 0x000e620000000a00 */
[----:B0-----:R-:W-:-:S05]  /*0dd0*/  @P0 IMAD.WIDE R2, R23, 0x4, R2 ;  /* 0x0000000417020825 */ /* 0x001fca00078e0202 */
[----:B------:R0:W5:Y:S01]  /*0de0*/  @P0 LDG.E R11, desc[UR44][R2.64] ;  /* 0x0000002c020b0981 */ /* 0x000162000c1e1900 */
[----:B-1----:R-:W-:-:S05]  /*0df0*/  @P1 IMAD.WIDE R4, R23, 0x4, R4 ;  /* 0x0000000417041825 */ /* 0x002fca00078e0204 */
[----:B------:R0:W5:Y:S01]  /*0e00*/  @P1 LDG.E R17, desc[UR44][R4.64] ;  /* 0x0000002c04111981 */ /* 0x000162000c1e1900 */
[----:B------:R-:W-:Y:S01]  /*0e10*/  UISETP.NE.U32.AND UP0, UPT, UR4, URZ, UPT ;  /* 0x0000003f0400728c */ /* 0x000fe2000bf05070 */
[----:B------:R-:W-:Y:S01]  /*0e20*/  ISETP.NE.U32.AND P2, PT, RZ, UR6, PT ;  /* 0x00000006ff007c0c */ /* 0x000fe2000bf45070 */
[----:B------:R-:W-:Y:S01]  /*0e30*/  IMAD.MOV.U32 R173, RZ, RZ, R22 ;  /* 0x000000ffffad7224 */ /* 0x000fe200078e0016 */
[----:B------:R-:W-:Y:S01]  /*0e40*/  ULDC UR4, c[0x0][0x424] ;  /* 0x0001090000047ab9 */ /* 0x000fe20000000800 */
[----:B------:R-:W-:Y:S01]  /*0e50*/  UISETP.NE.AND.EX UP0, UPT, UR5, URZ, UPT, UP0 ;  /* 0x0000003f0500728c */ /* 0x000fe2000bf05300 */
[----:B------:R-:W-:Y:S02]  /*0e60*/  ISETP.NE.AND.EX P2, PT, RZ, UR7, PT, P2 ;  /* 0x00000007ff007c0c */ /* 0x000fe4000bf45320 */
[----:B------:R-:W-:Y:S01]  /*0e70*/  ULDC UR5, c[0x0][0x2f0] ;  /* 0x0000bc0000057ab9 */ /* 0x000fe20000000800 */
[----:B------:R-:W-:-:S04]  /*0e80*/  USEL UR4, UR4, 0x1, UP0 ;  /* 0x0000000104047887 */ /* 0x000fc80008000000 */
[----:B------:R-:W-:Y:S01]  /*0e90*/  UIMAD UR4, UR4, UR5, URZ ;  /* 0x00000005040472a4 */ /* 0x000fe2000f8e023f */
[----:B0-----:R-:W-:Y:S11]  /*0ea0*/  @P1 BRA `(.L_x_1262) ;  /* 0x0000000000281947 */ /* 0x001ff60003800000 */
[----:B------:R-:W-:Y:S01]  /*0eb0*/  ULDC.64 UR6, c[0x0][0xa00] ;  /* 0x0002800000067ab9 */ /* 0x000fe20000000a00 */
[----:B-----5:R-:W0:Y:S01]  /*0ec0*/  LDC R17, c[0x0][0x288] ;  /* 0x0000a200ff117b82 */ /* 0x020e220000000800 */
[----:B------:R-:W-:-:S04]  /*0ed0*/  ISETP.NE.U32.AND P0, PT, RZ, UR6, PT ;  /* 0x00000006ff007c0c */ /* 0x000fc8000bf05070 */
[----:B------:R-:W-:-:S13]  /*0ee0*/  ISETP.NE.AND.EX P0, PT, RZ, UR7, PT, P0 ;  /* 0x00000007ff007c0c */ /* 0x000fda000bf05300 */
[----:B------:R-:W-:Y:S05]  /*0ef0*/  @!P0 BRA `(.L_x_1262) ;  /* 0x0000000000148947 */ /* 0x000fea0003800000 */
[----:B------:R-:W1:Y:S02]  /*0f00*/  LDC.64 R2, c[0x0][0xa00] ;  /* 0x00028000ff027b82 */ /* 0x000e640000000a00 */
[----:B-1----:R-:W-:-:S05]  /*0f10*/  IMAD.WIDE R2, R23, 0x4, R2 ;  /* 0x0000000417027825 */ /* 0x002fca00078e0202 */
[----:B0-----:R-:W2:Y:S04]  /*0f20*/  LDG.E R17, desc[UR44][R2.64] ;  /* 0x0000002c02117981 */ /* 0x001ea8000c1e1900 */
[----:B------:R-:W2:Y:S02]  /*0f30*/  LDG.E R0, desc[UR44][R2.64+0x4] ;  /* 0x0000042c02007981 */ /* 0x000ea4000c1e1900 */
[----:B--2---:R-:W-:-:S07]  /*0f40*/  IMAD.IADD R17, R0, 0x1, -R17 ;  /* 0x0000000100117824 */ /* 0x004fce00078e0a11 */
.L_x_1262:
[----:B------:R-:W-:Y:S02]  /*0f50*/  IMAD.U32 R16, RZ, RZ, UR4 ;  /* 0x00000004ff107e24 */ /* 0x000fe4000f8e00ff */
[----:B------:R-:W-:Y:S01]  /*0f60*/  IMAD.MOV.U32 R174, RZ, RZ, R23 ;  /* 0x000000ffffae7224 */ /* 0x000fe200078e0017 */
[----:B------:R-:W-:Y:S06]  /*0f70*/  @!P2 BRA `(.L_x_1263) ;  /* 0x000000000010a947 */ /* 0x000fec0003800000 */
[----:B------:R-:W1:Y:S02]  /*0f80*/  LDC.64 R2, c[0x0][0xa20] ;  /* 0x00028800ff027b82 */ /* 0x000e640000000a00 */
[----:B-1----:R-:W-:-:S05]  /*0f90*/  IMAD.WIDE R2, R23, 0x4, R2 ;  /* 0x0000000417027825 */ /* 0x002fca00078e0202 */
[----:B------:R1:W5:Y:S01]  /*0fa0*/  LDG.E R16, desc[UR44][R2.64] ;  /* 0x0000002c02107981 */ /* 0x000362000c1e1900 */
[----:B------:R-:W-:Y:S05]  /*0fb0*/  BRA `(.L_x_1264) ;  /* 0x0000000000247947 */ /* 0x000fea0003800000 */
.L_x_1263:
[----:B------:R-:W-:Y:S02]  /*0fc0*/  ULDC.64 UR4, c[0x0][0xa08] ;  /* 0x0002820000047ab9 */ /* 0x000fe40000000a00 */
[----:B------:R-:W-:-:S04]  /*0fd0*/  ISETP.NE.U32.AND P0, PT, RZ, UR4, PT ;  /* 0x00000004ff007c0c */ /* 0x000fc8000bf05070 */
[----:B------:R-:W-:-:S13]  /*0fe0*/  ISETP.NE.AND.EX P0, PT, RZ, UR5, PT, P0 ;  /* 0x00000005ff007c0c */ /* 0x000fda000bf05300 */
[----:B------:R-:W-:Y:S05]  /*0ff0*/  @!P0 BRA `(.L_x_1264) ;  /* 0x0000000000148947 */ /* 0x000fea0003800000 */
[----:B------:R-:W1:Y:S02]  /*1000*/  LDC.64 R2, c[0x0][0xa08] ;  /* 0x00028200ff027b82 */ /* 0x000e640000000a00 */
[----:B-1----:R-:W-:-:S05]  /*1010*/  IMAD.WIDE R2, R23, 0x4, R2 ;  /* 0x0000000417027825 */ /* 0x002fca00078e0202 */
[----:B------:R-:W2:Y:S04]  /*1020*/  LDG.E R16, desc[UR44][R2.64] ;  /* 0x0000002c02107981 */ /* 0x000ea8000c1e1900 */
[----:B------:R-:W2:Y:S02]  /*1030*/  LDG.E R5, desc[UR44][R2.64+0x4] ;  /* 0x0000042c02057981 */ /* 0x000ea4000c1e1900 */
[----:B--2---:R-:W-:-:S07]  /*1040*/  IMAD.IADD R16, R5, 0x1, -R16 ;  /* 0x0000000105107824 */ /* 0x004fce00078e0a10 */
.L_x_1264:
[----:B------:R-:W2:Y:S01]  /*1050*/  LDC.64 R14, c[0x0][0x990] ;  /* 0x00026400ff0e7b82 */ /* 0x000ea20000000a00 */
[----:B------:R-:W3:Y:S07]  /*1060*/  LDL.LU R10, [R1] ;  /* 0x00000000010a7983 */ /* 0x000eee0000300800 */
[----:B------:R-:W4:Y:S08]  /*1070*/  LDC.64 R26, c[0x0][0x998] ;  /* 0x00026600ff1a7b82 */ /* 0x000f300000000a00 */
[----:B------:R-:W0:Y:S01]  /*1080*/  LDC R178, c[0x0][0x448] ;  /* 0x00011200ffb27b82 */ /* 0x000e220000000800 */
[----:B------:R-:W-:Y:S01]  /*1090*/  IMAD.SHL.U32 R19, R21, 0x80, RZ ;  /* 0x0000008015137824 */ /* 0x000fe200078e00ff */
[----:B------:R-:W-:Y:S01]  /*10a0*/  ULDC UR4, c[0x0][0x988] ;  /* 0x0002620000047ab9 */ /* 0x000fe20000000800 */
[----:B--2---:R-:W-:-:S04]  /*10b0*/  ISETP.NE.U32.AND P0, PT, R14, RZ, PT ;  /* 0x000000ff0e00720c */ /* 0x004fc80003f05070 */
[----:B------:R-:W-:Y:S02]  /*10c0*/  ISETP.NE.AND.EX P0, PT, R15, RZ, PT, P0 ;  /* 0x000000ff0f00720c */ /* 0x000fe40003f05300 */
[----:B----4-:R-:W-:-:S04]  /*10d0*/  ISETP.NE.U32.AND P1, PT, R26, RZ, PT ;  /* 0x000000ff1a00720c */ /* 0x010fc80003f25070 */
[----:B------:R-:W-:-:S07]  /*10e0*/  ISETP.NE.AND.EX P1, PT, R27, RZ, PT, P1 ;  /* 0x000000ff1b00720c */ /* 0x000fce0003f25310 */
[----:B------:R-:W2:Y:S01]  /*10f0*/  @P0 LDC.64 R8, c[0x0][0x9a8] ;  /* 0x00026a00ff080b82 */ /* 0x000ea20000000a00 */
[----:B-1----:R-:W-:Y:S02]  /*1100*/  @P0 SHF.R.S32.HI R3, RZ, 0x1f, R23 ;  /* 0x0000001fff030819 */ /* 0x002fe40000011417 */
[----:B------:R-:W-:-:S05]  /*1110*/  @P0 SHF.R.S32.HI R7, RZ, 0x1f, R22 ;  /* 0x0000001fff070819 */ /* 0x000fca0000011416 */
[----:B------:R-:W1:Y:S01]  /*1120*/  @P1 LDC.64 R12, c[0x0][0x9b8] ;  /* 0x00026e00ff0c1b82 */ /* 0x000e620000000a00 */
[----:B------:R-:W-:-:S07]  /*1130*/  @P1 SHF.R.S32.HI R5, RZ, 0x1f, R23 ;  /* 0x0000001fff051819 */ /* 0x000fce0000011417 */
[----:B------:R-:W4:Y:S08]  /*1140*/  @P0 LDC.64 R24, c[0x0][0x9b0] ;  /* 0x00026c00ff180b82 */ /* 0x000f300000000a00 */
[----:B------:R-:W0:Y:S01]  /*1150*/  @P1 LDC.64 R28, c[0x0][0x9c0] ;  /* 0x00027000ff1c1b82 */ /* 0x000e220000000a00 */
[-C--:B--2---:R-:W-:Y:S02]  /*1160*/  @P0 IMAD R0, R3, R8.reuse, RZ ;  /* 0x0000000803000224 */ /* 0x084fe400078e02ff */
[----:B------:R-:W-:-:S04]  /*1170*/  @P0 IMAD.WIDE.U32 R2, R23, R8, RZ ;  /* 0x0000000817020225 */ /* 0x000fc800078e00ff */
[----:B------:R-:W-:Y:S02]  /*1180*/  @P0 IMAD R9, R23, R9, R0 ;  /* 0x0000000917090224 */ /* 0x000fe400078e0200 */
[-C--:B-1----:R-:W-:Y:S02]  /*1190*/  @P1 IMAD R4, R5, R12.reuse, RZ ;  /* 0x0000000c05041224 */ /* 0x082fe400078e02ff */
[----:B------:R-:W-:Y:S01]  /*11a0*/  @P0 IMAD.IADD R3, R3, 0x1, R9 ;  /* 0x0000000103030824 */ /* 0x000fe200078e0209 */
[----:B------:R-:W-:Y:S01]  /*11b0*/  @P1 SHF.R.S32.HI R9, RZ, 0x1f, R22 ;  /* 0x0000001fff091819 */ /* 0x000fe20000011416 */
[C---:B------:R-:W-:Y:S02]  /*11c0*/  @P1 IMAD R13, R23.reuse, R13, R4 ;  /* 0x0000000d170d1224 */ /* 0x040fe400078e0204 */
[----:B------:R-:W-:-:S04]  /*11d0*/  @P1 IMAD.WIDE.U32 R4, R23, R12, RZ ;  /* 0x0000000c17041225 */ /* 0x000fc800078e00ff */
[-C--:B----4-:R-:W-:Y:S02]  /*11e0*/  @P0 IMAD R7, R7, R24.reuse, RZ ;  /* 0x0000001807070224 */ /* 0x090fe400078e02ff */
[----:B------:R-:W-:Y:S02]  /*11f0*/  @P1 IMAD.IADD R5, R5, 0x1, R13 ;  /* 0x0000000105051824 */ /* 0x000fe400078e020d */
[----:B------:R-:W-:-:S04]  /*1200*/  @P0 IMAD.WIDE.U32 R2, R22, R24, R2 ;  /* 0x0000001816020225 */ /* 0x000fc800078e0002 */
[-C--:B0-----:R-:W-:Y:S02]  /*1210*/  @P1 IMAD R0, R9, R28.reuse, RZ ;  /* 0x0000001c09001224 */ /* 0x081fe400078e02ff */
[C---:B------:R-:W-:Y:S02]  /*1220*/  @P0 IMAD R9, R22.reuse, R25, R7 ;  /* 0x0000001916090224 */ /* 0x040fe400078e0207 */
[C---:B------:R-:W-:Y:S02]  /*1230*/  @P1 IMAD R13, R22.reuse, R29, R0 ;  /* 0x0000001d160d1224 */ /* 0x040fe400078e0200 */
        /* <DEDUP_REMOVED lines=8> */
[----:B------:R-:W-:Y:S01]  /*12c0*/  IMAD.MOV.U32 R0, RZ, RZ, 0x3f800000 ;  /* 0x3f800000ff007424 */ /* 0x000fe200078e00ff */
[----:B------:R-:W0:Y:S03]  /*12d0*/  LDC.64 R14, c[0x0][0x9e0] ;  /* 0x00027800ff0e7b82 */ /* 0x000e260000000a00 */
[----:B------:R1:W2:Y:S04]  /*12e0*/  @P0 LDG.E R3, desc[UR44][R4.64] ;  /* 0x0000002c04030981 */ /* 0x0002a8000c1e1900 */
[----:B------:R-:W2:Y:S01]  /*12f0*/  @P1 LDG.E R0, desc[UR44][R8.64] ;  /* 0x0000002c08001981 */ /* 0x000ea2000c1e1900 */
[----:B------:R-:W-:Y:S01]  /*1300*/  ISETP.NE.AND P5, PT, R178, 0x1, PT ;  /* 0x00000001b200780c */ /* 0x000fe20003fa5270 */
[----:B------:R-:W-:-:S02]  /*1310*/  VIADD R2, R19, 0x7f ;  /* 0x0000007f13027836 */ /* 0x000fc40000000000 */
[----:B-----5:R-:W-:-:S05]  /*1320*/  IMAD.IADD R16, R16, 0x1, -R11 ;  /* 0x0000000110107824 */ /* 0x020fca00078e0a0b */
[----:B-1----:R-:W-:-:S05]  /*1330*/  IADD3 R5, R16, 0x1, -R17 ;  /* 0x0000000110057810 */ /* 0x002fca0007ffe811 */
[----:B------:R-:W1:Y:S01]  /*1340*/  @P5 LDC R7, c[0x0][0x44c] ;  /* 0x00011300ff075b82 */ /* 0x000e620000000800 */
[----:B0-----:R-:W-:-:S07]  /*1350*/  ISETP.GE.AND P4, PT, R15, 0x1, PT ;  /* 0x000000010f00780c */ /* 0x001fce0003f86270 */
[----:B------:R-:W0:Y:S01]  /*1360*/  @P5 LDC R13, c[0x0][0x450] ;  /* 0x00011400ff0d5b82 */ /* 0x000e220000000800 */
[----:B-1----:R-:W-:-:S05]  /*1370*/  @P5 IMAD.HI.U32 R6, R2, R7, RZ ;  /* 0x0000000702065227 */ /* 0x002fca00078e00ff */
[----:B0-----:R-:W-:-:S05]  /*1380*/  @P5 SHF.R.U32.HI R2, RZ, R13, R6 ;  /* 0x0000000dff025219 */ /* 0x001fca0000011606 */
[----:B------:R-:W-:Y:S01]  /*1390*/  IMAD.IADD R5, R5, 0x1, R2 ;  /* 0x0000000105057824 */ /* 0x000fe200078e0202 */
[----:B---3--:R-:W-:-:S04]  /*13a0*/  LOP3.LUT R10, R10, 0xfffffffd, RZ, 0xc0, !PT ;  /* 0xfffffffd0a0a7812 */ /* 0x008fc800078ec0ff */
[----:B------:R-:W-:-:S04]  /*13b0*/  @P5 LOP3.LUT R10, R10, 0x2, RZ, 0xfc, !PT ;  /* 0x000000020a0a5812 */ /* 0x000fc800078efcff */
[----:B------:R-:W-:-:S04]  /*13c0*/  LOP3.LUT R10, R10, 0xfffffffe, RZ, 0xc0, !PT ;  /* 0xfffffffe0a0a7812 */ /* 0x000fc800078ec0ff */
[----:B------:R-:W-:-:S05]  /*13d0*/  @P4 LOP3.LUT R10, R10, 0x1, RZ, 0xfc, !PT ;  /* 0x000000010a0a4812 */ /* 0x000fca00078efcff */
[----:B------:R0:W-:Y:S01]  /*13e0*/  STL [R1], R10 ;  /* 0x0000000a01007387 */ /* 0x0001e20000100800 */
[----:B--2---:R-:W-:Y:S01]  /*13f0*/  FMUL.FTZ R0, R3, R0 ;  /* 0x0000000003007220 */ /* 0x004fe20000410000 */
[----:B------:R-:W-:-:S03]  /*1400*/  IMAD.IADD R3, R5, 0x1, R14 ;  /* 0x0000000105037824 */ /* 0x000fc600078e020e */
[----:B------:R-:W-:Y:S01]  /*1410*/  FMUL.FTZ R2, R0, UR4 ;  /* 0x0000000400027c20 */ /* 0x000fe20008410000 */
[----:B0-----:R-:W-:Y:S06]  /*1420*/  @!P4 BRA `(.L_x_1265) ;  /* 0x000000000040c947 */ /* 0x001fec0003800000 */
[C---:B------:R-:W-:Y:S01]  /*1430*/  ISETP.GT.AND P0, PT, R5.reuse, RZ, PT ;  /* 0x000000ff0500720c */ /* 0x040fe20003f04270 */
[----:B------:R-:W-:-:S12]  /*1440*/  VIADD R0, R5, 0xffffffff ;  /* 0xffffffff05007836 */ /* 0x000fd80000000000 */
[----:B------:R-:W-:Y:S05]  /*1450*/  @P0 BRA `(.L_x_1266) ;  /* 0x00000000001c0947 */ /* 0x000fea0003800000 */
[----:B------:R-:W-:Y:S01]  /*1460*/  ISETP.NE.AND P0, PT, R15, 0x1, PT ;  /* 0x000000010f00780c */ /* 0x000fe20003f05270 */
[----:B------:R-:W-:-:S12]  /*1470*/  IMAD.MOV R5, RZ, RZ, -R5 ;  /* 0x000000ffff057224 */ /* 0x000fd800078e0a05 */
[----:B------:R-:W0:Y:S02]  /*1480*/  @P0 LDC.64 R6, c[0x0][0x9e8] ;  /* 0x00027a00ff060b82 */ /* 0x000e240000000a00 */
[----:B0-----:R-:W-:-:S05]  /*1490*/  @P0 IMAD.HI.U32 R0, R5, R6, RZ ;  /* 0x0000000605000227 */ /* 0x001fca00078e00ff */
[----:B------:R-:W-:-:S04]  /*14a0*/  @P0 SHF.R.U32.HI R5, RZ, R7, R0 ;  /* 0x00000007ff050219 */ /* 0x000fc80000011600 */
[----:B------:R-:W-:Y:S01]  /*14b0*/  LOP3.LUT R0, RZ, R5, RZ, 0x33, !PT ;  /* 0x00000005ff007212 */ /* 0x000fe200078e33ff */
[----:B------:R-:W-:Y:S06]  /*14c0*/  BRA `(.L_x_1267) ;  /* 0x0000000000107947 */ /* 0x000fec0003800000 */
.L_x_1266:
[----:B------:R-:W-:-:S13]  /*14d0*/  ISETP.NE.AND P0, PT, R15, 0x1, PT ;  /* 0x000000010f00780c */ /* 0x000fda0003f05270 */
[----:B------:R-:W0:Y:S02]  /*14e0*/  @P0 LDC.64 R4, c[0x0][0x9e8] ;  /* 0x00027a00ff040b82 */ /* 0x000e240000000a00 */
[----:B0-----:R-:W-:-:S05]  /*14f0*/  @P0 IMAD.HI.U32 R4, R0, R4, RZ ;  /* 0x0000000400040227 */ /* 0x001fca00078e00ff */
[----:B------:R-:W-:-:S07]  /*1500*/  @P0 SHF.R.U32.HI R0, RZ, R5, R4 ;  /* 0x00000005ff000219 */ /* 0x000fce0000011604 */
.L_x_1267:
[----:B------:R-:W-:-:S05]  /*1510*/  IMAD R0, R0, R15, R15 ;  /* 0x0000000f00007224 */ /* 0x000fca00078e020f */
[----:B------:R-:W-:-:S07]  /*1520*/  VIMNMX R3, R3, R0, PT ;  /* 0x0000000003037248 */ /* 0x000fce0003fe0100 */
.L_x_1265:
[----:B------:R-:W0:Y:S01]  /*1530*/  @P5 LDC R6, c[0x0][0x44c] ;  /* 0x00011300ff065b82 */ /* 0x000e220000000800 */
[----:B------:R-:W-:Y:S01]  /*1540*/  VIADD R4, R3, 0x7f ;  /* 0x0000007f03047836 */ /* 0x000fe20000000000 */
[----:B------:R-:W-:Y:S01]  /*1550*/  ULDC UR4, c[0x0][0x9dc] ;  /* 0x0002770000047ab9 */ /* 0x000fe20000000800 */
[C---:B------:R-:W-:Y:S02]  /*1560*/  VIADD R0, R16.reuse, 0x7f ;  /* 0x0000007f10007836 */ /* 0x040fe40000000000 */
[----:B------:R-:W-:Y:S01]  /*1570*/  IMAD.MOV.U32 R7, RZ, RZ, R19 ;  /* 0x000000ffff077224 */ /* 0x000fe200078e0013 */
[----:B------:R-:W-:Y:S01]  /*1580*/  SHF.R.S32.HI R5, RZ, 0x1f, R4 ;  /* 0x0000001fff057819 */ /* 0x000fe20000011404 */
[----:B------:R-:W-:Y:S01]  /*1590*/  IMAD.IADD R88, R16, 0x1, -R17 ;  /* 0x0000000110587824 */ /* 0x000fe200078e0a11 */
[----:B------:R-:W1:Y:S01]  /*15a0*/  @P5 LDC R9, c[0x0][0x450] ;  /* 0x00011400ff095b82 */ /* 0x000e620000000800 */
[----:B------:R-:W-:Y:S02]  /*15b0*/  SHF.R.S32.HI R3, RZ, 0x1f, R0 ;  /* 0x0000001fff037819 */ /* 0x000fe40000011400 */
[----:B------:R-:W-:-:S02]  /*15c0*/  LEA.HI R5, R5, R4, RZ, 0x7 ;  /* 0x0000000405057211 */ /* 0x000fc400078f38ff */
[----:B------:R-:W-:Y:S02]  /*15d0*/  LEA.HI R3, R3, R0, RZ, 0x7 ;  /* 0x0000000003037211 */ /* 0x000fe400078f38ff */
[----:B------:R-:W-:Y:S02]  /*15e0*/  SHF.R.S32.HI R0, RZ, 0x7, R5 ;  /* 0x00000007ff007819 */ /* 0x000fe40000011405 */
[----:B------:R-:W-:-:S04]  /*15f0*/  SHF.R.S32.HI R3, RZ, 0x7, R3 ;  /* 0x00000007ff037819 */ /* 0x000fc80000011403 */
[----:B------:R-:W-:Y:S01]  /*1600*/  VIMNMX R89, R3, R0, PT ;  /* 0x0000000003597248 */ /* 0x000fe20003fe0100 */
[----:B0-----:R-:W-:-:S05]  /*1610*/  @P5 IMAD.HI.U32 R6, R19, R6, RZ ;  /* 0x0000000613065227 */ /* 0x001fca00078e00ff */
[----:B-1----:R-:W-:-:S05]  /*1620*/  @P5 SHF.R.U32.HI R7, RZ, R9, R6 ;  /* 0x00000009ff075219 */ /* 0x002fca0000011606 */
[----:B------:R-:W-:-:S04]  /*1630*/  IMAD.IADD R4, R88, 0x1, R7 ;  /* 0x0000000158047824 */ /* 0x000fc800078e0207 */
[----:B------:R-:W-:Y:S01]  /*1640*/  VIADD R3, R4, -UR4 ;  /* 0x8000000404037c36 */ /* 0x000fe20008000000 */
[----:B------:R-:W-:Y:S06]  /*1650*/  @!P4 BRA `(.L_x_1268) ;  /* 0x00000000003cc947 */ /* 0x000fec0003800000 */
[----:B------:R-:W-:-:S13]  /*1660*/  ISETP.GT.AND P0, PT, R4, -0x1, PT ;  /* 0xffffffff0400780c */ /* 0x000fda0003f04270 */
[----:B------:R-:W-:Y:S05]  /*1670*/  @P0 BRA `(.L_x_1269) ;  /* 0x00000000001c0947 */ /* 0x000fea0003800000 */
[----:B------:R-:W-:Y:S02]  /*1680*/  ISETP.NE.AND P0, PT, R15, 0x1, PT ;  /* 0x000000010f00780c */ /* 0x000fe40003f05270 */
[----:B------:R-:W-:-:S11]  /*1690*/  LOP3.LUT R5, RZ, R4, RZ, 0x33, !PT ;  /* 0x00000004ff057212 */ /* 0x000fd600078e33ff */
[----:B------:R-:W0:Y:S02]  /*16a0*/  @P0 LDC.64 R6, c[0x0][0x9e8] ;  /* 0x00027a00ff060b82 */ /* 0x000e240000000a00 */
[----:B0-----:R-:W-:-:S05]  /*16b0*/  @P0 IMAD.HI.U32 R0, R5, R6, RZ ;  /* 0x0000000605000227 */ /* 0x001fca00078e00ff */
[----:B------:R-:W-:-:S04]  /*16c0*/  @P0 SHF.R.U32.HI R5, RZ, R7, R0 ;  /* 0x00000007ff050219 */ /* 0x000fc80000011600 */
[----:B------:R-:W-:Y:S01]  /*16d0*/  LOP3.LUT R4, RZ, R5, RZ, 0x33, !PT ;  /* 0x00000005ff047212 */ /* 0x000fe200078e33ff */
[----:B------:R-:W-:Y:S06]  /*16e0*/  BRA `(.L_x_1270) ;  /* 0x0000000000107947 */ /* 0x000fec0003800000 */
.L_x_1269:
[----:B------:R-:W-:-:S13]  /*16f0*/  ISETP.NE.AND P0, PT, R15, 0x1, PT ;  /* 0x000000010f00780c */ /* 0x000fda0003f05270 */
[----:B------:R-:W0:Y:S02]  /*1700*/  @P0 LDC.64 R6, c[0x0][0x9e8] ;  /* 0x00027a00ff060b82 */ /* 0x000e240000000a00 */
[----:B0-----:R-:W-:-:S05]  /*1710*/  @P0 IMAD.HI.U32 R0, R4, R6, RZ ;  /* 0x0000000604000227 */ /* 0x001fca00078e00ff */
[----:B------:R-:W-:-:S07]  /*1720*/  @P0 SHF.R.U32.HI R4, RZ, R7, R0 ;  /* 0x00000007ff040219 */ /* 0x000fce0000011600 */
.L_x_1270:
[----:B------:R-:W-:-:S05]  /*1730*/  IMAD R4, R4, R15, RZ ;  /* 0x0000000f04047224 */ /* 0x000fca00078e02ff */
[----:B------:R-:W-:-:S07]  /*1740*/  VIMNMX R3, R3, R4, !PT ;  /* 0x0000000403037248 */ /* 0x000fce0007fe0100 */
.L_x_1268:
        /* <DEDUP_REMOVED lines=72> */
.L_x_1272:
[----:B------:R-:W-:-:S04]  /*1bd0*/  LEA.HI R0, R176, R176, RZ, 0x1 ;  /* 0x000000b0b0007211 */ /* 0x000fc800078f08ff */
[----:B------:R-:W-:-:S05]  /*1be0*/  LOP3.LUT R3, R0, 0xfffffffe, RZ, 0xc0, !PT ;  /* 0xfffffffe00037812 */ /* 0x000fca00078ec0ff */
[----:B------:R-:W-:Y:S02]  /*1bf0*/  IMAD.IADD R0, R176, 0x1, -R3 ;  /* 0x00000001b0007824 */ /* 0x000fe400078e0a03 */
[----:B------:R-:W-:-:S03]  /*1c00*/  IMAD.U32 R3, RZ, RZ, UR41 ;  /* 0x00000029ff037e24 */ /* 0x000fc6000f8e00ff */
[----:B------:R-:W-:Y:S02]  /*1c10*/  SHF.L.U32 R0, R0, 0x1f, RZ ;  /* 0x0000001f00007819 */ /* 0x000fe400000006ff */
[----:B------:R-:W-:Y:S02]  /*1c20*/  ISETP.NE.AND P0, PT, R3, 0x3, PT ;  /* 0x000000030300780c */ /* 0x000fe40003f05270 */
[----:B------:R-:W0:Y:S02]  /*1c30*/  SYNCS.PHASECHK.TRANS64.TRYWAIT P1, [UR38+0x22800], R0 ;  /* 0x02280000ff0075a7 */ /* 0x000e240008020166 */
[----:B0-----:R-:W-:Y:S09]  /*1c40*/  @!P1 BRA `(.L_x_1273) ;  /* 0x0000014000b09947 */ /* 0x001ff20003800000 */
.L_x_1477:
[----:B------:R-:W-:Y:S05]  /*1c50*/  @!P0 BRA `(.L_x_1274) ;  /* 0x0000000000048947 */ /* 0x000fea0003800000 */
[----:B------:R-:W-:Y:S01]  /*1c60*/  BPT.TRAP 0x1 ;  /* 0x000000040000795c */ /* 0x000fe20000300000 */
.L_x_1274:
[----:B0-----:R-:W-:Y:S02]  /*1c70*/  IMAD.U32 R3, RZ, RZ, UR36 ;  /* 0x00000024ff037e24 */ /* 0x001fe4000f8e00ff */
[----:B------:R-:W-:-:S03]  /*1c80*/  IMAD.U32 R0, RZ, RZ, UR37 ;  /* 0x00000025ff007e24 */ /* 0x000fc6000f8e00ff */
[----:B------:R-:W-:Y:S02]  /*1c90*/  LEA R3, R3, UR38, 0x3 ;  /* 0x0000002603037c11 */ /* 0x000fe4000f8e18ff */
[----:B------:R-:W-:-:S04]  /*1ca0*/  SHF.L.U32 R0, R0, 0x1f, RZ ;  /* 0x0000001f00007819 */ /* 0x000fc800000006ff */
[----:B------:R0:W1:Y:S01]  /*1cb0*/  SYNCS.PHASECHK.TRANS64.TRYWAIT P1, [R3+URZ+0x22830], R0 ;  /* 0x02283000030075a7 */ /* 0x000062000802017f */
[----:B------:R-:W-:Y:S05]  /*1cc0*/  @!P0 BRA `(.L_x_1275) ;  /* 0x0000000000048947 */ /* 0x000fea0003800000 */
[----:B------:R-:W-:Y:S01]  /*1cd0*/  BPT.TRAP 0x1 ;  /* 0x000000040000795c */ /* 0x000fe20000300000 */
.L_x_1275:
[----:B-1----:R-:W-:Y:S05]  /*1ce0*/  @P1 BRA `(.L_x_1276) ;  /* 0x0000000000081947 */ /* 0x002fea0003800000 */
[----:B------:R-:W1:Y:S02]  /*1cf0*/  SYNCS.PHASECHK.TRANS64.TRYWAIT P1, [R3+URZ+0x22830], R0 ;  /* 0x02283000030075a7 */ /* 0x000e64000802017f */
[----:B-1----:R-:W-:Y:S05]  /*1d00*/  @!P1 BRA `(.L_x_1277) ;  /* 0x0000014000989947 */ /* 0x002fea0003800000 */
.L_x_1276:
[----:B------:R-:W-:Y:S05]  /*1d10*/  WARPSYNC.ALL ;  /* 0x0000000000007948 */ /* 0x000fea0003800000 */
[----:B------:R-:W-:Y:S01]  /*1d20*/  UIADD3 UR4, UR38, 0x16400, URZ ;  /* 0x0001640026047890 */ /* 0x000fe2000fffe03f */
[----:B------:R-:W-:Y:S01]  /*1d30*/  WARPGROUP.ARRIVE ;  /* 0x00000000000079c5 */ /* 0x000fe20000000000 */
[----:B------:R-:W-:Y:S02]  /*1d40*/  ULOP3.LUT UR24, UR43, 0x10000, URZ, 0xfc, !UPT ;  /* 0x000100002b187892 */ /* 0x000fe4000f8efc3f */
[----:B------:R-:W-:Y:S01]  /*1d50*/  USHF.R.U32.HI UR4, URZ, 0x4, UR4 ;  /* 0x000000043f047899 */ /* 0x000fe20008011604 */
[----:B------:R-:W-:Y:S01]  /*1d60*/  UMOV UR25, 0x80000020 ;  /* 0x8000002000197882 */ /* 0x000fe20000000000 */
[----:B------:R-:W-:-:S02]  /*1d70*/  UMOV UR27, 0x80000020 ;  /* 0x80000020001b7882 */ /* 0x000fc40000000000 */
[----:B------:R-:W-:Y:S02]  /*1d80*/  ULOP3.LUT UR4, UR4, 0x3fff, URZ, 0xc0, !UPT ;  /* 0x00003fff04047892 */ /* 0x000fe4000f8ec03f */
[----:B------:R-:W-:Y:S02]  /*1d90*/  UIADD3 UR28, UR24, 0x2, URZ ;  /* 0x00000002181c7890 */ /* 0x000fe4000fffe03f */
[----:B------:R-:W-:Y:S01]  /*1da0*/  ULOP3.LUT UR32, UR4, 0x10000, URZ, 0xfc, !UPT ;  /* 0x0001000004207892 */ /* 0x000fe2000f8efc3f */
[----:B------:R-:W-:Y:S01]  /*1db0*/  UMOV UR29, 0x80000020 ;  /* 0x80000020001d7882 */ /* 0x000fe20000000000 */
[----:B------:R-:W-:Y:S02]  /*1dc0*/  UMOV UR31, 0x80000020 ;  /* 0x80000020001f7882 */ /* 0x000fe40000000000 */
        /* <DEDUP_REMOVED lines=37> */
.L_x_1278:
[----:B------:R-:W2:Y:S01]  /*2020*/  LDL R106, [R1] ;  /* 0x00000000016a7983 */ /* 0x000ea20000100800 */
[----:B------:R-:W-:Y:S01]  /*2030*/  ISETP.NE.AND P2, PT, R178, 0x1, PT ;  /* 0x00000001b200780c */ /* 0x000fe20003f45270 */
[----:B------:R-:W-:Y:S01]  /*2040*/  IMAD.IADD R4, R168, 0x1, R19 ;  /* 0x00000001a8047824 */ /* 0x000fe200078e0213 */
[----:B------:R-:W-:Y:S01]  /*2050*/  R2UR UR4, R3 ;  /* 0x00000000030472ca */ /* 0x000fe200000e0000 */
[----:B------:R-:W-:Y:S01]  /*2060*/  ULDC UR30, c[0x0][0x9dc] ;  /* 0x00027700001e7ab9 */ /* 0x000fe20000000800 */
[----:B------:R-:W-:Y:S01]  /*2070*/  ULDC UR5, c[0x0][0x9e0] ;  /* 0x0002780000057ab9 */ /* 0x000fe20000000800 */
[----:B------:R-:W-:-:S08]  /*2080*/  LEA R10, R89, 0xffffff80, 0x7 ;  /* 0xffffff80590a7811 */ /* 0x000fd000078e38ff */
[----:B------:R-:W0:Y:S02]  /*2090*/  @P2 LDC R5, c[0x0][0x44c] ;  /* 0x00011300ff052b82 */ /* 0x000e240000000800 */
[----:B------:R-:W-:-:S04]  /*20a0*/  UIADD3 UR4, UR4, 0x22840, URZ ;  /* 0x0002284004047890 */ /* 0x000fc8000fffe03f */
[----:B------:R-:W-:Y:S02]  /*20b0*/  UPRMT UR4, UR40, 0x654, UR4 ;  /* 0x0000065428047896 */ /* 0x000fe40008000004 */
[----:B------:R-:W3:Y:S07]  /*20c0*/  @P2 LDC R7, c[0x0][0x450] ;  /* 0x00011400ff072b82 */ /* 0x000eee0000000800 */
[----:B------:R-:W-:Y:S01]  /*20d0*/  SYNCS.ARRIVE.TRANS64.RED.A1T0 RZ, [UR4], RZ ;  /* 0x000000ffffff79a7 */ /* 0x000fe20008100404 */
[----:B------:R-:W-:Y:S01]  /*20e0*/  ULOP3.LUT UR4, URZ, UR30, URZ, 0x33, !UPT ;  /* 0x0000001e3f047292 */ /* 0x000fe2000f8e333f */
[----:B01----:R-:W-:-:S05]  /*20f0*/  @P2 IMAD.HI.U32 R0, R4, R5, RZ ;  /* 0x0000000504002227 */ /* 0x003fca00078e00ff */
[----:B---3--:R-:W-:Y:S01]  /*2100*/  @P2 SHF.R.U32.HI R4, RZ, R7, R0 ;  /* 0x00000007ff042219 */ /* 0x008fe20000011600 */
[----:B------:R-:W-:-:S04]  /*2110*/  IMAD.MOV.U32 R0, RZ, RZ, -0x80 ;  /* 0xffffff80ff007424 */ /* 0x000fc800078e00ff */
[----:B------:R-:W0:Y:S01]  /*2120*/  SHFL.IDX PT, R5, R4, RZ, 0x1c1f ;  /* 0x001c1fff04057589 */ /* 0x000e2200000e0000 */
[----:B------:R-:W-:-:S04]  /*2130*/  IMAD R21, R89, R0, 0x80 ;  /* 0x0000008059157424 */ /* 0x000fc800078e0200 */
[----:B------:R-:W-:-:S04]  /*2140*/  VIADD R3, R21, 0x1 ;  /* 0x0000000115037836 */ /* 0x000fc80000000000 */
[----:B------:R-:W-:Y:S02]  /*2150*/  IMAD R0, R18, -0x2, R3 ;  /* 0xfffffffe12007824 */ /* 0x000fe400078e0203 */
[----:B------:R-:W-:-:S03]  /*2160*/  IMAD.IADD R3, R16, 0x1, R21 ;  /* 0x0000000110037824 */ /* 0x000fc600078e0215 */
[----:B------:R-:W-:Y:S01]  /*2170*/  IADD3 R0, -R17, R0, R16 ;  /* 0x0000000011007210 */ /* 0x000fe20007ffe110 */
[----:B------:R-:W-:-:S04]  /*2180*/  IMAD R12, R18, -0x2, R3 ;  /* 0xfffffffe120c7824 */ /* 0x000fc800078e0203 */
[C---:B------:R-:W-:Y:S02]  /*2190*/  VIADD R91, R0.reuse, UR5 ;  /* 0x00000005005b7c36 */ /* 0x040fe40008000000 */
[----:B------:R-:W-:-:S03]  /*21a0*/  VIADD R14, R0, UR4 ;  /* 0x00000004000e7c36 */ /* 0x000fc60008000000 */
[----:B0-----:R-:W-:Y:S01]  /*21b0*/  VIADDMNMX R0, R5, R91, R12, PT ;  /* 0x0000005b05007246 */ /* 0x001fe2000380010c */
[----:B------:R-:W-:Y:S01]  /*21c0*/  IMAD.IADD R6, R14, 0x1, R5 ;  /* 0x000000010e067824 */ /* 0x000fe200078e0205 */
[----:B--2---:R-:W-:-:S13]  /*21d0*/  LOP3.LUT P1, RZ, R106, 0x1, RZ, 0xc0, !PT ;  /* 0x000000016aff7812 */ /* 0x004fda000782c0ff */
[----:B------:R-:W-:Y:S05]  /*21e0*/  @!P1 BRA `(.L_x_1279) ;  /* 0x0000000000609947 */ /* 0x000fea0003800000 */
[----:B------:R-:W-:Y:S01]  /*21f0*/  IADD3 R3, -R17, R16, R5 ;  /* 0x0000001011037210 */ /* 0x000fe20007ffe105 */
[----:B------:R-:W-:Y:S03]  /*2200*/  BSSY B0, `(.L_x_1280) ;  /* 0x0000012000007945 */ /* 0x000fe60003800000 */
        /* <DEDUP_REMOVED lines=11> */
.L_x_1281:
[----:B------:R-:W-:Y:S02]  /*22c0*/  ULDC UR4, c[0x0][0x9e4] ;  /* 0x0002790000047ab9 */ /* 0x000fe40000000800 */
[----:B------:R-:W-:-:S05]  /*22d0*/  IMAD.U32 R5, RZ, RZ, UR4 ;  /* 0x00000004ff057e24 */ /* 0x000fca000f8e00ff */
[----:B------:R-:W-:-:S13]  /*22e0*/  ISETP.NE.AND P1, PT, R5, 0x1, PT ;  /* 0x000000010500780c */ /* 0x000fda0003f25270 */
[----:B------:R-:W0:Y:S02]  /*22f0*/  @P1 LDC.64 R8, c[0x0][0x9e8] ;  /* 0x00027a00ff081b82 */ /* 0x000e240000000a00 */
[----:B0-----:R-:W-:-:S05]  /*2300*/  @P1 IMAD.HI.U32 R8, R3, R8, RZ ;  /* 0x0000000803081227 */ /* 0x001fca00078e00ff */
[----:B------:R-:W-:-:S07]  /*2310*/  @P1 SHF.R.U32.HI R3, RZ, R9, R8 ;  /* 0x00000009ff031219 */ /* 0x000fce0000011608 */
.L_x_1282:
[----:B------:R-:W-:Y:S05]  /*2320*/  BSYNC B0 ;  /* 0x0000000000007941 */ /* 0x000fea0003800000 */
.L_x_1280:
[----:B------:R-:W-:-:S04]  /*2330*/  IMAD R3, R3, R5, -R10 ;  /* 0x0000000503037224 */ /* 0x000fc800078e0a0a */
[----:B------:R-:W-:-:S05]  /*2340*/  IMAD R3, R18, -0x2, R3 ;  /* 0xfffffffe12037824 */ /* 0x000fca00078e0203 */
[----:B------:R-:W-:Y:S02]  /*2350*/  VIADDMNMX R0, R3, R5, R0, PT ;  /* 0x0000000503007246 */ /* 0x000fe40003800100 */
[----:B------:R-:W-:-:S07]  /*2360*/  VIMNMX R6, R6, R3, !PT ;  /* 0x0000000306067248 */ /* 0x000fce0007fe0100 */
.L_x_1279:
[C---:B------:R-:W-:Y:S02]  /*2370*/  ISETP.GE.AND P6, PT, R21.reuse, 0x9, PT ;  /* 0x000000091500780c */ /* 0x040fe40003fc6270 */
[C---:B------:R-:W-:Y:S02]  /*2380*/  ISETP.GE.AND P1, PT, R21.reuse, 0x2, PT ;  /* 0x000000021500780c */ /* 0x040fe40003f26270 */
[C---:B------:R-:W-:Y:S02]  /*2390*/  ISETP.GT.AND P2, PT, R6.reuse, 0x8, !P6 ;  /* 0x000000080600780c */ /* 0x040fe40007744270 */
[----:B------:R-:W-:Y:S02]  /*23a0*/  ISETP.GT.AND P3, PT, R6, 0x1, !P1 ;  /* 0x000000010600780c */ /* 0x000fe40004f64270 */
[----:B------:R-:W-:Y:S02]  /*23b0*/  ISETP.LT.OR P2, PT, R0, 0x9, P2 ;  /* 0x000000090000780c */ /* 0x000fe40001741670 */
[----:B------:R-:W-:-:S02]  /*23c0*/  ISETP.GE.AND P4, PT, R21, 0xa, PT ;  /* 0x0000000a1500780c */ /* 0x000fc40003f86270 */
[----:B------:R-:W-:Y:S02]  /*23d0*/  FSEL R129, R28, -INF , !P2 ;  /* 0xff8000001c817808 */ /* 0x000fe40005000000 */
[----:B------:R-:W-:Y:S02]  /*23e0*/  ISETP.LT.OR P3, PT, R0, 0x2, P3 ;  /* 0x000000020000780c */ /* 0x000fe40001f61670 */
[----:B------:R-:W-:Y:S02]  /*23f0*/  ISETP.GT.AND P2, PT, R6, 0x9, !P4 ;  /* 0x000000090600780c */ /* 0x000fe40006744270 */
[----:B------:R-:W-:Y:S02]  /*2400*/  FSEL R107, R25, -INF , !P3 ;  /* 0xff800000196b7808 */ /* 0x000fe40005800000 */
        /* <DEDUP_REMOVED lines=26> */
[C---:B------:R-:W-:Y:S02]  /*25b0*/  ISETP.GE.AND P3, PT, R21.reuse, 0x22, PT ;  /* 0x000000221500780c */ /* 0x040fe40003f66270 */
        /* <DEDUP_REMOVED lines=101> */
[C---:B------:R-:W-:Y:S02]  /*2c10*/  ISETP.GE.AND P2, PT, R21.reuse, 0x72, PT ;  /* 0x000000721500780c */ /* 0x040fe40003f46270 */
[----:B------:R-:W-:Y:S02]  /*2c20*/  ISETP.GE.AND P5, PT, R21, 0x1, PT ;  /* 0x000000011500780c */ /* 0x000fe40003fa6270 */
[----:B------:R-:W-:-:S04]  /*2c30*/  ISETP.GT.AND P3, PT, R6, 0x71, !P2 ;  /* 0x000000710600780c */ /* 0x000fc80005764270 */
[----:B------:R-:W-:-:S04]  /*2c40*/  ISETP.LT.OR P3, PT, R0, 0x72, P3 ;  /* 0x000000720000780c */ /* 0x000fc80001f61670 */
[----:B------:R-:W-:Y:S02]  /*2c50*/  FSEL R81, R81, -INF , !P3 ;  /* 0xff80000051517808 */ /* 0x000fe40005800000 */
[----:B------:R-:W-:-:S04]  /*2c60*/  ISETP.GE.AND P3, PT, R21, 0x79, PT ;  /* 0x000000791500780c */ /* 0x000fc80003f66270 */
[----:B------:R-:W-:-:S04]  /*2c70*/  ISETP.GT.AND P4, PT, R6, 0x78, !P3 ;  /* 0x000000780600780c */ /* 0x000fc80005f84270 */
[----:B------:R-:W-:-:S04]  /*2c80*/  ISETP.LT.OR P4, PT, R0, 0x79, P4 ;  /* 0x000000790000780c */ /* 0x000fc80002781670 */
[----:B------:R-:W-:Y:S02]  /*2c90*/  FSEL R3, R84, -INF , !P4 ;  /* 0xff80000054037808 */ /* 0x000fe40006000000 */
[----:B------:R-:W-:-:S04]  /*2ca0*/  ISETP.GT.AND P4, PT, R6, RZ, !P5 ;  /* 0x000000ff0600720c */ /* 0x000fc80006f84270 */
[----:B------:R-:W-:-:S04]  /*2cb0*/  ISETP.LT.OR P4, PT, R0, 0x1, P4 ;  /* 0x000000010000780c */ /* 0x000fc80002781670 */
[----:B------:R-:W-:Y:S02]  /*2cc0*/  FSEL R24, R24, -INF , !P4 ;  /* 0xff80000018187808 */ /* 0x000fe40006000000 */
[----:B------:R-:W-:Y:S02]  /*2cd0*/  ISETP.GE.AND P4, PT, R21, 0x7a, PT ;  /* 0x0000007a1500780c */ /* 0x000fe40003f86270 */
[----:B------:R-:W0:Y:S02]  /*2ce0*/  SHFL.IDX PT, R21, R4, 0x1, 0x1c1f ;  /* 0x003c1f0004157f89 */ /* 0x000e2400000e0000 */
[----:B------:R-:W-:Y:S02]  /*2cf0*/  P2R R80, PR, RZ, 0x10 ;  /* 0x00000010ff507803 */ /* 0x000fe40000000000 */
[----:B------:R-:W-:-:S04]  /*2d00*/  ISETP.GT.AND P4, PT, R6, 0x79, !P4 ;  /* 0x000000790600780c */ /* 0x000fc80006784270 */
[----:B------:R-:W-:-:S04]  /*2d10*/  ISETP.LT.OR P4, PT, R0, 0x7a, P4 ;  /* 0x0000007a0000780c */ /* 0x000fc80002781670 */
[----:B------:R-:W-:Y:S02]  /*2d20*/  FSEL R85, R85, -INF , !P4 ;  /* 0xff80000055557808 */ /* 0x000fe40006000000 */
[----:B------:R-:W-:Y:S02]  /*2d30*/  LOP3.LUT P4, RZ, R106, 0x1, RZ, 0xc0, !PT ;  /* 0x000000016aff7812 */ /* 0x000fe4000788c0ff */
[----:B0-----:R-:W-:Y:S01]  /*2d40*/  VIADDMNMX R0, R21, R91, R12, PT ;  /* 0x0000005b15007246 */ /* 0x001fe2000380010c */
[----:B------:R-:W-:-:S10]  /*2d50*/  IMAD.IADD R28, R14, 0x1, R21 ;  /* 0x000000010e1c7824 */ /* 0x000fd400078e0215 */
        /* <DEDUP_REMOVED lines=14> */
.L_x_1285:
[----:B------:R-:W-:Y:S02]  /*2e40*/  ULDC UR4, c[0x0][0x9e4] ;  /* 0x0002790000047ab9 */ /* 0x000fe40000000800 */
[----:B------:R-:W-:-:S05]  /*2e50*/  IMAD.U32 R6, RZ, RZ, UR4 ;  /* 0x00000004ff067e24 */ /* 0x000fca000f8e00ff */
[----:B------:R-:W-:-:S13]  /*2e60*/  ISETP.NE.AND P4, PT, R6, 0x1, PT ;  /* 0x000000010600780c */ /* 0x000fda0003f85270 */
[----:B------:R-:W0:Y:S02]  /*2e70*/  @P4 LDC.64 R32, c[0x0][0x9e8] ;  /* 0x00027a00ff204b82 */ /* 0x000e240000000a00 */
[----:B0-----:R-:W-:-:S05]  /*2e80*/  @P4 IMAD.HI.U32 R4, R21, R32, RZ ;  /* 0x0000002015044227 */ /* 0x001fca00078e00ff */
[----:B------:R-:W-:-:S07]  /*2e90*/  @P4 SHF.R.U32.HI R21, RZ, R33, R4 ;  /* 0x00000021ff154219 */ /* 0x000fce0000011604 */
.L_x_1286:
[----:B------:R-:W-:Y:S05]  /*2ea0*/  BSYNC B0 ;  /* 0x0000000000007941 */ /* 0x000fea0003800000 */
.L_x_1284:
[----:B------:R-:W-:-:S04]  /*2eb0*/  IMAD R21, R21, R6, -R10 ;  /* 0x0000000615157224 */ /* 0x000fc800078e0a0a */
[----:B------:R-:W-:-:S05]  /*2ec0*/  IMAD R21, R18, -0x2, R21 ;  /* 0xfffffffe12157824 */ /* 0x000fca00078e0215 */
[----:B------:R-:W-:Y:S02]  /*2ed0*/  VIADDMNMX R0, R21, R6, R0, PT ;  /* 0x0000000615007246 */ /* 0x000fe40003800100 */
[----:B------:R-:W-:-:S07]  /*2ee0*/  VIMNMX R28, R28, R21, !PT ;  /* 0x000000151c1c7248 */ /* 0x000fce0007fe0100 */
.L_x_1283:
[C---:B------:R-:W-:Y:S02]  /*2ef0*/  ISETP.GT.AND P1, PT, R28.reuse, 0x1, !P1 ;  /* 0x000000011c00780c */ /* 0x040fe40004f24270 */
[----:B------:R-:W-:Y:S02]  /*2f00*/  ISETP.GT.AND P6, PT, R28, 0x8, !P6 ;  /* 0x000000081c00780c */ /* 0x000fe400077c4270 */
[C---:B------:R-:W-:Y:S02]  /*2f10*/  ISETP.LT.OR P1, PT, R0.reuse, 0x2, P1 ;  /* 0x000000020000780c */ /* 0x040fe40000f21670 */
[----:B------:R-:W-:Y:S02]  /*2f20*/  ISETP.LT.OR P6, PT, R0, 0x9, P6 ;  /* 0x000000090000780c */ /* 0x000fe400037c1670 */
[----:B------:R-:W-:Y:S02]  /*2f30*/  FSEL R27, R27, -INF , !P1 ;  /* 0xff8000001b1b7808 */ /* 0x000fe40004800000 */
[----:B------:R-:W-:-:S02]  /*2f40*/  ISETP.NE.AND P1, PT, R8, RZ, PT ;  /* 0x000000ff0800720c */ /* 0x000fc40003f25270 */
[----:B------:R-:W-:Y:S02]  /*2f50*/  FSEL R21, R30, -INF , !P6 ;  /* 0xff8000001e157808 */ /* 0x000fe40007000000 */
[----:B------:R-:W-:Y:S02]  /*2f60*/  ISETP.GT.AND P1, PT, R28, 0x9, !P1 ;  /* 0x000000091c00780c */ /* 0x000fe40004f24270 */
[----:B------:R-:W-:Y:S02]  /*2f70*/  ISETP.NE.AND P6, PT, R20, RZ, PT ;  /* 0x000000ff1400720c */ /* 0x000fe40003fc5270 */
[----:B------:R-:W-:Y:S02]  /*2f80*/  ISETP.LT.OR P1, PT, R0, 0xa, P1 ;  /* 0x0000000a0000780c */ /* 0x000fe40000f21670 */
[----:B------:R-:W-:Y:S02]  /*2f90*/  ISETP.NE.AND P4, PT, R25, RZ, PT ;  /* 0x000000ff1900720c */ /* 0x000fe40003f85270 */
[----:B------:R-:W-:-:S02]  /*2fa0*/  FSEL R31, R31, -INF , !P1 ;  /* 0xff8000001f1f7808 */ /* 0x000fc40004800000 */
[----:B------:R-:W-:Y:S02]  /*2fb0*/  ISETP.GT.AND P1, PT, R28, 0x10, !P6 ;  /* 0x000000101c00780c */ /* 0x000fe40007724270 */
[----:B------:R-:W-:Y:S02]  /*2fc0*/  ISETP.NE.AND P6, PT, R45, RZ, PT ;  /* 0x000000ff2d00720c */ /* 0x000fe40003fc5270 */
        /* <DEDUP_REMOVED lines=23> */
[----:B------:R-:W-:Y:S02]  /*3140*/  ISETP.NE.AND P4, PT, R52, RZ, PT ;  /* 0x000000ff3400720c */ /* 0x000fe40003f85270 */
        /* <DEDUP_REMOVED lines=47> */
[----:B------:R-:W-:Y:S02]  /*3440*/  ISETP.GT.AND P1, PT, R28, 0x39, !P6 ;  /* 0x000000391c00780c */ /* 0x000fe40007724270 */
[----:B------:R-:W-:Y:S02]  /*3450*/  ISETP.NE.AND P6, PT, R95, RZ, PT ;  /* 0x000000ff5f00720c */ /* 0x000fe40003fc5270 */
[----:B------:R-:W-:Y:S02]  /*3460*/  ISETP.LT.OR P1, PT, R0, 0x3a, P1 ;  /* 0x0000003a0000780c */ /* 0x000fe40000f21670 */
[----:B------:R-:W-:Y:S02]  /*3470*/  FMNMX.FTZ R4, R3, R4, !PT ;  /* 0x0000000403047209 */ /* 0x000fe40007810000 */
[----:B------:R-:W-:-:S02]  /*3480*/  FSEL R55, R55, -INF , !P1 ;  /* 0xff80000037377808 */ /* 0x000fc40004800000 */
[----:B------:R-:W-:Y:S02]  /*3490*/  ISETP.GT.AND P1, PT, R28, 0x40, !P4 ;  /* 0x000000401c00780c */ /* 0x000fe40006724270 */
[----:B------:R-:W-:Y:S02]  /*34a0*/  FMNMX.FTZ R6, R85, R4, !PT ;  /* 0x0000000455067209 */ /* 0x000fe40007810000 */
[----:B------:R-:W-:Y:S02]  /*34b0*/  ISETP.LT.OR P1, PT, R0, 0x41, P1 ;  /* 0x000000410000780c */ /* 0x000fe40000f21670 */
[----:B------:R-:W-:Y:S01]  /*34c0*/  ISETP.GT.AND P5, PT, R28, RZ, !P5 ;  /* 0x000000ff1c00720c */ /* 0x000fe20006fa4270 */
[----:B------:R-:W0:Y:S01]  /*34d0*/  SHFL.BFLY PT, R131, R6, 0x2, 0x1f ;  /* 0x0c401f0006837f89 */ /* 0x000e2200000e0000 */
[----:B------:R-:W-:Y:S02]  /*34e0*/  FSEL R95, R58, -INF , !P1 ;  /* 0xff8000003a5f7808 */ /* 0x000fe40004800000 */
[----:B------:R-:W-:-:S02]  /*34f0*/  ISETP.NE.AND P1, PT, R56, RZ, PT ;  /* 0x000000ff3800720c */ /* 0x000fc40003f25270 */
[----:B------:R-:W-:Y:S02]  /*3500*/  ISETP.LT.OR P5, PT, R0, 0x1, P5 ;  /* 0x000000010000780c */ /* 0x000fe40002fa1670 */
[----:B------:R-:W-:Y:S02]  /*3510*/  ISETP.GT.AND P1, PT, R28, 0x41, !P1 ;  /* 0x000000411c00780c */ /* 0x000fe40004f24270 */
[----:B------:R-:W-:Y:S02]  /*3520*/  ISETP.NE.AND P4, PT, R76, RZ, PT ;  /* 0x000000ff4c00720c */ /* 0x000fe40003f85270 */
[----:B------:R-:W-:Y:S02]  /*3530*/  ISETP.LT.OR P1, PT, R0, 0x42, P1 ;  /* 0x000000420000780c */ /* 0x000fe40000f21670 */
[----:B------:R-:W-:Y:S02]  /*3540*/  FSEL R42, R26, -INF , !P5 ;  /* 0xff8000001a2a7808 */ /* 0x000fe40006800000 */
[----:B------:R-:W-:-:S02]  /*3550*/  FSEL R59, R59, -INF , !P1 ;  /* 0xff8000003b3b7808 */ /* 0x000fc40004800000 */
[----:B------:R-:W-:Y:S02]  /*3560*/  ISETP.NE.AND P1, PT, R96, RZ, PT ;  /* 0x000000ff6000720c */ /* 0x000fe40003f25270 */
[----:B------:R-:W-:Y:S02]  /*3570*/  FMNMX.FTZ R10, R42, R27, !PT ;  /* 0x0000001b2a0a7209 */ /* 0x000fe40007810000 */
[----:B------:R-:W-:Y:S02]  /*3580*/  ISETP.GT.AND P1, PT, R28, 0x48, !P1 ;  /* 0x000000481c00780c */ /* 0x000fe40004f24270 */
[----:B------:R-:W-:Y:S02]  /*3590*/  FMNMX.FTZ R12, R21, R10, !PT ;  /* 0x0000000a150c7209 */ /* 0x000fe40007810000 */
[----:B------:R-:W-:Y:S02]  /*35a0*/  ISETP.LT.OR P1, PT, R0, 0x49, P1 ;  /* 0x000000490000780c */ /* 0x000fe40000f21670 */
[----:B0-----:R-:W-:-:S02]  /*35b0*/  FMNMX.FTZ R131, R6, R131, !PT ;  /* 0x0000008306837209 */ /* 0x001fc40007810000 */
[----:B------:R-:W-:Y:S02]  /*35c0*/  FSEL R97, R62, -INF , !P1 ;  /* 0xff8000003e617808 */ /* 0x000fe40004800000 */
[----:B------:R-:W-:Y:S01]  /*35d0*/  ISETP.NE.AND P1, PT, R60, RZ, PT ;  /* 0x000000ff3c00720c */ /* 0x000fe20003f25270 */
[----:B------:R-:W0:Y:S01]  /*35e0*/  SHFL.BFLY PT, R4, R131, 0x1, 0x1f ;  /* 0x0c201f0083047f89 */ /* 0x000e2200000e0000 */
[----:B------:R-:W-:Y:S02]  /*35f0*/  FMNMX.FTZ R12, R31, R12, !PT ;  /* 0x0000000c1f0c7209 */ /* 0x000fe40007810000 */
[----:B------:R-:W-:Y:S02]  /*3600*/  ISETP.GT.AND P1, PT, R28, 0x49, !P1 ;  /* 0x000000491c00780c */ /* 0x000fe40004f24270 */
[----:B------:R-:W-:Y:S02]  /*3610*/  FMNMX.FTZ R12, R25, R12, !PT ;  /* 0x0000000c190c7209 */ /* 0x000fe40007810000 */
[----:B------:R-:W-:-:S02]  /*3620*/  ISETP.LT.OR P1, PT, R0, 0x4a, P1 ;  /* 0x0000004a0000780c */ /* 0x000fc40000f21670 */
[----:B------:R-:W-:Y:S02]  /*3630*/  FMNMX.FTZ R12, R35, R12, !PT ;  /* 0x0000000c230c7209 */ /* 0x000fe40007810000 */
[----:B------:R-:W-:Y:S02]  /*3640*/  FSEL R63, R63, -INF , !P1 ;  /* 0xff8000003f3f7808 */ /* 0x000fe40004800000 */
[----:B------:R-:W-:Y:S02]  /*3650*/  ISETP.NE.AND P1, PT, R98, RZ, PT ;  /* 0x000000ff6200720c */ /* 0x000fe40003f25270 */
[C---:B------:R-:W-:Y:S02]  /*3660*/  ISETP.GT.AND P2, PT, R28.reuse, 0x71, !P2 ;  /* 0x000000711c00780c */ /* 0x040fe40005744270 */
[C---:B------:R-:W-:Y:S02]  /*3670*/  ISETP.GT.AND P1, PT, R28.reuse, 0x50, !P1 ;  /* 0x000000501c00780c */ /* 0x040fe40004f24270 */
[----:B------:R-:W-:-:S02]  /*3680*/  ISETP.GT.AND P3, PT, R28, 0x78, !P3 ;  /* 0x000000781c00780c */ /* 0x000fc40005f64270 */
[C---:B------:R-:W-:Y:S02]  /*3690*/  ISETP.LT.OR P1, PT, R0.reuse, 0x51, P1 ;  /* 0x000000510000780c */ /* 0x040fe40000f21670 */
[----:B------:R-:W-:Y:S02]  /*36a0*/  ISETP.LT.OR P2, PT, R0, 0x72, P2 ;  /* 0x000000720000780c */ /* 0x000fe40001741670 */
[----:B------:R-:W-:Y:S02]  /*36b0*/  FSEL R99, R66, -INF , !P1 ;  /* 0xff80000042637808 */ /* 0x000fe40004800000 */
[----:B------:R-:W-:Y:S02]  /*36c0*/  ISETP.NE.AND P1, PT, R64, RZ, PT ;  /* 0x000000ff4000720c */ /* 0x000fe40003f25270 */
[----:B0-----:R-:W-:Y:S02]  /*36d0*/  FMNMX.FTZ R4, R131, R4, !PT ;  /* 0x0000000483047209 */ /* 0x001fe40007810000 */
[----:B------:R-:W-:-:S02]  /*36e0*/  ISETP.GT.AND P1, PT, R28, 0x51, !P1 ;  /* 0x000000511c00780c */ /* 0x000fc40004f24270 */
[----:B------:R-:W-:Y:S01]  /*36f0*/  ISETP.LT.OR P3, PT, R0, 0x79, P3 ;  /* 0x000000790000780c */ /* 0x000fe20001f61670 */
[----:B------:R-:W-:-:S01]  /*3700*/  FFMA.FTZ R8, R2, R4, -8 ;  /* 0xc100000002087423 */ /* 0x000fc20000010004 */
[----:B------:R-:W-:Y:S02]  /*3710*/  ISETP.LT.OR P1, PT, R0, 0x52, P1 ;  /* 0x000000520000780c */ /* 0x000fe40000f21670 */
[----:B------:R-:W-:Y:S02]  /*3720*/  FSEL R83, R83, -INF , !P2 ;  /* 0xff80000053537808 */ /* 0x000fe40005000000 */
[----:B------:R-:W-:Y:S02]  /*3730*/  FSEL R67, R67, -INF , !P1 ;  /* 0xff80000043437808 */ /* 0x000fe40004800000 */
[----:B------:R-:W-:Y:S02]  /*3740*/  ISETP.NE.AND P1, PT, R100, RZ, PT ;  /* 0x000000ff6400720c */ /* 0x000fe40003f25270 */
[----:B------:R-:W-:-:S02]  /*3750*/  ISETP.NE.AND P5, PT, R178, 0x1, PT ;  /* 0x00000001b200780c */ /* 0x000fc40003fa5270 */
        /* <DEDUP_REMOVED lines=17> */
[----:B------:R-:W-:-:S04]  /*3870*/  ISETP.LT.OR P1, PT, R0, 0x69, P1 ;  /* 0x000000690000780c */ /* 0x000fc80000f21670 */
[----:B------:R-:W-:Y:S02]  /*3880*/  FSEL R105, R78, -INF , !P1 ;  /* 0xff8000004e697808 */ /* 0x000fe40004800000 */
[----:B------:R-:W-:Y:S02]  /*3890*/  ISETP.GT.AND P1, PT, R28, 0x69, !P4 ;  /* 0x000000691c00780c */ /* 0x000fe40006724270 */
[----:B------:R-:W-:Y:S02]  /*38a0*/  ISETP.NE.AND P4, PT, R80, RZ, PT ;  /* 0x000000ff5000720c */ /* 0x000fe40003f85270 */
[----:B------:R-:W-:Y:S02]  /*38b0*/  ISETP.LT.OR P1, PT, R0, 0x6a, P1 ;  /* 0x0000006a0000780c */ /* 0x000fe40000f21670 */
[----:B------:R-:W-:Y:S02]  /*38c0*/  ISETP.GT.AND P4, PT, R28, 0x79, !P4 ;  /* 0x000000791c00780c */ /* 0x000fe40006784270 */
[----:B------:R-:W-:-:S02]  /*38d0*/  FSEL R79, R79, -INF , !P1 ;  /* 0xff8000004f4f7808 */ /* 0x000fc40004800000 */
[----:B------:R-:W-:Y:S02]  /*38e0*/  FSETP.NEU.FTZ.AND P1, PT, R4, -INF , PT ;  /* 0xff8000000400780b */ /* 0x000fe40003f3d000 */
[----:B------:R-:W-:Y:S02]  /*38f0*/  ISETP.LT.OR P4, PT, R0, 0x7a, P4 ;  /* 0x0000007a0000780c */ /* 0x000fe40002781670 */
[----:B------:R-:W-:Y:S02]  /*3900*/  FSEL R133, R8, RZ, P1 ;  /* 0x000000ff08857208 */ /* 0x000fe40000800000 */
[----:B------:R-:W-:Y:S02]  /*3910*/  ISETP.GT.AND P1, PT, R28, 0x70, !P6 ;  /* 0x000000701c00780c */ /* 0x000fe40007724270 */
[----:B------:R-:W-:Y:S01]  /*3920*/  FSEL R87, R87, -INF , !P4 ;  /* 0xff80000057577808 */ /* 0x000fe20006000000 */
[----:B------:R-:W-:-:S01]  /*3930*/  FFMA.FTZ R14, R2, R24, -R133 ;  /* 0x00000018020e7223 */ /* 0x000fc20000010885 */
[----:B------:R-:W-:Y:S01]  /*3940*/  ISETP.LT.OR P1, PT, R0, 0x71, P1 ;  /* 0x000000710000780c */ /* 0x000fe20000f21670 */
[----:B------:R-:W-:-:S01]  /*3950*/  FFMA.FTZ R28, R2, R29, -R133 ;  /* 0x0000001d021c7223 */ /* 0x000fc20000010885 */
[--C-:B------:R-:W-:Y:S01]  /*3960*/  FFMA.FTZ R34, R2, R57, -R133.reuse ;  /* 0x0000003902227223 */ /* 0x100fe20000010885 */
[----:B------:R0:W-:Y:S01]  /*3970*/  MUFU.EX2 R6, R14 ;  /* 0x0000000e00067308 */ /* 0x0001e20000000800 */
[----:B------:R-:W-:Y:S01]  /*3980*/  FSEL R29, R82, -INF , !P1 ;  /* 0xff800000521d7808 */ /* 0x000fe20004800000 */
[--C-:B------:R-:W-:Y:S01]  /*3990*/  FFMA.FTZ R38, R2, R61, -R133.reuse ;  /* 0x0000003d02267223 */ /* 0x100fe20000010885 */
[----:B------:R-:W-:Y:S01]  /*39a0*/  FSEL R57, R86, -INF , !P3 ;  /* 0xff80000056397808 */ /* 0x000fe20005800000 */
[C-C-:B------:R-:W-:Y:S01]  /*39b0*/  FFMA.FTZ R36, R2.reuse, R5, -R133.reuse ;  /* 0x0000000502247223 */ /* 0x140fe20000010885 */
[----:B------:R-:W-:-:S01]  /*39c0*/  FFMA.FTZ R107, R2, R107, -R133 ;  /* 0x0000006b026b7223 */ /* 0x000fc20000010885 */
[C-C-:B------:R-:W-:Y:S01]  /*39d0*/  FFMA.FTZ R8, R2.reuse, R129, -R133.reuse ;  /* 0x0000008102087223 */ /* 0x140fe20000010885 */
[----:B------:R-:W-:-:S01]  /*39e0*/  FFMA.FTZ R109, R2, R109, -R133 ;  /* 0x0000006d026d7223 */ /* 0x000fc20000010885 */
[C-C-:B------:R-:W-:Y:S01]  /*39f0*/  FFMA.FTZ R127, R2.reuse, R127, -R133.reuse ;  /* 0x0000007f027f7223 */ /* 0x140fe20000010885 */
[----:B0-----:R-:W-:Y:S01]  /*3a00*/  FMNMX.FTZ R14, R33, R12, !PT ;  /* 0x0000000c210e7209 */ /* 0x001fe20007810000 */
[C-C-:B------:R-:W-:Y:S01]  /*3a10*/  FFMA.FTZ R111, R2.reuse, R111, -R133.reuse ;  /* 0x0000006f026f7223 */ /* 0x140fe20000010885 */
[----:B------:R-:W-:Y:S01]  /*3a20*/  MUFU.EX2 R107, R107 ;  /* 0x0000006b006b7308 */ /* 0x000fe20000000800 */
[----:B------:R-:W-:-:S01]  /*3a30*/  FFMA.FTZ R125, R2, R125, -R133 ;  /* 0x0000007d027d7223 */ /* 0x000fc20000010885 */
[----:B------:R-:W-:Y:S01]  /*3a40*/  FMNMX.FTZ R14, R39, R14, !PT ;  /* 0x0000000e270e7209 */ /* 0x000fe20007810000 */
[----:B------:R-:W-:-:S01]  /*3a50*/  FFMA.FTZ R113, R2, R113, -R133 ;  /* 0x0000007102717223 */ /* 0x000fc20000010885 */
[C-C-:B------:R-:W-:Y:S01]  /*3a60*/  FFMA.FTZ R123, R2.reuse, R123, -R133.reuse ;  /* 0x0000007b027b7223 */ /* 0x140fe20000010885 */
[----:B------:R-:W-:-:S01]  /*3a70*/  FFMA.FTZ R115, R2, R115, -R133 ;  /* 0x0000007302737223 */ /* 0x000fc20000010885 */
[----:B------:R-:W-:Y:S01]  /*3a80*/  FMNMX.FTZ R14, R37, R14, !PT ;  /* 0x0000000e250e7209 */ /* 0x000fe20007810000 */
[----:B------:R-:W-:-:S01]  /*3a90*/  FFMA.FTZ R121, R2, R121, -R133 ;  /* 0x0000007902797223 */ /* 0x000fc20000010885 */
        /* <DEDUP_REMOVED lines=20> */
[----:B------:R-:W-:Y:S01]  /*3be0*/  FFMA.FTZ R0, R2, R81, -R133 ;  /* 0x0000005102007223 */ /* 0x000fe20000010885 */
[----:B------:R-:W-:-:S02]  /*3bf0*/  LOP3.LUT P6, RZ, R106, 0x1, RZ, 0xc0, !PT ;  /* 0x000000016aff7812 */ /* 0x000fc400078cc0ff */
        /* <DEDUP_REMOVED lines=26> */
[----:B------:R-:W-:-:S05]  /*3da0*/  FMNMX.FTZ R26, R87, R26, !PT ;  /* 0x0000001a571a7209 */ /* 0x000fca0007810000 */
[----:B------:R-:W0:Y:S01]  /*3db0*/  SHFL.BFLY PT, R61, R26, 0x2, 0x1f ;  /* 0x0c401f001a3d7f89 */ /* 0x000e2200000e0000 */
[----:B------:R-:W-:Y:S08]  /*3dc0*/  MUFU.EX2 R41, R41 ;  /* 0x0000002900297308 */ /* 0x000ff00000000800 */
[----:B------:R-:W-:Y:S08]  /*3dd0*/  MUFU.EX2 R38, R38 ;  /* 0x0000002600267308 */ /* 0x000ff00000000800 */
[----:B------:R-:W-:Y:S01]  /*3de0*/  MUFU.EX2 R40, R40 ;  /* 0x0000002800287308 */ /* 0x000fe20000000800 */
[----:B0-----:R-:W-:-:S07]  /*3df0*/  FMNMX.FTZ R61, R26, R61, !PT ;  /* 0x0000003d1a3d7209 */ /* 0x001fce0007810000 */
[----:B------:R-:W-:Y:S01]  /*3e00*/  MUFU.EX2 R53, R53 ;  /* 0x0000003500357308 */ /* 0x000fe20000000800 */
[----:B------:R-:W-:-:S01]  /*3e10*/  FFMA.FTZ R26, R2, R9, -R133 ;  /* 0x00000009021a7223 */ /* 0x000fc20000010885 */
[C-C-:B------:R-:W-:Y:S01]  /*3e20*/  FFMA.FTZ R9, R2.reuse, R77, -R133.reuse ;  /* 0x0000004d02097223 */ /* 0x140fe20000010885 */
[----:B------:R-:W0:Y:S05]  /*3e30*/  SHFL.BFLY PT, R32, R61, 0x1, 0x1f ;  /* 0x0c201f003d207f89 */ /* 0x000e2a00000e0000 */
[----:B------:R1:W-:Y:S08]  /*3e40*/  MUFU.EX2 R119, R28 ;  /* 0x0000001c00777308 */ /* 0x0003f00000000800 */
[----:B------:R-:W-:Y:S01]  /*3e50*/  MUFU.EX2 R34, R34 ;  /* 0x0000002200227308 */ /* 0x000fe20000000800 */
[----:B-1----:R-:W-:-:S07]  /*3e60*/  FFMA.FTZ R28, R2, R73, -R133 ;  /* 0x00000049021c7223 */ /* 0x002fce0000010885 */
[----:B------:R-:W-:Y:S01]  /*3e70*/  MUFU.EX2 R30, R30 ;  /* 0x0000001e001e7308 */ /* 0x000fe20000000800 */
[----:B0-----:R-:W-:Y:S01]  /*3e80*/  FMNMX.FTZ R5, R61, R32, !PT ;  /* 0x000000203d057209 */ /* 0x001fe20007810000 */
[----:B------:R-:W-:-:S03]  /*3e90*/  FFMA.FTZ R32, R2, R85, -R133 ;  /* 0x0000005502207223 */ /* 0x000fc60000010885 */
[----:B------:R-:W-:Y:S01]  /*3ea0*/  FSETP.NEU.FTZ.AND P1, PT, R5, -INF , PT ;  /* 0xff8000000500780b */ /* 0x000fe20003f3d000 */
[----:B------:R-:W-:-:S02]  /*3eb0*/  FFMA.FTZ R44, R2, R5, -8 ;  /* 0xc1000000022c7423 */ /* 0x000fc40000010005 */
[----:B------:R-:W-:Y:S03]  /*3ec0*/  MUFU.EX2 R13, R13 ;  /* 0x0000000d000d7308 */ /* 0x000fe60000000800 */
[----:B------:R-:W-:-:S05]  /*3ed0*/  FSEL R44, R44, RZ, P1 ;  /* 0x000000ff2c2c7208 */ /* 0x000fca0000800000 */
        /* <DEDUP_REMOVED lines=32> */
[----:B------:R2:W3:Y:S01]  /*40e0*/  MUFU.EX2 R46, R31 ;  /* 0x0000001f002e7308 */ /* 0x0004e20000000800 */
[----:B0-----:R-:W-:-:S01]  /*40f0*/  FADD.FTZ R64, R42, R27 ;  /* 0x0000001b2a407221 */ /* 0x001fc20000010000 */
[C-C-:B------:R-:W-:Y:S01]  /*4100*/  FFMA.FTZ R29, R2.reuse, R29, -R44.reuse ;  /* 0x0000001d021d7223 */ /* 0x140fe2000001082c */
[----:B------:R-:W-:-:S01]  /*4110*/  FFMA.FTZ R83, R2, R83, -R44 ;  /* 0x0000005302537223 */ /* 0x000fc2000001082c */
[C-C-:B------:R-:W-:Y:S01]  /*4120*/  FFMA.FTZ R57, R2.reuse, R57, -R44.reuse ;  /* 0x0000003902397223 */ /* 0x140fe2000001082c */
[----:B------:R-:W-:-:S03]  /*4130*/  FFMA.FTZ R44, R2, R87, -R44 ;  /* 0x00000057022c7223 */ /* 0x000fc6000001082c */
[----:B------:R-:W0:Y:S01]  /*4140*/  MUFU.EX2 R25, R25 ;  /* 0x0000001900197308 */ /* 0x000e220000000800 */
[----:B--2---:R-:W-:-:S04]  /*4150*/  FADD.FTZ R31, R6, R107 ;  /* 0x0000006b061f7221 */ /* 0x004fc80000010000 */
[----:B------:R-:W-:-:S03]  /*4160*/  FADD.FTZ R62, R8, R31 ;  /* 0x0000001f083e7221 */ /* 0x000fc60000010000 */
[----:B------:R2:W4:Y:S01]  /*4170*/  MUFU.EX2 R48, R35 ;  /* 0x0000002300307308 */ /* 0x0005220000000800 */
[----:B------:R-:W-:-:S01]  /*4180*/  FADD.FTZ R31, R109, R62 ;  /* 0x0000003e6d1f7221 */ /* 0x000fc20000010000 */
[----:B------:R-:W-:-:S03]  /*4190*/  F2FP.SATFINITE.E4M3.F32.PACK_AB_MERGE_C R109, R109, R8, RZ ;  /* 0x000000086d6d723e */ /* 0x000fc600048070ff */
[----:B------:R-:W-:Y:S01]  /*41a0*/  FADD.FTZ R66, R10, R31 ;  /* 0x0000001f0a427221 */ /* 0x000fe20000010000 */
[----:B-1----:R-:W-:-:S01]  /*41b0*/  FADD.FTZ R31, R21, R64 ;  /* 0x00000040151f7221 */ /* 0x002fc20000010000 */
[----:B------:R-:W-:Y:S01]  /*41c0*/  F2FP.SATFINITE.E4M3.F32.PACK_AB_MERGE_C R164, R107, R6, R109 ;  /* 0x000000066ba4723e */ /* 0x000fe2000480706d */
[----:B------:R-:W1:Y:S01]  /*41d0*/  MUFU.EX2 R33, R33 ;  /* 0x0000002100217308 */ /* 0x000e620000000800 */
[----:B--2---:R-:W-:-:S01]  /*41e0*/  FADD.FTZ R35, R111, R66 ;  /* 0x000000426f237221 */ /* 0x004fc20000010000 */
[C---:B---3--:R-:W-:Y:S01]  /*41f0*/  FADD.FTZ R64, R46.reuse, R31 ;  /* 0x0000001f2e407221 */ /* 0x048fe20000010000 */
[----:B------:R-:W-:Y:S02]  /*4200*/  F2FP.SATFINITE.E4M3.F32.PACK_AB_MERGE_C R46, R46, R21, RZ ;  /* 0x000000152e2e723e */ /* 0x000fe400048070ff */
[----:B------:R-:W-:Y:S01]  /*4210*/  FADD.FTZ R66, R12, R35 ;  /* 0x000000230c427221 */ /* 0x000fe20000010000 */
[----:B0-----:R-:W-:-:S01]  /*4220*/  FADD.FTZ R31, R25, R64 ;  /* 0x00000040191f7221 */ /* 0x001fc20000010000 */
[----:B------:R-:W-:Y:S01]  /*4230*/  F2FP.SATFINITE.E4M3.F32.PACK_AB_MERGE_C R165, R27, R42, R46 ;  /* 0x0000002a1ba5723e */ /* 0x000fe2000480702e */
[----:B------:R-:W0:Y:S01]  /*4240*/  MUFU.EX2 R50, R39 ;  /* 0x0000002700327308 */ /* 0x000e220000000800 */
[----:B------:R-:W-:-:S01]  /*4250*/  FADD.FTZ R35, R113, R66 ;  /* 0x0000004271237221 */ /* 0x000fc20000010000 */
[----:B------:R-:W-:Y:S01]  /*4260*/  F2FP.SATFINITE.E4M3.F32.PACK_AB_MERGE_C R113, R113, R12, RZ ;  /* 0x0000000c7171723e */ /* 0x000fe200048070ff */
[----:B----4-:R-:W-:-:S02]  /*4270*/  FADD.FTZ R12, R48, R31 ;  /* 0x0000001f300c7221 */ /* 0x010fc40000010000 */
[----:B------:R-:W-:Y:S01]  /*4280*/  FADD.FTZ R64, R14, R35 ;  /* 0x000000230e407221 */ /* 0x000fe20000010000 */
[----:B------:R-:W-:Y:S02]  /*4290*/  F2FP.SATFINITE.E4M3.F32.PACK_AB_MERGE_C R166, R111, R10, R113 ;  /* 0x0000000a6fa6723e */ /* 0x000fe40004807071 */
[----:B------:R-:W2:Y:S01]  /*42a0*/  MUFU.EX2 R37, R37 ;  /* 0x0000002500257308 */ /* 0x000ea20000000800 */
[----:B-1----:R-:W-:-:S01]  /*42b0*/  FADD.FTZ R31, R33, R12 ;  /* 0x0000000c211f7221 */ /* 0x002fc20000010000 */
[----:B------:R-:W-:-:S04]  /*42c0*/  FADD.FTZ R35, R115, R64 ;  /* 0x0000004073237221 */ /* 0x000fc80000010000 */
[----:B------:R-:W-:Y:S01]  /*42d0*/  FADD.FTZ R10, R20, R35 ;  /* 0x00000023140a7221 */ /* 0x000fe20000010000 */
[----:B------:R-:W-:Y:S01]  /*42e0*/  F2FP.SATFINITE.E4M3.F32.PACK_AB_MERGE_C R20, R117, R20, RZ ;  /* 0x000000147514723e */ /* 0x000fe200048070ff */
[----:B------:R-:W1:Y:S01]  /*42f0*/  MUFU.EX2 R52, R43 ;  /* 0x0000002b00347308 */ /* 0x000e620000000800 */
[----:B0-----:R-:W-:-:S01]  /*4300*/  FADD.FTZ R6, R50, R31 ;  /* 0x0000001f32067221 */ /* 0x001fc20000010000 */
[----:B------:R-:W-:Y:S01]  /*4310*/  FADD.FTZ R117, R117, R10 ;  /* 0x0000000a75757221 */ /* 0x000fe20000010000 */
[----:B------:R-:W-:Y:S02]  /*4320*/  F2FP.SATFINITE.E4M3.F32.PACK_AB_MERGE_C R160, R115, R14, R20 ;  /* 0x0000000e73a0723e */ /* 0x000fe40004807014 */
[----:B------:R-:W-:Y:S01]  /*4330*/  F2FP.SATFINITE.E4M3.F32.PACK_AB_MERGE_C R14, R53, R40, RZ ;  /* 0x00000028350e723e */ /* 0x000fe200048070ff */
[----:B------:R-:W-:-:S01]  /*4340*/  FADD.FTZ R12, R24, R117 ;  /* 0x00000075180c7221 */ /* 0x000fc20000010000 */
[----:B------:R-:W-:Y:S01]  /*4350*/  F2FP.SATFINITE.E4M3.F32.PACK_AB_MERGE_C R20, R13, R30, RZ ;  /* 0x0000001e0d14723e */ /* 0x000fe200048070ff */
[----:B------:R-:W0:Y:S01]  /*4360*/  MUFU.EX2 R45, R45 ;  /* 0x0000002d002d7308 */ /* 0x000e220000000800 */
[----:B--2---:R-:W-:-:S01]  /*4370*/  FADD.FTZ R31, R37, R6 ;  /* 0x00000006251f7221 */ /* 0x004fc20000010000 */
[----:B------:R-:W-:Y:S01]  /*4380*/  FADD.FTZ R35, R49, R12 ;  /* 0x0000000c31237221 */ /* 0x000fe20000010000 */
[----:B------:R-:W-:-:S02]  /*4390*/  F2FP.SATFINITE.E4M3.F32.PACK_AB_MERGE_C R12, R38, R41, RZ ;  /* 0x00000029260c723e */ /* 0x000fc400048070ff */
[----:B------:R-:W-:Y:S01]  /*43a0*/  F2FP.SATFINITE.E4M3.F32.PACK_AB_MERGE_C R162, R49, R24, R14 ;  /* 0x0000001831a2723e */ /* 0x000fe2000480700e */
[----:B------:R-:W-:-:S01]  /*43b0*/  FADD.FTZ R40, R40, R35 ;  /* 0x0000002328287221 */ /* 0x000fc20000010000 */
[----:B------:R-:W-:Y:S01]  /*43c0*/  F2FP.SATFINITE.E4M3.F32.PACK_AB_MERGE_C R156, R34, R119, R12 ;  /* 0x00000077229c723e */ /* 0x000fe2000480700c */
[----:B------:R-:W2:Y:S01]  /*43d0*/  MUFU.EX2 R54, R47 ;  /* 0x0000002f00367308 */ /* 0x000ea20000000800 */
[----:B-1----:R-:W-:-:S01]  /*43e0*/  FADD.FTZ R10, R52, R31 ;  /* 0x0000001f340a7221 */ /* 0x002fc20000010000 */
[----:B------:R-:W-:Y:S01]  /*43f0*/  FADD.FTZ R40, R53, R40 ;  /* 0x0000002835287221 */ /* 0x000fe20000010000 */
[----:B------:R-:W-:-:S03]  /*4400*/  F2FP.SATFINITE.E4M3.F32.PACK_AB_MERGE_C R33, R50, R33, RZ ;  /* 0x000000213221723e */ /* 0x000fc600048070ff */
[----:B------:R-:W-:Y:S01]  /*4410*/  FADD.FTZ R119, R119, R40 ;  /* 0x0000002877777221 */ /* 0x000fe20000010000 */
[----:B------:R-:W-:Y:S01]  /*4420*/  F2FP.SATFINITE.E4M3.F32.PACK_AB_MERGE_C R167, R48, R25, R33 ;  /* 0x0000001930a7723e */ /* 0x000fe20004807021 */
[----:B------:R-:W1:Y:S01]  /*4430*/  MUFU.EX2 R91, R91 ;  /* 0x0000005b005b7308 */ /* 0x000e620000000800 */
[----:B0-----:R-:W-:-:S01]  /*4440*/  FADD.FTZ R31, R45, R10 ;  /* 0x0000000a2d1f7221 */ /* 0x001fc20000010000 */
[----:B------:R-:W-:-:S04]  /*4450*/  FADD.FTZ R34, R34, R119 ;  /* 0x0000007722227221 */ /* 0x000fc80000010000 */
[----:B------:R-:W-:Y:S02]  /*4460*/  FADD.FTZ R41, R41, R34 ;  /* 0x0000002229297221 */ /* 0x000fe40000010000 */
[----:B------:R-:W0:Y:S01]  /*4470*/  MUFU.EX2 R56, R51 ;  /* 0x0000003300387308 */ /* 0x000e220000000800 */
[----:B--2---:R-:W-:-:S01]  /*4480*/  FADD.FTZ R10, R54, R31 ;  /* 0x0000001f360a7221 */ /* 0x004fc20000010000 */
[----:B------:R-:W-:Y:S01]  /*4490*/  FADD.FTZ R41, R38, R41 ;  /* 0x0000002926297221 */ /* 0x000fe20000010000 */
[----:B------:R-:W-:-:S04]  /*44a0*/  F2FP.SATFINITE.E4M3.F32.PACK_AB_MERGE_C R45, R54, R45, RZ ;  /* 0x0000002d362d723e */ /* 0x000fc800048070ff */
[----:B------:R-:W-:Y:S01]  /*44b0*/  F2FP.SATFINITE.E4M3.F32.PACK_AB_MERGE_C R161, R52, R37, R45 ;  /* 0x0000002534a1723e */ /* 0x000fe2000480702d */
[----:B------:R-:W2:Y:S01]  /*44c0*/  MUFU.EX2 R93, R93 ;  /* 0x0000005d005d7308 */ /* 0x000ea20000000800 */
[----:B-1----:R-:W-:-:S07]  /*44d0*/  FADD.FTZ R31, R91, R10 ;  /* 0x0000000a5b1f7221 */ /* 0x002fce0000010000 */
        /* <DEDUP_REMOVED lines=14> */
[----:B------:R-:W1:Y:S01]  /*45c0*/  MUFU.EX2 R99, R99 ;  /* 0x0000006300637308 */ /* 0x000e620000000800 */
[----:B0-----:R-:W-:Y:S01]  /*45d0*/  F2FP.SATFINITE.E4M3.F32.PACK_AB_MERGE_C R158, R15, R36, R20 ;  /* 0x000000240f9e723e */ /* 0x001fe20004807014 */
[----:B------:R-:W-:-:S06]  /*45e0*/  FADD.FTZ R36, R36, R41 ;  /* 0x0000002924247221 */ /* 0x000fcc0000010000 */
[----:B------:R-:W0:Y:S01]  /*45f0*/  MUFU.EX2 R8, R67 ;  /* 0x0000004300087308 */ /* 0x000e220000000800 */
[----:B--2---:R-:W-:-:S01]  /*4600*/  FADD.FTZ R14, R62, R21 ;  /* 0x000000153e0e7221 */ /* 0x004fc20000010000 */
[----:B------:R-:W-:Y:S01]  /*4610*/  FADD.FTZ R21, R15, R36 ;  /* 0x000000240f157221 */ /* 0x000fe20000010000 */
[----:B------:R-:W-:-:S03]  /*4620*/  F2FP.SATFINITE.E4M3.F32.PACK_AB_MERGE_C R62, R62, R97, RZ ;  /* 0x000000613e3e723e */ /* 0x000fc600048070ff */
[----:B------:R-:W-:Y:S01]  /*4630*/  FADD.FTZ R30, R30, R21 ;  /* 0x000000151e1e7221 */ /* 0x000fe20000010000 */
[----:B------:R-:W-:Y:S01]  /*4640*/  F2FP.SATFINITE.E4M3.F32.PACK_AB_MERGE_C R157, R60, R95, R62 ;  /* 0x0000005f3c9d723e */ /* 0x000fe2000480703e */
[----:B------:R-:W-:Y:S01]  /*4650*/  MUFU.EX2 R26, R26 ;  /* 0x0000001a001a7308 */ /* 0x000fe20000000800 */
[----:B-1----:R-:W-:-:S01]  /*4660*/  FADD.FTZ R15, R99, R14 ;  /* 0x0000000e630f7221 */ /* 0x002fc20000010000 */
[----:B------:R-:W-:-:S06]  /*4670*/  FADD.FTZ R30, R13, R30 ;  /* 0x0000001e0d1e7221 */ /* 0x000fcc0000010000 */
[----:B------:R-:W1:Y:S01]  /*4680*/  MUFU.EX2 R9, R9 ;  /* 0x0000000900097308 */ /* 0x000e620000000800 */
[----:B0-----:R-:W-:-:S07]  /*4690*/  FADD.FTZ R20, R8, R15 ;  /* 0x0000000f08147221 */ /* 0x001fce0000010000 */
[----:B------:R-:W0:Y:S08]  /*46a0*/  MUFU.EX2 R101, R101 ;  /* 0x0000006500657308 */ /* 0x000e300000000800 */
[----:B------:R-:W-:Y:S01]  /*46b0*/  MUFU.EX2 R11, R11 ;  /* 0x0000000b000b7308 */ /* 0x000fe20000000800 */
[----:B-1----:R-:W-:-:S07]  /*46c0*/  F2FP.SATFINITE.E4M3.F32.PACK_AB_MERGE_C R15, R9, R26, RZ ;  /* 0x0000001a090f723e */ /* 0x002fce00048070ff */
[----:B------:R-:W1:Y:S01]  /*46d0*/  MUFU.EX2 R28, R28 ;  /* 0x0000001c001c7308 */ /* 0x000e620000000800 */
[----:B0-----:R-:W-:-:S02]  /*46e0*/  FADD.FTZ R13, R101, R20 ;  /* 0x00000014650d7221 */ /* 0x001fc40000010000 */
[----:B------:R-:W0:Y:S05]  /*46f0*/  @P5 LDC R20, c[0x0][0x44c] ;  /* 0x00011300ff145b82 */ /* 0x000e2a0000000800 */
[----:B------:R-:W2:Y:S08]  /*4700*/  MUFU.EX2 R6, R71 ;  /* 0x0000004700067308 */ /* 0x000eb00000000800 */
[----:B------:R-:W3:Y:S01]  /*4710*/  MUFU.EX2 R103, R103 ;  /* 0x0000006700677308 */ /* 0x000ee20000000800 */
[C---:B-1----:R-:W-:Y:S01]  /*4720*/  F2FP.SATFINITE.E4M3.F32.PACK_AB_MERGE_C R152, R28.reuse, R11, R15 ;  /* 0x0000000b1c98723e */ /* 0x042fe2000480700f */
[----:B------:R-:W-:Y:S01]  /*4730*/  FADD.FTZ R11, R11, R30 ;  /* 0x0000001e0b0b7221 */ /* 0x000fe20000010000 */
[----:B------:R-:W1:Y:S03]  /*4740*/  @P5 LDC R15, c[0x0][0x450] ;  /* 0x00011400ff0f5b82 */ /* 0x000e660000000800 */
[----:B------:R-:W-:-:S02]  /*4750*/  FADD.FTZ R11, R28, R11 ;  /* 0x0000000b1c0b7221 */ /* 0x000fc40000010000 */
[----:B------:R-:W4:Y:S01]  /*4760*/  MUFU.EX2 R10, R75 ;  /* 0x0000004b000a7308 */ /* 0x000f220000000800 */
[C---:B--2---:R-:W-:Y:S01]  /*4770*/  F2FP.SATFINITE.E4M3.F32.PACK_AB_MERGE_C R101, R6.reuse, R101, RZ ;  /* 0x000000650665723e */ /* 0x044fe200048070ff */
[----:B------:R-:W-:Y:S01]  /*4780*/  FADD.FTZ R6, R6, R13 ;  /* 0x0000000d06067221 */ /* 0x000fe20000010000 */
[----:B------:R-:W-:-:S01]  /*4790*/  FADD.FTZ R26, R26, R11 ;  /* 0x0000000b1a1a7221 */ /* 0x000fc20000010000 */
[----:B0-----:R-:W-:Y:S01]  /*47a0*/  @P5 IMAD.HI.U32 R20, R19, R20, RZ ;  /* 0x0000001413145227 */ /* 0x001fe200078e00ff */
[----:B------:R-:W-:-:S03]  /*47b0*/  F2FP.SATFINITE.E4M3.F32.PACK_AB_MERGE_C R159, R8, R99, R101 ;  /* 0x00000063089f723e */ /* 0x000fc60004807065 */
[----:B------:R-:W-:Y:S01]  /*47c0*/  FADD.FTZ R26, R9, R26 ;  /* 0x0000001a091a7221 */ /* 0x000fe20000010000 */
[----:B------:R-:W0:Y:S01]  /*47d0*/  MUFU.EX2 R105, R105 ;  /* 0x0000006900697308 */ /* 0x000e220000000800 */
[----:B---3--:R-:W-:-:S07]  /*47e0*/  FADD.FTZ R13, R103, R6 ;  /* 0x00000006670d7221 */ /* 0x008fce0000010000 */
[----:B------:R-:W-:Y:S01]  /*47f0*/  MUFU.EX2 R3, R3 ;  /* 0x0000000300037308 */ /* 0x000fe20000000800 */
[----:B----4-:R-:W-:-:S07]  /*4800*/  FADD.FTZ R6, R10, R13 ;  /* 0x0000000d0a067221 */ /* 0x010fce0000010000 */
[----:B------:R-:W2:Y:S01]  /*4810*/  MUFU.EX2 R32, R32 ;  /* 0x0000002000207308 */ /* 0x000ea20000000800 */
[----:B0-----:R-:W-:-:S07]  /*4820*/  FADD.FTZ R11, R105, R6 ;  /* 0x00000006690b7221 */ /* 0x001fce0000010000 */
[----:B------:R-:W0:Y:S08]  /*4830*/  MUFU.EX2 R12, R79 ;  /* 0x0000004f000c7308 */ /* 0x000e300000000800 */
[----:B------:R-:W-:Y:S01]  /*4840*/  MUFU.EX2 R7, R7 ;  /* 0x0000000700077308 */ /* 0x000fe20000000800 */
[----:B--2---:R-:W-:-:S07]  /*4850*/  F2FP.SATFINITE.E4M3.F32.PACK_AB_MERGE_C R6, R32, R3, RZ ;  /* 0x000000032006723e */ /* 0x004fce00048070ff */
[----:B------:R-:W2:Y:S01]  /*4860*/  MUFU.EX2 R0, R0 ;  /* 0x0000000000007308 */ /* 0x000ea20000000800 */
[C---:B0-----:R-:W-:Y:S01]  /*4870*/  F2FP.SATFINITE.E4M3.F32.PACK_AB_MERGE_C R105, R12.reuse, R105, RZ ;  /* 0x000000690c69723e */ /* 0x041fe200048070ff */
[----:B------:R-:W-:Y:S01]  /*4880*/  FADD.FTZ R12, R12, R11 ;  /* 0x0000000b0c0c7221 */ /* 0x000fe20000010000 */
[----:B------:R-:W-:Y:S01]  /*4890*/  IMAD.MOV.U32 R11, RZ, RZ, R19 ;  /* 0x000000ffff0b7224 */ /* 0x000fe200078e0013 */
[----:B-1----:R-:W-:Y:S02]  /*48a0*/  @P5 SHF.R.U32.HI R11, RZ, R15, R20 ;  /* 0x0000000fff0b5219 */ /* 0x002fe40000011614 */
[----:B------:R-:W-:Y:S02]  /*48b0*/  F2FP.SATFINITE.E4M3.F32.PACK_AB_MERGE_C R153, R10, R103, R105 ;  /* 0x000000670a99723e */ /* 0x000fe40004807069 */
[----:B------:R-:W0:Y:S01]  /*48c0*/  MUFU.EX2 R29, R29 ;  /* 0x0000001d001d7308 */ /* 0x000e220000000800 */
[----:B------:R-:W-:-:S07]  /*48d0*/  IMAD.IADD R88, R88, 0x1, R11 ;  /* 0x0000000158587824 */ /* 0x000fce00078e020b */
[----:B------:R-:W1:Y:S01]  /*48e0*/  MUFU.EX2 R14, R83 ;  /* 0x00000053000e7308 */ /* 0x000e620000000800 */
[----:B--2---:R-:W-:Y:S01]  /*48f0*/  F2FP.SATFINITE.E4M3.F32.PACK_AB_MERGE_C R154, R0, R7, R6 ;  /* 0x00000007009a723e */ /* 0x004fe20004807006 */
[----:B------:R-:W-:-:S04]  /*4900*/  FADD.FTZ R7, R7, R26 ;  /* 0x0000001a07077221 */ /* 0x000fc80000010000 */
[----:B------:R-:W-:Y:S02]  /*4910*/  FADD.FTZ R0, R0, R7 ;  /* 0x0000000700007221 */ /* 0x000fe40000010000 */
[----:B------:R-:W-:Y:S01]  /*4920*/  MUFU.EX2 R57, R57 ;  /* 0x0000003900397308 */ /* 0x000fe20000000800 */
[----:B0-----:R-:W-:-:S01]  /*4930*/  FADD.FTZ R9, R29, R12 ;  /* 0x0000000c1d097221 */ /* 0x001fc20000010000 */
[----:B------:R-:W-:-:S04]  /*4940*/  FADD.FTZ R3, R3, R0 ;  /* 0x0000000003037221 */ /* 0x000fc80000010000 */
[----:B------:R-:W-:Y:S02]  /*4950*/  FADD.FTZ R3, R32, R3 ;  /* 0x0000000320037221 */ /* 0x000fe40000010000 */
[----:B------:R-:W0:Y:S01]  /*4960*/  MUFU.EX2 R44, R44 ;  /* 0x0000002c002c7308 */ /* 0x000e220000000800 */
[----:B-1----:R-:W-:-:S01]  /*4970*/  FADD.FTZ R6, R14, R9 ;  /* 0x000000090e067221 */ /* 0x002fc20000010000 */
[----:B------:R-:W-:Y:S01]  /*4980*/  VIADD R9, R89, 0xfffffffe ;  /* 0xfffffffe59097836 */ /* 0x000fe20000000000 */
[----:B0-----:R-:W-:Y:S02]  /*4990*/  F2FP.SATFINITE.E4M3.F32.PACK_AB_MERGE_C R7, R44, R57, RZ ;  /* 0x000000392c07723e */ /* 0x001fe400048070ff */
[----:B------:R-:W-:Y:S01]  /*49a0*/  FADD.FTZ R57, R57, R6 ;  /* 0x0000000639397221 */ /* 0x000fe20000010000 */
[----:B------:R-:W-:Y:S01]  /*49b0*/  VIADD R6, R88, UR5 ;  /* 0x0000000558067c36 */ /* 0x000fe20008000000 */
[----:B------:R-:W-:Y:S02]  /*49c0*/  F2FP.SATFINITE.E4M3.F32.PACK_AB_MERGE_C R155, R14, R29, R7 ;  /* 0x0000001d0e9b723e */ /* 0x000fe40004807007 */
[----:B------:R-:W-:-:S01]  /*49d0*/  FADD.FTZ R0, R44, R57 ;  /* 0x000000392c007221 */ /* 0x000fc20000010000 */
[----:B------:R-:W-:Y:S06]  /*49e0*/  @!P6 BRA `(.L_x_1287) ;  /* 0x000000000048e947 */ /* 0x000fec0003800000 */
[C---:B------:R-:W-:Y:S01]  /*49f0*/  ISETP.GT.AND P1, PT, R88.reuse, RZ, PT ;  /* 0x000000ff5800720c */ /* 0x040fe20003f24270 */
[----:B------:R-:W-:-:S12]  /*4a00*/  VIADD R7, R88, 0xffffffff ;  /* 0xffffffff58077836 */ /* 0x000fd80000000000 */
[----:B------:R-:W-:Y:S05]  /*4a10*/  @P1 BRA `(.L_x_1288) ;  /* 0x0000000000201947 */ /* 0x000fea0003800000 */
[----:B------:R-:W0:Y:S01]  /*4a20*/  LDC R10, c[0x0][0x9e4] ;  /* 0x00027900ff0a7b82 */ /* 0x000e220000000800 */
[----:B------:R-:W-:Y:S01]  /*4a30*/  IMAD.MOV R7, RZ, RZ, -R88 ;  /* 0x000000ffff077224 */ /* 0x000fe200078e0a58 */
[----:B0-----:R-:W-:-:S13]  /*4a40*/  ISETP.NE.AND P1, PT, R10, 0x1, PT ;  /* 0x000000010a00780c */ /* 0x001fda0003f25270 */
[----:B------:R-:W0:Y:S02]  /*4a50*/  @P1 LDC.64 R12, c[0x0][0x9e8] ;  /* 0x00027a00ff0c1b82 */ /* 0x000e240000000a00 */
[----:B0-----:R-:W-:-:S05]  /*4a60*/  @P1 IMAD.HI.U32 R8, R7, R12, RZ ;  /* 0x0000000c07081227 */ /* 0x001fca00078e00ff */
[----:B------:R-:W-:-:S04]  /*4a70*/  @P1 SHF.R.U32.HI R7, RZ, R13, R8 ;  /* 0x0000000dff071219 */ /* 0x000fc80000011608 */
[----:B------:R-:W-:Y:S01]  /*4a80*/  LOP3.LUT R7, RZ, R7, RZ, 0x33, !PT ;  /* 0x00000007ff077212 */ /* 0x000fe200078e33ff */
[----:B------:R-:W-:Y:S06]  /*4a90*/  BRA `(.L_x_1289) ;  /* 0x0000000000147947 */ /* 0x000fec0003800000 */
.L_x_1288:
[----:B------:R-:W0:Y:S02]  /*4aa0*/  LDC R10, c[0x0][0x9e4] ;  /* 0x00027900ff0a7b82 */ /* 0x000e240000000800 */
[----:B0-----:R-:W-:-:S13]  /*4ab0*/  ISETP.NE.AND P1, PT, R10, 0x1, PT ;  /* 0x000000010a00780c */ /* 0x001fda0003f25270 */
[----:B------:R-:W0:Y:S02]  /*4ac0*/  @P1 LDC.64 R12, c[0x0][0x9e8] ;  /* 0x00027a00ff0c1b82 */ /* 0x000e240000000a00 */
[----:B0-----:R-:W-:-:S05]  /*4ad0*/  @P1 IMAD.HI.U32 R8, R7, R12, RZ ;  /* 0x0000000c07081227 */ /* 0x001fca00078e00ff */
[----:B------:R-:W-:-:S07]  /*4ae0*/  @P1 SHF.R.U32.HI R7, RZ, R13, R8 ;  /* 0x0000000dff071219 */ /* 0x000fce0000011608 */
.L_x_1289:
[----:B------:R-:W-:-:S05]  /*4af0*/  IMAD R7, R7, R10, R10 ;  /* 0x0000000a07077224 */ /* 0x000fca00078e020a */
[----:B------:R-:W-:-:S07]  /*4b00*/  VIMNMX R6, R6, R7, PT ;  /* 0x0000000706067248 */ /* 0x000fce0003fe0100 */
.L_x_1287:
        /* <DEDUP_REMOVED lines=46> */
.L_x_1309:
[----:B------:R-:W-:Y:S01]  /*4df0*/  ISETP.NE.AND P2, PT, RZ, UR39, PT ;  /* 0x00000027ff007c0c */ /* 0x000fe2000bf45270 */
[----:B------:R-:W-:-:S04]  /*4e00*/  UISETP.NE.AND UP0, UPT, UR27, 0x1, UPT ;  /* 0x000000011b00788c */ /* 0x000fc8000bf05270 */
[----:B------:R-:W-:-:S04]  /*4e10*/  USEL UR37, URZ, 0x1, UP0 ;  /* 0x000000013f257887 */ /* 0x000fc80008000000 */
[----:B------:R-:W-:-:S04]  /*4e20*/  ULOP3.LUT UR37, UR26, UR37, URZ, 0x3c, !UPT ;  /* 0x000000251a257292 */ /* 0x000fc8000f8e3c3f */
[----:B------:R-:W-:Y:S08]  /*4e30*/  @P2 BRA `(.L_x_1291) ;  /* 0x0000000000382947 */ /* 0x000ff00003800000 */
[----:B------:R-:W-:Y:S05]  /*4e40*/  @!P0 BRA `(.L_x_1292) ;  /* 0x0000000000048947 */ /* 0x000fea0003800000 */
[----:B------:R-:W-:Y:S01]  /*4e50*/  BPT.TRAP 0x1 ;  /* 0x000000040000795c */ /* 0x000fe20000300000 */
.L_x_1292:
        /* <DEDUP_REMOVED lines=9> */
.L_x_1293:
[----:B-1----:R-:W-:Y:S05]  /*4ef0*/  @P1 BRA `(.L_x_1291) ;  /* 0x0000000000081947 */ /* 0x002fea0003800000 */
[----:B------:R-:W1:Y:S02]  /*4f00*/  SYNCS.PHASECHK.TRANS64.TRYWAIT P1, [UR4+0x22830], R4 ;  /* 0x02283004ff0075a7 */ /* 0x000e640008020144 */
[----:B-1----:R-:W-:Y:S05]  /*4f10*/  @!P1 BRA `(.L_x_1294) ;  /* 0x0000011000289947 */ /* 0x002fea0003800000 */
.L_x_1291:
[----:B-1----:R-:W1:Y:S01]  /*4f20*/  S2R R5, SR_TID.X ;  /* 0x0000000000057919 */ /* 0x002e620000002100 */
[----:B------:R-:W-:Y:S01]  /*4f30*/  UIADD3 UR36, UR27, 0x1, URZ ;  /* 0x000000011b247890 */ /* 0x000fe2000fffe03f */
[----:B------:R-:W-:Y:S01]  /*4f40*/  UMOV UR4, UR24 ;  /* 0x0000001800047c82 */ /* 0x000fe20008000000 */
[----:B------:R-:W-:Y:S02]  /*4f50*/  UMOV UR5, UR25 ;  /* 0x0000001900057c82 */ /* 0x000fe40008000000 */
[----:B------:R-:W-:Y:S01]  /*4f60*/  UISETP.NE.AND UP0, UPT, UR36, 0x2, UPT ;  /* 0x000000022400788c */ /* 0x000fe2000bf05270 */
[----:B------:R-:W-:Y:S01]  /*4f70*/  UMOV UR7, 0x80000020 ;  /* 0x8000002000077882 */ /* 0x000fe20000000000 */
[----:B------:R-:W-:Y:S02]  /*4f80*/  UMOV UR11, 0x80000020 ;  /* 0x80000020000b7882 */ /* 0x000fe40000000000 */
[----:B------:R-:W-:Y:S01]  /*4f90*/  USEL UR36, UR36, URZ, UP0 ;  /* 0x0000003f24247287 */ /* 0x000fe20008000000 */
[----:B------:R-:W-:Y:S01]  /*4fa0*/  UMOV UR15, 0x80000020 ;  /* 0x80000020000f7882 */ /* 0x000fe20000000000 */
[----:B------:R-:W-:-:S02]  /*4fb0*/  UMOV UR19, 0x80000020 ;  /* 0x8000002000137882 */ /* 0x000fc40000000000 */
[----:B------:R-:W-:Y:S01]  /*4fc0*/  UIMAD UR22, UR36, 0x600, UR32 ;  /* 0x00000600241678a4 */ /* 0x000fe2000f8e0220 */
[----:B------:R-:W-:-:S03]  /*4fd0*/  UMOV UR23, 0x80000020 ;  /* 0x8000002000177882 */ /* 0x000fc60000000000 */
[----:B------:R-:W-:Y:S02]  /*4fe0*/  UIADD3 UR10, UR22, 0x200, URZ ;  /* 0x00000200160a7890 */ /* 0x000fe4000fffe03f */
[----:B------:R-:W-:Y:S02]  /*4ff0*/  UIADD3 UR14, UR22, 0x202, URZ ;  /* 0x00000202160e7890 */ /* 0x000fe4000fffe03f */
[----:B------:R-:W-:Y:S01]  /*5000*/  UMOV UR6, UR22 ;  /* 0x0000001600067c82 */ /* 0x000fe20008000000 */
[----:B------:R-:W-:Y:S01]  /*5010*/  UIADD3 UR18, UR22, 0x400, URZ ;  /* 0x0000040016127890 */ /* 0x000fe2000fffe03f */
[----:B-1----:R-:W-:-:S05]  /*5020*/  SHF.R.U32.HI R5, RZ, 0x7, R5 ;  /* 0x00000007ff057819 */ /* 0x002fca0000011605 */
[----:B0-----:R-:W-:-:S05]  /*5030*/  VIADD R4, R5, 0x8 ;  /* 0x0000000805047836 */ /* 0x001fca0000000000 */
[----:B------:R0:W-:Y:S06]  /*5040*/  BAR.SYNC.DEFER_BLOCKING R4, 0x100 ;  /* 0x000400040000751d */ /* 0x0001ec0000010000 */
[----:B------:R-:W-:-:S06]  /*5050*/  WARPGROUP.ARRIVE ;  /* 0x00000000000079c5 */ /* 0x000fcc0000000000 */
[----:B------:R-:W-:Y:S01]  /*5060*/  QGMMA.64x128x32.F32.E4M3.E4M3 R24, gdesc[UR4], RZ, !UPT, gsb0 ;  /* 0x01e00000041879f3 */ /* 0x000fe2000c0008ff */
[----:B------:R-:W-:Y:S01]  /*5070*/  UIADD3 UR6, UR22, 0x2, URZ ;  /* 0x0000000216067890 */ /* 0x000fe2000fffe03f */
[----:B------:R-:W-:Y:S01]  /*5080*/  UMOV UR4, UR28 ;  /* 0x0000001c00047c82 */ /* 0x000fe20008000000 */
[----:B------:R-:W-:Y:S01]  /*5090*/  UMOV UR5, UR29 ;  /* 0x0000001d00057c82 */ /* 0x000fe20008000000 */
[----:B------:R-:W-:Y:S01]  /*50a0*/  UMOV UR7, 0x80000020 ;  /* 0x8000002000077882 */ /* 0x000fe20000000000 */
[----:B------:R-:W-:Y:S01]  /*50b0*/  UIADD3 UR22, UR22, 0x402, URZ ;  /* 0x0000040216167890 */ /* 0x000fe2000fffe03f */
        /* <DEDUP_REMOVED lines=19> */
.L_x_1296:
[----:B------:R-:W-:Y:S01]  /*51f0*/  ULEA UR4, UR27, UR38, 0x3 ;  /* 0x000000261b047291 */ /* 0x000fe2000f8e183f */
[----:B------:R-:W-:-:S05]  /*5200*/  IMAD.U32 R4, RZ, RZ, UR26 ;  /* 0x0000001aff047e24 */ /* 0x000fca000f8e00ff */
[----:B------:R-:W-:-:S04]  /*5210*/  SHF.L.U32 R4, R4, 0x1f, RZ ;  /* 0x0000001f04047819 */ /* 0x000fc800000006ff */
[----:B------:R0:W1:Y:S01]  /*5220*/  SYNCS.PHASECHK.TRANS64.TRYWAIT P1, [UR4+0x22850], R4 ;  /* 0x02285004ff0075a7 */ /* 0x0000620008020144 */
[----:B------:R-:W-:Y:S05]  /*5230*/  @!P0 BRA `(.L_x_1297) ;  /* 0x0000000000048947 */ /* 0x000fea0003800000 */
[----:B------:R-:W-:Y:S01]  /*5240*/  BPT.TRAP 0x1 ;  /* 0x000000040000795c */ /* 0x000fe20000300000 */
.L_x_1297:
[----:B-1----:R-:W-:Y:S05]  /*5250*/  @P1 BRA `(.L_x_1295) ;  /* 0x0000000000081947 */ /* 0x002fea0003800000 */
[----:B------:R-:W1:Y:S02]  /*5260*/  SYNCS.PHASECHK.TRANS64.TRYWAIT P1, [UR4+0x22850], R4 ;  /* 0x02285004ff0075a7 */ /* 0x000e640008020144 */
[----:B-1----:R-:W-:Y:S05]  /*5270*/  @!P1 BRA `(.L_x_1298) ;  /* 0x0000010c00689947 */ /* 0x002fea0003800000 */
.L_x_1295:
        /* <DEDUP_REMOVED lines=19> */
[----:B------:R-:W-:Y:S01]  /*53b0*/  UIADD3 UR4, UR4, 0x6, URZ ;  /* 0x0000000604047890 */ /* 0x000fe2000fffe03f */
[----:B------:R-:W-:Y:S02]  /*53c0*/  WARPGROUP.DEPBAR.LE gsb0, 0x0 ;  /* 0x00008000000079c5 */ /* 0x000fe40000010000 */
[----:B------:R-:W-:-:S06]  /*53d0*/  WARPGROUP.ARRIVE ;  /* 0x00000000000079c5 */ /* 0x000fcc0000000000 */
[----:B------:R-:W-:Y:S01]  /*53e0*/  QGMMA.64x128x32.F32.E4M3.E4M3 R88, R156, gdesc[UR4], R88, gsb0 ;  /* 0x01e000049c587df3 */ /* 0x000fe20008000858 */
[----:B------:R-:W-:Y:S01]  /*53f0*/  UMOV UR6, UR4 ;  /* 0x0000000400067c82 */ /* 0x000fe20008000000 */
        /* <DEDUP_REMOVED lines=8> */
.L_x_1299:
[----:B0-----:R-:W2:Y:S01]  /*5480*/  LDL R4, [R1] ;  /* 0x0000000001047983 */ /* 0x001ea20000100800 */
[----:B------:R-:W-:Y:S01]  /*5490*/  ISETP.NE.AND P1, PT, R178, 0x1, PT ;  /* 0x00000001b200780c */ /* 0x000fe20003f25270 */
[----:B------:R-:W-:Y:S01]  /*54a0*/  ULEA UR4, UR36, UR38, 0x3 ;  /* 0x0000002624047291 */ /* 0x000fe2000f8e183f */
[----:B------:R-:W-:-:S03]  /*54b0*/  IMAD.SHL.U32 R154, R9, 0x80, RZ ;  /* 0x00000080099a7824 */ /* 0x000fc600078e00ff */
[----:B------:R-:W-:-:S04]  /*54c0*/  UIADD3 UR4, UR4, 0x22840, URZ ;  /* 0x0002284004047890 */ /* 0x000fc8000fffe03f */
[----:B------:R-:W-:-:S04]  /*54d0*/  UPRMT UR4, UR40, 0x654, UR4 ;  /* 0x0000065428047896 */ /* 0x000fc80008000004 */
[----:B------:R-:W0:Y:S08]  /*54e0*/  @P1 LDC R5, c[0x0][0x44c] ;  /* 0x00011300ff051b82 */ /* 0x000e300000000800 */
[----:B------:R-:W1:Y:S01]  /*54f0*/  @P1 LDC R10, c[0x0][0x450] ;  /* 0x00011400ff0a1b82 */ /* 0x000e620000000800 */
[----:B------:R-:W-:Y:S01]  /*5500*/  SYNCS.ARRIVE.TRANS64.RED.A1T0 RZ, [UR4], RZ ;  /* 0x000000ffffff79a7 */ /* 0x000fe20008100404 */
[----:B------:R-:W-:Y:S01]  /*5510*/  ULOP3.LUT UR4, URZ, UR30, URZ, 0x33, !UPT ;  /* 0x0000001e3f047292 */ /* 0x000fe2000f8e333f */
[----:B--2---:R-:W-:Y:S01]  /*5520*/  LOP3.LUT P5, RZ, R4, 0x1, RZ, 0xc0, !PT ;  /* 0x0000000104ff7812 */ /* 0x004fe200078ac0ff */
[----:B------:R-:W-:-:S04]  /*5530*/  IMAD.IADD R4, R168, 0x1, R19 ;  /* 0x00000001a8047824 */ /* 0x000fc800078e0213 */
[----:B0-----:R-:W-:-:S05]  /*5540*/  @P1 IMAD.HI.U32 R5, R4, R5, RZ ;  /* 0x0000000504051227 */ /* 0x001fca00078e00ff */
[----:B-1----:R-:W-:Y:S02]  /*5550*/  @P1 SHF.R.U32.HI R4, RZ, R10, R5 ;  /* 0x0000000aff041219 */ /* 0x002fe40000011605 */
[----:B------:R-:W-:-:S03]  /*5560*/  IADD3 R5, -R154, 0x1, RZ ;  /* 0x000000019a057810 */ /* 0x000fc60007ffe1ff */
[----:B------:R-:W0:Y:S02]  /*5570*/  SHFL.IDX PT, R11, R4, RZ, 0x1c1f ;  /* 0x001c1fff040b7589 */ /* 0x000e2400000e0000 */
[----:B------:R-:W-:-:S05]  /*5580*/  IMAD R5, R18, -0x2, R5 ;  /* 0xfffffffe12057824 */ /* 0x000fca00078e0205 */
[----:B------:R-:W-:-:S05]  /*5590*/  IADD3 R5, -R17, R5, R16 ;  /* 0x0000000511057210 */ /* 0x000fca0007ffe110 */
[C---:B------:R-:W-:Y:S02]  /*55a0*/  VIADD R156, R5.reuse, UR33 ;  /* 0x00000021059c7c36 */ /* 0x040fe40008000000 */
[----:B------:R-:W-:Y:S02]  /*55b0*/  VIADD R158, R5, UR4 ;  /* 0x00000004059e7c36 */ /* 0x000fe40008000000 */
[--C-:B0-----:R-:W-:Y:S02]  /*55c0*/  IMAD.IADD R5, R156, 0x1, R11.reuse ;  /* 0x000000019c057824 */ /* 0x101fe400078e020b */
[----:B------:R-:W-:Y:S01]  /*55d0*/  IMAD.IADD R10, R158, 0x1, R11 ;  /* 0x000000019e0a7824 */ /* 0x000fe200078e020b */
[----:B------:R-:W-:Y:S06]  /*55e0*/  @!P5 BRA `(.L_x_1300) ;  /* 0x000000000058d947 */ /* 0x000fec0003800000 */
[----:B------:R-:W-:Y:S01]  /*55f0*/  IADD3 R11, -R17, R16, R11 ;  /* 0x00000010110b7210 */ /* 0x000fe20007ffe10b */
[----:B------:R-:W-:Y:S03]  /*5600*/  BSSY B0, `(.L_x_1301) ;  /* 0x0000010000007945 */ /* 0x000fe60003800000 */
        /* <DEDUP_REMOVED lines=10> */
.L_x_1302:
[----:B------:R-:W-:-:S05]  /*56b0*/  IMAD.U32 R14, RZ, RZ, UR31 ;  /* 0x0000001fff0e7e24 */ /* 0x000fca000f8e00ff */
[----:B------:R-:W-:-:S13]  /*56c0*/  ISETP.NE.AND P1, PT, R14, 0x1, PT ;  /* 0x000000010e00780c */ /* 0x000fda0003f25270 */
[----:B------:R-:W0:Y:S02]  /*56d0*/  @P1 LDC.64 R12, c[0x0][0x9e8] ;  /* 0x00027a00ff0c1b82 */ /* 0x000e240000000a00 */
[----:B0-----:R-:W-:-:S05]  /*56e0*/  @P1 IMAD.HI.U32 R12, R11, R12, RZ ;  /* 0x0000000c0b0c1227 */ /* 0x001fca00078e00ff */
[----:B------:R-:W-:-:S07]  /*56f0*/  @P1 SHF.R.U32.HI R11, RZ, R13, R12 ;  /* 0x0000000dff0b1219 */ /* 0x000fce000001160c */
.L_x_1303:
[----:B------:R-:W-:Y:S05]  /*5700*/  BSYNC B0 ;  /* 0x0000000000007941 */ /* 0x000fea0003800000 */
.L_x_1301:
[----:B------:R-:W-:-:S04]  /*5710*/  IMAD R11, R11, R14, -R154 ;  /* 0x0000000e0b0b7224 */ /* 0x000fc800078e0a9a */
[----:B------:R-:W-:-:S05]  /*5720*/  IMAD R11, R18, -0x2, R11 ;  /* 0xfffffffe120b7824 */ /* 0x000fca00078e020b */
[----:B------:R-:W-:Y:S02]  /*5730*/  VIADDMNMX R5, R11, R14, R5, PT ;  /* 0x0000000e0b057246 */ /* 0x000fe40003800105 */
[----:B------:R-:W-:-:S07]  /*5740*/  VIMNMX R10, R10, R11, !PT ;  /* 0x0000000b0a0a7248 */ /* 0x000fce0007fe0100 */
.L_x_1300:
[----:B------:R-:W-:-:S04]  /*5750*/  ISETP.GT.AND P1, PT, R9, -0x1, PT ;  /* 0xffffffff0900780c */ /* 0x000fc80003f24270 */
[C---:B------:R-:W-:Y:S02]  /*5760*/  ISETP.GT.AND P3, PT, R10.reuse, RZ, P1 ;  /* 0x000000ff0a00720c */ /* 0x040fe40000f64270 */
[----:B------:R-:W-:Y:S02]  /*5770*/  ISETP.GT.AND P4, PT, R10, 0x1, P1 ;  /* 0x000000010a00780c */ /* 0x000fe40000f84270 */
[C---:B------:R-:W-:Y:S02]  /*5780*/  ISETP.LT.OR P3, PT, R5.reuse, 0x1, P3 ;  /* 0x000000010500780c */ /* 0x040fe40001f61670 */
[----:B------:R-:W-:Y:S02]  /*5790*/  ISETP.LT.OR P4, PT, R5, 0x2, P4 ;  /* 0x000000020500780c */ /* 0x000fe40002781670 */
[----:B------:R-:W-:Y:S02]  /*57a0*/  FSEL R163, R24, -INF , !P3 ;  /* 0xff80000018a37808 */ /* 0x000fe40005800000 */
[----:B------:R-:W-:-:S02]  /*57b0*/  FSEL R152, R25, -INF , !P4 ;  /* 0xff80000019987808 */ /* 0x000fc40006000000 */
[C---:B------:R-:W-:Y:S02]  /*57c0*/  ISETP.GT.AND P2, PT, R10.reuse, 0x8, P1 ;  /* 0x000000080a00780c */ /* 0x040fe40000f44270 */
[C---:B------:R-:W-:Y:S02]  /*57d0*/  ISETP.GT.AND P3, PT, R10.reuse, 0x9, P1 ;  /* 0x000000090a00780c */ /* 0x040fe40000f64270 */
[----:B------:R-:W-:Y:S02]  /*57e0*/  ISETP.GT.AND P4, PT, R10, 0x10, P1 ;  /* 0x000000100a00780c */ /* 0x000fe40000f84270 */
[C---:B------:R-:W-:Y:S02]  /*57f0*/  ISETP.LT.OR P2, PT, R5.reuse, 0x9, P2 ;  /* 0x000000090500780c */ /* 0x040fe40001741670 */
[C---:B------:R-:W-:Y:S02]  /*5800*/  ISETP.LT.OR P3, PT, R5.reuse, 0xa, P3 ;  /* 0x0000000a0500780c */ /* 0x040fe40001f61670 */
[----:B------:R-:W-:-:S02]  /*5810*/  ISETP.LT.OR P4, PT, R5, 0x11, P4 ;  /* 0x000000110500780c */ /* 0x000fc40002781670 */
[----:B------:R-:W-:Y:S02]  /*5820*/  FSEL R12, R28, -INF , !P2 ;  /* 0xff8000001c0c7808 */ /* 0x000fe40005000000 */
[----:B------:R-:W-:Y:S02]  /*5830*/  FSEL R24, R29, -INF , !P3 ;  /* 0xff8000001d187808 */ /* 0x000fe40005800000 */
[----:B------:R-:W-:Y:S02]  /*5840*/  FSEL R14, R32, -INF , !P4 ;  /* 0xff800000200e7808 */ /* 0x000fe40006000000 */
[C---:B------:R-:W-:Y:S02]  /*5850*/  ISETP.GT.AND P2, PT, R10.reuse, 0x11, P1 ;  /* 0x000000110a00780c */ /* 0x040fe40000f44270 */
[C---:B------:R-:W-:Y:S02]  /*5860*/  ISETP.GT.AND P3, PT, R10.reuse, 0x18, P1 ;  /* 0x000000180a00780c */ /* 0x040fe40000f64270 */
[----:B------:R-:W-:-:S02]  /*5870*/  ISETP.GT.AND P4, PT, R10, 0x19, P1 ;  /* 0x000000190a00780c */ /* 0x000fc40000f84270 */
[C---:B------:R-:W-:Y:S02]  /*5880*/  ISETP.LT.OR P2, PT, R5.reuse, 0x12, P2 ;  /* 0x000000120500780c */ /* 0x040fe40001741670 */
[C---:B------:R-:W-:Y:S02]  /*5890*/  ISETP.LT.OR P3, PT, R5.reuse, 0x19, P3 ;  /* 0x000000190500780c */ /* 0x040fe40001f61670 */
[----:B------:R-:W-:Y:S02]  /*58a0*/  ISETP.LT.OR P4, PT, R5, 0x1a, P4 ;  /* 0x0000001a0500780c */ /* 0x000fe40002781670 */
[----:B------:R-:W-:Y:S02]  /*58b0*/  FSEL R20, R33, -INF , !P2 ;  /* 0xff80000021147808 */ /* 0x000fe40005000000 */
[----:B------:R-:W-:Y:S01]  /*58c0*/  FSEL R197, R36, -INF , !P3 ;  /* 0xff80000024c57808 */ /* 0x000fe20005800000 */
[----:B------:R-:W0:Y:S01]  /*58d0*/  SHFL.IDX PT, R33, R4, 0x1, 0x1c1f ;  /* 0x003c1f0004217f89 */ /* 0x000e2200000e0000 */
        /* <DEDUP_REMOVED lines=11> */
[----:B------:R-:W-:Y:S01]  /*5990*/  ISETP.GT.AND P3, PT, R10, 0x30, P1 ;  /* 0x000000300a00780c */ /* 0x000fe20000f64270 */
[--C-:B0-----:R-:W-:Y:S01]  /*59a0*/  IMAD.IADD R28, R156, 0x1, R33.reuse ;  /* 0x000000019c1c7824 */ /* 0x101fe200078e0221 */
[----:B------:R-:W-:Y:S01]  /*59b0*/  ISETP.GT.AND P4, PT, R10, 0x31, P1 ;  /* 0x000000310a00780c */ /* 0x000fe20000f84270 */
[----:B------:R-:W-:Y:S01]  /*59c0*/  IMAD.IADD R32, R158, 0x1, R33 ;  /* 0x000000019e207824 */ /* 0x000fe200078e0221 */
[----:B------:R-:W-:-:S02]  /*59d0*/  ISETP.LT.OR P2, PT, R5, 0x2a, P2 ;  /* 0x0000002a0500780c */ /* 0x000fc40001741670 */
[C---:B------:R-:W-:Y:S02]  /*59e0*/  ISETP.LT.OR P3, PT, R5.reuse, 0x31, P3 ;  /* 0x000000310500780c */ /* 0x040fe40001f61670 */
[----:B------:R-:W-:Y:S02]  /*59f0*/  ISETP.LT.OR P4, PT, R5, 0x32, P4 ;  /* 0x000000320500780c */ /* 0x000fe40002781670 */
[----:B------:R-:W-:Y:S02]  /*5a00*/  FSEL R167, R45, -INF , !P2 ;  /* 0xff8000002da77808 */ /* 0x000fe40005000000 */
[----:B------:R-:W-:Y:S02]  /*5a10*/  FSEL R161, R48, -INF , !P3 ;  /* 0xff80000030a17808 */ /* 0x000fe40005800000 */
[----:B------:R-:W-:Y:S02]  /*5a20*/  FSEL R159, R49, -INF , !P4 ;  /* 0xff800000319f7808 */ /* 0x000fe40006000000 */
[----:B------:R-:W-:-:S02]  /*5a30*/  ISETP.GT.AND P2, PT, R10, 0x38, P1 ;  /* 0x000000380a00780c */ /* 0x000fc40000f44270 */
[C---:B------:R-:W-:Y:S02]  /*5a40*/  ISETP.GT.AND P3, PT, R10.reuse, 0x39, P1 ;  /* 0x000000390a00780c */ /* 0x040fe40000f64270 */
[----:B------:R-:W-:Y:S02]  /*5a50*/  ISETP.GT.AND P4, PT, R10, 0x40, P1 ;  /* 0x000000400a00780c */ /* 0x000fe40000f84270 */
[C---:B------:R-:W-:Y:S02]  /*5a60*/  ISETP.LT.OR P2, PT, R5.reuse, 0x39, P2 ;  /* 0x000000390500780c */ /* 0x040fe40001741670 */
[C---:B------:R-:W-:Y:S02]  /*5a70*/  ISETP.LT.OR P3, PT, R5.reuse, 0x3a, P3 ;  /* 0x0000003a0500780c */ /* 0x040fe40001f61670 */
[----:B------:R-:W-:Y:S02]  /*5a80*/  ISETP.LT.OR P4, PT, R5, 0x41, P4 ;  /* 0x000000410500780c */ /* 0x000fe40002781670 */
[----:B------:R-:W-:-:S02]  /*5a90*/  FSEL R157, R52, -INF , !P2 ;  /* 0xff800000349d7808 */ /* 0x000fc40005000000 */
[----:B------:R-:W-:Y:S02]  /*5aa0*/  FSEL R155, R53, -INF , !P3 ;  /* 0xff800000359b7808 */ /* 0x000fe40005800000 */
[----:B------:R-:W-:Y:S02]  /*5ab0*/  FSEL R153, R56, -INF , !P4 ;  /* 0xff80000038997808 */ /* 0x000fe40006000000 */
[C---:B------:R-:W-:Y:S02]  /*5ac0*/  ISETP.GT.AND P2, PT, R10.reuse, 0x41, P1 ;  /* 0x000000410a00780c */ /* 0x040fe40000f44270 */
[C---:B------:R-:W-:Y:S02]  /*5ad0*/  ISETP.GT.AND P3, PT, R10.reuse, 0x48, P1 ;  /* 0x000000480a00780c */ /* 0x040fe40000f64270 */
[----:B------:R-:W-:Y:S02]  /*5ae0*/  ISETP.GT.AND P4, PT, R10, 0x49, P1 ;  /* 0x000000490a00780c */ /* 0x000fe40000f84270 */
        /* <DEDUP_REMOVED lines=41> */
[----:B------:R-:W-:Y:S01]  /*5d80*/  FSEL R85, R85, -INF , !P4 ;  /* 0xff80000055557808 */ /* 0x000fe20006000000 */
        /* <DEDUP_REMOVED lines=13> */
.L_x_1306:
[----:B------:R-:W-:-:S05]  /*5e60*/  IMAD.U32 R10, RZ, RZ, UR31 ;  /* 0x0000001fff0a7e24 */ /* 0x000fca000f8e00ff */
[----:B------:R-:W-:-:S13]  /*5e70*/  ISETP.NE.AND P2, PT, R10, 0x1, PT ;  /* 0x000000010a00780c */ /* 0x000fda0003f45270 */
[----:B------:R-:W0:Y:S02]  /*5e80*/  @P2 LDC.64 R4, c[0x0][0x9e8] ;  /* 0x00027a00ff042b82 */ /* 0x000e240000000a00 */
[----:B0-----:R-:W-:-:S05]  /*5e90*/  @P2 IMAD.HI.U32 R4, R33, R4, RZ ;  /* 0x0000000421042227 */ /* 0x001fca00078e00ff */
[----:B------:R-:W-:-:S07]  /*5ea0*/  @P2 SHF.R.U32.HI R33, RZ, R5, R4 ;  /* 0x00000005ff212219 */ /* 0x000fce0000011604 */
.L_x_1307:
[----:B------:R-:W-:Y:S05]  /*5eb0*/  BSYNC B0 ;  /* 0x0000000000007941 */ /* 0x000fea0003800000 */
.L_x_1305:
[----:B------:R-:W-:-:S04]  /*5ec0*/  IMAD R33, R33, R10, -R154 ;  /* 0x0000000a21217224 */ /* 0x000fc800078e0a9a */
[----:B------:R-:W-:-:S05]  /*5ed0*/  IMAD R33, R18, -0x2, R33 ;  /* 0xfffffffe12217824 */ /* 0x000fca00078e0221 */
[----:B------:R-:W-:Y:S02]  /*5ee0*/  VIADDMNMX R28, R33, R10, R28, PT ;  /* 0x0000000a211c7246 */ /* 0x000fe4000380011c */
[----:B------:R-:W-:-:S07]  /*5ef0*/  VIMNMX R32, R32, R33, !PT ;  /* 0x0000002120207248 */ /* 0x000fce0007fe0100 */
.L_x_1304:
        /* <DEDUP_REMOVED lines=17> */
[----:B------:R-:W-:-:S02]  /*6010*/  ISETP.GT.AND P3, PT, R32, 0x1, P1 ;  /* 0x000000012000780c */ /* 0x000fc40000f64270 */
        /* <DEDUP_REMOVED lines=9> */
[C---:B------:R-:W-:Y:S02]  /*60b0*/  ISETP.LT.OR P2, PT, R28.reuse, 0x22, P2 ;  /* 0x000000221c00780c */ /* 0x040fe40001741670 */
[----:B------:R-:W-:Y:S02]  /*60c0*/  FMNMX.FTZ R4, R157, R4, !PT ;  /* 0x000000049d047209 */ /* 0x000fe40007810000 */
[----:B------:R-:W-:-:S02]  /*60d0*/  ISETP.LT.OR P4, PT, R28, 0x9, P4 ;  /* 0x000000091c00780c */ /* 0x000fc40002781670 */
[----:B------:R-:W-:Y:S02]  /*60e0*/  FMNMX.FTZ R4, R155, R4, !PT ;  /* 0x000000049b047209 */ /* 0x000fe40007810000 */
[----:B------:R-:W-:Y:S02]  /*60f0*/  FSEL R27, R27, -INF , !P3 ;  /* 0xff8000001b1b7808 */ /* 0x000fe40005800000 */
[----:B------:R-:W-:Y:S02]  /*6100*/  FMNMX.FTZ R4, R153, R4, !PT ;  /* 0x0000000499047209 */ /* 0x000fe40007810000 */
[----:B------:R-:W-:Y:S02]  /*6110*/  ISETP.GT.AND P3, PT, R32, 0x10, P1 ;  /* 0x000000102000780c */ /* 0x000fe40000f64270 */
[----:B------:R-:W-:Y:S02]  /*6120*/  FMNMX.FTZ R4, R57, R4, !PT ;  /* 0x0000000439047209 */ /* 0x000fe40007810000 */
[----:B------:R-:W-:-:S02]  /*6130*/  FSEL R165, R43, -INF , !P2 ;  /* 0xff8000002ba57808 */ /* 0x000fc40005000000 */
[----:B------:R-:W-:Y:S02]  /*6140*/  FMNMX.FTZ R4, R53, R4, !PT ;  /* 0x0000000435047209 */ /* 0x000fe40007810000 */
[----:B------:R-:W-:Y:S02]  /*6150*/  ISETP.GT.AND P2, PT, R32, RZ, P1 ;  /* 0x000000ff2000720c */ /* 0x000fe40000f44270 */
        /* <DEDUP_REMOVED lines=16> */
[----:B------:R-:W-:-:S04]  /*6260*/  FMNMX.FTZ R4, R77, R4, !PT ;  /* 0x000000044d047209 */ /* 0x000fc80007810000 */
[----:B------:R-:W-:-:S04]  /*6270*/  FMNMX.FTZ R4, R25, R4, !PT ;  /* 0x0000000419047209 */ /* 0x000fc80007810000 */
[----:B------:R-:W-:-:S04]  /*6280*/  FMNMX.FTZ R4, R81, R4, !PT ;  /* 0x0000000451047209 */ /* 0x000fc80007810000 */
[----:B------:R-:W-:-:S04]  /*6290*/  FMNMX.FTZ R4, R29, R4, !PT ;  /* 0x000000041d047209 */ /* 0x000fc80007810000 */
[----:B------:R-:W-:-:S05]  /*62a0*/  FMNMX.FTZ R5, R85, R4, !PT ;  /* 0x0000000455057209 */ /* 0x000fca0007810000 */
[----:B------:R-:W0:Y:S02]  /*62b0*/  SHFL.BFLY PT, R4, R5, 0x2, 0x1f ;  /* 0x0c401f0005047f89 */ /* 0x000e2400000e0000 */
[----:B0-----:R-:W-:-:S05]  /*62c0*/  FMNMX.FTZ R10, R5, R4, !PT ;  /* 0x00000004050a7209 */ /* 0x001fca0007810000 */
[----:B------:R-:W0:Y:S02]  /*62d0*/  SHFL.BFLY PT, R33, R10, 0x1, 0x1f ;  /* 0x0c201f000a217f89 */ /* 0x000e2400000e0000 */
[----:B0-----:R-:W-:Y:S02]  /*62e0*/  FMNMX.FTZ R4, R10, R33, !PT ;  /* 0x000000210a047209 */ /* 0x001fe40007810000 */
[----:B------:R-:W-:Y:S02]  /*62f0*/  FSEL R33, R30, -INF , !P4 ;  /* 0xff8000001e217808 */ /* 0x000fe40006000000 */
[----:B------:R-:W-:Y:S01]  /*6300*/  FSETP.NEU.FTZ.AND P4, PT, R4, -INF , PT ;  /* 0xff8000000400780b */ /* 0x000fe20003f9d000 */
[----:B------:R-:W-:-:S01]  /*6310*/  FFMA.FTZ R5, R2, R4, -8 ;  /* 0xc100000002057423 */ /* 0x000fc20000010004 */
[----:B------:R-:W-:Y:S02]  /*6320*/  FSEL R30, R26, -INF , !P2 ;  /* 0xff8000001a1e7808 */ /* 0x000fe40005000000 */
[----:B------:R-:W-:-:S02]  /*6330*/  ISETP.GT.AND P2, PT, R32, 0x30, P1 ;  /* 0x000000302000780c */ /* 0x000fc40000f44270 */
[----:B------:R-:W-:Y:S02]  /*6340*/  FSEL R5, R5, RZ, P4 ;  /* 0x000000ff05057208 */ /* 0x000fe40002000000 */
[----:B------:R-:W-:-:S03]  /*6350*/  ISETP.LT.OR P2, PT, R28, 0x31, P2 ;  /* 0x000000311c00780c */ /* 0x000fc60001741670 */
[--C-:B------:R-:W-:Y:S01]  /*6360*/  FFMA.FTZ R43, R2, R24, -R5.reuse ;  /* 0x00000018022b7223 */ /* 0x100fe20000010805 */
[----:B------:R-:W-:Y:S01]  /*6370*/  FMNMX.FTZ R24, R30, R7, !PT ;  /* 0x000000071e187209 */ /* 0x000fe20007810000 */
[--C-:B------:R-:W-:Y:S01]  /*6380*/  FFMA.FTZ R10, R2, R163, -R5.reuse ;  /* 0x000000a3020a7223 */ /* 0x100fe20000010805 */
[----:B------:R-:W-:Y:S01]  /*6390*/  FSEL R163, R42, -INF , !P3 ;  /* 0xff8000002aa37808 */ /* 0x000fe20005800000 */
[C-C-:B------:R-:W-:Y:S01]  /*63a0*/  FFMA.FTZ R34, R2.reuse, R191, -R5.reuse ;  /* 0x000000bf02227223 */ /* 0x140fe20000010805 */
[----:B------:R-:W-:Y:S01]  /*63b0*/  FMNMX.FTZ R24, R27, R24, !PT ;  /* 0x000000181b187209 */ /* 0x000fe20007810000 */
[--C-:B------:R-:W-:Y:S01]  /*63c0*/  FFMA.FTZ R49, R2, R193, -R5.reuse ;  /* 0x000000c102317223 */ /* 0x100fe20000010805 */
[----:B------:R-:W-:Y:S01]  /*63d0*/  ISETP.GT.AND P3, PT, R32, 0x28, P1 ;  /* 0x000000282000780c */ /* 0x000fe20000f64270 */
[C-C-:B------:R-:W-:Y:S01]  /*63e0*/  FFMA.FTZ R38, R2.reuse, R161, -R5.reuse ;  /* 0x000000a102267223 */ /* 0x140fe20000010805 */
[----:B------:R-:W-:Y:S01]  /*63f0*/  FMNMX.FTZ R24, R33, R24, !PT ;  /* 0x0000001821187209 */ /* 0x000fe20007810000 */
[--C-:B------:R-:W-:Y:S01]  /*6400*/  FFMA.FTZ R185, R2, R185, -R5.reuse ;  /* 0x000000b902b97223 */ /* 0x100fe20000010805 */
[----:B------:R-:W-:Y:S01]  /*6410*/  ISETP.LT.OR P3, PT, R28, 0x29, P3 ;  /* 0x000000291c00780c */ /* 0x000fe20001f61670 */
[C-C-:B------:R-:W-:Y:S01]  /*6420*/  FFMA.FTZ R40, R2.reuse, R157, -R5.reuse ;  /* 0x0000009d02287223 */ /* 0x140fe20000010805 */
        /* <DEDUP_REMOVED lines=15> */
[C-C-:B------:R-:W-:Y:S01]  /*6520*/  FFMA.FTZ R47, R2.reuse, R20, -R5.reuse ;  /* 0x00000014022f7223 */ /* 0x140fe20000010805 */
[----:B------:R-:W-:Y:S01]  /*6530*/  FMNMX.FTZ R26, R45, R24, !PT ;  /* 0x000000182d1a7209 */ /* 0x000fe20007810000 */
[--C-:B------:R-:W-:Y:S01]  /*6540*/  FFMA.FTZ R20, R2, R197, -R5.reuse ;  /* 0x000000c502147223 */ /* 0x100fe20000010805 */
[----:B------:R-:W-:Y:S01]  /*6550*/  ISETP.GT.AND P3, PT, R32, 0x31, P1 ;  /* 0x000000312000780c */ /* 0x000fe20000f64270 */
[----:B------:R0:W-:Y:S01]  /*6560*/  MUFU.EX2 R24, R34 ;  /* 0x0000002200187308 */ /* 0x0001e20000000800 */
[----:B------:R-:W-:Y:S01]  /*6570*/  FMNMX.FTZ R26, R163, R26, !PT ;  /* 0x0000001aa31a7209 */ /* 0x000fe20007810000 */
[--C-:B------:R-:W-:Y:S01]  /*6580*/  FFMA.FTZ R11, R2, R11, -R5.reuse ;  /* 0x0000000b020b7223 */ /* 0x100fe20000010805 */
[----:B------:R-:W-:Y:S01]  /*6590*/  FSEL R199, R50, -INF , !P2 ;  /* 0xff80000032c77808 */ /* 0x000fe20005000000 */
[--C-:B------:R-:W-:Y:S01]  /*65a0*/  FFMA.FTZ R13, R2, R13, -R5.reuse ;  /* 0x0000000d020d7223 */ /* 0x100fe20000010805 */
[----:B------:R-:W-:Y:S01]  /*65b0*/  ISETP.GT.AND P2, PT, R32, 0x38, P1 ;  /* 0x000000382000780c */ /* 0x000fe20000f44270 */
[--C-:B------:R-:W-:Y:S01]  /*65c0*/  FFMA.FTZ R15, R2, R15, -R5.reuse ;  /* 0x0000000f020f7223 */ /* 0x100fe20000010805 */
[----:B------:R-:W-:Y:S01]  /*65d0*/  ISETP.LT.OR P3, PT, R28, 0x32, P3 ;  /* 0x000000321c00780c */ /* 0x000fe20001f61670 */
[C-C-:B------:R-:W-:Y:S01]  /*65e0*/  FFMA.FTZ R21, R2.reuse, R21, -R5.reuse ;  /* 0x0000001502157223 */ /* 0x140fe20000010805 */
[----:B------:R-:W-:Y:S01]  /*65f0*/  FMNMX.FTZ R26, R165, R26, !PT ;  /* 0x0000001aa51a7209 */ /* 0x000fe20007810000 */
[--C-:B------:R-:W-:Y:S01]  /*6600*/  FFMA.FTZ R25, R2, R25, -R5.reuse ;  /* 0x0000001902197223 */ /* 0x100fe20000010805 */
[----:B------:R-:W-:Y:S01]  /*6610*/  ISETP.LT.OR P2, PT, R28, 0x39, P2 ;  /* 0x000000391c00780c */ /* 0x000fe20001741670 */
[C-C-:B------:R-:W-:Y:S01]  /*6620*/  FFMA.FTZ R46, R2.reuse, R81, -R5.reuse ;  /* 0x00000051022e7223 */ /* 0x140fe20000010805 */
[----:B------:R-:W-:Y:S01]  /*6630*/  FSEL R197, R51, -INF , !P3 ;  /* 0xff80000033c57808 */ /* 0x000fe20005800000 */
[C-C-:B------:R-:W-:Y:S01]  /*6640*/  FFMA.FTZ R51, R2.reuse, R189, -R5.reuse ;  /* 0x000000bd02337223 */ /* 0x140fe20000010805 */
[----:B------:R-:W-:Y:S01]  /*6650*/  FMNMX.FTZ R26, R187, R26, !PT ;  /* 0x0000001abb1a7209 */ /* 0x000fe20007810000 */
[--C-:B------:R-:W-:Y:S01]  /*6660*/  FFMA.FTZ R29, R2, R29, -R5.reuse ;  /* 0x0000001d021d7223 */ /* 0x100fe20000010805 */
[----:B------:R-:W-:Y:S01]  /*6670*/  ISETP.GT.AND P3, PT, R32, 0x39, P1 ;  /* 0x000000392000780c */ /* 0x000fe20000f64270 */
[----:B------:R-:W-:Y:S01]  /*6680*/  FFMA.FTZ R85, R2, R85, -R5 ;  /* 0x0000005502557223 */ /* 0x000fe20000010805 */
[----:B------:R-:W-:Y:S01]  /*6690*/  FSEL R201, R54, -INF , !P2 ;  /* 0xff80000036c97808 */ /* 0x000fe20005000000 */
[----:B------:R-:W-:Y:S01]  /*66a0*/  MUFU.EX2 R10, R10 ;  /* 0x0000000a000a7308 */ /* 0x000fe20000000800 */
[----:B0-----:R-:W-:-:S02]  /*66b0*/  FMNMX.FTZ R34, R195, R26, !PT ;  /* 0x0000001ac3227209 */ /* 0x001fc40007810000 */
[----:B------:R-:W-:Y:S02]  /*66c0*/  ISETP.GT.AND P2, PT, R32, 0x40, P1 ;  /* 0x000000402000780c */ /* 0x000fe40000f44270 */
[C---:B------:R-:W-:Y:S02]  /*66d0*/  ISETP.LT.OR P3, PT, R28.reuse, 0x3a, P3 ;  /* 0x0000003a1c00780c */ /* 0x040fe40001f61670 */
[----:B------:R-:W-:Y:S01]  /*66e0*/  FMNMX.FTZ R34, R199, R34, !PT ;  /* 0x00000022c7227209 */ /* 0x000fe20007810000 */
[----:B------:R-:W-:Y:S01]  /*66f0*/  MUFU.EX2 R26, R185 ;  /* 0x000000b9001a7308 */ /* 0x000fe20000000800 */
[----:B------:R-:W-:Y:S02]  /*6700*/  ISETP.LT.OR P2, PT, R28, 0x41, P2 ;  /* 0x000000411c00780c */ /* 0x000fe40001741670 */
[----:B------:R-:W-:Y:S02]  /*6710*/  FSEL R55, R55, -INF , !P3 ;  /* 0xff80000037377808 */ /* 0x000fe40005800000 */
[----:B------:R-:W-:-:S02]  /*6720*/  ISETP.GT.AND P3, PT, R32, 0x41, P1 ;  /* 0x000000412000780c */ /* 0x000fc40000f64270 */
[----:B------:R-:W-:Y:S01]  /*6730*/  FMNMX.FTZ R34, R197, R34, !PT ;  /* 0x00000022c5227209 */ /* 0x000fe20007810000 */
[----:B------:R-:W-:Y:S01]  /*6740*/  MUFU.EX2 R39, R152 ;  /* 0x0000009800277308 */ /* 0x000fe20000000800 */
[----:B------:R-:W-:Y:S02]  /*6750*/  FSEL R191, R58, -INF , !P2 ;  /* 0xff8000003abf7808 */ /* 0x000fe40005000000 */
[----:B------:R-:W-:Y:S02]  /*6760*/  ISETP.GT.AND P2, PT, R32, 0x48, P1 ;  /* 0x000000482000780c */ /* 0x000fe40000f44270 */
[C---:B------:R-:W-:Y:S02]  /*6770*/  ISETP.LT.OR P3, PT, R28.reuse, 0x42, P3 ;  /* 0x000000421c00780c */ /* 0x040fe40001f61670 */
[----:B------:R-:W-:Y:S01]  /*6780*/  FMNMX.FTZ R34, R201, R34, !PT ;  /* 0x00000022c9227209 */ /* 0x000fe20007810000 */
[----:B------:R-:W-:Y:S01]  /*6790*/  MUFU.EX2 R12, R12 ;  /* 0x0000000c000c7308 */ /* 0x000fe20000000800 */
[----:B------:R-:W-:-:S02]  /*67a0*/  ISETP.LT.OR P2, PT, R28, 0x49, P2 ;  /* 0x000000491c00780c */ /* 0x000fc40001741670 */
[----:B------:R-:W-:Y:S01]  /*67b0*/  FSEL R189, R59, -INF , !P3 ;  /* 0xff8000003bbd7808 */ /* 0x000fe20005800000 */
[----:B------:R-:W-:-:S01]  /*67c0*/  FFMA.FTZ R59, R2, R167, -R5 ;  /* 0x000000a7023b7223 */ /* 0x000fc20000010805 */
[----:B------:R-:W-:Y:S02]  /*67d0*/  ISETP.GT.AND P3, PT, R32, 0x49, P1 ;  /* 0x000000492000780c */ /* 0x000fe40000f64270 */
[----:B------:R-:W-:Y:S01]  /*67e0*/  FMNMX.FTZ R36, R55, R34, !PT ;  /* 0x0000002237247209 */ /* 0x000fe20007810000 */
[----:B------:R-:W-:Y:S01]  /*67f0*/  MUFU.EX2 R43, R43 ;  /* 0x0000002b002b7308 */ /* 0x000fe20000000800 */
[----:B------:R-:W-:Y:S02]  /*6800*/  FSEL R193, R62, -INF , !P2 ;  /* 0xff8000003ec17808 */ /* 0x000fe40005000000 */
[----:B------:R-:W-:Y:S02]  /*6810*/  ISETP.GT.AND P2, PT, R32, 0x50, P1 ;  /* 0x000000502000780c */ /* 0x000fe40000f44270 */
[----:B------:R-:W-:-:S02]  /*6820*/  ISETP.LT.OR P3, PT, R28, 0x4a, P3 ;  /* 0x0000004a1c00780c */ /* 0x000fc40001f61670 */
[----:B------:R-:W-:Y:S01]  /*6830*/  FMNMX.FTZ R36, R191, R36, !PT ;  /* 0x00000024bf247209 */ /* 0x000fe20007810000 */
[----:B------:R0:W-:Y:S01]  /*6840*/  MUFU.EX2 R34, R38 ;  /* 0x0000002600227308 */ /* 0x0001e20000000800 */
[----:B------:R-:W-:Y:S02]  /*6850*/  ISETP.LT.OR P2, PT, R28, 0x51, P2 ;  /* 0x000000511c00780c */ /* 0x000fe40001741670 */
[----:B------:R-:W-:Y:S02]  /*6860*/  FSEL R63, R63, -INF , !P3 ;  /* 0xff8000003f3f7808 */ /* 0x000fe40005800000 */
[----:B------:R-:W-:Y:S02]  /*6870*/  ISETP.GT.AND P3, PT, R32, 0x51, P1 ;  /* 0x000000512000780c */ /* 0x000fe40000f64270 */
[----:B------:R-:W-:Y:S01]  /*6880*/  FMNMX.FTZ R36, R189, R36, !PT ;  /* 0x00000024bd247209 */ /* 0x000fe20007810000 */
[----:B------:R-:W-:Y:S01]  /*6890*/  MUFU.EX2 R14, R14 ;  /* 0x0000000e000e7308 */ /* 0x000fe20000000800 */
[----:B------:R-:W-:-:S02]  /*68a0*/  FSEL R167, R66, -INF , !P2 ;  /* 0xff80000042a77808 */ /* 0x000fc40005000000 */
[----:B------:R-:W-:Y:S02]  /*68b0*/  ISETP.GT.AND P2, PT, R32, 0x58, P1 ;  /* 0x000000582000780c */ /* 0x000fe40000f44270 */
[C---:B------:R-:W-:Y:S02]  /*68c0*/  ISETP.LT.OR P3, PT, R28.reuse, 0x52, P3 ;  /* 0x000000521c00780c */ /* 0x040fe40001f61670 */
[----:B------:R-:W-:Y:S01]  /*68d0*/  FMNMX.FTZ R36, R193, R36, !PT ;  /* 0x00000024c1247209 */ /* 0x000fe20007810000 */
[----:B------:R-:W-:Y:S01]  /*68e0*/  MUFU.EX2 R47, R47 ;  /* 0x0000002f002f7308 */ /* 0x000fe20000000800 */
[----:B------:R-:W-:Y:S02]  /*68f0*/  ISETP.LT.OR P2, PT, R28, 0x59, P2 ;  /* 0x000000591c00780c */ /* 0x000fe40001741670 */
[----:B------:R-:W-:Y:S01]  /*6900*/  FSEL R161, R67, -INF , !P3 ;  /* 0xff80000043a17808 */ /* 0x000fe20005800000 */
[----:B------:R-:W-:-:S01]  /*6910*/  FFMA.FTZ R67, R2, R159, -R5 ;  /* 0x0000009f02437223 */ /* 0x000fc20000010805 */
[----:B0-----:R-:W-:-:S02]  /*6920*/  FMNMX.FTZ R38, R63, R36, !PT ;  /* 0x000000243f267209 */ /* 0x001fc40007810000 */
[----:B------:R-:W-:Y:S01]  /*6930*/  ISETP.GT.AND P3, PT, R32, 0x59, P1 ;  /* 0x000000592000780c */ /* 0x000fe20000f64270 */
[----:B------:R0:W-:Y:S01]  /*6940*/  MUFU.EX2 R36, R40 ;  /* 0x0000002800247308 */ /* 0x0001e20000000800 */
[----:B------:R-:W-:Y:S02]  /*6950*/  FSEL R185, R70, -INF , !P2 ;  /* 0xff80000046b97808 */ /* 0x000fe40005000000 */
[----:B------:R-:W-:Y:S02]  /*6960*/  FMNMX.FTZ R38, R167, R38, !PT ;  /* 0x00000026a7267209 */ /* 0x000fe40007810000 */
[----:B------:R-:W-:Y:S02]  /*6970*/  ISETP.GT.AND P2, PT, R32, 0x60, P1 ;  /* 0x000000602000780c */ /* 0x000fe40000f44270 */
[----:B------:R-:W-:Y:S01]  /*6980*/  ISETP.LT.OR P3, PT, R28, 0x5a, P3 ;  /* 0x0000005a1c00780c */ /* 0x000fe20001f61670 */
[----:B------:R-:W-:Y:S01]  /*6990*/  MUFU.EX2 R20, R20 ;  /* 0x0000001400147308 */ /* 0x000fe20000000800 */
[----:B------:R-:W-:-:S02]  /*69a0*/  FMNMX.FTZ R38, R161, R38, !PT ;  /* 0x00000026a1267209 */ /* 0x000fc40007810000 */
[----:B------:R-:W-:Y:S02]  /*69b0*/  ISETP.LT.OR P2, PT, R28, 0x61, P2 ;  /* 0x000000611c00780c */ /* 0x000fe40001741670 */
[----:B------:R-:W-:Y:S02]  /*69c0*/  FSEL R71, R71, -INF , !P3 ;  /* 0xff80000047477808 */ /* 0x000fe40005800000 */
[----:B------:R-:W-:Y:S01]  /*69d0*/  ISETP.GT.AND P3, PT, R32, 0x61, P1 ;  /* 0x000000612000780c */ /* 0x000fe20000f64270 */
[----:B------:R-:W-:Y:S01]  /*69e0*/  MUFU.EX2 R49, R49 ;  /* 0x0000003100317308 */ /* 0x000fe20000000800 */
[----:B------:R-:W-:Y:S02]  /*69f0*/  FMNMX.FTZ R38, R185, R38, !PT ;  /* 0x00000026b9267209 */ /* 0x000fe40007810000 */
[----:B------:R-:W-:Y:S02]  /*6a00*/  FSEL R157, R74, -INF , !P2 ;  /* 0xff8000004a9d7808 */ /* 0x000fe40005000000 */
[----:B------:R-:W-:-:S02]  /*6a10*/  ISETP.GT.AND P2, PT, R32, 0x68, P1 ;  /* 0x000000682000780c */ /* 0x000fc40000f44270 */
[C---:B------:R-:W-:Y:S01]  /*6a20*/  ISETP.LT.OR P3, PT, R28.reuse, 0x62, P3 ;  /* 0x000000621c00780c */ /* 0x040fe20001f61670 */
[----:B------:R-:W-:Y:S01]  /*6a30*/  MUFU.EX2 R51, R51 ;  /* 0x0000003300337308 */ /* 0x000fe20000000800 */
[----:B0-----:R-:W-:Y:S02]  /*6a40*/  FMNMX.FTZ R40, R71, R38, !PT ;  /* 0x0000002647287209 */ /* 0x001fe40007810000 */
[----:B------:R-:W-:Y:S02]  /*6a50*/  ISETP.LT.OR P2, PT, R28, 0x69, P2 ;  /* 0x000000691c00780c */ /* 0x000fe40001741670 */
[----:B------:R-:W-:Y:S02]  /*6a60*/  FSEL R155, R75, -INF , !P3 ;  /* 0xff8000004b9b7808 */ /* 0x000fe40005800000 */
[----:B------:R-:W-:Y:S01]  /*6a70*/  ISETP.GT.AND P3, PT, R32, 0x69, P1 ;  /* 0x000000692000780c */ /* 0x000fe20000f64270 */
[----:B------:R-:W-:Y:S01]  /*6a80*/  MUFU.EX2 R38, R44 ;  /* 0x0000002c00267308 */ /* 0x000fe20000000800 */
[----:B------:R-:W-:-:S02]  /*6a90*/  FMNMX.FTZ R40, R157, R40, !PT ;  /* 0x000000289d287209 */ /* 0x000fc40007810000 */
[----:B------:R-:W-:Y:S02]  /*6aa0*/  FSEL R159, R78, -INF , !P2 ;  /* 0xff8000004e9f7808 */ /* 0x000fe40005000000 */
[----:B------:R-:W-:Y:S02]  /*6ab0*/  ISETP.GT.AND P2, PT, R32, 0x70, P1 ;  /* 0x000000702000780c */ /* 0x000fe40000f44270 */
[C---:B------:R-:W-:Y:S01]  /*6ac0*/  ISETP.LT.OR P3, PT, R28.reuse, 0x6a, P3 ;  /* 0x0000006a1c00780c */ /* 0x040fe20001f61670 */
[----:B------:R0:W-:Y:S01]  /*6ad0*/  MUFU.EX2 R75, R42 ;  /* 0x0000002a004b7308 */ /* 0x0001e20000000800 */
[----:B------:R-:W-:Y:S02]  /*6ae0*/  FMNMX.FTZ R40, R155, R40, !PT ;  /* 0x000000289b287209 */ /* 0x000fe40007810000 */
[----:B------:R-:W-:Y:S02]  /*6af0*/  ISETP.LT.OR P2, PT, R28, 0x71, P2 ;  /* 0x000000711c00780c */ /* 0x000fe40001741670 */
[----:B------:R-:W-:-:S02]  /*6b00*/  FSEL R79, R79, -INF , !P3 ;  /* 0xff8000004f4f7808 */ /* 0x000fc40005800000 */
[----:B------:R-:W-:Y:S01]  /*6b10*/  ISETP.GT.AND P3, PT, R32, 0x71, P1 ;  /* 0x000000712000780c */ /* 0x000fe20000f64270 */
[----:B------:R-:W-:Y:S01]  /*6b20*/  MUFU.EX2 R59, R59 ;  /* 0x0000003b003b7308 */ /* 0x000fe20000000800 */
[----:B------:R-:W-:Y:S01]  /*6b30*/  FMNMX.FTZ R40, R159, R40, !PT ;  /* 0x000000289f287209 */ /* 0x000fe20007810000 */
[----:B0-----:R-:W-:Y:S01]  /*6b40*/  FFMA.FTZ R42, R2, R73, -R5 ;  /* 0x00000049022a7223 */ /* 0x001fe20000010805 */
[----:B------:R-:W-:Y:S02]  /*6b50*/  FSEL R57, R82, -INF , !P2 ;  /* 0xff80000052397808 */ /* 0x000fe40005000000 */
[----:B------:R-:W-:Y:S02]  /*6b60*/  ISETP.GT.AND P2, PT, R32, 0x78, P1 ;  /* 0x000000782000780c */ /* 0x000fe40000f44270 */
[----:B------:R-:W-:Y:S01]  /*6b70*/  ISETP.LT.OR P3, PT, R28, 0x72, P3 ;  /* 0x000000721c00780c */ /* 0x000fe20001f61670 */
[----:B------:R-:W-:Y:S01]  /*6b80*/  MUFU.EX2 R67, R67 ;  /* 0x0000004300437308 */ /* 0x000fe20000000800 */
[----:B------:R-:W-:-:S02]  /*6b90*/  FMNMX.FTZ R40, R79, R40, !PT ;  /* 0x000000284f287209 */ /* 0x000fc40007810000 */
[----:B------:R-:W-:Y:S01]  /*6ba0*/  ISETP.GT.AND P1, PT, R32, 0x79, P1 ;  /* 0x000000792000780c */ /* 0x000fe20000f24270 */
[----:B------:R-:W-:-:S01]  /*6bb0*/  FFMA.FTZ R32, R2, R53, -R5 ;  /* 0x0000003502207223 */ /* 0x000fc20000010805 */
[C---:B------:R-:W-:Y:S02]  /*6bc0*/  ISETP.LT.OR P2, PT, R28.reuse, 0x79, P2 ;  /* 0x000000791c00780c */ /* 0x040fe40001741670 */
[----:B------:R-:W-:Y:S01]  /*6bd0*/  FSEL R83, R83, -INF , !P3 ;  /* 0xff80000053537808 */ /* 0x000fe20005800000 */
[----:B------:R-:W-:Y:S01]  /*6be0*/  MUFU.EX2 R153, R153 ;  /* 0x0000009900997308 */ /* 0x000fe20000000800 */
[----:B------:R-:W-:Y:S02]  /*6bf0*/  FMNMX.FTZ R40, R57, R40, !PT ;  /* 0x0000002839287209 */ /* 0x000fe40007810000 */
[----:B------:R-:W-:Y:S01]  /*6c00*/  ISETP.LT.OR P1, PT, R28, 0x7a, P1 ;  /* 0x0000007a1c00780c */ /* 0x000fe20000f21670 */
[----:B------:R-:W-:-:S01]  /*6c10*/  FFMA.FTZ R28, R2, R65, -R5 ;  /* 0x00000041021c7223 */ /* 0x000fc20000010805 */
[----:B------:R-:W-:-:S02]  /*6c20*/  FSEL R53, R86, -INF , !P2 ;  /* 0xff80000056357808 */ /* 0x000fc40005000000 */
[----:B------:R-:W-:Y:S01]  /*6c30*/  FMNMX.FTZ R40, R83, R40, !PT ;  /* 0x0000002853287209 */ /* 0x000fe20007810000 */
[----:B------:R-:W-:Y:S01]  /*6c40*/  MUFU.EX2 R32, R32 ;  /* 0x0000002000207308 */ /* 0x000fe20000000800 */
[----:B------:R-:W-:Y:S02]  /*6c50*/  FSEL R87, R87, -INF , !P1 ;  /* 0xff80000057577808 */ /* 0x000fe40004800000 */
[----:B------:R-:W-:-:S04]  /*6c60*/  FMNMX.FTZ R40, R53, R40, !PT ;  /* 0x0000002835287209 */ /* 0x000fc80007810000 */
[----:B------:R-:W-:Y:S01]  /*6c70*/  FMNMX.FTZ R44, R87, R40, !PT ;  /* 0x00000028572c7209 */ /* 0x000fe20007810000 */
[----:B------:R-:W-:-:S01]  /*6c80*/  FFMA.FTZ R40, R2, R69, -R5 ;  /* 0x0000004502287223 */ /* 0x000fc20000010805 */
[----:B------:R-:W-:Y:S01]  /*6c90*/  FSEL R69, R4, RZ, P4 ;  /* 0x000000ff04457208 */ /* 0x000fe20002000000 */
[----:B------:R-:W-:Y:S02]  /*6ca0*/  MUFU.EX2 R61, R61 ;  /* 0x0000003d003d7308 */ /* 0x000fe40000000800 */
[----:B------:R-:W0:Y:S02]  /*6cb0*/  SHFL.BFLY PT, R65, R44, 0x2, 0x1f ;  /* 0x0c401f002c417f89 */ /* 0x000e2400000e0000 */
[----:B------:R-:W-:-:S04]  /*6cc0*/  FADD.FTZ R69, -R69, R6 ;  /* 0x0000000645457221 */ /* 0x000fc80000010100 */
[----:B------:R-:W-:Y:S08]  /*6cd0*/  MUFU.EX2 R11, R11 ;  /* 0x0000000b000b7308 */ /* 0x000ff00000000800 */
[----:B------:R-:W-:Y:S08]  /*6ce0*/  MUFU.EX2 R28, R28 ;  /* 0x0000001c001c7308 */ /* 0x000ff00000000800 */
[----:B------:R-:W-:Y:S01]  /*6cf0*/  MUFU.EX2 R13, R13 ;  /* 0x0000000d000d7308 */ /* 0x000fe20000000800 */
[----:B0-----:R-:W-:Y:S01]  /*6d00*/  FMNMX.FTZ R65, R44, R65, !PT ;  /* 0x000000412c417209 */ /* 0x001fe20007810000 */
[----:B------:R-:W-:-:S04]  /*6d10*/  FFMA.FTZ R44, R2, R77, -R5 ;  /* 0x0000004d022c7223 */ /* 0x000fc80000010805 */
[----:B------:R-:W0:Y:S02]  /*6d20*/  SHFL.BFLY PT, R48, R65, 0x1, 0x1f ;  /* 0x0c201f0041307f89 */ /* 0x000e2400000e0000 */
[----:B------:R-:W-:Y:S08]  /*6d30*/  MUFU.EX2 R40, R40 ;  /* 0x0000002800287308 */ /* 0x000ff00000000800 */
[----:B------:R-:W-:Y:S08]  /*6d40*/  MUFU.EX2 R15, R15 ;  /* 0x0000000f000f7308 */ /* 0x000ff00000000800 */
[----:B------:R-:W-:Y:S01]  /*6d50*/  MUFU.EX2 R42, R42 ;  /* 0x0000002a002a7308 */ /* 0x000fe20000000800 */
[----:B0-----:R-:W-:Y:S01]  /*6d60*/  FMNMX.FTZ R5, R65, R48, !PT ;  /* 0x0000003041057209 */ /* 0x001fe20007810000 */
[----:B------:R-:W-:-:S06]  /*6d70*/  FMUL.FTZ R65, R2, R69 ;  /* 0x0000004502417220 */ /* 0x000fcc0000410000 */
[----:B------:R-:W-:Y:S01]  /*6d80*/  MUFU.EX2 R21, R21 ;  /* 0x0000001500157308 */ /* 0x000fe20000000800 */
[----:B------:R-:W-:Y:S01]  /*6d90*/  FSETP.NEU.FTZ.AND P1, PT, R5, -INF , PT ;  /* 0xff8000000500780b */ /* 0x000fe20003f3d000 */
[----:B------:R-:W-:-:S03]  /*6da0*/  FFMA.FTZ R48, R2, R5, -8 ;  /* 0xc100000002307423 */ /* 0x000fc60000010005 */
[----:B------:R-:W-:Y:S02]  /*6db0*/  FSEL R62, R5, RZ, P1 ;  /* 0x000000ff053e7208 */ /* 0x000fe40000800000 */
[----:B------:R-:W-:Y:S01]  /*6dc0*/  FSEL R48, R48, RZ, P1 ;  /* 0x000000ff30307208 */ /* 0x000fe20000800000 */
[----:B------:R-:W0:Y:S04]  /*6dd0*/  MUFU.EX2 R65, R65 ;  /* 0x0000004100417308 */ /* 0x000e280000000800 */
[----:B------:R-:W-:-:S01]  /*6de0*/  FFMA.FTZ R54, R2, R45, -R48 ;  /* 0x0000002d02367223 */ /* 0x000fc20000010830 */
[----:B------:R-:W-:Y:S01]  /*6df0*/  FADD.FTZ R45, -R62, R7 ;  /* 0x000000073e2d7221 */ /* 0x000fe20000010100 */
[----:B------:R-:W-:-:S01]  /*6e00*/  FFMA.FTZ R69, R2, R30, -R48 ;  /* 0x0000001e02457223 */ /* 0x000fc20000010830 */
[C-C-:B------:R-:W-:Y:S01]  /*6e10*/  FFMA.FTZ R30, R2.reuse, R27, -R48.reuse ;  /* 0x0000001b021e7223 */ /* 0x140fe20000010830 */
[----:B------:R-:W-:-:S01]  /*6e20*/  FFMA.FTZ R27, R2, R33, -R48 ;  /* 0x00000021021b7223 */ /* 0x000fc20000010830 */
[C---:B------:R-:W-:Y:S01]  /*6e30*/  FMUL.FTZ R62, R2.reuse, R45 ;  /* 0x0000002d023e7220 */ /* 0x040fe20000410000 */
[----:B------:R-:W-:-:S01]  /*6e40*/  FFMA.FTZ R50, R2, R31, -R48 ;  /* 0x0000001f02327223 */ /* 0x000fc20000010830 */
[C-C-:B------:R-:W-:Y:S01]  /*6e50*/  FFMA.FTZ R31, R2.reuse, R37, -R48.reuse ;  /* 0x00000025021f7223 */ /* 0x140fe20000010830 */
[----:B------:R-:W-:Y:S01]  /*6e60*/  MUFU.EX2 R69, R69 ;  /* 0x0000004500457308 */ /* 0x000fe20000000800 */
[----:B------:R-:W-:-:S01]  /*6e70*/  FFMA.FTZ R52, R2, R35, -R48 ;  /* 0x0000002302347223 */ /* 0x000fc20000010830 */
[C-C-:B------:R-:W-:Y:S01]  /*6e80*/  FFMA.FTZ R33, R2.reuse, R41, -R48.reuse ;  /* 0x0000002902217223 */ /* 0x140fe20000010830 */
[----:B------:R-:W-:-:S01]  /*6e90*/  FFMA.FTZ R35, R2, R163, -R48 ;  /* 0x000000a302237223 */ /* 0x000fc20000010830 */
[----:B------:R-:W-:Y:S01]  /*6ea0*/  FFMA.FTZ R56, R2, R165, -R48 ;  /* 0x000000a502387223 */ /* 0x000fe20000010830 */
[----:B0-----:R-:W-:-:S01]  /*6eb0*/  FFMA.FTZ R68, R65, R3, R10 ;  /* 0x0000000341447223 */ /* 0x001fc2000001000a */
[C-C-:B------:R-:W-:Y:S01]  /*6ec0*/  FFMA.FTZ R37, R2.reuse, R187, -R48.reuse ;  /* 0x000000bb02257223 */ /* 0x140fe20000010830 */
[----:B------:R-:W-:-:S01]  /*6ed0*/  FFMA.FTZ R58, R2, R195, -R48 ;  /* 0x000000c3023a7223 */ /* 0x000fc20000010830 */
[----:B------:R-:W0:Y:S01]  /*6ee0*/  MUFU.EX2 R62, R62 ;  /* 0x0000003e003e7308 */ /* 0x000e220000000800 */
[----:B------:R-:W-:-:S01]  /*6ef0*/  FADD.FTZ R73, R39, R68 ;  /* 0x0000004427497221 */ /* 0x000fc20000010000 */
[C-C-:B------:R-:W-:Y:S01]  /*6f00*/  FFMA.FTZ R41, R2.reuse, R199, -R48.reuse ;  /* 0x000000c702297223 */ /* 0x140fe20000010830 */
[----:B------:R-:W-:-:S01]  /*6f10*/  FFMA.FTZ R60, R2, R197, -R48 ;  /* 0x000000c5023c7223 */ /* 0x000fc20000010830 */
[----:B------:R-:W-:Y:S01]  /*6f20*/  FFMA.FTZ R201, R2, R201, -R48 ;  /* 0x000000c902c97223 */ /* 0x000fe20000010830 */
[----:B------:R-:W-:-:S01]  /*6f30*/  FADD.FTZ R70, R12, R73 ;  /* 0x000000490c467221 */ /* 0x000fc20000010000 */
[C-C-:B------:R-:W-:Y:S01]  /*6f40*/  FFMA.FTZ R64, R2.reuse, R55, -R48.reuse ;  /* 0x0000003702407223 */ /* 0x140fe20000010830 */
[----:B------:R-:W-:-:S01]  /*6f50*/  FFMA.FTZ R45, R2, R191, -R48 ;  /* 0x000000bf022d7223 */ /* 0x000fc20000010830 */
[----:B------:R-:W1:Y:S01]  /*6f60*/  MUFU.EX2 R30, R30 ;  /* 0x0000001e001e7308 */ /* 0x000e620000000800 */
[----:B------:R-:W-:-:S01]  /*6f70*/  FADD.FTZ R73, R43, R70 ;  /* 0x000000462b497221 */ /* 0x000fc20000010000 */
[C-C-:B------:R-:W-:Y:S01]  /*6f80*/  FFMA.FTZ R66, R2.reuse, R189, -R48.reuse ;  /* 0x000000bd02427223 */ /* 0x140fe20000010830 */
[----:B------:R-:W-:-:S01]  /*6f90*/  FFMA.FTZ R55, R2, R193, -R48 ;  /* 0x000000c102377223 */ /* 0x000fc20000010830 */
[----:B------:R-:W-:Y:S01]  /*6fa0*/  FFMA.FTZ R68, R2, R63, -R48 ;  /* 0x0000003f02447223 */ /* 0x000fe20000010830 */
[----:B------:R-:W-:-:S01]  /*6fb0*/  FADD.FTZ R70, R14, R73 ;  /* 0x000000490e467221 */ /* 0x000fc20000010000 */
[C-C-:B------:R-:W-:Y:S01]  /*6fc0*/  FFMA.FTZ R63, R2.reuse, R167, -R48.reuse ;  /* 0x000000a7023f7223 */ /* 0x140fe20000010830 */
[----:B------:R-:W-:-:S01]  /*6fd0*/  FFMA.FTZ R159, R2, R159, -R48 ;  /* 0x0000009f029f7223 */ /* 0x000fc20000010830 */
[----:B------:R-:W2:Y:S01]  /*6fe0*/  MUFU.EX2 R27, R27 ;  /* 0x0000001b001b7308 */ /* 0x000ea20000000800 */
[----:B0-----:R-:W-:-:S01]  /*6ff0*/  FFMA.FTZ R3, R62, R0, R69 ;  /* 0x000000003e037223 */ /* 0x001fc20000010045 */
[----:B------:R-:W-:Y:S01]  /*7000*/  FADD.FTZ R73, R47, R70 ;  /* 0x000000462f497221 */ /* 0x000fe20000010000 */
[----:B------:R-:W-:-:S01]  /*7010*/  FFMA.FTZ R70, R2, R161, -R48 ;  /* 0x000000a102467223 */ /* 0x000fc20000010830 */
[C-C-:B------:R-:W-:Y:S01]  /*7020*/  FFMA.FTZ R79, R2.reuse, R79, -R48.reuse ;  /* 0x0000004f024f7223 */ /* 0x140fe20000010830 */
[----:B------:R-:W-:-:S01]  /*7030*/  FFMA.FTZ R57, R2, R57, -R48 ;  /* 0x0000003902397223 */ /* 0x000fc20000010830 */
[----:B------:R-:W-:Y:S01]  /*7040*/  FADD.FTZ R72, R20, R73 ;  /* 0x0000004914487221 */ /* 0x000fe20000010000 */
[----:B------:R-:W-:-:S01]  /*7050*/  FFMA.FTZ R83, R2, R83, -R48 ;  /* 0x0000005302537223 */ /* 0x000fc20000010830 */
[----:B------:R-:W0:Y:S01]  /*7060*/  MUFU.EX2 R50, R50 ;  /* 0x0000003200327308 */ /* 0x000e220000000800 */
[----:B-1----:R-:W-:-:S01]  /*7070*/  FADD.FTZ R0, R30, R3 ;  /* 0x000000031e007221 */ /* 0x002fc20000010000 */
[----:B------:R-:W-:Y:S01]  /*7080*/  FADD.FTZ R73, R49, R72 ;  /* 0x0000004831497221 */ /* 0x000fe20000010000 */
[----:B------:R-:W-:-:S01]  /*7090*/  FFMA.FTZ R72, R2, R185, -R48 ;  /* 0x000000b902487223 */ /* 0x000fc20000010830 */
[----:B------:R-:W-:-:S02]  /*70a0*/  FFMA.FTZ R53, R2, R53, -R48 ;  /* 0x0000003502357223 */ /* 0x000fc40000010830 */
[----:B------:R-:W-:-:S01]  /*70b0*/  FADD.FTZ R74, R24, R73 ;  /* 0x00000049184a7221 */ /* 0x000fc20000010000 */
[----:B------:R-:W-:Y:S01]  /*70c0*/  FFMA.FTZ R73, R2, R71, -R48 ;  /* 0x0000004702497223 */ /* 0x000fe20000010830 */
[----:B------:R-:W1:Y:S01]  /*70d0*/  MUFU.EX2 R31, R31 ;  /* 0x0000001f001f7308 */ /* 0x000e620000000800 */
[----:B--2---:R-:W-:-:S01]  /*70e0*/  FADD.FTZ R3, R27, R0 ;  /* 0x000000001b037221 */ /* 0x004fc20000010000 */
[----:B------:R-:W-:Y:S01]  /*70f0*/  FADD.FTZ R77, R51, R74 ;  /* 0x0000004a334d7221 */ /* 0x000fe20000010000 */
[----:B------:R-:W-:-:S03]  /*7100*/  FFMA.FTZ R71, R2, R157, -R48 ;  /* 0x0000009d02477223 */ /* 0x000fc60000010830 */
[----:B------:R-:W-:Y:S02]  /*7110*/  FADD.FTZ R74, R26, R77 ;  /* 0x0000004d1a4a7221 */ /* 0x000fe40000010000 */
[----:B------:R-:W2:Y:S01]  /*7120*/  MUFU.EX2 R52, R52 ;  /* 0x0000003400347308 */ /* 0x000ea20000000800 */
[----:B0-----:R-:W-:-:S01]  /*7130*/  FADD.FTZ R0, R50, R3 ;  /* 0x0000000332007221 */ /* 0x001fc20000010000 */
[----:B------:R-:W-:-:S04]  /*7140*/  FADD.FTZ R77, R59, R74 ;  /* 0x0000004a3b4d7221 */ /* 0x000fc80000010000 */
[----:B------:R-:W-:Y:S02]  /*7150*/  FADD.FTZ R74, R34, R77 ;  /* 0x0000004d224a7221 */ /* 0x000fe40000010000 */
[----:B------:R-:W0:Y:S01]  /*7160*/  MUFU.EX2 R33, R33 ;  /* 0x0000002100217308 */ /* 0x000e220000000800 */
[----:B-1----:R-:W-:-:S01]  /*7170*/  FADD.FTZ R3, R31, R0 ;  /* 0x000000001f037221 */ /* 0x002fc20000010000 */
[----:B------:R-:W-:Y:S01]  /*7180*/  FADD.FTZ R77, R67, R74 ;  /* 0x0000004a434d7221 */ /* 0x000fe20000010000 */
[----:B------:R-:W-:-:S01]  /*7190*/  FFMA.FTZ R74, R2, R155, -R48 ;  /* 0x0000009b024a7223 */ /* 0x000fc20000010830 */
[----:B------:R-:W-:Y:S02]  /*71a0*/  FFMA.FTZ R48, R2, R87, -R48 ;  /* 0x0000005702307223 */ /* 0x000fe40000010830 */
[----:B------:R-:W-:-:S02]  /*71b0*/  FADD.FTZ R76, R36, R77 ;  /* 0x0000004d244c7221 */ /* 0x000fc40000010000 */
        /* <DEDUP_REMOVED lines=35> */
[----:B------:R-:W-:-:S06]  /*73f0*/  FADD.FTZ R3, R11, R76 ;  /* 0x0000004c0b037221 */ /* 0x000fcc0000010000 */
        /* <DEDUP_REMOVED lines=12> */
[----:B------:R-:W2:Y:S08]  /*74c0*/  MUFU.EX2 R78, R159 ;  /* 0x0000009f004e7308 */ /* 0x000eb00000000800 */
[----:B------:R-:W3:Y:S08]  /*74d0*/  MUFU.EX2 R44, R44 ;  /* 0x0000002c002c7308 */ /* 0x000ef00000000800 */
[----:B------:R-:W4:Y:S08]  /*74e0*/  MUFU.EX2 R79, R79 ;  /* 0x0000004f004f7308 */ /* 0x000f300000000800 */
[----:B------:R-:W5:Y:S08]  /*74f0*/  MUFU.EX2 R25, R25 ;  /* 0x0000001900197308 */ /* 0x000f700000000800 */
[----:B------:R0:W5:Y:S08]  /*7500*/  MUFU.EX2 R80, R57 ;  /* 0x0000003900507308 */ /* 0x0001700000000800 */
[----:B------:R-:W5:Y:S01]  /*7510*/  MUFU.EX2 R46, R46 ;  /* 0x0000002e002e7308 */ /* 0x000f620000000800 */
[----:B0-----:R-:W-:-:S01]  /*7520*/  FADD.FTZ R57, R71, R0 ;  /* 0x0000000047397221 */ /* 0x001fc20000010000 */
[----:B------:R-:W-:-:S03]  /*7530*/  FADD.FTZ R0, R42, R3 ;  /* 0x000000032a007221 */ /* 0x000fc60000010000 */
[----:B-1----:R-:W-:Y:S01]  /*7540*/  FADD.FTZ R57, R74, R57 ;  /* 0x000000394a397221 */ /* 0x002fe20000010000 */
[----:B------:R-:W-:-:S02]  /*7550*/  FADD.FTZ R3, R21, R0 ;  /* 0x0000000015037221 */ /* 0x000fc40000010000 */
[----:B------:R-:W0:Y:S01]  /*7560*/  MUFU.EX2 R82, R83 ;  /* 0x0000005300527308 */ /* 0x000e220000000800 */
[----:B--2---:R-:W-:-:S01]  /*7570*/  FADD.FTZ R57, R78, R57 ;  /* 0x000000394e397221 */ /* 0x004fc20000010000 */
[----:B---3--:R-:W-:-:S03]  /*7580*/  FADD.FTZ R0, R44, R3 ;  /* 0x000000032c007221 */ /* 0x008fc60000010000 */
[----:B----4-:R-:W-:Y:S01]  /*7590*/  FADD.FTZ R57, R79, R57 ;  /* 0x000000394f397221 */ /* 0x010fe20000010000 */
[----:B-----5:R-:W-:-:S02]  /*75a0*/  FADD.FTZ R3, R25, R0 ;  /* 0x0000000019037221 */ /* 0x020fc40000010000 */
[----:B------:R-:W1:Y:S01]  /*75b0*/  MUFU.EX2 R29, R29 ;  /* 0x0000001d001d7308 */ /* 0x000e620000000800 */
[----:B------:R-:W-:-:S01]  /*75c0*/  FADD.FTZ R57, R80, R57 ;  /* 0x0000003950397221 */ /* 0x000fc20000010000 */
[----:B------:R-:W-:-:S06]  /*75d0*/  FADD.FTZ R0, R46, R3 ;  /* 0x000000032e007221 */ /* 0x000fcc0000010000 */
        /* <DEDUP_REMOVED lines=10> */
.L_x_1308:
        /* <DEDUP_REMOVED lines=107> */
.L_x_1290:
[----:B------:R-:W2:Y:S01]  /*7d30*/  LDL R6, [R1] ;  /* 0x0000000001067983 */ /* 0x000ea20000100800 */
[----:B------:R-:W-:Y:S02]  /*7d40*/  ISETP.NE.AND P2, PT, R178, 0x1, PT ;  /* 0x00000001b200780c */ /* 0x000fe40003f45270 */
[----:B------:R-:W-:-:S11]  /*7d50*/  IADD3 R11, R16, 0x1, -R17 ;  /* 0x00000001100b7810 */ /* 0x000fd60007ffe811 */
[----:B------:R-:W0:Y:S08]  /*7d60*/  @P2 LDC R7, c[0x0][0x44c] ;  /* 0x00011300ff072b82 */ /* 0x000e300000000800 */
[----:B------:R-:W1:Y:S01]  /*7d70*/  @P2 LDC R8, c[0x0][0x450] ;  /* 0x00011400ff082b82 */ /* 0x000e620000000800 */
[----:B--2---:R-:W-:Y:S01]  /*7d80*/  LOP3.LUT P1, RZ, R6, 0x1, RZ, 0xc0, !PT ;  /* 0x0000000106ff7812 */ /* 0x004fe2000782c0ff */
[----:B------:R-:W-:-:S04]  /*7d90*/  VIADD R6, R19, 0x7f ;  /* 0x0000007f13067836 */ /* 0x000fc80000000000 */
[----:B0-----:R-:W-:-:S05]  /*7da0*/  @P2 IMAD.HI.U32 R7, R6, R7, RZ ;  /* 0x0000000706072227 */ /* 0x001fca00078e00ff */
[----:B-1----:R-:W-:-:S05]  /*7db0*/  @P2 SHF.R.U32.HI R6, RZ, R8, R7 ;  /* 0x00000008ff062219 */ /* 0x002fca0000011607 */
[----:B------:R-:W-:-:S04]  /*7dc0*/  IMAD.IADD R6, R11, 0x1, R6 ;  /* 0x000000010b067824 */ /* 0x000fc800078e0206 */
[----:B------:R-:W-:Y:S01]  /*7dd0*/  VIADD R7, R6, -UR30 ;  /* 0x8000001e06077c36 */ /* 0x000fe20008000000 */
[----:B------:R-:W-:Y:S06]  /*7de0*/  @!P1 BRA `(.L_x_1310) ;  /* 0x0000000000449947 */ /* 0x000fec0003800000 */
        /* <DEDUP_REMOVED lines=10> */
.L_x_1311:
[----:B------:R-:W0:Y:S02]  /*7e90*/  LDC R13, c[0x0][0x9e4] ;  /* 0x00027900ff0d7b82 */ /* 0x000e240000000800 */
[----:B0-----:R-:W-:-:S13]  /*7ea0*/  ISETP.NE.AND P1, PT, R13, 0x1, PT ;  /* 0x000000010d00780c */ /* 0x001fda0003f25270 */
[----:B------:R-:W0:Y:S02]  /*7eb0*/  @P1 LDC.64 R10, c[0x0][0x9e8] ;  /* 0x00027a00ff0a1b82 */ /* 0x000e240000000a00 */
[----:B0-----:R-:W-:-:S05]  /*7ec0*/  @P1 IMAD.HI.U32 R8, R6, R10, RZ ;  /* 0x0000000a06081227 */ /* 0x001fca00078e00ff */
[----:B------:R-:W-:-:S07]  /*7ed0*/  @P1 SHF.R.U32.HI R6, RZ, R11, R8 ;  /* 0x0000000bff061219 */ /* 0x000fce0000011608 */
.L_x_1312:
[----:B------:R-:W-:-:S05]  /*7ee0*/  IMAD R6, R6, R13, RZ ;  /* 0x0000000d06067224 */ /* 0x000fca00078e02ff */
[----:B------:R-:W-:-:S07]  /*7ef0*/  VIMNMX R7, R7, R6, !PT ;  /* 0x0000000607077248 */ /* 0x000fce0007fe0100 */
.L_x_1310:
        /* <DEDUP_REMOVED lines=12> */
.L_x_1324:
[----:B------:R-:W-:Y:S01]  /*7fc0*/  ISETP.NE.AND P2, PT, RZ, UR39, PT ;  /* 0x00000027ff007c0c */ /* 0x000fe2000bf45270 */
[----:B------:R-:W-:-:S04]  /*7fd0*/  UISETP.NE.AND UP0, UPT, UR4, 0x1, UPT ;  /* 0x000000010400788c */ /* 0x000fc8000bf05270 */
[----:B------:R-:W-:-:S04]  /*7fe0*/  USEL UR37, URZ, 0x1, UP0 ;  /* 0x000000013f257887 */ /* 0x000fc80008000000 */
[----:B------:R-:W-:-:S04]  /*7ff0*/  ULOP3.LUT UR37, UR5, UR37, URZ, 0x3c, !UPT ;  /* 0x0000002505257292 */ /* 0x000fc8000f8e3c3f */
[----:B------:R-:W-:Y:S08]  /*8000*/  @P2 BRA `(.L_x_1314) ;  /* 0x0000000000382947 */ /* 0x000ff00003800000 */
[----:B------:R-:W-:Y:S05]  /*8010*/  @!P0 BRA `(.L_x_1315) ;  /* 0x0000000000048947 */ /* 0x000fea0003800000 */
[----:B------:R-:W-:Y:S01]  /*8020*/  BPT.TRAP 0x1 ;  /* 0x000000040000795c */ /* 0x000fe20000300000 */
.L_x_1315:
        /* <DEDUP_REMOVED lines=9> */
.L_x_1316:
[----:B-1----:R-:W-:Y:S05]  /*80c0*/  @P1 BRA `(.L_x_1314) ;  /* 0x0000000000081947 */ /* 0x002fea0003800000 */
[----:B------:R-:W1:Y:S02]  /*80d0*/  SYNCS.PHASECHK.TRANS64.TRYWAIT P1, [UR6+0x22830], R4 ;  /* 0x02283004ff0075a7 */ /* 0x000e640008020146 */
[----:B-1----:R-:W-:Y:S05]  /*80e0*/  @!P1 BRA `(.L_x_1317) ;  /* 0x000000dc00e49947 */ /* 0x002fea0003800000 */
.L_x_1314:
        /* <DEDUP_REMOVED lines=40> */
.L_x_1319:
[----:B------:R-:W-:Y:S01]  /*8370*/  ULEA UR6, UR4, UR38, 0x3 ;  /* 0x0000002604067291 */ /* 0x000fe2000f8e183f */
[----:B------:R-:W-:-:S05]  /*8380*/  IMAD.U32 R4, RZ, RZ, UR5 ;  /* 0x00000005ff047e24 */ /* 0x000fca000f8e00ff */
[----:B------:R-:W-:-:S04]  /*8390*/  SHF.L.U32 R4, R4, 0x1f, RZ ;  /* 0x0000001f04047819 */ /* 0x000fc800000006ff */
[----:B------:R0:W1:Y:S01]  /*83a0*/  SYNCS.PHASECHK.TRANS64.TRYWAIT P1, [UR6+0x22850], R4 ;  /* 0x02285004ff0075a7 */ /* 0x0000620008020146 */
[----:B------:R-:W-:Y:S05]  /*83b0*/  @!P0 BRA `(.L_x_1320) ;  /* 0x0000000000048947 */ /* 0x000fea0003800000 */
[----:B------:R-:W-:Y:S01]  /*83c0*/  BPT.TRAP 0x1 ;  /* 0x000000040000795c */ /* 0x000fe20000300000 */
.L_x_1320:
[----:B-1----:R-:W-:Y:S05]  /*83d0*/  @P1 BRA `(.L_x_1318) ;  /* 0x0000000000081947 */ /* 0x002fea0003800000 */
[----:B------:R-:W1:Y:S02]  /*83e0*/  SYNCS.PHASECHK.TRANS64.TRYWAIT P1, [UR6+0x22850], R4 ;  /* 0x02285004ff0075a7 */ /* 0x000e640008020146 */
[----:B-1----:R-:W-:Y:S05]  /*83f0*/  @!P1 BRA `(.L_x_1321) ;  /* 0x000000dc00389947 */ /* 0x002fea0003800000 */
.L_x_1318:
[----:B------:R-:W-:Y:S01]  /*8400*/  UIADD3 UR5, UR38, 0x400, URZ ;  /* 0x0000040026057890 */ /* 0x000fe2000fffe03f */
[----:B------:R-:W-:Y:S01]  /*8410*/  WARPGROUP.ARRIVE ;  /* 0x00000000000079c5 */ /* 0x000fe20000000000 */
[----:B------:R-:W-:Y:S01]  /*8420*/  UMOV UR7, 0x40000040 ;  /* 0x4000004000077882 */ /* 0x000fe20000000000 */
[----:B------:R-:W-:Y:S01]  /*8430*/  UMOV UR11, 0x40000040 ;  /* 0x40000040000b7882 */ /* 0x000fe20000000000 */
[----:B------:R-:W-:-:S03]  /*8440*/  USHF.R.U32.HI UR5, URZ, 0x4, UR5 ;  /* 0x000000043f057899 */ /* 0x000fc60008011605 */
[----:B-1----:R-:W1:Y:S01]  /*8450*/  S2R R5, SR_TID.X ;  /* 0x0000000000057919 */ /* 0x002e620000002100 */
[----:B------:R-:W-:-:S04]  /*8460*/  ULOP3.LUT UR5, UR5, 0x3fff, URZ, 0xc0, !UPT ;  /* 0x00003fff05057892 */ /* 0x000fc8000f8ec03f */
[----:B------:R-:W-:-:S04]  /*8470*/  ULOP3.LUT UR5, UR5, 0x10000, URZ, 0xfc, !UPT ;  /* 0x0001000005057892 */ /* 0x000fc8000f8efc3f */
[----:B------:R-:W-:-:S04]  /*8480*/  ULEA UR6, UR4, UR5, 0xa ;  /* 0x0000000504067291 */ /* 0x000fc8000f8e503f */
[----:B------:R-:W-:-:S05]  /*8490*/  UIADD3 UR10, UR6, 0x2, URZ ;  /* 0x00000002060a7890 */ /* 0x000fca000fffe03f */
[----:B------:R-:W-:Y:S01]  /*84a0*/  QGMMA.64x128x32.F32.E4M3.E4M3 R88, R164, gdesc[UR4], R88, gsb0 ;  /* 0x01e00004a4587df3 */ /* 0x000fe20008000858 */
        /* <DEDUP_REMOVED lines=11> */
[----:B------:R-:W-:Y:S03]  /*8560*/  QGMMA.64x128x32.F32.E4M3.E4M3 R88, R156, gdesc[UR8], R88, gsb0 ;  /* 0x01e000089c587df3 */ /* 0x000fe60008000858 */
[----:B------:R-:W-:Y:S02]  /*8570*/  WARPGROUP.DEPBAR.LE gsb0, 0x0 ;  /* 0x00008000000079c5 */ /* 0x000fe40000010000 */
[----:B------:R-:W-:-:S07]  /*8580*/  WARPGROUP.ARRIVE ;  /* 0x00000000000079c5 */ /* 0x000fce0000000000 */
[----:B------:R-:W-:Y:S03]  /*8590*/  QGMMA.64x128x32.F32.E4M3.E4M3 R88, R152, gdesc[UR4], R88, gsb0 ;  /* 0x01e0000498587df3 */ /* 0x000fe60008000858 */
[----:B------:R-:W-:Y:S02]  /*85a0*/  WARPGROUP.DEPBAR.LE gsb0, 0x0 ;  /* 0x00008000000079c5 */ /* 0x000fe40000010000 */
[----:B------:R0:W-:Y:S06]  /*85b0*/  BAR.ARV R4, 0x100 ;  /* 0x000400040000751d */ /* 0x0001ec0000002000 */
[----:B------:R-:W-:Y:S05]  /*85c0*/  @!P0 BRA `(.L_x_1322) ;  /* 0x0000000000048947 */ /* 0x000fea0003800000 */
[----:B------:R-:W-:Y:S01]  /*85d0*/  BPT.TRAP 0x1 ;  /* 0x000000040000795c */ /* 0x000fe20000300000 */
.L_x_1322:
        /* <DEDUP_REMOVED lines=77> */
[----:B------:R-:W-:-:S03]  /*8ab0*/  FFMA.FTZ R153, R2, R4, -8 ;  /* 0xc100000002997423 */ /* 0x000fc60000010004 */
[C---:B------:R-:W-:Y:S01]  /*8ac0*/  FMUL.FTZ R14, R2.reuse, R11 ;  /* 0x0000000b020e7220 */ /* 0x040fe20000410000 */
[----:B------:R-:W-:-:S01]  /*8ad0*/  FFMA.FTZ R21, R2, R37, -R153 ;  /* 0x0000002502157223 */ /* 0x000fc20000010899 */
[----:B------:R-:W-:Y:S01]  /*8ae0*/  FADD.FTZ R11, -R5, R8 ;  /* 0x00000008050b7221 */ /* 0x000fe20000010100 */
[----:B------:R-:W-:-:S01]  /*8af0*/  FFMA.FTZ R37, R2, R53, -R153 ;  /* 0x0000003502257223 */ /* 0x000fc20000010899 */
[C---:B------:R-:W-:Y:S01]  /*8b00*/  FFMA.FTZ R53, R2.reuse, R69, -R153 ;  /* 0x0000004502357223 */ /* 0x040fe20000010899 */
[----:B------:R-:W-:-:S01]  /*8b10*/  FFMA.FTZ R69, R2, R5, -8 ;  /* 0xc100000002457423 */ /* 0x000fc20000010005 */
[C---:B------:R-:W-:Y:S01]  /*8b20*/  FMUL.FTZ R9, R2.reuse, R11 ;  /* 0x0000000b02097220 */ /* 0x040fe20000410000 */
[----:B------:R-:W-:-:S01]  /*8b30*/  FFMA.FTZ R11, R2, R24, -R153 ;  /* 0x00000018020b7223 */ /* 0x000fc20000010899 */
[C---:B------:R-:W-:Y:S01]  /*8b40*/  FFMA.FTZ R10, R2.reuse, R25, -R153 ;  /* 0x00000019020a7223 */ /* 0x040fe20000010899 */
        /* <DEDUP_REMOVED lines=36> */
[C---:B------:R-:W-:Y:S01]  /*8d90*/  FFMA.FTZ R54, R2.reuse, R54, -R69 ;  /* 0x0000003602367223 */ /* 0x040fe20000010845 */
[----:B------:R-:W-:-:S01]  /*8da0*/  FFMA.FTZ R49, R2, R65, -R153 ;  /* 0x0000004102317223 */ /* 0x000fc20000010899 */
[C---:B------:R-:W-:Y:S01]  /*8db0*/  FFMA.FTZ R65, R2.reuse, R81, -R153 ;  /* 0x0000005102417223 */ /* 0x040fe20000010899 */
[----:B------:R-:W-:-:S01]  /*8dc0*/  FFMA.FTZ R55, R2, R55, -R69 ;  /* 0x0000003702377223 */ /* 0x000fc20000010845 */
[C---:B------:R-:W-:Y:S01]  /*8dd0*/  FFMA.FTZ R58, R2.reuse, R58, -R69 ;  /* 0x0000003a023a7223 */ /* 0x040fe20000010845 */
[----:B------:R-:W-:-:S01]  /*8de0*/  FFMA.FTZ R41, R2, R57, -R153 ;  /* 0x0000003902297223 */ /* 0x000fc20000010899 */
[----:B------:R-:W2:Y:S01]  /*8df0*/  MUFU.EX2 R27, R27 ;  /* 0x0000001b001b7308 */ /* 0x000ea20000000800 */
[----:B0-----:R-:W-:-:S01]  /*8e00*/  FFMA.FTZ R0, R9, R0, R26 ;  /* 0x0000000009007223 */ /* 0x001fc2000001001a */
[C---:B------:R-:W-:Y:S01]  /*8e10*/  FFMA.FTZ R59, R2.reuse, R59, -R69 ;  /* 0x0000003b023b7223 */ /* 0x040fe20000010845 */
[----:B------:R-:W-:-:S01]  /*8e20*/  FFMA.FTZ R44, R2, R60, -R153 ;  /* 0x0000003c022c7223 */ /* 0x000fc20000010899 */
[C-C-:B------:R-:W-:Y:S01]  /*8e30*/  FFMA.FTZ R62, R2.reuse, R62, -R69.reuse ;  /* 0x0000003e023e7223 */ /* 0x140fe20000010845 */
        /* <DEDUP_REMOVED lines=15> */
[C-C-:B------:R-:W-:Y:S01]  /*8f30*/  FFMA.FTZ R82, R2.reuse, R82, -R69.reuse ;  /* 0x0000005202527223 */ /* 0x140fe20000010845 */
[----:B------:R-:W-:-:S01]  /*8f40*/  FFMA.FTZ R83, R2, R83, -R69 ;  /* 0x0000005302537223 */ /* 0x000fc20000010845 */
[C---:B------:R-:W-:Y:S01]  /*8f50*/  FFMA.FTZ R68, R2.reuse, R84, -R153 ;  /* 0x0000005402447223 */ /* 0x040fe20000010899 */
[----:B------:R-:W-:-:S01]  /*8f60*/  FFMA.FTZ R86, R2, R86, -R69 ;  /* 0x0000005602567223 */ /* 0x000fc20000010845 */
[----:B------:R-:W2:Y:S01]  /*8f70*/  MUFU.EX2 R13, R13 ;  /* 0x0000000d000d7308 */ /* 0x000ea20000000800 */
[----:B0-----:R-:W-:-:S01]  /*8f80*/  FADD.FTZ R0, R12, R3 ;  /* 0x000000030c007221 */ /* 0x001fc20000010000 */
[----:B------:R-:W-:-:S06]  /*8f90*/  FFMA.FTZ R73, R2, R85, -R153 ;  /* 0x0000005502497223 */ /* 0x000fcc0000010899 */
        /* <DEDUP_REMOVED lines=48> */
[C-C-:B------:R-:W-:Y:S01]  /*92a0*/  FFMA.FTZ R72, R2.reuse, R75, -R69.reuse ;  /* 0x0000004b02487223 */ /* 0x140fe20000010845 */
[----:B------:R-:W-:-:S05]  /*92b0*/  FFMA.FTZ R69, R2, R87, -R69 ;  /* 0x0000005702457223 */ /* 0x000fca0000010845 */
        /* <DEDUP_REMOVED lines=72> */
.L_x_1323:
[----:B------:R-:W-:Y:S01]  /*9740*/  ULEA UR4, UR4, UR38, 0x3 ;  /* 0x0000002604047291 */ /* 0x000fe2000f8e183f */
[----:B------:R-:W-:Y:S01]  /*9750*/  ISETP.GT.AND P1, PT, R7, R6, PT ;  /* 0x000000060700720c */ /* 0x000fe20003f24270 */
[----:B------:R-:W-:Y:S01]  /*9760*/  UMOV UR5, UR37 ;  /* 0x0000002500057c82 */ /* 0x000fe20008000000 */
[----:B------:R-:W-:Y:S01]  /*9770*/  F2FP.SATFINITE.E4M3.F32.PACK_AB_MERGE_C R12, R13, R12, RZ ;  /* 0x0000000c0d0c723e */ /* 0x000fe200048070ff */
[----:B------:R-:W-:Y:S01]  /*9780*/  UIADD3 UR4, UR4, 0x22860, URZ ;  /* 0x0002286004047890 */ /* 0x000fe2000fffe03f */
[----:B------:R-:W-:Y:S01]  /*9790*/  F2FP.SATFINITE.E4M3.F32.PACK_AB_MERGE_C R20, R21, R20, RZ ;  /* 0x000000141514723e */ /* 0x000fe200048070ff */
[----:B------:R-:W-:Y:S01]  /*97a0*/  FMUL.FTZ R88, R88, R8 ;  /* 0x0000000858587220 */ /* 0x000fe20000410000 */
        /* <DEDUP_REMOVED lines=13> */
[----:B------:R-:W-:Y:S01]  /*9880*/  UMOV UR4, UR36 ;  /* 0x0000002400047c82 */ /* 0x000fe20008000000 */
        /* <DEDUP_REMOVED lines=86> */
[----:B------:R-:W-:-:S07]  /*9df0*/  IMAD.MOV.U32 R9, RZ, RZ, R7 ;  /* 0x000000ffff097224 */ /* 0x000fce00078e0007 */
.L_x_1313:
        /* <DEDUP_REMOVED lines=8> */
[----:B------:R-:W-:-:S05]  /*9e80*/  ULDC UR33, c[0x0][0x9e0] ;  /* 0x0002780000217ab9 */ /* 0x000fca0000000800 */
.L_x_1344:
        /* <DEDUP_REMOVED lines=9> */
.L_x_1327:
[----:B------:R-:W-:Y:S01]  /*9f20*/  ULEA UR10, UR36, UR38, 0x3 ;  /* 0x00000026240a7291 */ /* 0x000fe2000f8e183f */
[----:B------:R-:W-:-:S05]  /*9f30*/  IMAD.U32 R4, RZ, RZ, UR37 ;  /* 0x00000025ff047e24 */ /* 0x000fca000f8e00ff */
[----:B------:R-:W-:-:S04]  /*9f40*/  SHF.L.U32 R4, R4, 0x1f, RZ ;  /* 0x0000001f04047819 */ /* 0x000fc800000006ff */
[----:B------:R0:W1:Y:S01]  /*9f50*/  SYNCS.PHASECHK.TRANS64.TRYWAIT P1, [UR10+0x22830], R4 ;  /* 0x02283004ff0075a7 */ /* 0x000062000802014a */
[----:B------:R-:W-:Y:S05]  /*9f60*/  @!P0 BRA `(.L_x_1328) ;  /* 0x0000000000048947 */ /* 0x000fea0003800000 */
[----:B------:R-:W-:Y:S01]  /*9f70*/  BPT.TRAP 0x1 ;  /* 0x000000040000795c */ /* 0x000fe20000300000 */
.L_x_1328:
[----:B-1----:R-:W-:Y:S05]  /*9f80*/  @P1 BRA `(.L_x_1326) ;  /* 0x0000000000081947 */ /* 0x002fea0003800000 */
[----:B------:R-:W1:Y:S02]  /*9f90*/  SYNCS.PHASECHK.TRANS64.TRYWAIT P1, [UR10+0x22830], R4 ;  /* 0x02283004ff0075a7 */ /* 0x000e64000802014a */
[----:B-1----:R-:W-:Y:S05]  /*9fa0*/  @!P1 BRA `(.L_x_1329) ;  /* 0x000000c000649947 */ /* 0x002fea0003800000 */
.L_x_1326:
        /* <DEDUP_REMOVED lines=37> */
.L_x_1331:
[----:B------:R-:W-:Y:S01]  /*a200*/  ULEA UR10, UR4, UR38, 0x3 ;  /* 0x00000026040a7291 */ /* 0x000fe2000f8e183f */
[----:B------:R-:W-:-:S05]  /*a210*/  IMAD.U32 R4, RZ, RZ, UR5 ;  /* 0x00000005ff047e24 */ /* 0x000fca000f8e00ff */
[----:B------:R-:W-:-:S04]  /*a220*/  SHF.L.U32 R4, R4, 0x1f, RZ ;  /* 0x0000001f04047819 */ /* 0x000fc800000006ff */
[----:B------:R0:W1:Y:S01]  /*a230*/  SYNCS.PHASECHK.TRANS64.TRYWAIT P1, [UR10+0x22850], R4 ;  /* 0x02285004ff0075a7 */ /* 0x000062000802014a */
[----:B------:R-:W-:Y:S05]  /*a240*/  @!P0 BRA `(.L_x_1332) ;  /* 0x0000000000048947 */ /* 0x000fea0003800000 */
[----:B------:R-:W-:Y:S01]  /*a250*/  BPT.TRAP 0x1 ;  /* 0x000000040000795c */ /* 0x000fe20000300000 */
.L_x_1332:
[----:B-1----:R-:W-:Y:S05]  /*a260*/  @P1 BRA `(.L_x_1330) ;  /* 0x0000000000081947 */ /* 0x002fea0003800000 */
[----:B------:R-:W1:Y:S02]  /*a270*/  SYNCS.PHASECHK.TRANS64.TRYWAIT P1, [UR10+0x22850], R4 ;  /* 0x02285004ff0075a7 */ /* 0x000e64000802014a */
[----:B-1----:R-:W-:Y:S05]  /*a280*/  @!P1 BRA `(.L_x_1333) ;  /* 0x000000bc00c49947 */ /* 0x002fea0003800000 */
.L_x_1330:
        /* <DEDUP_REMOVED lines=31> */
.L_x_1334:
        /* <DEDUP_REMOVED lines=35> */
.L_x_1337:
[----:B------:R-:W-:-:S05]  /*a6b0*/  IMAD.U32 R11, RZ, RZ, UR6 ;  /* 0x00000006ff0b7e24 */ /* 0x000fca000f8e00ff */
[----:B------:R-:W-:-:S13]  /*a6c0*/  ISETP.NE.AND P1, PT, R11, 0x1, PT ;  /* 0x000000010b00780c */ /* 0x000fda0003f25270 */
[----:B------:R-:W0:Y:S02]  /*a6d0*/  @P1 LDC.64 R12, c[0x0][0x9e8] ;  /* 0x00027a00ff0c1b82 */ /* 0x000e240000000a00 */
[----:B0-----:R-:W-:-:S05]  /*a6e0*/  @P1 IMAD.HI.U32 R10, R5, R12, RZ ;  /* 0x0000000c050a1227 */ /* 0x001fca00078e00ff */
[----:B------:R-:W-:-:S07]  /*a6f0*/  @P1 SHF.R.U32.HI R5, RZ, R13, R10 ;  /* 0x0000000dff051219 */ /* 0x000fce000001160a */
.L_x_1338:
[----:B------:R-:W-:Y:S05]  /*a700*/  BSYNC B0 ;  /* 0x0000000000007941 */ /* 0x000fea0003800000 */
.L_x_1336:
[----:B------:R-:W-:-:S04]  /*a710*/  IMAD R5, R5, R11, -R156 ;  /* 0x0000000b05057224 */ /* 0x000fc800078e0a9c */
[----:B------:R-:W-:-:S05]  /*a720*/  IMAD R5, R18, -0x2, R5 ;  /* 0xfffffffe12057824 */ /* 0x000fca00078e0205 */
[----:B------:R-:W-:Y:S02]  /*a730*/  VIADDMNMX R8, R5, R11, R8, PT ;  /* 0x0000000b05087246 */ /* 0x000fe40003800108 */
[----:B------:R-:W-:-:S07]  /*a740*/  VIMNMX R154, R154, R5, !PT ;  /* 0x000000059a9a7248 */ /* 0x000fce0007fe0100 */
.L_x_1335:
[----:B------:R-:W-:-:S04]  /*a750*/  ISETP.GT.AND P1, PT, R9, -0x1, PT ;  /* 0xffffffff0900780c */ /* 0x000fc80003f24270 */
[C---:B------:R-:W-:Y:S02]  /*a760*/  ISETP.GT.AND P3, PT, R154.reuse, RZ, P1 ;  /* 0x000000ff9a00720c */ /* 0x040fe40000f64270 */
[----:B------:R-:W-:Y:S02]  /*a770*/  ISETP.GT.AND P4, PT, R154, 0x1, P1 ;  /* 0x000000019a00780c */ /* 0x000fe40000f84270 */
[C---:B------:R-:W-:Y:S02]  /*a780*/  ISETP.LT.OR P3, PT, R8.reuse, 0x1, P3 ;  /* 0x000000010800780c */ /* 0x040fe40001f61670 */
[----:B------:R-:W-:Y:S02]  /*a790*/  ISETP.LT.OR P4, PT, R8, 0x2, P4 ;  /* 0x000000020800780c */ /* 0x000fe40002781670 */
[----:B------:R-:W-:Y:S02]  /*a7a0*/  FSEL R159, R24, -INF , !P3 ;  /* 0xff800000189f7808 */ /* 0x000fe40005800000 */
[----:B------:R-:W-:-:S02]  /*a7b0*/  ISETP.GT.AND P3, PT, R154, 0x9, P1 ;  /* 0x000000099a00780c */ /* 0x000fc40000f64270 */
[----:B------:R-:W-:Y:S02]  /*a7c0*/  FSEL R152, R25, -INF , !P4 ;  /* 0xff80000019987808 */ /* 0x000fe40006000000 */
[C---:B------:R-:W-:Y:S02]  /*a7d0*/  ISETP.GT.AND P2, PT, R154.reuse, 0x8, P1 ;  /* 0x000000089a00780c */ /* 0x040fe40000f44270 */
[----:B------:R-:W-:Y:S02]  /*a7e0*/  ISETP.GT.AND P4, PT, R154, 0x10, P1 ;  /* 0x000000109a00780c */ /* 0x000fe40000f84270 */
[C---:B------:R-:W-:Y:S02]  /*a7f0*/  ISETP.LT.OR P3, PT, R8.reuse, 0xa, P3 ;  /* 0x0000000a0800780c */ /* 0x040fe40001f61670 */
[C---:B------:R-:W-:Y:S02]  /*a800*/  ISETP.LT.OR P2, PT, R8.reuse, 0x9, P2 ;  /* 0x000000090800780c */ /* 0x040fe40001741670 */
[----:B------:R-:W-:-:S02]  /*a810*/  ISETP.LT.OR P4, PT, R8, 0x11, P4 ;  /* 0x000000110800780c */ /* 0x000fc40002781670 */
[----:B------:R-:W-:Y:S02]  /*a820*/  FSEL R20, R29, -INF , !P3 ;  /* 0xff8000001d147808 */ /* 0x000fe40005800000 */
[----:B------:R-:W-:Y:S02]  /*a830*/  FSEL R10, R28, -INF , !P2 ;  /* 0xff8000001c0a7808 */ /* 0x000fe40005000000 */
[----:B------:R-:W-:Y:S02]  /*a840*/  ISETP.GT.AND P3, PT, R154, 0x18, P1 ;  /* 0x000000189a00780c */ /* 0x000fe40000f64270 */
[----:B------:R-:W-:Y:S02]  /*a850*/  FSEL R12, R32, -INF , !P4 ;  /* 0xff800000200c7808 */ /* 0x000fe40006000000 */
[C---:B------:R-:W-:Y:S02]  /*a860*/  ISETP.GT.AND P2, PT, R154.reuse, 0x11, P1 ;  /* 0x000000119a00780c */ /* 0x040fe40000f44270 */
[----:B------:R-:W-:-:S02]  /*a870*/  ISETP.GT.AND P4, PT, R154, 0x19, P1 ;  /* 0x000000199a00780c */ /* 0x000fc40000f84270 */
[C---:B------:R-:W-:Y:S02]  /*a880*/  ISETP.LT.OR P3, PT, R8.reuse, 0x19, P3 ;  /* 0x000000190800780c */ /* 0x040fe40001f61670 */
[C---:B------:R-:W-:Y:S02]  /*a890*/  ISETP.LT.OR P2, PT, R8.reuse, 0x12, P2 ;  /* 0x000000120800780c */ /* 0x040fe40001741670 */
[----:B------:R-:W-:Y:S02]  /*a8a0*/  ISETP.LT.OR P4, PT, R8, 0x1a, P4 ;  /* 0x0000001a0800780c */ /* 0x000fe40002781670 */
[----:B------:R-:W-:Y:S02]  /*a8b0*/  FSEL R197, R36, -INF , !P3 ;  /* 0xff80000024c57808 */ /* 0x000fe40005800000 */
[----:B------:R-:W-:Y:S02]  /*a8c0*/  FSEL R14, R33, -INF , !P2 ;  /* 0xff800000210e7808 */ /* 0x000fe40005000000 */
[----:B------:R-:W-:Y:S01]  /*a8d0*/  ISETP.GT.AND P3, PT, R154, 0x21, P1 ;  /* 0x000000219a00780c */ /* 0x000fe20000f64270 */
[----:B------:R-:W0:Y:S01]  /*a8e0*/  SHFL.IDX PT, R33, R4, 0x1, 0x1c1f ;  /* 0x003c1f0004217f89 */ /* 0x000e2200000e0000 */
[----:B------:R-:W-:-:S02]  /*a8f0*/  FSEL R195, R37, -INF , !P4 ;  /* 0xff80000025c37808 */ /* 0x000fc40006000000 */
[C---:B------:R-:W-:Y:S02]  /*a900*/  ISETP.GT.AND P2, PT, R154.reuse, 0x20, P1 ;  /* 0x000000209a00780c */ /* 0x040fe40000f44270 */
[----:B------:R-:W-:Y:S02]  /*a910*/  ISETP.GT.AND P4, PT, R154, 0x28, P1 ;  /* 0x000000289a00780c */ /* 0x000fe40000f84270 */
[C---:B------:R-:W-:Y:S02]  /*a920*/  ISETP.LT.OR P3, PT, R8.reuse, 0x22, P3 ;  /* 0x000000220800780c */ /* 0x040fe40001f61670 */
[C---:B------:R-:W-:Y:S02]  /*a930*/  ISETP.LT.OR P2, PT, R8.reuse, 0x21, P2 ;  /* 0x000000210800780c */ /* 0x040fe40001741670 */
[----:B------:R-:W-:Y:S02]  /*a940*/  ISETP.LT.OR P4, PT, R8, 0x29, P4 ;  /* 0x000000290800780c */ /* 0x000fe40002781670 */
[----:B------:R-:W-:-:S02]  /*a950*/  FSEL R189, R41, -INF , !P3 ;  /* 0xff80000029bd7808 */ /* 0x000fc40005800000 */
[----:B------:R-:W-:Y:S02]  /*a960*/  FSEL R193, R40, -INF , !P2 ;  /* 0xff80000028c17808 */ /* 0x000fe40005000000 */
[----:B------:R-:W-:Y:S02]  /*a970*/  ISETP.GT.AND P3, PT, R154, 0x30, P1 ;  /* 0x000000309a00780c */ /* 0x000fe40000f64270 */
[----:B------:R-:W-:Y:S02]  /*a980*/  FSEL R167, R44, -INF , !P4 ;  /* 0xff8000002ca77808 */ /* 0x000fe40006000000 */
[C---:B------:R-:W-:Y:S02]  /*a990*/  ISETP.GT.AND P2, PT, R154.reuse, 0x29, P1 ;  /* 0x000000299a00780c */ /* 0x040fe40000f44270 */
[----:B------:R-:W-:Y:S01]  /*a9a0*/  ISETP.GT.AND P4, PT, R154, 0x31, P1 ;  /* 0x000000319a00780c */ /* 0x000fe20000f84270 */
[--C-:B0-----:R-:W-:Y:S01]  /*a9b0*/  IMAD.IADD R24, R158, 0x1, R33.reuse ;  /* 0x000000019e187824 */ /* 0x101fe200078e0221 */
[----:B------:R-:W-:Y:S01]  /*a9c0*/  ISETP.LT.OR P3, PT, R8, 0x31, P3 ;  /* 0x000000310800780c */ /* 0x000fe20001f61670 */
[----:B------:R-:W-:Y:S01]  /*a9d0*/  IMAD.IADD R32, R160, 0x1, R33 ;  /* 0x00000001a0207824 */ /* 0x000fe200078e0221 */
[----:B------:R-:W-:-:S02]  /*a9e0*/  ISETP.LT.OR P2, PT, R8, 0x2a, P2 ;  /* 0x0000002a0800780c */ /* 0x000fc40001741670 */
[----:B------:R-:W-:Y:S02]  /*a9f0*/  ISETP.LT.OR P4, PT, R8, 0x32, P4 ;  /* 0x000000320800780c */ /* 0x000fe40002781670 */
[----:B------:R-:W-:Y:S02]  /*aa00*/  FSEL R163, R48, -INF , !P3 ;  /* 0xff80000030a37808 */ /* 0x000fe40005800000 */
[----:B------:R-:W-:Y:S02]  /*aa10*/  FSEL R165, R45, -INF , !P2 ;  /* 0xff8000002da57808 */ /* 0x000fe40005000000 */
[C---:B------:R-:W-:Y:S02]  /*aa20*/  ISETP.GT.AND P3, PT, R154.reuse, 0x39, P1 ;  /* 0x000000399a00780c */ /* 0x040fe40000f64270 */
[----:B------:R-:W-:Y:S02]  /*aa30*/  FSEL R157, R49, -INF , !P4 ;  /* 0xff800000319d7808 */ /* 0x000fe40006000000 */
[----:B------:R-:W-:-:S02]  /*aa40*/  ISETP.GT.AND P2, PT, R154, 0x38, P1 ;  /* 0x000000389a00780c */ /* 0x000fc40000f44270 */
[----:B------:R-:W-:Y:S02]  /*aa50*/  ISETP.GT.AND P4, PT, R154, 0x40, P1 ;  /* 0x000000409a00780c */ /* 0x000fe40000f84270 */
[C---:B------:R-:W-:Y:S02]  /*aa60*/  ISETP.LT.OR P3, PT, R8.reuse, 0x3a, P3 ;  /* 0x0000003a0800780c */ /* 0x040fe40001f61670 */
[C---:B------:R-:W-:Y:S02]  /*aa70*/  ISETP.LT.OR P2, PT, R8.reuse, 0x39, P2 ;  /* 0x000000390800780c */ /* 0x040fe40001741670 */
[----:B------:R-:W-:Y:S02]  /*aa80*/  ISETP.LT.OR P4, PT, R8, 0x41, P4 ;  /* 0x000000410800780c */ /* 0x000fe40002781670 */
[----:B------:R-:W-:Y:S02]  /*aa90*/  FSEL R153, R53, -INF , !P3 ;  /* 0xff80000035997808 */ /* 0x000fe40005800000 */
[----:B------:R-:W-:-:S02]  /*aaa0*/  FSEL R155, R52, -INF , !P2 ;  /* 0xff800000349b7808 */ /* 0x000fc40005000000 */
[----:B------:R-:W-:Y:S02]  /*aab0*/  FSEL R53, R56, -INF , !P4 ;  /* 0xff80000038357808 */ /* 0x000fe40006000000 */
[C---:B------:R-:W-:Y:S02]  /*aac0*/  ISETP.GT.AND P2, PT, R154.reuse, 0x41, P1 ;  /* 0x000000419a00780c */ /* 0x040fe40000f44270 */
[C---:B------:R-:W-:Y:S02]  /*aad0*/  ISETP.GT.AND P3, PT, R154.reuse, 0x48, P1 ;  /* 0x000000489a00780c */ /* 0x040fe40000f64270 */
[----:B------:R-:W-:Y:S02]  /*aae0*/  ISETP.GT.AND P4, PT, R154, 0x49, P1 ;  /* 0x000000499a00780c */ /* 0x000fe40000f84270 */
[C---:B------:R-:W-:Y:S02]  /*aaf0*/  ISETP.LT.OR P2, PT, R8.reuse, 0x42, P2 ;  /* 0x000000420800780c */ /* 0x040fe40001741670 */
[----:B------:R-:W-:-:S02]  /*ab00*/  ISETP.LT.OR P3, PT, R8, 0x49, P3 ;  /* 0x000000490800780c */ /* 0x000fc40001f61670 */
[----:B------:R-:W-:Y:S02]  /*ab10*/  ISETP.LT.OR P4, PT, R8, 0x4a, P4 ;  /* 0x0000004a0800780c */ /* 0x000fe40002781670 */
[----:B------:R-:W-:Y:S02]  /*ab20*/  FSEL R57, R57, -INF , !P2 ;  /* 0xff80000039397808 */ /* 0x000fe40005000000 */
[----:B------:R-:W-:Y:S02]  /*ab30*/  FSEL R49, R60, -INF , !P3 ;  /* 0xff8000003c317808 */ /* 0x000fe40005800000 */
[----:B------:R-:W-:Y:S02]  /*ab40*/  FSEL R61, R61, -INF , !P4 ;  /* 0xff8000003d3d7808 */ /* 0x000fe40006000000 */
[C---:B------:R-:W-:Y:S02]  /*ab50*/  ISETP.GT.AND P2, PT, R154.reuse, 0x50, P1 ;  /* 0x000000509a00780c */ /* 0x040fe40000f44270 */
        /* <DEDUP_REMOVED lines=48> */
.L_x_1341:
[----:B------:R-:W-:-:S05]  /*ae60*/  IMAD.U32 R4, RZ, RZ, UR6 ;  /* 0x00000006ff047e24 */ /* 0x000fca000f8e00ff */
[----:B------:R-:W-:-:S13]  /*ae70*/  ISETP.NE.AND P2, PT, R4, 0x1, PT ;  /* 0x000000010400780c */ /* 0x000fda0003f45270 */
[----:B------:R-:W0:Y:S02]  /*ae80*/  @P2 LDC.64 R28, c[0x0][0x9e8] ;  /* 0x00027a00ff1c2b82 */ /* 0x000e240000000a00 */
[----:B0-----:R-:W-:-:S05]  /*ae90*/  @P2 IMAD.HI.U32 R28, R33, R28, RZ ;  /* 0x0000001c211c2227 */ /* 0x001fca00078e00ff */
[----:B------:R-:W-:-:S07]  /*aea0*/  @P2 SHF.R.U32.HI R33, RZ, R29, R28 ;  /* 0x0000001dff212219 */ /* 0x000fce000001161c */
.L_x_1342:
[----:B------:R-:W-:Y:S05]  /*aeb0*/  BSYNC B0 ;  /* 0x0000000000007941 */ /* 0x000fea0003800000 */
.L_x_1340:
[----:B------:R-:W-:-:S04]  /*aec0*/  IMAD R33, R33, R4, -R156 ;  /* 0x0000000421217224 */ /* 0x000fc800078e0a9c */
[----:B------:R-:W-:-:S05]  /*aed0*/  IMAD R33, R18, -0x2, R33 ;  /* 0xfffffffe12217824 */ /* 0x000fca00078e0221 */
[----:B------:R-:W-:Y:S02]  /*aee0*/  VIADDMNMX R24, R33, R4, R24, PT ;  /* 0x0000000421187246 */ /* 0x000fe40003800118 */
[----:B------:R-:W-:-:S07]  /*aef0*/  VIMNMX R32, R32, R33, !PT ;  /* 0x0000002120207248 */ /* 0x000fce0007fe0100 */
.L_x_1339:
        /* <DEDUP_REMOVED lines=93> */
[----:B------:R-:W-:Y:S01]  /*b4d0*/  MUFU.EX2 R8, R8 ;  /* 0x0000000800087308 */ /* 0x000fe20000000800 */
[----:B------:R-:W-:Y:S01]  /*b4e0*/  ISETP.GT.AND P3, PT, R32, 0x29, P1 ;  /* 0x000000292000780c */ /* 0x000fe20000f64270 */
[C-C-:B------:R-:W-:Y:S01]  /*b4f0*/  FFMA.FTZ R10, R2.reuse, R10, -R199.reuse ;  /* 0x0000000a020a7223 */ /* 0x140fe200000108c7 */
[----:B------:R-:W-:Y:S01]  /*b500*/  FMNMX.FTZ R20, R159, R20, !PT ;  /* 0x000000149f147209 */ /* 0x000fe20007810000 */
[--C-:B------:R-:W-:Y:S01]  /*b510*/  FFMA.FTZ R12, R2, R12, -R199.reuse ;  /* 0x0000000c020c7223 */ /* 0x100fe200000108c7 */
[----:B------:R-:W-:Y:S01]  /*b520*/  ISETP.LT.OR P3, PT, R24, 0x2a, P3 ;  /* 0x0000002a1800780c */ /* 0x000fe20001f61670 */
[C-C-:B------:R-:W-:Y:S01]  /*b530*/  FFMA.FTZ R44, R2.reuse, R81, -R199.reuse ;  /* 0x00000051022c7223 */ /* 0x140fe200000108c7 */
[----:B------:R-:W-:Y:S01]  /*b540*/  FMNMX.FTZ R26, R161, R20, !PT ;  /* 0x00000014a11a7209 */ /* 0x000fe20007810000 */
[----:B------:R-:W-:Y:S01]  /*b550*/  MUFU.EX2 R37, R37 ;  /* 0x0000002500257308 */ /* 0x000fe20000000800 */
[----:B------:R-:W-:Y:S01]  /*b560*/  FSEL R47, R47, -INF , !P3 ;  /* 0xff8000002f2f7808 */ /* 0x000fe20005800000 */
[--C-:B------:R-:W-:Y:S01]  /*b570*/  FFMA.FTZ R57, R2, R57, -R199.reuse ;  /* 0x0000003902397223 */ /* 0x100fe200000108c7 */
[----:B------:R-:W-:Y:S01]  /*b580*/  ISETP.GT.AND P3, PT, R32, 0x31, P1 ;  /* 0x000000312000780c */ /* 0x000fe20000f64270 */
[C-C-:B------:R-:W-:Y:S01]  /*b590*/  FFMA.FTZ R61, R2.reuse, R61, -R199.reuse ;  /* 0x0000003d023d7223 */ /* 0x140fe200000108c7 */
[----:B------:R-:W-:Y:S01]  /*b5a0*/  FMNMX.FTZ R26, R185, R26, !PT ;  /* 0x0000001ab91a7209 */ /* 0x000fe20007810000 */
[--C-:B------:R-:W-:Y:S01]  /*b5b0*/  FFMA.FTZ R65, R2, R65, -R199.reuse ;  /* 0x0000004102417223 */ /* 0x100fe200000108c7 */
[----:B------:R-:W-:Y:S01]  /*b5c0*/  FSEL R201, R50, -INF , !P2 ;  /* 0xff80000032c97808 */ /* 0x000fe20005000000 */
[----:B------:R0:W-:Y:S01]  /*b5d0*/  MUFU.EX2 R20, R30 ;  /* 0x0000001e00147308 */ /* 0x0001e20000000800 */
[----:B------:R-:W-:Y:S01]  /*b5e0*/  ISETP.GT.AND P2, PT, R32, 0x38, P1 ;  /* 0x000000382000780c */ /* 0x000fe20000f44270 */
[--C-:B------:R-:W-:Y:S01]  /*b5f0*/  FFMA.FTZ R11, R2, R11, -R199.reuse ;  /* 0x0000000b020b7223 */ /* 0x100fe200000108c7 */
[----:B------:R-:W-:Y:S01]  /*b600*/  ISETP.LT.OR P3, PT, R24, 0x32, P3 ;  /* 0x000000321800780c */ /* 0x000fe20001f61670 */
[C-C-:B------:R-:W-:Y:S01]  /*b610*/  FFMA.FTZ R13, R2.reuse, R13, -R199.reuse ;  /* 0x0000000d020d7223 */ /* 0x140fe200000108c7 */
[----:B------:R-:W-:Y:S01]  /*b620*/  FMNMX.FTZ R26, R187, R26, !PT ;  /* 0x0000001abb1a7209 */ /* 0x000fe20007810000 */
[--C-:B------:R-:W-:Y:S01]  /*b630*/  FFMA.FTZ R15, R2, R15, -R199.reuse ;  /* 0x0000000f020f7223 */ /* 0x100fe200000108c7 */
[----:B------:R-:W-:Y:S01]  /*b640*/  ISETP.LT.OR P2, PT, R24, 0x39, P2 ;  /* 0x000000391800780c */ /* 0x000fe20001741670 */
[----:B------:R-:W-:Y:S01]  /*b650*/  MUFU.EX2 R10, R10 ;  /* 0x0000000a000a7308 */ /* 0x000fe20000000800 */
        /* <DEDUP_REMOVED lines=106> */
[C---:B------:R-:W-:Y:S01]  /*bd00*/  FMUL.FTZ R69, R2.reuse, R69 ;  /* 0x0000004502457220 */ /* 0x040fe20000410000 */
        /* <DEDUP_REMOVED lines=10> */
[----:B------:R-:W-:-:S04]  /*bdb0*/  FADD.FTZ R68, R10, R77 ;  /* 0x0000004d0a447221 */ /* 0x000fc80000010000 */
[----:B------:R-:W-:-:S03]  /*bdc0*/  FADD.FTZ R77, R39, R68 ;  /* 0x00000044274d7221 */ /* 0x000fc60000010000 */
[----:B------:R-:W-:Y:S01]  /*bdd0*/  MUFU.EX2 R42, R42 ;  /* 0x0000002a002a7308 */ /* 0x000fe20000000800 */
[----:B------:R-:W-:-:S04]  /*bde0*/  FADD.FTZ R68, R12, R77 ;  /* 0x0000004d0c447221 */ /* 0x000fc80000010000 */
[----:B------:R-:W-:Y:S01]  /*bdf0*/  FADD.FTZ R77, R41, R68 ;  /* 0x00000044294d7221 */ /* 0x000fe20000010000 */
[----:B0-----:R-:W-:Y:S02]  /*be00*/  FMNMX.FTZ R5, R46, R5, !PT ;  /* 0x000000052e057209 */ /* 0x001fe40007810000 */
[----:B------:R-:W-:Y:S01]  /*be10*/  MUFU.EX2 R21, R21 ;  /* 0x0000001500157308 */ /* 0x000fe20000000800 */
[----:B------:R-:W-:-:S01]  /*be20*/  FADD.FTZ R70, R14, R77 ;  /* 0x0000004d0e467221 */ /* 0x000fc20000010000 */
[----:B------:R-:W-:Y:S01]  /*be30*/  FSETP.NEU.FTZ.AND P1, PT, R5, -INF , PT ;  /* 0xff8000000500780b */ /* 0x000fe20003f3d000 */
[----:B------:R-:W-:-:S02]  /*be40*/  FFMA.FTZ R46, R2, R5, -8 ;  /* 0xc1000000022e7423 */ /* 0x000fc40000010005 */
[----:B------:R-:W-:Y:S01]  /*be50*/  FADD.FTZ R77, R43, R70 ;  /* 0x000000462b4d7221 */ /* 0x000fe20000010000 */
[----:B------:R-:W-:Y:S02]  /*be60*/  FSEL R60, R5, RZ, P1 ;  /* 0x000000ff053c7208 */ /* 0x000fe40000800000 */
[----:B------:R-:W-:Y:S01]  /*be70*/  FSEL R46, R46, RZ, P1 ;  /* 0x000000ff2e2e7208 */ /* 0x000fe20000800000 */
[----:B------:R-:W-:-:S01]  /*be80*/  FADD.FTZ R72, R20, R77 ;  /* 0x0000004d14487221 */ /* 0x000fc20000010000 */
[----:B------:R-:W-:Y:S03]  /*be90*/  MUFU.EX2 R44, R44 ;  /* 0x0000002c002c7308 */ /* 0x000fe60000000800 */
        /* <DEDUP_REMOVED lines=18> */
[----:B------:R-:W-:Y:S01]  /*bfc0*/  FFMA.FTZ R197, R2, R197, -R46 ;  /* 0x000000c502c57223 */ /* 0x000fe2000001082e */
[----:B------:R-:W-:-:S01]  /*bfd0*/  FADD.FTZ R81, R45, R72 ;  /* 0x000000482d517221 */ /* 0x000fc20000010000 */
[C-C-:B------:R-:W-:Y:S01]  /*bfe0*/  FFMA.FTZ R62, R2.reuse, R55, -R46.reuse ;  /* 0x00000037023e7223 */ /* 0x140fe2000001082e */
[----:B------:R-:W-:-:S01]  /*bff0*/  FFMA.FTZ R51, R2, R193, -R46 ;  /* 0x000000c102337223 */ /* 0x000fc2000001082e */
[----:B------:R-:W-:Y:S01]  /*c000*/  FFMA.FTZ R64, R2, R189, -R46 ;  /* 0x000000bd02407223 */ /* 0x000fe2000001082e */
[----:B------:R-:W-:-:S01]  /*c010*/  FADD.FTZ R72, R26, R81 ;  /* 0x000000511a487221 */ /* 0x000fc20000010000 */
[----:B------:R-:W1:Y:S01]  /*c020*/  MUFU.EX2 R28, R28 ;  /* 0x0000001c001c7308 */ /* 0x000e620000000800 */
[----:B------:R-:W-:-:S01]  /*c030*/  FFMA.FTZ R55, R2, R195, -R46 ;  /* 0x000000c302377223 */ /* 0x000fc2000001082e */
[----:B------:R-:W-:Y:S01]  /*c040*/  FFMA.FTZ R66, R2, R63, -R46 ;  /* 0x0000003f02427223 */ /* 0x000fe2000001082e */
[----:B------:R-:W-:-:S01]  /*c050*/  FADD.FTZ R81, R59, R72 ;  /* 0x000000483b517221 */ /* 0x000fc20000010000 */
[C-C-:B------:R-:W-:Y:S01]  /*c060*/  FFMA.FTZ R63, R2.reuse, R165, -R46.reuse ;  /* 0x000000a5023f7223 */ /* 0x140fe2000001082e */
[----:B------:R-:W-:-:S01]  /*c070*/  FFMA.FTZ R68, R2, R163, -R46 ;  /* 0x000000a302447223 */ /* 0x000fc2000001082e */
[----:B------:R-:W-:Y:S01]  /*c080*/  FFMA.FTZ R70, R2, R167, -R46 ;  /* 0x000000a702467223 */ /* 0x000fe2000001082e */
[----:B------:R-:W-:-:S01]  /*c090*/  FADD.FTZ R72, R30, R81 ;  /* 0x000000511e487221 */ /* 0x000fc20000010000 */
[----:B------:R-:W2:Y:S01]  /*c0a0*/  MUFU.EX2 R27, R27 ;  /* 0x0000001b001b7308 */ /* 0x000ea20000000800 */
[----:B0-----:R-:W-:-:S01]  /*c0b0*/  FFMA.FTZ R3, R60, R0, R73 ;  /* 0x000000003c037223 */ /* 0x001fc20000010049 */
[----:B------:R-:W-:Y:S01]  /*c0c0*/  FFMA.FTZ R77, R2, R71, -R46 ;  /* 0x00000047024d7223 */ /* 0x000fe2000001082e */
[----:B------:R-:W-:-:S01]  /*c0d0*/  FADD.FTZ R81, R67, R72 ;  /* 0x0000004843517221 */ /* 0x000fc20000010000 */
[C-C-:B------:R-:W-:Y:S01]  /*c0e0*/  FFMA.FTZ R71, R2.reuse, R155, -R46.reuse ;  /* 0x0000009b02477223 */ /* 0x140fe2000001082e */
[----:B------:R-:W-:-:S01]  /*c0f0*/  FFMA.FTZ R72, R2, R153, -R46 ;  /* 0x0000009902487223 */ /* 0x000fc2000001082e */
[----:B------:R-:W-:Y:S01]  /*c100*/  FFMA.FTZ R157, R2, R157, -R46 ;  /* 0x0000009d029d7223 */ /* 0x000fe2000001082e */
[----:B------:R-:W-:-:S01]  /*c110*/  FADD.FTZ R74, R34, R81 ;  /* 0x00000051224a7221 */ /* 0x000fc20000010000 */
[----:B------:R-:W0:Y:S01]  /*c120*/  MUFU.EX2 R48, R48 ;  /* 0x0000003000307308 */ /* 0x000e220000000800 */
[----:B-1----:R-:W-:-:S01]  /*c130*/  FADD.FTZ R0, R28, R3 ;  /* 0x000000031c007221 */ /* 0x002fc20000010000 */
[----:B------:R-:W-:Y:S01]  /*c140*/  FFMA.FTZ R79, R2, R79, -R46 ;  /* 0x0000004f024f7223 */ /* 0x000fe2000001082e */
[----:B------:R-:W-:-:S01]  /*c150*/  FADD.FTZ R81, R75, R74 ;  /* 0x0000004a4b517221 */ /* 0x000fc20000010000 */
[C-C-:B------:R-:W-:Y:S01]  /*c160*/  FFMA.FTZ R53, R2.reuse, R53, -R46.reuse ;  /* 0x0000003502357223 */ /* 0x140fe2000001082e */
[----:B------:R-:W-:-:S01]  /*c170*/  FFMA.FTZ R83, R2, R83, -R46 ;  /* 0x0000005302537223 */ /* 0x000fc2000001082e */
[----:B------:R-:W-:Y:S01]  /*c180*/  FFMA.FTZ R49, R2, R49, -R46 ;  /* 0x0000003102317223 */ /* 0x000fe2000001082e */
[----:B------:R-:W-:-:S01]  /*c190*/  FADD.FTZ R74, R36, R81 ;  /* 0x00000051244a7221 */ /* 0x000fc20000010000 */
[----:B------:R-:W1:Y:S01]  /*c1a0*/  MUFU.EX2 R29, R29 ;  /* 0x0000001d001d7308 */ /* 0x000e620000000800 */
[----:B--2---:R-:W-:-:S01]  /*c1b0*/  FADD.FTZ R3, R27, R0 ;  /* 0x000000001b037221 */ /* 0x004fc20000010000 */
[----:B------:R-:W-:Y:S01]  /*c1c0*/  FFMA.FTZ R46, R2, R87, -R46 ;  /* 0x00000057022e7223 */ /* 0x000fe2000001082e */
[----:B------:R-:W-:-:S04]  /*c1d0*/  FADD.FTZ R81, R57, R74 ;  /* 0x0000004a39517221 */ /* 0x000fc80000010000 */
[----:B------:R-:W-:Y:S01]  /*c1e0*/  FADD.FTZ R74, R32, R81 ;  /* 0x00000051204a7221 */ /* 0x000fe20000010000 */
[----:B------:R-:W2:Y:S01]  /*c1f0*/  MUFU.EX2 R50, R50 ;  /* 0x0000003200327308 */ /* 0x000ea20000000800 */
[----:B0-----:R-:W-:-:S02]  /*c200*/  FADD.FTZ R0, R48, R3 ;  /* 0x0000000330007221 */ /* 0x001fc40000010000 */
[----:B------:R-:W-:-:S04]  /*c210*/  FADD.FTZ R81, R61, R74 ;  /* 0x0000004a3d517221 */ /* 0x000fc80000010000 */
[----:B------:R-:W-:Y:S01]  /*c220*/  FADD.FTZ R74, R24, R81 ;  /* 0x00000051184a7221 */ /* 0x000fe20000010000 */
[----:B------:R-:W0:Y:S01]  /*c230*/  MUFU.EX2 R31, R31 ;  /* 0x0000001f001f7308 */ /* 0x000e220000000800 */
[----:B-1----:R-:W-:-:S02]  /*c240*/  FADD.FTZ R3, R29, R0 ;  /* 0x000000001d037221 */ /* 0x002fc40000010000 */
[----:B------:R-:W-:-:S04]  /*c250*/  FADD.FTZ R74, R65, R74 ;  /* 0x0000004a414a7221 */ /* 0x000fc80000010000 */
[----:B------:R-:W-:Y:S01]  /*c260*/  FADD.FTZ R81, R11, R74 ;  /* 0x0000004a0b517221 */ /* 0x000fe20000010000 */
[----:B------:R-:W1:Y:S01]  /*c270*/  MUFU.EX2 R52, R52 ;  /* 0x0000003400347308 */ /* 0x000e620000000800 */
[----:B--2---:R-:W-:-:S02]  /*c280*/  FADD.FTZ R0, R50, R3 ;  /* 0x0000000332007221 */ /* 0x004fc40000010000 */
[----:B------:R-:W-:-:S05]  /*c290*/  FADD.FTZ R74, R38, R81 ;  /* 0x00000051264a7221 */ /* 0x000fca0000010000 */
        /* <DEDUP_REMOVED lines=36> */
[----:B--2---:R-:W-:-:S07]  /*c4e0*/  FADD.FTZ R0, R77, R0 ;  /* 0x000000004d007221 */ /* 0x004fce0000010000 */
[----:B------:R-:W2:Y:S08]  /*c4f0*/  MUFU.EX2 R76, R157 ;  /* 0x0000009d004c7308 */ /* 0x000eb00000000800 */
[----:B------:R-:W3:Y:S08]  /*c500*/  MUFU.EX2 R79, R79 ;  /* 0x0000004f004f7308 */ /* 0x000ef00000000800 */
[----:B------:R0:W4:Y:S08]  /*c510*/  MUFU.EX2 R78, R53 ;  /* 0x00000035004e7308 */ /* 0x0001300000000800 */
[----:B------:R-:W5:Y:S01]  /*c520*/  MUFU.EX2 R80, R83 ;  /* 0x0000005300507308 */ /* 0x000f620000000800 */
[----:B0-----:R-:W-:-:S01]  /*c530*/  FADD.FTZ R53, R71, R0 ;  /* 0x0000000047357221 */ /* 0x001fc20000010000 */
[----:B------:R-:W-:-:S03]  /*c540*/  FADD.FTZ R0, R40, R3 ;  /* 0x0000000328007221 */ /* 0x000fc60000010000 */
[----:B-1----:R-:W-:Y:S01]  /*c550*/  FADD.FTZ R53, R72, R53 ;  /* 0x0000003548357221 */ /* 0x002fe20000010000 */
[----:B------:R-:W-:-:S02]  /*c560*/  FADD.FTZ R3, R15, R0 ;  /* 0x000000000f037221 */ /* 0x000fc40000010000 */
[----:B------:R-:W0:Y:S01]  /*c570*/  MUFU.EX2 R25, R25 ;  /* 0x0000001900197308 */ /* 0x000e220000000800 */
[----:B--2---:R-:W-:-:S01]  /*c580*/  FADD.FTZ R53, R76, R53 ;  /* 0x000000354c357221 */ /* 0x004fc20000010000 */
[----:B------:R-:W-:-:S03]  /*c590*/  FADD.FTZ R0, R42, R3 ;  /* 0x000000032a007221 */ /* 0x000fc60000010000 */
[----:B---3--:R-:W-:Y:S01]  /*c5a0*/  FADD.FTZ R53, R79, R53 ;  /* 0x000000354f357221 */ /* 0x008fe20000010000 */
[----:B------:R-:W-:-:S02]  /*c5b0*/  FADD.FTZ R3, R21, R0 ;  /* 0x0000000015037221 */ /* 0x000fc40000010000 */
[----:B------:R-:W1:Y:S01]  /*c5c0*/  MUFU.EX2 R74, R49 ;  /* 0x00000031004a7308 */ /* 0x000e620000000800 */
[----:B----4-:R-:W-:-:S01]  /*c5d0*/  FADD.FTZ R53, R78, R53 ;  /* 0x000000354e357221 */ /* 0x010fc20000010000 */
[----:B------:R-:W-:-:S03]  /*c5e0*/  FADD.FTZ R0, R44, R3 ;  /* 0x000000032c007221 */ /* 0x000fc60000010000 */
[----:B-----5:R-:W-:-:S03]  /*c5f0*/  FADD.FTZ R53, R80, R53 ;  /* 0x0000003550357221 */ /* 0x020fc60000010000 */
[----:B------:R-:W2:Y:S01]  /*c600*/  MUFU.EX2 R6, R85 ;  /* 0x0000005500067308 */ /* 0x000ea20000000800 */
[----:B0-----:R-:W-:-:S07]  /*c610*/  FADD.FTZ R3, R25, R0 ;  /* 0x0000000019037221 */ /* 0x001fce0000010000 */
[----:B------:R-:W0:Y:S01]  /*c620*/  MUFU.EX2 R46, R46 ;  /* 0x0000002e002e7308 */ /* 0x000e220000000800 */
[----:B-1----:R-:W-:-:S01]  /*c630*/  FADD.FTZ R53, R74, R53 ;  /* 0x000000354a357221 */ /* 0x002fc20000010000 */
[----:B--2---:R-:W-:-:S03]  /*c640*/  FADD.FTZ R3, R6, R3 ;  /* 0x0000000306037221 */ /* 0x004fc60000010000 */
[----:B0-----:R-:W-:Y:S01]  /*c650*/  FADD.FTZ R0, R46, R53 ;  /* 0x000000352e007221 */ /* 0x001fe20000010000 */
[----:B------:R-:W-:Y:S06]  /*c660*/  @!P0 BRA `(.L_x_1343) ;  /* 0x0000000000048947 */ /* 0x000fec0003800000 */
[----:B------:R-:W-:Y:S01]  /*c670*/  BPT.TRAP 0x1 ;  /* 0x000000040000795c */ /* 0x000fe20000300000 */
.L_x_1343:
        /* <DEDUP_REMOVED lines=107> */
.L_x_1325:
[----:B------:R-:W-:Y:S06]  /*cd30*/  BAR.ARV 0x8, 0x180 ;  /* 0x0206000000007b1d */ /* 0x000fec0000002000 */
[----:B------:R-:W-:Y:S05]  /*cd40*/  @!P0 BRA `(.L_x_1345) ;  /* 0x0000000000048947 */ /* 0x000fea0003800000 */
[----:B------:R-:W-:Y:S01]  /*cd50*/  BPT.TRAP 0x1 ;  /* 0x000000040000795c */ /* 0x000fe20000300000 */
.L_x_1345:
[----:B------:R-:W-:Y:S01]  /*cd60*/  ULEA UR5, UR36, UR38, 0x3 ;  /* 0x0000002624057291 */ /* 0x000fe2000f8e183f */
[----:B------:R-:W-:-:S05]  /*cd70*/  IMAD.U32 R6, RZ, RZ, UR37 ;  /* 0x00000025ff067e24 */ /* 0x000fca000f8e00ff */
[----:B------:R-:W-:-:S04]  /*cd80*/  SHF.L.U32 R6, R6, 0x1f, RZ ;  /* 0x0000001f06067819 */ /* 0x000fc800000006ff */
[----:B------:R0:W1:Y:S01]  /*cd90*/  SYNCS.PHASECHK.TRANS64.TRYWAIT P1, [UR5+0x22850], R6 ;  /* 0x02285006ff0075a7 */ /* 0x0000620008020145 */
[----:B------:R-:W-:Y:S05]  /*cda0*/  @!P0 BRA `(.L_x_1346) ;  /* 0x0000000000048947 */ /* 0x000fea0003800000 */
[----:B------:R-:W-:Y:S01]  /*cdb0*/  BPT.TRAP 0x1 ;  /* 0x000000040000795c */ /* 0x000fe20000300000 */
.L_x_1346:
[----:B-1----:R-:W-:Y:S05]  /*cdc0*/  @P1 BRA `(.L_x_1347) ;  /* 0x0000000000081947 */ /* 0x002fea0003800000 */
[----:B------:R-:W1:Y:S02]  /*cdd0*/  SYNCS.PHASECHK.TRANS64.TRYWAIT P1, [UR5+0x22850], R6 ;  /* 0x02285006ff0075a7 */ /* 0x000e640008020145 */
[----:B-1----:R-:W-:Y:S05]  /*cde0*/  @!P1 BRA `(.L_x_1348) ;  /* 0x0000009400049947 */ /* 0x002fea0003800000 */
.L_x_1347:
        /* <DEDUP_REMOVED lines=12> */
[----:B------:R-:W0:Y:S01]  /*ceb0*/  @P1 LDC.64 R8, c[0x0][0x9c8] ;  /* 0x00027200ff081b82 */ /* 0x000e220000000a00 */
[----:B-1----:R-:W-:Y:S02]  /*cec0*/  @P1 SHF.R.S32.HI R7, RZ, 0x1f, R23 ;  /* 0x0000001fff071819 */ /* 0x002fe40000011417 */
[----:B------:R-:W-:-:S05]  /*ced0*/  @P1 SHF.R.S32.HI R15, RZ, 0x1f, R22 ;  /* 0x0000001fff0f1819 */ /* 0x000fca0000011416 */
[----:B------:R-:W1:Y:S01]  /*cee0*/  @P1 LDC.64 R12, c[0x0][0x9d0] ;  /* 0x00027400ff0c1b82 */ /* 0x000e620000000a00 */
[----:B------:R-:W-:Y:S01]  /*cef0*/  UIADD3 UR6, UR4, 0x2, URZ ;  /* 0x0000000204067890 */ /* 0x000fe2000fffe03f */
[----:B0-----:R-:W-:-:S04]  /*cf00*/  @P1 IMAD R6, R7, R8, RZ ;  /* 0x0000000807061224 */ /* 0x001fc800078e02ff */
[C---:B------:R-:W-:Y:S02]  /*cf10*/  @P1 IMAD R9, R23.reuse, R9, R6 ;  /* 0x0000000917091224 */ /* 0x040fe400078e0206 */
[----:B------:R-:W-:-:S04]  /*cf20*/  @P1 IMAD.WIDE.U32 R6, R23, R8, RZ ;  /* 0x0000000817061225 */ /* 0x000fc800078e00ff */
[-C--:B-1----:R-:W-:Y:S02]  /*cf30*/  @P1 IMAD R8, R15, R12.reuse, RZ ;  /* 0x0000000c0f081224 */ /* 0x082fe400078e02ff */
        /* <DEDUP_REMOVED lines=25> */
[----:B0-----:R-:W0:Y:S01]  /*d0d0*/  SHFL.BFLY PT, R8, R11, 0x1, 0x1f ;  /* 0x0c201f000b087f89 */ /* 0x001e2200000e0000 */
[----:B-1----:R-:W-:-:S01]  /*d0e0*/  FADD.FTZ R12, R10, R7 ;  /* 0x000000070a0c7221 */ /* 0x002fc20000010000 */
[----:B0-----:R-:W-:-:S04]  /*d0f0*/  FADD.FTZ R13, R11, R8 ;  /* 0x000000080b0d7221 */ /* 0x001fc80000010000 */
        /* <DEDUP_REMOVED lines=19> */
[----:B--2---:R-:W-:Y:S01]  /*d230*/  FMUL.FTZ R7, R7, R6 ;  /* 0x0000000607077220 */ /* 0x004fe20000410000 */
[----:B------:R-:W-:Y:S02]  /*d240*/  IMAD.MOV.U32 R0, RZ, RZ, -0x800000 ;  /* 0xff800000ff007424 */ /* 0x000fe400078e00ff */
[----:B-1----:R-:W-:Y:S01]  /*d250*/  @P3 FMUL.FTZ R10, R10, 0.69314718246459960938 ;  /* 0x3f3172180a0a3820 */ /* 0x002fe20000410000 */
[----:B------:R-:W-:-:S03]  /*d260*/  @P2 FFMA.FTZ R3, R9, R4, R8 ;  /* 0x0000000409032223 */ /* 0x000fc60000010008 */
[----:B------:R-:W-:Y:S01]  /*d270*/  @P3 FFMA.FTZ R0, R17, R5, R10 ;  /* 0x0000000511003223 */ /* 0x000fe2000001000a */
[----:B---3--:R-:W-:Y:S01]  /*d280*/  FMUL.FTZ R2, R11, R6 ;  /* 0x000000060b027220 */ /* 0x008fe20000410000 */
[----:B------:R-:W-:Y:S02]  /*d290*/  WARPGROUP.DEPBAR.LE gsb0, 0x0 ;  /* 0x00008000000079c5 */ /* 0x000fe40000010000 */
[----:B------:R-:W-:Y:S05]  /*d2a0*/  @!P0 BRA `(.L_x_1349) ;  /* 0x0000000000048947 */ /* 0x000fea0003800000 */
[----:B------:R-:W-:Y:S01]  /*d2b0*/  BPT.TRAP 0x1 ;  /* 0x000000040000795c */ /* 0x000fe20000300000 */
.L_x_1349:
        /* <DEDUP_REMOVED lines=74> */
.L_x_1271:
[----:B------:R-:W0:Y:S01]  /*d760*/  S2R R5, SR_CgaCtaId ;  /* 0x0000000000057919 */ /* 0x000e220000008800 */
[----:B------:R-:W-:Y:S01]  /*d770*/  MOV R2, 0x400 ;  /* 0x0000040000027802 */ /* 0x000fe20000000f00 */
[----:B------:R-:W-:Y:S01]  /*d780*/  BSSY B0, `(.L_x_1350) ;  /* 0x000025d000007945 */ /* 0x000fe20003800000 */
[----:B------:R-:W-:Y:S02]  /*d790*/  BAR.SYNC.DEFER_BLOCKING 0x5, 0x180 ;  /* 0x0146000000007b1d */ /* 0x000fe40000010000 */
[----:B0-----:R-:W-:-:S05]  /*d7a0*/  LEA R2, R5, R2, 0x18 ;  /* 0x0000000205027211 */ /* 0x001fca00078ec0ff */
[----:B------:R0:W1:Y:S01]  /*d7b0*/  LDS.128 R20, [R2+0x228d0] ;  /* 0x0228d00002147984 */ /* 0x0000620000000c00 */
[----:B------:R-:W-:Y:S06]  /*d7c0*/  BAR.ARV 0x4, 0x180 ;  /* 0x0106000000007b1d */ /* 0x000fec0000002000 */
[----:B------:R-:W-:Y:S05]  /*d7d0*/  @P0 BRA `(.L_x_1351) ;  /* 0x0000001800ac0947 */ /* 0x000fea0003800000 */
[----:B------:R-:W2:Y:S01]  /*d7e0*/  S2R R16, SR_TID.X ;  /* 0x0000000000107919 */ /* 0x000ea20000002100 */
[----:B------:R-:W-:Y:S01]  /*d7f0*/  ULDC.64 UR4, c[0x4][0x40] ;  /* 0x0100100000047ab9 */ /* 0x000fe20000000a00 */
[----:B--2---:R-:W-:-:S05]  /*d800*/  IMAD.SHL.U32 R4, R16, 0x4, RZ ;  /* 0x0000000410047824 */ /* 0x004fca00078e00ff */
[----:B------:R-:W-:-:S04]  /*d810*/  LOP3.LUT R4, R4, 0xc, RZ, 0xc0, !PT ;  /* 0x0000000c04047812 */ /* 0x000fc800078ec0ff */
[----:B------:R-:W-:-:S05]  /*d820*/  IADD3 R4, P0, R4, UR4, RZ ;  /* 0x0000000404047c10 */ /* 0x000fca000ff1e0ff */
[----:B------:R-:W-:-:S05]  /*d830*/  IMAD.X R5, RZ, RZ, UR5, P0 ;  /* 0x00000005ff057e24 */ /* 0x000fca00080e06ff */
[----:B-1----:R1:W2:Y:S01]  /*d840*/  LDG.E.CONSTANT R20, desc[UR44][R4.64] ;  /* 0x0000002c04147981 */ /* 0x0022a2000c1e9900 */
[----:B------:R-:W-:Y:S02]  /*d850*/  F2FP.BF16.F32.PACK_AB R150, R150, R7 ;  /* 0x000000079696723e */ /* 0x000fe400000010ff */
[----:B------:R-:W-:Y:S01]  /*d860*/  F2FP.BF16.F32.PACK_AB R151, R151, R6 ;  /* 0x000000069797723e */ /* 0x000fe200000010ff */
[----:B------:R-:W3:Y:S01]  /*d870*/  S2R R17, SR_SWINHI ;  /* 0x0000000000117919 */ /* 0x000ee20000002f00 */
[----:B------:R-:W-:Y:S02]  /*d880*/  F2FP.BF16.F32.PACK_AB R44, R93, R44 ;  /* 0x0000002c5d2c723e */ /* 0x000fe400000010ff */
[----:B------:R-:W-:Y:S02]  /*d890*/  F2FP.BF16.F32.PACK_AB R11, R142, R11 ;  /* 0x0000000b8e0b723e */ /* 0x000fe400000010ff */
[----:B------:R-:W-:Y:S02]  /*d8a0*/  F2FP.BF16.F32.PACK_AB R10, R143, R10 ;  /* 0x0000000a8f0a723e */ /* 0x000fe400000010ff */
[----:B-1----:R-:W-:-:S02]  /*d8b0*/  LOP3.LUT P0, R4, R16, 0x3, RZ, 0xc0, !PT ;  /* 0x0000000310047812 */ /* 0x002fc4000780c0ff */
[----:B------:R-:W-:Y:S02]  /*d8c0*/  F2FP.BF16.F32.PACK_AB R9, R148, R9 ;  /* 0x000000099409723e */ /* 0x000fe400000010ff */
[----:B------:R-:W-:Y:S02]  /*d8d0*/  ISETP.EQ.OR P0, PT, R4, 0x3, !P0 ;  /* 0x000000030400780c */ /* 0x000fe40004702670 */
[----:B------:R-:W-:Y:S02]  /*d8e0*/  F2FP.BF16.F32.PACK_AB R8, R149, R8 ;  /* 0x000000089508723e */ /* 0x000fe400000010ff */
[----:B------:R-:W-:Y:S02]  /*d8f0*/  SEL R85, R11, R10, P0 ;  /* 0x0000000a0b557207 */ /* 0x000fe40000000000 */
[----:B------:R-:W-:Y:S02]  /*d900*/  SEL R87, R10, R11, P0 ;  /* 0x0000000b0a577207 */ /* 0x000fe40000000000 */
        /* <DEDUP_REMOVED lines=8> */
[----:B---3--:R-:W-:Y:S02]  /*d990*/  MOV R5, R17 ;  /* 0x0000001100057202 */ /* 0x008fe40000000f00 */
[----:B------:R-:W-:Y:S02]  /*d9a0*/  F2FP.BF16.F32.PACK_AB R40, R101, R40 ;  /* 0x000000286528723e */ /* 0x000fe400000010ff */
[----:B------:R-:W-:Y:S01]  /*d9b0*/  SEL R65, R9, R8, P0 ;  /* 0x0000000809417207 */ /* 0x000fe20000000000 */
[----:B------:R-:W-:Y:S01]  /*d9c0*/  IMAD.WIDE R6, R181, 0x2, R4 ;  /* 0x00000002b5067825 */ /* 0x000fe200078e0204 */
[----:B------:R-:W-:Y:S02]  /*d9d0*/  SEL R67, R8, R9, P0 ;  /* 0x0000000908437207 */ /* 0x000fe40000000000 */
[----:B------:R-:W-:-:S02]  /*d9e0*/  F2FP.BF16.F32.PACK_AB R27, R126, R27 ;  /* 0x0000001b7e1b723e */ /* 0x000fc400000010ff */
[C---:B------:R-:W-:Y:S02]  /*d9f0*/  IADD3 R93, P1, R6.reuse, 0x40, RZ ;  /* 0x00000040065d7810 */ /* 0x040fe40007f3e0ff */
[C---:B------:R-:W-:Y:S02]  /*da00*/  IADD3 R95, P2, R6.reuse, 0x60, RZ ;  /* 0x00000060065f7810 */ /* 0x040fe40007f5e0ff */
[----:B------:R-:W-:Y:S02]  /*da10*/  LOP3.LUT R10, R93, 0x380, RZ, 0xc0, !PT ;  /* 0x000003805d0a7812 */ /* 0x000fe400078ec0ff */
[----:B------:R-:W-:Y:S01]  /*da20*/  IADD3 R99, P4, R6, 0x4020, RZ ;  /* 0x0000402006637810 */ /* 0x000fe20007f9e0ff */
[----:B------:R-:W-:Y:S01]  /*da30*/  IMAD.X R17, RZ, RZ, R7, P2 ;  /* 0x000000ffff117224 */ /* 0x000fe200010e0607 */
[----:B------:R-:W-:Y:S02]  /*da40*/  SHF.R.U64 R10, R10, 0x3, RZ ;  /* 0x000000030a0a7819 */ /* 0x000fe400000012ff */
[----:B------:R-:W-:-:S02]  /*da50*/  F2FP.BF16.F32.PACK_AB R26, R127, R26 ;  /* 0x0000001a7f1a723e */ /* 0x000fc400000010ff */
[C---:B------:R-:W-:Y:S02]  /*da60*/  LOP3.LUT R9, R6.reuse, 0x380, RZ, 0xc0, !PT ;  /* 0x0000038006097812 */ /* 0x040fe400078ec0ff */
[C---:B------:R-:W-:Y:S02]  /*da70*/  IADD3 R91, P6, R6.reuse, 0x20, RZ ;  /* 0x00000020065b7810 */ /* 0x040fe40007fde0ff */
[----:B------:R-:W-:Y:S02]  /*da80*/  IADD3 R101, P5, R6, 0x4040, RZ ;  /* 0x0000404006657810 */ /* 0x000fe40007fbe0ff */
[----:B------:R-:W-:Y:S02]  /*da90*/  SEL R57, R25, R24, P0 ;  /* 0x0000001819397207 */ /* 0x000fe40000000000 */
[----:B------:R-:W-:Y:S01]  /*daa0*/  SEL R59, R24, R25, P0 ;  /* 0x00000019183b7207 */ /* 0x000fe20000000000 */
[--C-:B------:R-:W-:Y:S01]  /*dab0*/  IMAD.X R25, RZ, RZ, R7.reuse, P1 ;  /* 0x000000ffff197224 */ /* 0x100fe200008e0607 */
[----:B------:R-:W-:Y:S01]  /*dac0*/  SEL R61, R13, R12, P0 ;  /* 0x0000000c0d3d7207 */ /* 0x000fe20000000000 */
[--C-:B------:R-:W-:Y:S01]  /*dad0*/  IMAD.X R11, RZ, RZ, R7.reuse, P5 ;  /* 0x000000ffff0b7224 */ /* 0x100fe200028e0607 */
[----:B------:R-:W-:Y:S01]  /*dae0*/  SEL R63, R12, R13, P0 ;  /* 0x0000000d0c3f7207 */ /* 0x000fe20000000000 */
[----:B------:R-:W-:Y:S01]  /*daf0*/  IMAD.X R13, RZ, RZ, R7, P4 ;  /* 0x000000ffff0d7224 */ /* 0x000fe200020e0607 */
[----:B------:R-:W-:-:S02]  /*db00*/  SEL R55, R29, R28, P0 ;  /* 0x0000001c1d377207 */ /* 0x000fc40000000000 */
[----:B------:R-:W-:Y:S02]  /*db10*/  LOP3.LUT R12, R95, 0x380, RZ, 0xc0, !PT ;  /* 0x000003805f0c7812 */ /* 0x000fe400078ec0ff */
[----:B------:R-:W-:Y:S02]  /*db20*/  LOP3.LUT R24, R10, R93, RZ, 0x3c, !PT ;  /* 0x0000005d0a187212 */ /* 0x000fe400078e3cff */
[----:B------:R-:W-:Y:S02]  /*db30*/  SEL R29, R28, R29, P0 ;  /* 0x0000001d1c1d7207 */ /* 0x000fe40000000000 */
[----:B------:R-:W-:Y:S02]  /*db40*/  LOP3.LUT R10, R99, 0x380, RZ, 0xc0, !PT ;  /* 0x00000380630a7812 */ /* 0x000fe400078ec0ff */
[----:B------:R-:W-:Y:S02]  /*db50*/  SEL R77, R27, R26, P0 ;  /* 0x0000001a1b4d7207 */ /* 0x000fe40000000000 */
[----:B------:R-:W-:Y:S01]  /*db60*/  SEL R79, R26, R27, P0 ;  /* 0x0000001b1a4f7207 */ /* 0x000fe20000000000 */
[----:B------:R-:W-:Y:S01]  /*db70*/  IMAD.X R27, RZ, RZ, R7, P6 ;  /* 0x000000ffff1b7224 */ /* 0x000fe200030e0607 */
[----:B------:R-:W-:-:S02]  /*db80*/  SHF.R.U64 R9, R9, 0x3, RZ ;  /* 0x0000000309097819 */ /* 0x000fc400000012ff */
[----:B------:R-:W-:Y:S02]  /*db90*/  LOP3.LUT R28, R101, 0x380, RZ, 0xc0, !PT ;  /* 0x00000380651c7812 */ /* 0x000fe400078ec0ff */
[----:B------:R-:W-:Y:S02]  /*dba0*/  F2FP.BF16.F32.PACK_AB R38, R103, R38 ;  /* 0x000000266726723e */ /* 0x000fe400000010ff */
[----:B------:R-:W-:Y:S02]  /*dbb0*/  F2FP.BF16.F32.PACK_AB R15, R134, R15 ;  /* 0x0000000f860f723e */ /* 0x000fe400000010ff */
[----:B------:R-:W-:Y:S02]  /*dbc0*/  F2FP.BF16.F32.PACK_AB R14, R135, R14 ;  /* 0x0000000e870e723e */ /* 0x000fe400000010ff */
[C---:B------:R-:W-:Y:S02]  /*dbd0*/  IADD3 R97, P3, R6.reuse, 0x4000, RZ ;  /* 0x0000400006617810 */ /* 0x040fe40007f7e0ff */
[----:B------:R-:W-:-:S02]  /*dbe0*/  IADD3 R103, P6, R6, 0x4060, RZ ;  /* 0x0000406006677810 */ /* 0x000fc40007fde0ff */
[----:B------:R-:W-:Y:S02]  /*dbf0*/  SHF.R.U64 R12, R12, 0x3, RZ ;  /* 0x000000030c0c7819 */ /* 0x000fe400000012ff */
[----:B------:R-:W-:Y:S02]  /*dc00*/  SHF.R.U64 R10, R10, 0x3, RZ ;  /* 0x000000030a0a7819 */ /* 0x000fe400000012ff */
[----:B------:R-:W-:Y:S02]  /*dc10*/  F2FP.BF16.F32.PACK_AB R45, R92, R45 ;  /* 0x0000002d5c2d723e */ /* 0x000fe400000010ff */
[----:B------:R-:W-:Y:S01]  /*dc20*/  LOP3.LUT R6, R9, R6, RZ, 0x3c, !PT ;  /* 0x0000000609067212 */ /* 0x000fe200078e3cff */
[----:B------:R-:W-:Y:S01]  /*dc30*/  IMAD.X R9, RZ, RZ, R7, P6 ;  /* 0x000000ffff097224 */ /* 0x000fe200030e0607 */
[----:B------:R-:W-:Y:S02]  /*dc40*/  SHF.R.U64 R28, R28, 0x3, RZ ;  /* 0x000000031c1c7819 */ /* 0x000fe400000012ff */
[----:B------:R-:W-:-:S02]  /*dc50*/  F2FP.BF16.F32.PACK_AB R43, R94, R43 ;  /* 0x0000002b5e2b723e */ /* 0x000fc400000010ff */
[----:B------:R-:W-:Y:S02]  /*dc60*/  SEL R81, R15, R14, P0 ;  /* 0x0000000e0f517207 */ /* 0x000fe40000000000 */
[----:B------:R-:W-:Y:S01]  /*dc70*/  SEL R83, R14, R15, P0 ;  /* 0x0000000f0e537207 */ /* 0x000fe20000000000 */
[----:B------:R-:W-:Y:S01]  /*dc80*/  IMAD.X R15, RZ, RZ, R7, P3 ;  /* 0x000000ffff0f7224 */ /* 0x000fe200018e0607 */
[----:B------:R-:W-:Y:S02]  /*dc90*/  LOP3.LUT R16, R12, R95, RZ, 0x3c, !PT ;  /* 0x0000005f0c107212 */ /* 0x000fe400078e3cff */
[----:B------:R-:W-:Y:S02]  /*dca0*/  LOP3.LUT R12, R10, R99, RZ, 0x3c, !PT ;  /* 0x000000630a0c7212 */ /* 0x000fe400078e3cff */
[----:B------:R-:W-:Y:S02]  /*dcb0*/  SEL R47, R45, R44, P0 ;  /* 0x0000002c2d2f7207 */ /* 0x000fe40000000000 */
[----:B------:R-:W-:-:S02]  /*dcc0*/  LOP3.LUT R10, R28, R101, RZ, 0x3c, !PT ;  /* 0x000000651c0a7212 */ /* 0x000fc400078e3cff */
[----:B------:R-:W-:Y:S02]  /*dcd0*/  MOV R7, R6 ;  /* 0x0000000600077202 */ /* 0x000fe40000000f00 */
[----:B------:R-:W-:Y:S02]  /*dce0*/  SEL R45, R44, R45, P0 ;  /* 0x0000002d2c2d7207 */ /* 0x000fe40000000000 */
[----:B------:R-:W-:Y:S02]  /*dcf0*/  SEL R69, R43, R42, P0 ;  /* 0x0000002a2b457207 */ /* 0x000fe40000000000 */
[----:B------:R-:W-:Y:S02]  /*dd00*/  SEL R43, R42, R43, P0 ;  /* 0x0000002b2a2b7207 */ /* 0x000fe40000000000 */
[----:B------:R-:W-:Y:S02]  /*dd10*/  MOV R56, R10 ;  /* 0x0000000a00387202 */ /* 0x000fe40000000f00 */
[----:B------:R-:W-:-:S02]  /*dd20*/  MOV R58, R12 ;  /* 0x0000000c003a7202 */ /* 0x000fc40000000f00 */
[----:B------:R-:W-:Y:S02]  /*dd30*/  LOP3.LUT R8, R91, 0x380, RZ, 0xc0, !PT ;  /* 0x000003805b087812 */ /* 0x000fe400078ec0ff */
[----:B------:R-:W-:Y:S02]  /*dd40*/  F2FP.BF16.F32.PACK_AB R31, R118, R31 ;  /* 0x0000001f761f723e */ /* 0x000fe400000010ff */
[----:B------:R-:W-:Y:S02]  /*dd50*/  F2FP.BF16.F32.PACK_AB R30, R119, R30 ;  /* 0x0000001e771e723e */ /* 0x000fe400000010ff */
[----:B------:R-:W-:Y:S02]  /*dd60*/  SHF.R.U64 R8, R8, 0x3, RZ ;  /* 0x0000000308087819 */ /* 0x000fe400000012ff */
[----:B------:R-:W-:Y:S02]  /*dd70*/  SEL R75, R31, R30, P0 ;  /* 0x0000001e1f4b7207 */ /* 0x000fe40000000000 */
[----:B------:R-:W-:-:S02]  /*dd80*/  LOP3.LUT R26, R8, R91, RZ, 0x3c, !PT ;  /* 0x0000005b081a7212 */ /* 0x000fc400078e3cff */
[----:B------:R-:W-:Y:S02]  /*dd90*/  SEL R31, R30, R31, P0 ;  /* 0x0000001f1e1f7207 */ /* 0x000fe40000000000 */
[----:B------:R-:W-:Y:S02]  /*dda0*/  LOP3.LUT R8, R97, 0x380, RZ, 0xc0, !PT ;  /* 0x0000038061087812 */ /* 0x000fe400078ec0ff */
[----:B------:R-:W-:Y:S02]  /*ddb0*/  LOP3.LUT R30, R103, 0x380, RZ, 0xc0, !PT ;  /* 0x00000380671e7812 */ /* 0x000fe400078ec0ff */
[----:B------:R-:W-:Y:S02]  /*ddc0*/  SHF.R.U64 R8, R8, 0x3, RZ ;  /* 0x0000000308087819 */ /* 0x000fe400000012ff */
[----:B------:R-:W-:Y:S02]  /*ddd0*/  SHF.R.U64 R30, R30, 0x3, RZ ;  /* 0x000000031e1e7819 */ /* 0x000fe400000012ff */
[----:B------:R-:W-:-:S02]  /*dde0*/  LOP3.LUT R14, R8, R97, RZ, 0x3c, !PT ;  /* 0x00000061080e7212 */ /* 0x000fc400078e3cff */
        /* <DEDUP_REMOVED lines=8> */
[----:B------:R-:W-:Y:S02]  /*de70*/  LOP3.LUT R8, R30, R103, RZ, 0x3c, !PT ;  /* 0x000000671e087212 */ /* 0x000fe400078e3cff */
[----:B------:R-:W-:Y:S02]  /*de80*/  MOV R62, R16 ;  /* 0x00000010003e7202 */ /* 0x000fe40000000f00 */
[----:B------:R-:W-:Y:S02]  /*de90*/  SEL R49, R41, R40, P0 ;  /* 0x0000002829317207 */ /* 0x000fe40000000000 */
[----:B------:R-:W-:-:S02]  /*dea0*/  SEL R51, R37, R36, P0 ;  /* 0x0000002425337207 */ /* 0x000fc40000000000 */
[----:B------:R-:W-:Y:S02]  /*deb0*/  SEL R53, R33, R32, P0 ;  /* 0x0000002021357207 */ /* 0x000fe40000000000 */
[----:B------:R-:W-:Y:S02]  /*dec0*/  SEL R71, R39, R38, P0 ;  /* 0x0000002627477207 */ /* 0x000fe40000000000 */
[----:B------:R-:W-:Y:S02]  /*ded0*/  SEL R73, R35, R34, P0 ;  /* 0x0000002223497207 */ /* 0x000fe40000000000 */
[----:B------:R-:W-:Y:S02]  /*dee0*/  SEL R89, R150, R151, P0 ;  /* 0x0000009796597207 */ /* 0x000fe40000000000 */
[----:B------:R-:W-:Y:S02]  /*def0*/  MOV R17, R8 ;  /* 0x0000000800117202 */ /* 0x000fe40000000f00 */
[----:B------:R-:W-:-:S02]  /*df00*/  SEL R41, R40, R41, P0 ;  /* 0x0000002928297207 */ /* 0x000fc40000000000 */
[----:B------:R-:W-:Y:S02]  /*df10*/  SEL R37, R36, R37, P0 ;  /* 0x0000002524257207 */ /* 0x000fe40000000000 */
[----:B------:R-:W-:Y:S02]  /*df20*/  SEL R33, R32, R33, P0 ;  /* 0x0000002120217207 */ /* 0x000fe40000000000 */
[----:B------:R-:W-:Y:S02]  /*df30*/  SEL R39, R38, R39, P0 ;  /* 0x0000002726277207 */ /* 0x000fe40000000000 */
[----:B------:R-:W-:Y:S02]  /*df40*/  SEL R35, R34, R35, P0 ;  /* 0x0000002322237207 */ /* 0x000fe40000000000 */
[----:B------:R-:W-:Y:S02]  /*df50*/  SEL R151, R151, R150, P0 ;  /* 0x0000009697977207 */ /* 0x000fe40000000000 */
[----:B------:R-:W-:-:S02]  /*df60*/  MOV R50, R26 ;  /* 0x0000001a00327202 */ /* 0x000fc40000000f00 */
[----:B------:R-:W-:Y:S02]  /*df70*/  MOV R60, R14 ;  /* 0x0000000e003c7202 */ /* 0x000fe40000000f00 */
[----:B------:R-:W-:Y:S02]  /*df80*/  MOV R64, R24 ;  /* 0x0000001800407202 */ /* 0x000fe40000000f00 */
[----:B--2---:R-:W-:Y:S01]  /*df90*/  LOP3.LUT R6, R20, 0x2, RZ, 0x3c, !PT ;  /* 0x0000000214067812 */ /* 0x004fe200078e3cff */
[----:B------:R-:W-:Y:S04]  /*dfa0*/  SHFL.IDX PT, R47, R47, R20, 0x1c1f ;  /* 0x001c1f142f2f7589 */ /* 0x000fe800000e0000 */
[----:B------:R-:W1:Y:S04]  /*dfb0*/  SHFL.IDX PT, R10, R45, R6, 0x1c1f ;  /* 0x001c1f062d0a7589 */ /* 0x000e6800000e0000 */
[----:B------:R-:W-:Y:S04]  /*dfc0*/  SHFL.IDX PT, R69, R69, R20, 0x1c1f ;  /* 0x001c1f1445457589 */ /* 0x000fe800000e0000 */
[----:B------:R-:W2:Y:S04]  /*dfd0*/  SHFL.IDX PT, R12, R43, R6, 0x1c1f ;  /* 0x001c1f062b0c7589 */ /* 0x000ea800000e0000 */
[----:B------:R-:W-:Y:S04]  /*dfe0*/  SHFL.IDX PT, R49, R49, R20, 0x1c1f ;  /* 0x001c1f1431317589 */ /* 0x000fe800000e0000 */
[----:B------:R-:W-:Y:S04]  /*dff0*/  SHFL.IDX PT, R51, R51, R20, 0x1c1f ;  /* 0x001c1f1433337589 */ /* 0x000fe800000e0000 */
[----:B------:R-:W-:Y:S01]  /*e000*/  SHFL.IDX PT, R53, R53, R20, 0x1c1f ;  /* 0x001c1f1435357589 */ /* 0x000fe200000e0000 */
[----:B-1----:R-:W-:-:S03]  /*e010*/  SEL R8, R47, R10, P0 ;  /* 0x0000000a2f087207 */ /* 0x002fc60000000000 */
[----:B------:R-:W-:Y:S01]  /*e020*/  SHFL.IDX PT, R55, R55, R20, 0x1c1f ;  /* 0x001c1f1437377589 */ /* 0x000fe200000e0000 */
[----:B------:R-:W-:-:S03]  /*e030*/  SEL R10, R10, R47, P0 ;  /* 0x0000002f0a0a7207 */ /* 0x000fc60000000000 */
[----:B------:R-:W-:Y:S01]  /*e040*/  SHFL.IDX PT, R57, R57, R20, 0x1c1f ;  /* 0x001c1f1439397589 */ /* 0x000fe200000e0000 */
[----:B--2---:R-:W-:-:S03]  /*e050*/  SEL R9, R69, R12, P0 ;  /* 0x0000000c45097207 */ /* 0x004fc60000000000 */
[----:B------:R-:W-:Y:S01]  /*e060*/  SHFL.IDX PT, R61, R61, R20, 0x1c1f ;  /* 0x001c1f143d3d7589 */ /* 0x000fe200000e0000 */
[----:B------:R-:W-:Y:S02]  /*e070*/  SEL R11, R12, R69, P0 ;  /* 0x000000450c0b7207 */ /* 0x000fe40000000000 */
[----:B------:R-:W1:Y:S08]  /*e080*/  LDC.64 R68, c[0x0][0xc00] ;  /* 0x00030000ff447b82 */ /* 0x000e700000000a00 */
[----:B------:R-:W-:Y:S06]  /*e090*/  BAR.SYNC.DEFER_BLOCKING 0x1, 0x100 ;  /* 0x0044000000007b1d */ /* 0x000fec0000010000 */
[----:B------:R-:W-:Y:S04]  /*e0a0*/  SHFL.IDX PT, R65, R65, R20, 0x1c1f ;  /* 0x001c1f1441417589 */ /* 0x000fe800000e0000 */
[----:B------:R-:W-:Y:S04]  /*e0b0*/  SHFL.IDX PT, R71, R71, R20, 0x1c1f ;  /* 0x001c1f1447477589 */ /* 0x000fe800000e0000 */
[----:B------:R-:W-:Y:S04]  /*e0c0*/  SHFL.IDX PT, R73, R73, R20, 0x1c1f ;  /* 0x001c1f1449497589 */ /* 0x000fe800000e0000 */
[----:B------:R-:W-:Y:S01]  /*e0d0*/  SHFL.IDX PT, R75, R75, R20, 0x1c1f ;  /* 0x001c1f144b4b7589 */ /* 0x000fe200000e0000 */
[----:B-1----:R-:W-:-:S03]  /*e0e0*/  ISETP.NE.U32.AND P2, PT, R68, RZ, PT ;  /* 0x000000ff4400720c */ /* 0x002fc60003f45070 */
[----:B------:R-:W-:Y:S01]  /*e0f0*/  SHFL.IDX PT, R77, R77, R20, 0x1c1f ;  /* 0x001c1f144d4d7589 */ /* 0x000fe200000e0000 */
[----:B------:R-:W-:-:S03]  /*e100*/  ISETP.NE.AND.EX P2, PT, R69, RZ, PT, P2 ;  /* 0x000000ff4500720c */ /* 0x000fc60003f45320 */
[----:B------:R-:W-:Y:S04]  /*e110*/  SHFL.IDX PT, R81, R81, R20, 0x1c1f ;  /* 0x001c1f1451517589 */ /* 0x000fe800000e0000 */
[----:B------:R-:W-:Y:S04]  /*e120*/  SHFL.IDX PT, R85, R85, R20, 0x1c1f ;  /* 0x001c1f1455557589 */ /* 0x000fe800000e0000 */
[----:B------:R-:W-:Y:S04]  /*e130*/  SHFL.IDX PT, R89, R89, R20, 0x1c1f ;  /* 0x001c1f1459597589 */ /* 0x000fe800000e0000 */
[----:B------:R-:W1:Y:S04]  /*e140*/  SHFL.IDX PT, R14, R41, R6, 0x1c1f ;  /* 0x001c1f06290e7589 */ /* 0x000e6800000e0000 */
[----:B------:R-:W2:Y:S04]  /*e150*/  SHFL.IDX PT, R26, R37, R6, 0x1c1f ;  /* 0x001c1f06251a7589 */ /* 0x000ea800000e0000 */
[----:B------:R-:W3:Y:S04]  /*e160*/  SHFL.IDX PT, R30, R33, R6, 0x1c1f ;  /* 0x001c1f06211e7589 */ /* 0x000ee800000e0000 */
[----:B------:R-:W4:Y:S04]  /*e170*/  SHFL.IDX PT, R34, R29, R6, 0x1c1f ;  /* 0x001c1f061d227589 */ /* 0x000f2800000e0000 */
[----:B------:R-:W0:Y:S04]  /*e180*/  SHFL.IDX PT, R36, R39, R6, 0x1c1f ;  /* 0x001c1f0627247589 */ /* 0x000e2800000e0000 */
[----:B------:R-:W0:Y:S04]  /*e190*/  SHFL.IDX PT, R38, R35, R6, 0x1c1f ;  /* 0x001c1f0623267589 */ /* 0x000e2800000e0000 */
[----:B------:R-:W0:Y:S01]  /*e1a0*/  SHFL.IDX PT, R40, R31, R6, 0x1c1f ;  /* 0x001c1f061f287589 */ /* 0x000e2200000e0000 */
[----:B-1----:R-:W-:-:S02]  /*e1b0*/  SEL R12, R49, R14, P0 ;  /* 0x0000000e310c7207 */ /* 0x002fc40000000000 */
[----:B------:R-:W-:Y:S01]  /*e1c0*/  SEL R14, R14, R49, P0 ;  /* 0x000000310e0e7207 */ /* 0x000fe20000000000 */
[----:B------:R-:W1:Y:S01]  /*e1d0*/  SHFL.IDX PT, R42, R79, R6, 0x1c1f ;  /* 0x001c1f064f2a7589 */ /* 0x000e6200000e0000 */
[----:B--2---:R-:W-:Y:S02]  /*e1e0*/  SEL R24, R51, R26, P0 ;  /* 0x0000001a33187207 */ /* 0x004fe40000000000 */
[----:B------:R-:W-:Y:S01]  /*e1f0*/  SEL R26, R26, R51, P0 ;  /* 0x000000331a1a7207 */ /* 0x000fe20000000000 */
[----:B------:R-:W2:Y:S01]  /*e200*/  SHFL.IDX PT, R16, R59, R6, 0x1c1f ;  /* 0x001c1f063b107589 */ /* 0x000ea200000e0000 */
[----:B---3--:R-:W-:Y:S02]  /*e210*/  SEL R28, R53, R30, P0 ;  /* 0x0000001e351c7207 */ /* 0x008fe40000000000 */
[----:B------:R-:W-:Y:S01]  /*e220*/  SEL R30, R30, R53, P0 ;  /* 0x000000351e1e7207 */ /* 0x000fe20000000000 */
[----:B------:R-:W3:Y:S01]  /*e230*/  SHFL.IDX PT, R20, R63, R6, 0x1c1f ;  /* 0x001c1f063f147589 */ /* 0x000ee200000e0000 */
[----:B----4-:R-:W-:Y:S01]  /*e240*/  SEL R32, R55, R34, P0 ;  /* 0x0000002237207207 */ /* 0x010fe20000000000 */
[----:B------:R-:W-:Y:S01]  /*e250*/  ULDC UR4, c[0x0][0xa88] ;  /* 0x0002a20000047ab9 */ /* 0x000fe20000000800 */
[----:B------:R-:W-:Y:S01]  /*e260*/  SEL R34, R34, R55, P0 ;  /* 0x0000003722227207 */ /* 0x000fe20000000000 */
[----:B------:R-:W4:Y:S01]  /*e270*/  SHFL.IDX PT, R44, R67, R6, 0x1c1f ;  /* 0x001c1f06432c7589 */ /* 0x000f2200000e0000 */
[----:B0-----:R-:W-:Y:S01]  /*e280*/  SEL R13, R71, R36, P0 ;  /* 0x00000024470d7207 */ /* 0x001fe20000000000 */
[----:B------:R-:W0:Y:S01]  /*e290*/  LDC R53, c[0x0][0xbe8] ;  /* 0x0002fa00ff357b82 */ /* 0x000e220000000800 */
[----:B------:R-:W-:Y:S01]  /*e2a0*/  SEL R15, R36, R71, P0 ;  /* 0x00000047240f7207 */ /* 0x000fe20000000000 */
[----:B------:R-:W4:Y:S01]  /*e2b0*/  SHFL.IDX PT, R46, R83, R6, 0x1c1f ;  /* 0x001c1f06532e7589 */ /* 0x000f2200000e0000 */
[----:B------:R-:W-:-:S02]  /*e2c0*/  SEL R25, R73, R38, P0 ;  /* 0x0000002649197207 */ /* 0x000fc40000000000 */
[----:B------:R-:W-:Y:S01]  /*e2d0*/  SEL R27, R38, R73, P0 ;  /* 0x00000049261b7207 */ /* 0x000fe20000000000 */
[----:B------:R-:W4:Y:S01]  /*e2e0*/  SHFL.IDX PT, R52, R87, R6, 0x1c1f ;  /* 0x001c1f0657347589 */ /* 0x000f2200000e0000 */
[----:B------:R-:W-:Y:S02]  /*e2f0*/  SEL R29, R75, R40, P0 ;  /* 0x000000284b1d7207 */ /* 0x000fe40000000000 */
[----:B------:R-:W-:Y:S01]  /*e300*/  SEL R31, R40, R75, P0 ;  /* 0x0000004b281f7207 */ /* 0x000fe20000000000 */
[----:B------:R-:W0:Y:S01]  /*e310*/  SHFL.IDX PT, R54, R151, R6, 0x1c1f ;  /* 0x001c1f0697367589 */ /* 0x000e2200000e0000 */
[----:B-1----:R-:W-:Y:S02]  /*e320*/  SEL R33, R77, R42, P0 ;  /* 0x0000002a4d217207 */ /* 0x002fe40000000000 */
[----:B------:R-:W-:Y:S01]  /*e330*/  SEL R35, R42, R77, P0 ;  /* 0x0000004d2a237207 */ /* 0x000fe20000000000 */
[----:B------:R1:W-:Y:S01]  /*e340*/  STSM.16.M88.4 [R7], R8 ;  /* 0x0000000807007844 */ /* 0x0003e20000000200 */
[----:B--2---:R-:W-:-:S02]  /*e350*/  SEL R36, R57, R16, P0 ;  /* 0x0000001039247207 */ /* 0x004fc40000000000 */
[----:B------:R-:W-:Y:S01]  /*e360*/  SEL R38, R16, R57, P0 ;  /* 0x0000003910267207 */ /* 0x000fe20000000000 */
[----:B------:R2:W-:Y:S01]  /*e370*/  STSM.16.M88.4 [R50], R12 ;  /* 0x0000000c32007844 */ /* 0x0005e20000000200 */
[----:B---3--:R-:W-:Y:S01]  /*e380*/  SEL R40, R61, R20, P0 ;  /* 0x000000143d287207 */ /* 0x008fe20000000000 */
[----:B------:R-:W-:Y:S01]  /*e390*/  IMAD.MOV.U32 R16, RZ, RZ, RZ ;  /* 0x000000ffff107224 */ /* 0x000fe200078e00ff */
[----:B------:R-:W-:Y:S01]  /*e3a0*/  SEL R42, R20, R61, P0 ;  /* 0x0000003d142a7207 */ /* 0x000fe20000000000 */
[----:B------:R3:W-:Y:S01]  /*e3b0*/  STSM.16.M88.4 [R64], R24 ;  /* 0x0000001840007844 */ /* 0x0007e20000000200 */
[----:B----4-:R-:W-:Y:S02]  /*e3c0*/  SEL R48, R65, R44, P0 ;  /* 0x0000002c41307207 */ /* 0x010fe40000000000 */
[----:B------:R-:W-:Y:S01]  /*e3d0*/  SEL R37, R81, R46, P0 ;  /* 0x0000002e51257207 */ /* 0x000fe20000000000 */
[----:B------:R3:W-:Y:S01]  /*e3e0*/  STSM.16.M88.4 [R62], R28 ;  /* 0x0000001c3e007844 */ /* 0x0007e20000000200 */
[----:B------:R-:W-:Y:S01]  /*e3f0*/  SEL R39, R46, R81, P0 ;  /* 0x000000512e277207 */ /* 0x000fe20000000000 */
[----:B-1----:R-:W1:Y:S01]  /*e400*/  LDC.64 R6, c[0x0][0xc00] ;  /* 0x00030000ff067b82 */ /* 0x002e620000000a00 */
[----:B------:R-:W-:Y:S01]  /*e410*/  SEL R41, R85, R52, P0 ;  /* 0x0000003455297207 */ /* 0x000fe20000000000 */
[----:B------:R3:W-:Y:S01]  /*e420*/  STSM.16.M88.4 [R60], R32 ;  /* 0x000000203c007844 */ /* 0x0007e20000000200 */
[----:B------:R-:W-:-:S02]  /*e430*/  SEL R43, R52, R85, P0 ;  /* 0x00000055342b7207 */ /* 0x000fc40000000000 */
[----:B--2---:R-:W-:Y:S01]  /*e440*/  SEL R50, R44, R65, P0 ;  /* 0x000000412c327207 */ /* 0x004fe20000000000 */
[----:B------:R3:W-:Y:S01]  /*e450*/  STSM.16.M88.4 [R58], R36 ;  /* 0x000000243a007844 */ /* 0x0007e20000000200 */
[----:B0-----:R-:W-:Y:S02]  /*e460*/  SEL R49, R89, R54, P0 ;  /* 0x0000003659317207 */ /* 0x001fe40000000000 */
[----:B------:R-:W-:Y:S01]  /*e470*/  SEL R51, R54, R89, P0 ;  /* 0x0000005936337207 */ /* 0x000fe20000000000 */
[----:B------:R3:W-:Y:S04]  /*e480*/  STSM.16.M88.4 [R56], R40 ;  /* 0x0000002838007844 */ /* 0x0007e80000000200 */
[----:B------:R3:W-:Y:S01]  /*e490*/  STSM.16.M88.4 [R17], R48 ;  /* 0x0000003011007844 */ /* 0x0007e20000000200 */
[----:B-1----:R-:W-:Y:S01]  /*e4a0*/  IMAD.WIDE R8, R174, 0x4, R6 ;  /* 0x00000004ae087825 */ /* 0x002fe200078e0206 */
[----:B------:R-:W-:Y:S08]  /*e4b0*/  BAR.SYNC.DEFER_BLOCKING 0x1, 0x100 ;  /* 0x0044000000007b1d */ /* 0x000ff00000010000 */
[----:B------:R-:W0:Y:S01]  /*e4c0*/  LDC.64 R6, c[0x0][0xc08] ;  /* 0x00030200ff067b82 */ /* 0x000e220000000a00 */
[----:B------:R-:W-:Y:S01]  /*e4d0*/  IMAD.U32 R10, RZ, RZ, UR4 ;  /* 0x00000004ff0a7e24 */ /* 0x000fe2000f8e00ff */
[----:B------:R3:W5:Y:S01]  /*e4e0*/  @P2 LDG.E R16, desc[UR44][R8.64] ;  /* 0x0000002c08102981 */ /* 0x000762000c1e1900 */
[----:B------:R-:W-:-:S02]  /*e4f0*/  ISETP.NE.AND P1, PT, R53, 0x1, PT ;  /* 0x000000013500780c */ /* 0x000fc40003f25270 */
[----:B0-----:R-:W-:-:S04]  /*e500*/  ISETP.NE.U32.AND P0, PT, R6, RZ, PT ;  /* 0x000000ff0600720c */ /* 0x001fc80003f05070 */
[----:B------:R-:W-:-:S07]  /*e510*/  ISETP.NE.AND.EX P0, PT, R7, RZ, PT, P0 ;  /* 0x000000ff0700720c */ /* 0x000fce0003f05300 */
[----:B------:R-:W0:Y:S08]  /*e520*/  @P1 LDC R11, c[0x0][0xbec] ;  /* 0x0002fb00ff0b1b82 */ /* 0x000e300000000800 */
[----:B------:R-:W1:Y:S08]  /*e530*/  @P1 LDC R15, c[0x0][0xbf0] ;  /* 0x0002fc00ff0f1b82 */ /* 0x000e700000000800 */
[----:B------:R-:W2:Y:S02]  /*e540*/  @P0 LDC.64 R6, c[0x0][0xc08] ;  /* 0x00030200ff060b82 */ /* 0x000ea40000000a00 */
[----:B--2---:R-:W-:-:S05]  /*e550*/  @P0 IMAD.WIDE R6, R174, 0x4, R6 ;  /* 0x00000004ae060825 */ /* 0x004fca00078e0206 */
[----:B------:R3:W5:Y:S01]  /*e560*/  @P0 LDG.E R10, desc[UR44][R6.64] ;  /* 0x0000002c060a0981 */ /* 0x000762000c1e1900 */
[----:B01----:R-:W-:Y:S05]  /*e570*/  @P0 BRA `(.L_x_1352) ;  /* 0x0000000000100947 */ /* 0x003fea0003800000 */
[----:B------:R-:W-:Y:S05]  /*e580*/  @!P2 BRA `(.L_x_1352) ;  /* 0x00000000000ca947 */ /* 0x000fea0003800000 */
[----:B---3--:R-:W2:Y:S04]  /*e590*/  LDG.E R7, desc[UR44][R8.64] ;  /* 0x0000002c08077981 */ /* 0x008ea8000c1e1900 */
[----:B-----5:R-:W2:Y:S02]  /*e5a0*/  LDG.E R10, desc[UR44][R8.64+0x4] ;  /* 0x0000042c080a7981 */ /* 0x020ea4000c1e1900 */
[----:B--2---:R-:W-:-:S07]  /*e5b0*/  IMAD.IADD R10, R10, 0x1, -R7 ;  /* 0x000000010a0a7824 */ /* 0x004fce00078e0a07 */
.L_x_1352:
[----:B------:R-:W-:Y:S01]  /*e5c0*/  SHF.R.S32.HI R52, RZ, 0x1f, R173 ;  /* 0x0000001fff347819 */ /* 0x000fe200000114ad */
[--C-:B------:R-:W-:Y:S01]  /*e5d0*/  IMAD.IADD R14, R168, 0x1, R19.reuse ;  /* 0x00000001a80e7824 */ /* 0x100fe200078e0213 */
[----:B------:R-:W-:Y:S01]  /*e5e0*/  ULDC.64 UR4, c[0x0][0xb90] ;  /* 0x0002e40000047ab9 */ /* 0x000fe20000000a00 */
[----:B---3-5:R-:W-:Y:S01]  /*e5f0*/  SHF.R.S32.HI R17, RZ, 0x1f, R16 ;  /* 0x0000001fff117819 */ /* 0x028fe20000011410 */
[----:B------:R-:W-:Y:S01]  /*e600*/  IMAD.IADD R20, R180, 0x1, R19 ;  /* 0x00000001b4147824 */ /* 0x000fe200078e0213 */
[----:B------:R-:W-:Y:S01]  /*e610*/  SHF.R.S32.HI R50, RZ, 0x1f, R174 ;  /* 0x0000001fff327819 */ /* 0x000fe200000114ae */
[----:B------:R-:W-:Y:S01]  /*e620*/  @P1 IMAD.HI.U32 R8, R14, R11, RZ ;  /* 0x0000000b0e081227 */ /* 0x000fe200078e00ff */
[----:B------:R-:W-:Y:S02]  /*e630*/  SEL R51, R174, RZ, !P2 ;  /* 0x000000ffae337207 */ /* 0x000fe40005000000 */
[----:B------:R-:W-:Y:S01]  /*e640*/  SEL R50, R50, RZ, !P2 ;  /* 0x000000ff32327207 */ /* 0x000fe20005000000 */
[----:B------:R-:W-:-:S02]  /*e650*/  IMAD R6, R52, UR4, RZ ;  /* 0x0000000434067c24 */ /* 0x000fc4000f8e02ff */
[----:B------:R-:W-:Y:S01]  /*e660*/  IMAD.MOV.U32 R9, RZ, RZ, R14 ;  /* 0x000000ffff097224 */ /* 0x000fe200078e000e */
[----:B------:R-:W-:Y:S01]  /*e670*/  @P1 SHF.R.U32.HI R9, RZ, R15, R8 ;  /* 0x0000000fff091219 */ /* 0x000fe20000011608 */
[C---:B------:R-:W-:Y:S02]  /*e680*/  IMAD R13, R173.reuse, UR5, R6 ;  /* 0x00000005ad0d7c24 */ /* 0x040fe4000f8e0206 */
[----:B------:R-:W-:Y:S01]  /*e690*/  IMAD.WIDE.U32 R6, R173, UR4, R16 ;  /* 0x00000004ad067c25 */ /* 0x000fe2000f8e0010 */
[----:B------:R-:W-:-:S03]  /*e6a0*/  ULDC.64 UR4, c[0x0][0xb98] ;  /* 0x0002e60000047ab9 */ /* 0x000fc60000000a00 */
[----:B------:R-:W-:Y:S02]  /*e6b0*/  IMAD R11, R175, 0x40, R169 ;  /* 0x00000040af0b7824 */ /* 0x000fe400078e02a9 */
[----:B------:R-:W-:Y:S01]  /*e6c0*/  IMAD.IADD R7, R7, 0x1, R13 ;  /* 0x0000000107077824 */ /* 0x000fe200078e020d */
[--C-:B------:R-:W-:Y:S01]  /*e6d0*/  SHF.R.S32.HI R13, RZ, 0x1f, R9.reuse ;  /* 0x0000001fff0d7819 */ /* 0x100fe20000011409 */
[----:B------:R-:W-:Y:S02]  /*e6e0*/  IMAD.MOV R12, RZ, RZ, -R9 ;  /* 0x000000ffff0c7224 */ /* 0x000fe400078e0a09 */
[----:B------:R-:W-:-:S04]  /*e6f0*/  IMAD.WIDE R4, R11, 0x2, R4 ;  /* 0x000000020b047825 */ /* 0x000fc800078e0204 */
[----:B------:R-:W-:Y:S01]  /*e700*/  IMAD R8, R50, UR4, RZ ;  /* 0x0000000432087c24 */ /* 0x000fe2000f8e02ff */
[C---:B------:R-:W-:Y:S01]  /*e710*/  IADD3 R45, P3, R4.reuse, 0x2000, RZ ;  /* 0x00002000042d7810 */ /* 0x040fe20007f7e0ff */
[----:B------:R-:W-:Y:S01]  /*e720*/  IMAD.WIDE.U32 R6, R51, UR4, R6 ;  /* 0x0000000433067c25 */ /* 0x000fe2000f8e0006 */
[C---:B------:R-:W-:Y:S02]  /*e730*/  LOP3.LUT R25, R4.reuse, 0x380, RZ, 0xc0, !PT ;  /* 0x0000038004197812 */ /* 0x040fe400078ec0ff */
[----:B------:R-:W-:Y:S01]  /*e740*/  LOP3.LUT R44, R45, 0x380, RZ, 0xc0, !PT ;  /* 0x000003802d2c7812 */ /* 0x000fe200078ec0ff */
[----:B------:R-:W-:Y:S01]  /*e750*/  IMAD R11, R53, R12, R14 ;  /* 0x0000000c350b7224 */ /* 0x000fe200078e020e */
[----:B------:R-:W-:Y:S01]  /*e760*/  IADD3 R6, P2, R9, R6, RZ ;  /* 0x0000000609067210 */ /* 0x000fe20007f5e0ff */
[----:B------:R-:W-:Y:S01]  /*e770*/  IMAD R12, R51, UR5, R8 ;  /* 0x00000005330c7c24 */ /* 0x000fe2000f8e0208 */
[----:B------:R-:W-:Y:S01]  /*e780*/  ULDC.64 UR4, c[0x0][0xb88] ;  /* 0x0002e20000047ab9 */ /* 0x000fe20000000a00 */
[----:B------:R-:W-:Y:S01]  /*e790*/  IADD3 R9, P0, R4, 0x1000, RZ ;  /* 0x0000100004097810 */ /* 0x000fe20007f1e0ff */
[----:B------:R-:W-:Y:S01]  /*e7a0*/  IMAD R55, R10, R53, RZ ;  /* 0x000000350a377224 */ /* 0x000fe200078e02ff */
[----:B------:R-:W-:-:S02]  /*e7b0*/  SHF.R.S32.HI R8, RZ, 0x1f, R11 ;  /* 0x0000001fff087819 */ /* 0x000fc4000001140b */
[----:B------:R-:W-:Y:S02]  /*e7c0*/  IADD3.X R7, R13, R7, R12, P2, !PT ;  /* 0x000000070d077210 */ /* 0x000fe400017fe40c */
[----:B------:R-:W-:Y:S01]  /*e7d0*/  LOP3.LUT R12, R9, 0x380, RZ, 0xc0, !PT ;  /* 0x00000380090c7812 */ /* 0x000fe200078ec0ff */
[----:B------:R-:W-:Y:S01]  /*e7e0*/  IMAD R8, R8, UR4, RZ ;  /* 0x0000000408087c24 */ /* 0x000fe2000f8e02ff */
[----:B------:R-:W-:Y:S01]  /*e7f0*/  SHF.R.U64 R44, R44, 0x3, RZ ;  /* 0x000000032c2c7819 */ /* 0x000fe200000012ff */
[C---:B------:R-:W-:Y:S01]  /*e800*/  IMAD.WIDE.U32 R6, R11.reuse, UR4, R6 ;  /* 0x000000040b067c25 */ /* 0x040fe2000f8e0006 */
[----:B------:R-:W-:Y:S02]  /*e810*/  SHF.R.U64 R12, R12, 0x3, RZ ;  /* 0x000000030c0c7819 */ /* 0x000fe400000012ff */
[----:B------:R-:W-:Y:S01]  /*e820*/  LOP3.LUT R44, R44, R45, RZ, 0x3c, !PT ;  /* 0x0000002d2c2c7212 */ /* 0x000fe200078e3cff */
[----:B------:R-:W-:Y:S01]  /*e830*/  IMAD R13, R11, UR5, R8 ;  /* 0x000000050b0d7c24 */ /* 0x000fe2000f8e0208 */
[----:B------:R-:W-:Y:S01]  /*e840*/  ULDC.64 UR4, c[0x0][0xb50] ;  /* 0x0002d40000047ab9 */ /* 0x000fe20000000a00 */
[----:B------:R-:W-:Y:S01]  /*e850*/  LOP3.LUT R12, R12, R9, RZ, 0x3c, !PT ;  /* 0x000000090c0c7212 */ /* 0x000fe200078e3cff */
[----:B------:R-:W-:Y:S01]  /*e860*/  IMAD.X R45, RZ, RZ, R5, P3 ;  /* 0x000000ffff2d7224 */ /* 0x000fe200018e0605 */
[----:B------:R-:W-:Y:S01]  /*e870*/  LEA R11, P4, R6, UR4, 0x2 ;  /* 0x00000004060b7c11 */ /* 0x000fe2000f8810ff */
[----:B------:R-:W-:Y:S01]  /*e880*/  IMAD.IADD R7, R7, 0x1, R13 ;  /* 0x0000000107077824 */ /* 0x000fe200078e020d */
[----:B------:R-:W-:Y:S01]  /*e890*/  IADD3 R9, P2, R4, 0x3000, RZ ;  /* 0x0000300004097810 */ /* 0x000fe20007f5e0ff */
[----:B------:R-:W-:Y:S01]  /*e8a0*/  IMAD.X R13, RZ, RZ, R5, P0 ;  /* 0x000000ffff0d7224 */ /* 0x000fe200000e0605 */
[----:B------:R-:W-:Y:S01]  /*e8b0*/  LOP3.LUT P0, RZ, R177, 0x3, RZ, 0xc0, !PT ;  /* 0x00000003b1ff7812 */ /* 0x000fe2000780c0ff */
[----:B------:R-:W-:Y:S01]  /*e8c0*/  SHFL.IDX PT, R46, R11, RZ, 0x1c1f ;  /* 0x001c1fff0b2e7589 */ /* 0x000fe200000e0000 */
[----:B------:R-:W-:Y:S01]  /*e8d0*/  LEA.HI.X R14, R6, UR5, R7, 0x2, P4 ;  /* 0x00000005060e7c11 */ /* 0x000fe2000a0f1407 */
[----:B------:R-:W-:Y:S01]  /*e8e0*/  VIADD R6, R20, 0x8 ;  /* 0x0000000814067836 */ /* 0x000fe20000000000 */
[----:B------:R-:W-:Y:S01]  /*e8f0*/  LOP3.LUT R8, R9, 0x380, RZ, 0xc0, !PT ;  /* 0x0000038009087812 */ /* 0x000fe200078ec0ff */
[----:B------:R-:W-:Y:S01]  /*e900*/  SHFL.IDX PT, R48, R11, 0x1, 0x1c1f ;  /* 0x003c1f000b307f89 */ /* 0x000fe200000e0000 */
[----:B------:R-:W-:Y:S01]  /*e910*/  IADD3 R41, P6, R4, 0x4000, RZ ;  /* 0x0000400004297810 */ /* 0x000fe20007fde0ff */
[----:B------:R-:W-:Y:S01]  /*e920*/  ULDC.64 UR4, c[0x0][0xaa0] ;  /* 0x0002a80000047ab9 */ /* 0x000fe20000000a00 */
[----:B------:R-:W-:Y:S01]  /*e930*/  SHF.R.U64 R8, R8, 0x3, RZ ;  /* 0x0000000308087819 */ /* 0x000fe200000012ff */
[----:B------:R-:W0:Y:S01]  /*e940*/  SHFL.IDX PT, R47, R14, RZ, 0x1c1f ;  /* 0x001c1fff0e2f7589 */ /* 0x000e2200000e0000 */
[----:B------:R-:W-:-:S02]  /*e950*/  IADD3 R37, P5, R4, 0x5000, RZ ;  /* 0x0000500004257810 */ /* 0x000fc40007fbe0ff */
[----:B------:R-:W-:Y:S01]  /*e960*/  LOP3.LUT R8, R8, R9, RZ, 0x3c, !PT ;  /* 0x0000000908087212 */ /* 0x000fe200078e3cff */
[----:B------:R-:W1:Y:S01]  /*e970*/  SHFL.IDX PT, R49, R14, 0x1, 0x1c1f ;  /* 0x003c1f000e317f89 */ /* 0x000e6200000e0000 */
[--C-:B------:R-:W-:Y:S01]  /*e980*/  IMAD.X R9, RZ, RZ, R5.reuse, P2 ;  /* 0x000000ffff097224 */ /* 0x100fe200010e0605 */
[-C--:B------:R-:W-:Y:S02]  /*e990*/  ISETP.GE.OR P2, PT, R20, R55.reuse, P0 ;  /* 0x000000371400720c */ /* 0x080fe40000746670 */
[C---:B------:R-:W-:Y:S02]  /*e9a0*/  IADD3 R33, P4, R4.reuse, 0x6000, RZ ;  /* 0x0000600004217810 */ /* 0x040fe40007f9e0ff */
[----:B------:R-:W-:Y:S02]  /*e9b0*/  IADD3 R7, P3, R4, 0x7000, RZ ;  /* 0x0000700004077810 */ /* 0x000fe40007f7e0ff */
[----:B------:R-:W-:Y:S02]  /*e9c0*/  ISETP.GE.OR P0, PT, R6, R55, P0 ;  /* 0x000000370600720c */ /* 0x000fe40000706670 */
[----:B------:R-:W-:Y:S01]  /*e9d0*/  SHF.R.U64 R25, R25, 0x3, RZ ;  /* 0x0000000319197819 */ /* 0x000fe200000012ff */
[----:B------:R-:W-:Y:S01]  /*e9e0*/  IMAD.X R29, RZ, RZ, R5, P3 ;  /* 0x000000ffff1d7224 */ /* 0x000fe200018e0605 */
[----:B------:R-:W-:-:S02]  /*e9f0*/  LOP3.LUT R40, R41, 0x380, RZ, 0xc0, !PT ;  /* 0x0000038029287812 */ /* 0x000fc400078ec0ff */
[----:B------:R-:W-:Y:S02]  /*ea00*/  LOP3.LUT R36, R37, 0x380, RZ, 0xc0, !PT ;  /* 0x0000038025247812 */ /* 0x000fe400078ec0ff */
[----:B------:R-:W-:Y:S02]  /*ea10*/  LOP3.LUT R32, R33, 0x380, RZ, 0xc0, !PT ;  /* 0x0000038021207812 */ /* 0x000fe400078ec0ff */
[----:B------:R-:W-:Y:S02]  /*ea20*/  LOP3.LUT R6, R7, 0x380, RZ, 0xc0, !PT ;  /* 0x0000038007067812 */ /* 0x000fe400078ec0ff */
[----:B------:R-:W-:Y:S01]  /*ea30*/  LOP3.LUT R24, R25, R4, RZ, 0x3c, !PT ;  /* 0x0000000419187212 */ /* 0x000fe200078e3cff */
[----:B0-----:R0:W-:Y:S01]  /*ea40*/  @!P2 ST.E desc[UR44][R46.64], R3 ;  /* 0x000000032e00a985 */ /* 0x0011e2000c10192c */
[----:B------:R-:W-:Y:S01]  /*ea50*/  SHF.R.U64 R40, R40, 0x3, RZ ;  /* 0x0000000328287819 */ /* 0x000fe200000012ff */
[----:B------:R-:W-:Y:S01]  /*ea60*/  IMAD.MOV.U32 R25, RZ, RZ, R5 ;  /* 0x000000ffff197224 */ /* 0x000fe200078e0005 */
[----:B------:R-:W-:Y:S01]  /*ea70*/  SHF.R.U64 R36, R36, 0x3, RZ ;  /* 0x0000000324247819 */ /* 0x000fe200000012ff */
[----:B-1----:R1:W-:Y:S01]  /*ea80*/  @!P0 ST.E desc[UR44][R48.64], R0 ;  /* 0x0000000030008985 */ /* 0x0023e2000c10192c */
[----:B------:R-:W-:-:S02]  /*ea90*/  SHF.R.U64 R32, R32, 0x3, RZ ;  /* 0x0000000320207819 */ /* 0x000fc400000012ff */
[----:B------:R-:W-:Y:S01]  /*eaa0*/  SHF.R.U64 R4, R6, 0x3, RZ ;  /* 0x0000000306047819 */ /* 0x000fe200000012ff */
[----:B------:R-:W5:Y:S01]  /*eab0*/  LD.E.128 R24, desc[UR44][R24.64] ;  /* 0x0000002c18187980 */ /* 0x000f62000c101d00 */
[----:B------:R-:W-:Y:S01]  /*eac0*/  LOP3.LUT R40, R40, R41, RZ, 0x3c, !PT ;  /* 0x0000002928287212 */ /* 0x000fe200078e3cff */
[--C-:B------:R-:W-:Y:S01]  /*ead0*/  IMAD.X R41, RZ, RZ, R5.reuse, P6 ;  /* 0x000000ffff297224 */ /* 0x100fe200030e0605 */
[----:B------:R-:W-:Y:S01]  /*eae0*/  LOP3.LUT R36, R36, R37, RZ, 0x3c, !PT ;  /* 0x0000002524247212 */ /* 0x000fe200078e3cff */
[----:B0-----:R-:W0:Y:S01]  /*eaf0*/  @P1 LDC R47, c[0x0][0xbec] ;  /* 0x0002fb00ff2f1b82 */ /* 0x001e220000000800 */
[----:B------:R-:W-:Y:S01]  /*eb00*/  LOP3.LUT R32, R32, R33, RZ, 0x3c, !PT ;  /* 0x0000002120207212 */ /* 0x000fe200078e3cff */
[--C-:B------:R-:W-:Y:S01]  /*eb10*/  IMAD.X R37, RZ, RZ, R5.reuse, P5 ;  /* 0x000000ffff257224 */ /* 0x100fe200028e0605 */
[----:B------:R-:W-:Y:S01]  /*eb20*/  LOP3.LUT R28, R4, R7, RZ, 0x3c, !PT ;  /* 0x00000007041c7212 */ /* 0x000fe200078e3cff */
[----:B------:R-:W-:Y:S01]  /*eb30*/  IMAD.X R33, RZ, RZ, R5, P4 ;  /* 0x000000ffff217224 */ /* 0x000fe200020e0605 */
[----:B------:R-:W5:Y:S04]  /*eb40*/  LD.E.128 R12, desc[UR44][R12.64] ;  /* 0x0000002c0c0c7980 */ /* 0x000f68000c101d00 */
[----:B------:R2:W5:Y:S01]  /*eb50*/  LD.E.128 R4, desc[UR44][R44.64] ;  /* 0x0000002c2c047980 */ /* 0x000562000c101d00 */
[----:B------:R-:W-:-:S02]  /*eb60*/  IMAD R3, R17, UR4, RZ ;  /* 0x0000000411037c24 */ /* 0x000fc4000f8e02ff */
[----:B-1----:R-:W-:Y:S01]  /*eb70*/  IMAD R0, R172, 0x20, R175 ;  /* 0x00000020ac007824 */ /* 0x002fe200078e02af */
[----:B------:R-:W5:Y:S04]  /*eb80*/  LD.E.128 R8, desc[UR44][R8.64] ;  /* 0x0000002c08087980 */ /* 0x000f68000c101d00 */
[----:B------:R-:W5:Y:S01]  /*eb90*/  LD.E.128 R40, desc[UR44][R40.64] ;  /* 0x0000002c28287980 */ /* 0x000f62000c101d00 */
[----:B--2---:R-:W1:Y:S01]  /*eba0*/  @P1 LDC R45, c[0x0][0xbf0] ;  /* 0x0002fc00ff2d1b82 */ /* 0x004e620000000800 */
[C---:B------:R-:W-:Y:S02]  /*ebb0*/  IMAD R3, R16.reuse, UR5, R3 ;  /* 0x0000000510037c24 */ /* 0x040fe4000f8e0203 */
[----:B------:R-:W5:Y:S01]  /*ebc0*/  LD.E.128 R36, desc[UR44][R36.64] ;  /* 0x0000002c24247980 */ /* 0x000f62000c101d00 */
[----:B------:R-:W-:Y:S01]  /*ebd0*/  IMAD.WIDE.U32 R16, R16, UR4, RZ ;  /* 0x0000000410107c25 */ /* 0x000fe2000f8e00ff */
[----:B------:R-:W-:-:S02]  /*ebe0*/  ULDC.64 UR4, c[0x0][0xae8] ;  /* 0x0002ba0000047ab9 */ /* 0x000fc40000000a00 */
[----:B------:R-:W5:Y:S01]  /*ebf0*/  LD.E.128 R32, desc[UR44][R32.64] ;  /* 0x0000002c20207980 */ /* 0x000f62000c101d00 */
[----:B------:R-:W-:Y:S02]  /*ec00*/  IMAD.IADD R17, R17, 0x1, R3 ;  /* 0x0000000111117824 */ /* 0x000fe400078e0203 */
[----:B------:R-:W-:Y:S01]  /*ec10*/  IMAD R20, R52, UR4, RZ ;  /* 0x0000000434147c24 */ /* 0x000fe2000f8e02ff */
[----:B------:R-:W5:Y:S01]  /*ec20*/  LD.E.128 R28, desc[UR44][R28.64] ;  /* 0x0000002c1c1c7980 */ /* 0x000f62000c101d00 */
[----:B------:R-:W-:Y:S02]  /*ec30*/  IMAD.IADD R44, R19, 0x1, R0 ;  /* 0x00000001132c7824 */ /* 0x000fe400078e0200 */
[C---:B------:R-:W-:Y:S01]  /*ec40*/  IMAD R3, R173.reuse, UR5, R20 ;  /* 0x00000005ad037c24 */ /* 0x040fe2000f8e0214 */
[----:B------:R-:W-:Y:S01]  /*ec50*/  @!PT LDS RZ, [RZ] ;  /* 0x00000000fffff984 */ /* 0x000fe20000000800 */
[----:B------:R-:W-:Y:S01]  /*ec60*/  @!PT LDS RZ, [RZ] ;  /* 0x00000000fffff984 */ /* 0x000fe20000000800 */
[----:B------:R-:W-:Y:S01]  /*ec70*/  @!PT LDS RZ, [RZ] ;  /* 0x00000000fffff984 */ /* 0x000fe20000000800 */
[----:B------:R-:W-:Y:S01]  /*ec80*/  @!PT LDS RZ, [RZ] ;  /* 0x00000000fffff984 */ /* 0x000fe20000000800 */
[----:B------:R2:W-:Y:S06]  /*ec90*/  MEMBAR.ALL.CTA ;  /* 0x0000000000007992 */ /* 0x0005ec0000008000 */
[----:B--2---:R-:W2:Y:S01]  /*eca0*/  FENCE.VIEW.ASYNC.S ;  /* 0x00000000000073c6 */ /* 0x004ea20000000000 */
[----:B------:R-:W-:Y:S01]  /*ecb0*/  IMAD.WIDE.U32 R16, R173, UR4, R16 ;  /* 0x00000004ad107c25 */ /* 0x000fe2000f8e0010 */
[----:B------:R-:W-:-:S03]  /*ecc0*/  ULDC.64 UR4, c[0x0][0xaf0] ;  /* 0x0002bc0000047ab9 */ /* 0x000fc60000000a00 */
[----:B0-----:R-:W-:-:S04]  /*ecd0*/  @P1 IMAD.HI.U32 R0, R44, R47, RZ ;  /* 0x0000002f2c001227 */ /* 0x001fc800078e00ff */
[----:B------:R-:W-:Y:S02]  /*ece0*/  IMAD.IADD R17, R17, 0x1, R3 ;  /* 0x0000000111117824 */ /* 0x000fe400078e0203 */
[----:B------:R-:W-:Y:S01]  /*ecf0*/  IMAD.MOV.U32 R3, RZ, RZ, R44 ;  /* 0x000000ffff037224 */ /* 0x000fe200078e002c */
[----:B-1----:R-:W-:Y:S01]  /*ed00*/  @P1 SHF.R.U32.HI R3, RZ, R45, R0 ;  /* 0x0000002dff031219 */ /* 0x002fe20000011600 */
        /* <DEDUP_REMOVED lines=15> */
[----:B------:R-:W-:Y:S02]  /*ee00*/  IMAD.IADD R44, R175, 0x1, R19 ;  /* 0x00000001af2c7824 */ /* 0x000fe400078e0213 */
[----:B------:R-:W-:-:S02]  /*ee10*/  IMAD R3, R45, UR5, R20 ;  /* 0x000000052d037c24 */ /* 0x000fc4000f8e0214 */
[----:B------:R-:W-:Y:S01]  /*ee20*/  IMAD.WIDE.U32 R16, R45, UR4, R16 ;  /* 0x000000042d107c25 */ /* 0x000fe2000f8e0010 */
[CC--:B------:R-:W-:Y:S01]  /*ee30*/  ISETP.GE.AND P2, PT, R44.reuse, R55.reuse, PT ;  /* 0x000000372c00720c */ /* 0x0c0fe20003f46270 */
[----:B------:R-:W-:Y:S02]  /*ee40*/  ULDC.64 UR4, c[0x0][0xa80] ;  /* 0x0002a00000047ab9 */ /* 0x000fe40000000a00 */
[----:B------:R-:W-:Y:S01]  /*ee50*/  VIADD R0, R44, 0x20 ;  /* 0x000000202c007836 */ /* 0x000fe20000000000 */
[----:B------:R-:W-:Y:S01]  /*ee60*/  LEA R19, P3, R16, UR4, 0x1 ;  /* 0x0000000410137c11 */ /* 0x000fe2000f8608ff */
[----:B------:R-:W-:Y:S02]  /*ee70*/  IMAD.IADD R3, R17, 0x1, R3 ;  /* 0x0000000111037824 */ /* 0x000fe400078e0203 */
[----:B------:R-:W-:Y:S01]  /*ee80*/  VIADD R2, R2, 0x22820 ;  /* 0x0002282002027836 */ /* 0x000fe20000000000 */
[----:B------:R-:W-:Y:S01]  /*ee90*/  ISETP.GE.AND P0, PT, R0, R55, PT ;  /* 0x000000370000720c */ /* 0x000fe20003f06270 */
[----:B------:R-:W-:Y:S01]  /*eea0*/  VIADD R0, R44, 0x40 ;  /* 0x000000402c007836 */ /* 0x000fe20000000000 */
[----:B------:R-:W-:-:S02]  /*eeb0*/  LEA.HI.X R20, R16, UR5, R3, 0x1, P3 ;  /* 0x0000000510147c11 */ /* 0x000fc400098f0c03 */
[----:B------:R-:W-:Y:S01]  /*eec0*/  PRMT R2, RZ, 0x654, R2 ;  /* 0x00000654ff027816 */ /* 0x000fe20000000002 */
[----:B--2---:R0:W1:Y:S01]  /*eed0*/  SHFL.IDX PT, R16, R19, RZ, 0x181f ;  /* 0x00181fff13107589 */ /* 0x00406200000e0000 */
[----:B------:R-:W-:Y:S01]  /*eee0*/  ISETP.GE.AND P1, PT, R0, R55, PT ;  /* 0x000000370000720c */ /* 0x000fe20003f26270 */
[----:B------:R-:W-:Y:S01]  /*eef0*/  BSSY B1, `(.L_x_1353) ;  /* 0x000000d000017945 */ /* 0x000fe20003800000 */
[----:B------:R0:W-:Y:S01]  /*ef00*/  SYNCS.ARRIVE.TRANS64.RED.A1T0 RZ, [R2+URZ], RZ ;  /* 0x000000ff02ff79a7 */ /* 0x0001e2000810043f */
[----:B------:R0:W2:Y:S02]  /*ef10*/  SHFL.IDX PT, R0, R20, RZ, 0x181f ;  /* 0x00181fff14007589 */ /* 0x0000a400000e0000 */
[----:B------:R-:W-:Y:S08]  /*ef20*/  @P2 BRA `(.L_x_1354) ;  /* 0x0000000000242947 */ /* 0x000ff00003800000 */
[----:B------:R-:W-:Y:S02]  /*ef30*/  ULDC UR4, c[0x0][0xac8] ;  /* 0x0002b20000047ab9 */ /* 0x000fe40000000800 */
[----:B------:R-:W-:Y:S02]  /*ef40*/  ISETP.GE.AND P2, PT, R169, UR4, PT ;  /* 0x00000004a9007c0c */ /* 0x000fe4000bf46270 */
[----:B------:R-:W-:-:S11]  /*ef50*/  ISETP.GE.AND P3, PT, R171, UR4, PT ;  /* 0x00000004ab007c0c */ /* 0x000fd6000bf66270 */
[-C--:B01----:R-:W-:Y:S02]  /*ef60*/  @!P2 LEA R2, P4, R169, R16.reuse, 0x1 ;  /* 0x00000010a902a211 */ /* 0x083fe400078808ff */
[----:B------:R-:W-:Y:S02]  /*ef70*/  @!P3 LEA R16, P5, R171, R16, 0x1 ;  /* 0x00000010ab10b211 */ /* 0x000fe400078a08ff */
[-C--:B--2---:R-:W-:Y:S02]  /*ef80*/  @!P2 LEA.HI.X R3, R169, R0.reuse, R183, 0x1, P4 ;  /* 0x00000000a903a211 */ /* 0x084fe400020f0cb7 */
[----:B------:R-:W-:-:S03]  /*ef90*/  @!P3 LEA.HI.X R17, R171, R0, R182, 0x1, P5 ;  /* 0x00000000ab11b211 */ /* 0x000fc600028f0cb6 */
[----:B-----5:R3:W-:Y:S04]  /*efa0*/  @!P2 ST.E.128 desc[UR44][R2.64], R24 ;  /* 0x000000180200a985 */ /* 0x0207e8000c101d2c */
[----:B------:R3:W-:Y:S02]  /*efb0*/  @!P3 ST.E.128 desc[UR44][R16.64], R40 ;  /* 0x000000281000b985 */ /* 0x0007e4000c101d2c */
.L_x_1354:
[----:B------:R-:W-:Y:S05]  /*efc0*/  BSYNC B1 ;  /* 0x0000000000017941 */ /* 0x000fea0003800000 */
.L_x_1353:
[----:B--2---:R2:W4:Y:S01]  /*efd0*/  SHFL.IDX PT, R0, R20, 0x1, 0x181f ;  /* 0x00381f0014007f89 */ /* 0x00452200000e0000 */
[----:B------:R-:W-:Y:S03]  /*efe0*/  BSSY B1, `(.L_x_1355) ;  /* 0x000000c000017945 */ /* 0x000fe60003800000 */
[----:B-1-3--:R2:W1:Y:S01]  /*eff0*/  SHFL.IDX PT, R16, R19, 0x1, 0x181f ;  /* 0x00381f0013107f89 */ /* 0x00a46200000e0000 */
[----:B------:R-:W-:Y:S05]  /*f000*/  @P0 BRA `(.L_x_1356) ;  /* 0x0000000000240947 */ /* 0x000fea0003800000 */
[----:B------:R-:W-:Y:S02]  /*f010*/  ULDC UR4, c[0x0][0xac8] ;  /* 0x0002b20000047ab9 */ /* 0x000fe40000000800 */
[----:B------:R-:W-:Y:S02]  /*f020*/  ISETP.GE.AND P3, PT, R169, UR4, PT ;  /* 0x00000004a9007c0c */ /* 0x000fe4000bf66270 */
[----:B------:R-:W-:-:S11]  /*f030*/  ISETP.GE.AND P4, PT, R171, UR4, PT ;  /* 0x00000004ab007c0c */ /* 0x000fd6000bf86270 */
[-C--:B01----:R-:W-:Y:S02]  /*f040*/  @!P3 LEA R2, P0, R169, R16.reuse, 0x1 ;  /* 0x00000010a902b211 */ /* 0x083fe400078008ff */
[----:B------:R-:W-:Y:S02]  /*f050*/  @!P4 LEA R16, P2, R171, R16, 0x1 ;  /* 0x00000010ab10c211 */ /* 0x000fe400078408ff */
[-C--:B----4-:R-:W-:Y:S02]  /*f060*/  @!P3 LEA.HI.X R3, R169, R0.reuse, R183, 0x1, P0 ;  /* 0x00000000a903b211 */ /* 0x090fe400000f0cb7 */
[----:B------:R-:W-:-:S03]  /*f070*/  @!P4 LEA.HI.X R17, R171, R0, R182, 0x1, P2 ;  /* 0x00000000ab11c211 */ /* 0x000fc600010f0cb6 */
[----:B-----5:R3:W-:Y:S04]  /*f080*/  @!P3 ST.E.128 desc[UR44][R2.64], R12 ;  /* 0x0000000c0200b985 */ /* 0x0207e8000c101d2c */
[----:B------:R3:W-:Y:S02]  /*f090*/  @!P4 ST.E.128 desc[UR44][R16.64], R36 ;  /* 0x000000241000c985 */ /* 0x0007e4000c101d2c */
.L_x_1356:
[----:B------:R-:W-:Y:S05]  /*f0a0*/  BSYNC B1 ;  /* 0x0000000000017941 */ /* 0x000fea0003800000 */
.L_x_1355:
[----:B----4-:R4:W0:Y:S01]  /*f0b0*/  SHFL.IDX PT, R0, R20, 0x2, 0x181f ;  /* 0x00581f0014007f89 */ /* 0x01082200000e0000 */
[----:B------:R-:W-:Y:S03]  /*f0c0*/  BSSY B1, `(.L_x_1357) ;  /* 0x000000c000017945 */ /* 0x000fe60003800000 */
[----:B---3-5:R4:W3:Y:S01]  /*f0d0*/  SHFL.IDX PT, R12, R19, 0x2, 0x181f ;  /* 0x00581f00130c7f89 */ /* 0x0288e200000e0000 */
[----:B------:R-:W-:Y:S05]  /*f0e0*/  @P1 BRA `(.L_x_1358) ;  /* 0x0000000000241947 */ /* 0x000fea0003800000 */
[----:B------:R-:W-:Y:S02]  /*f0f0*/  ULDC UR4, c[0x0][0xac8] ;  /* 0x0002b20000047ab9 */ /* 0x000fe40000000800 */
[----:B------:R-:W-:Y:S02]  /*f100*/  ISETP.GE.AND P2, PT, R169, UR4, PT ;  /* 0x00000004a9007c0c */ /* 0x000fe4000bf46270 */
[----:B------:R-:W-:-:S11]  /*f110*/  ISETP.GE.AND P3, PT, R171, UR4, PT ;  /* 0x00000004ab007c0c */ /* 0x000fd6000bf66270 */
[-C--:B0--3--:R-:W-:Y:S02]  /*f120*/  @!P2 LEA R2, P0, R169, R12.reuse, 0x1 ;  /* 0x0000000ca902a211 */ /* 0x089fe400078008ff */
[----:B------:R-:W-:Y:S02]  /*f130*/  @!P3 LEA R12, P1, R171, R12, 0x1 ;  /* 0x0000000cab0cb211 */ /* 0x000fe400078208ff */
[-C--:B------:R-:W-:Y:S02]  /*f140*/  @!P2 LEA.HI.X R3, R169, R0.reuse, R183, 0x1, P0 ;  /* 0x00000000a903a211 */ /* 0x080fe400000f0cb7 */
[----:B------:R-:W-:-:S03]  /*f150*/  @!P3 LEA.HI.X R13, R171, R0, R182, 0x1, P1 ;  /* 0x00000000ab0db211 */ /* 0x000fc600008f0cb6 */
[----:B------:R0:W-:Y:S04]  /*f160*/  @!P2 ST.E.128 desc[UR44][R2.64], R4 ;  /* 0x000000040200a985 */ /* 0x0001e8000c101d2c */
[----:B------:R0:W-:Y:S02]  /*f170*/  @!P3 ST.E.128 desc[UR44][R12.64], R32 ;  /* 0x000000200c00b985 */ /* 0x0001e4000c101d2c */
.L_x_1358:
[----:B------:R-:W-:Y:S05]  /*f180*/  BSYNC B1 ;  /* 0x0000000000017941 */ /* 0x000fea0003800000 */
.L_x_1357:
[----:B0-----:R-:W-:Y:S01]  /*f190*/  VIADD R0, R44, 0x60 ;  /* 0x000000602c007836 */ /* 0x001fe20000000000 */
[----:B--2-4-:R-:W0:Y:S04]  /*f1a0*/  SHFL.IDX PT, R20, R20, 0x3, 0x181f ;  /* 0x00781f0014147f89 */ /* 0x014e2800000e0000 */
[----:B------:R-:W-:Y:S01]  /*f1b0*/  ISETP.GE.AND P0, PT, R0, R55, PT ;  /* 0x000000370000720c */ /* 0x000fe20003f06270 */
[----:B------:R2:W4:-:S12]  /*f1c0*/  SHFL.IDX PT, R4, R19, 0x3, 0x181f ;  /* 0x00781f0013047f89 */ /* 0x00051800000e0000 */
[----:B--2---:R-:W-:Y:S05]  /*f1d0*/  @P0 BRA `(.L_x_1359) ;  /* 0x0000000800dc0947 */ /* 0x004fea0003800000 */
[----:B------:R-:W-:Y:S02]  /*f1e0*/  ULDC UR4, c[0x0][0xac8] ;  /* 0x0002b20000047ab9 */ /* 0x000fe40000000800 */
[----:B------:R-:W-:-:S13]  /*f1f0*/  ISETP.GE.AND P1, PT, R169, UR4, PT ;  /* 0x00000004a9007c0c */ /* 0x000fda000bf26270 */
[----:B----4-:R-:W-:-:S04]  /*f200*/  @!P1 LEA R2, P0, R169, R4, 0x1 ;  /* 0x00000004a9029211 */ /* 0x010fc800078008ff */
[----:B0-----:R-:W-:Y:S02]  /*f210*/  @!P1 LEA.HI.X R3, R169, R20, R183, 0x1, P0 ;  /* 0x00000014a9039211 */ /* 0x001fe400000f0cb7 */
[----:B------:R-:W-:-:S03]  /*f220*/  ISETP.GE.AND P0, PT, R171, UR4, PT ;  /* 0x00000004ab007c0c */ /* 0x000fc6000bf06270 */
[----:B------:R0:W-:Y:S10]  /*f230*/  @!P1 ST.E.128 desc[UR44][R2.64], R8 ;  /* 0x0000000802009985 */ /* 0x0001f4000c101d2c */
[----:B------:R-:W-:Y:S05]  /*f240*/  @P0 BRA `(.L_x_1359) ;  /* 0x0000000800c00947 */ /* 0x000fea0003800000 */
[----:B0-----:R-:W-:-:S04]  /*f250*/  LEA R2, P0, R171, R4, 0x1 ;  /* 0x00000004ab027211 */ /* 0x001fc800078008ff */
[----:B------:R-:W-:-:S05]  /*f260*/  LEA.HI.X R3, R171, R20, R182, 0x1, P0 ;  /* 0x00000014ab037211 */ /* 0x000fca00000f0cb6 */
[----:B------:R0:W-:Y:S01]  /*f270*/  ST.E.128 desc[UR44][R2.64], R28 ;  /* 0x0000001c02007985 */ /* 0x0001e2000c101d2c */
[----:B------:R-:W-:Y:S05]  /*f280*/  BRA `(.L_x_1359) ;  /* 0x0000000800b07947 */ /* 0x000fea0003800000 */
.L_x_1351:
[----:B------:R-:W2:Y:S08]  /*f290*/  LDC.64 R4, c[0x0][0xc00] ;  /* 0x00030000ff047b82 */ /* 0x000eb00000000a00 */
[----:B0-----:R-:W0:Y:S01]  /*f2a0*/  LDC.64 R2, c[0x0][0xc00] ;  /* 0x00030000ff027b82 */ /* 0x001e220000000a00 */
[----:B------:R-:W-:Y:S01]  /*f2b0*/  ULDC UR4, c[0x0][0xa88] ;  /* 0x0002a20000047ab9 */ /* 0x000fe20000000800 */
[----:B------:R-:W-:-:S06]  /*f2c0*/  IMAD.MOV.U32 R6, RZ, RZ, RZ ;  /* 0x000000ffff067224 */ /* 0x000fcc00078e00ff */
[----:B------:R-:W3:Y:S01]  /*f2d0*/  LDC R17, c[0x0][0xbe8] ;  /* 0x0002fa00ff117b82 */ /* 0x000ee20000000800 */
[----:B--2---:R-:W-:-:S04]  /*f2e0*/  ISETP.NE.U32.AND P0, PT, R4, RZ, PT ;  /* 0x000000ff0400720c */ /* 0x004fc80003f05070 */
[----:B------:R-:W-:-:S03]  /*f2f0*/  ISETP.NE.AND.EX P0, PT, R5, RZ, PT, P0 ;  /* 0x000000ff0500720c */ /* 0x000fc60003f05300 */
[----:B------:R-:W2:Y:S01]  /*f300*/  LDC.64 R4, c[0x0][0xc08] ;  /* 0x00030200ff047b82 */ /* 0x000ea20000000a00 */
[----:B0-----:R-:W-:-:S04]  /*f310*/  IMAD.WIDE R2, R174, 0x4, R2 ;  /* 0x00000004ae027825 */ /* 0x001fc800078e0202 */
[----:B------:R-:W-:-:S05]  /*f320*/  IMAD.U32 R0, RZ, RZ, UR4 ;  /* 0x00000004ff007e24 */ /* 0x000fca000f8e00ff */
[----:B------:R0:W5:Y:S01]  /*f330*/  @P0 LDG.E R6, desc[UR44][R2.64] ;  /* 0x0000002c02060981 */ /* 0x000162000c1e1900 */
[----:B--2---:R-:W-:-:S04]  /*f340*/  ISETP.NE.U32.AND P1, PT, R4, RZ, PT ;  /* 0x000000ff0400720c */ /* 0x004fc80003f25070 */
[----:B------:R-:W-:-:S13]  /*f350*/  ISETP.NE.AND.EX P1, PT, R5, RZ, PT, P1 ;  /* 0x000000ff0500720c */ /* 0x000fda0003f25310 */
[----:B------:R-:W2:Y:S02]  /*f360*/  @P1 LDC.64 R4, c[0x0][0xc08] ;  /* 0x00030200ff041b82 */ /* 0x000ea40000000a00 */
[----:B--2---:R-:W-:-:S05]  /*f370*/  @P1 IMAD.WIDE R4, R174, 0x4, R4 ;  /* 0x00000004ae041825 */ /* 0x004fca00078e0204 */
[----:B------:R0:W5:Y:S01]  /*f380*/  @P1 LDG.E R0, desc[UR44][R4.64] ;  /* 0x0000002c04001981 */ /* 0x000162000c1e1900 */
[----:B---3--:R-:W-:Y:S02]  /*f390*/  ISETP.NE.AND P2, PT, R17, 0x1, PT ;  /* 0x000000011100780c */ /* 0x008fe40003f45270 */
[----:B------:R-:W-:Y:S02]  /*f3a0*/  ISETP.GE.AND P3, PT, R184, 0x80, PT ;  /* 0x00000080b800780c */ /* 0x000fe40003f66270 */
[----:B------:R-:W-:-:S09]  /*f3b0*/  SHF.R.S32.HI R7, RZ, 0x1f, R174 ;  /* 0x0000001fff077819 */ /* 0x000fd200000114ae */
[----:B------:R-:W2:Y:S08]  /*f3c0*/  @P2 LDC R16, c[0x0][0xbec] ;  /* 0x0002fb00ff102b82 */ /* 0x000eb00000000800 */
[----:B------:R-:W3:Y:S01]  /*f3d0*/  @P2 LDC R25, c[0x0][0xbf0] ;  /* 0x0002fc00ff192b82 */ /* 0x000ee20000000800 */
[----:B0-----:R-:W-:Y:S05]  /*f3e0*/  @P1 BRA `(.L_x_1360) ;  /* 0x0000000000101947 */ /* 0x001fea0003800000 */
[----:B------:R-:W-:Y:S05]  /*f3f0*/  @!P0 BRA `(.L_x_1360) ;  /* 0x00000000000c8947 */ /* 0x000fea0003800000 */
[----:B------:R-:W4:Y:S04]  /*f400*/  LDG.E R5, desc[UR44][R2.64] ;  /* 0x0000002c02057981 */ /* 0x000f28000c1e1900 */
[----:B-----5:R-:W4:Y:S02]  /*f410*/  LDG.E R0, desc[UR44][R2.64+0x4] ;  /* 0x0000042c02007981 */ /* 0x020f24000c1e1900 */
[----:B----4-:R-:W-:-:S07]  /*f420*/  IMAD.IADD R0, R0, 0x1, -R5 ;  /* 0x0000000100007824 */ /* 0x010fce00078e0a05 */
.L_x_1360:
[----:B------:R-:W-:Y:S01]  /*f430*/  BSSY B1, `(.L_x_1361) ;  /* 0x000002d000017945 */ /* 0x000fe20003800000 */
[----:B------:R-:W-:Y:S02]  /*f440*/  SHF.R.S32.HI R10, RZ, 0x1f, R173 ;  /* 0x0000001fff0a7819 */ /* 0x000fe400000114ad */
[----:B------:R-:W-:Y:S02]  /*f450*/  SEL R13, R174, RZ, !P0 ;  /* 0x000000ffae0d7207 */ /* 0x000fe40004000000 */
[----:B------:R-:W-:Y:S02]  /*f460*/  SEL R12, R7, RZ, !P0 ;  /* 0x000000ff070c7207 */ /* 0x000fe40004000000 */
[----:B-----5:R-:W-:Y:S01]  /*f470*/  SHF.R.S32.HI R11, RZ, 0x1f, R6 ;  /* 0x0000001fff0b7819 */ /* 0x020fe20000011406 */
[----:B------:R-:W-:Y:S06]  /*f480*/  @P3 BRA `(.L_x_1362) ;  /* 0x00000000009c3947 */ /* 0x000fec0003800000 */
[----:B------:R-:W0:Y:S01]  /*f490*/  S2R R3, SR_TID.X ;  /* 0x0000000000037919 */ /* 0x000e220000002100 */
[----:B------:R-:W4:Y:S02]  /*f4a0*/  LDC R14, c[0x0][0xbe8] ;  /* 0x0002fa00ff0e7b82 */ /* 0x000f240000000800 */
[----:B----4-:R-:W-:Y:S01]  /*f4b0*/  IMAD R2, R0, R14, RZ ;  /* 0x0000000e00027224 */ /* 0x010fe200078e02ff */
[----:B0-----:R-:W-:-:S04]  /*f4c0*/  IADD3 R9, R19, -0x80, R3 ;  /* 0xffffff8013097810 */ /* 0x001fc80007ffe003 */
        /* <DEDUP_REMOVED lines=9> */
[----:B------:R-:W0:Y:S01]  /*f560*/  @P0 LDC R4, c[0x0][0xbec] ;  /* 0x0002fb00ff040b82 */ /* 0x000e220000000800 */
[----:B------:R-:W-:Y:S01]  /*f570*/  IMAD R7, R173, UR5, R8 ;  /* 0x00000005ad077c24 */ /* 0x000fe2000f8e0208 */
[----:B------:R-:W-:-:S03]  /*f580*/  ULDC.64 UR4, c[0x0][0xb98] ;  /* 0x0002e60000047ab9 */ /* 0x000fc60000000a00 */
[----:B------:R-:W-:-:S03]  /*f590*/  IMAD.IADD R3, R3, 0x1, R7 ;  /* 0x0000000103037824 */ /* 0x000fc600078e0207 */
[----:B------:R-:W4:Y:S01]  /*f5a0*/  @P0 LDC R15, c[0x0][0xbf0] ;  /* 0x0002fc00ff0f0b82 */ /* 0x000f220000000800 */
[----:B------:R-:W-:-:S04]  /*f5b0*/  IMAD.WIDE.U32 R2, R13, UR4, R2 ;  /* 0x000000040d027c25 */ /* 0x000fc8000f8e0002 */
[----:B0-----:R-:W-:-:S05]  /*f5c0*/  @P0 IMAD.HI.U32 R4, R9, R4, RZ ;  /* 0x0000000409040227 */ /* 0x001fca00078e00ff */
[----:B----4-:R-:W-:Y:S01]  /*f5d0*/  @P0 SHF.R.U32.HI R5, RZ, R15, R4 ;  /* 0x0000000fff050219 */ /* 0x010fe20000011604 */
[----:B------:R-:W-:-:S03]  /*f5e0*/  IMAD R4, R12, UR4, RZ ;  /* 0x000000040c047c24 */ /* 0x000fc6000f8e02ff */
[----:B------:R-:W-:Y:S01]  /*f5f0*/  IADD3 R2, P0, R5, R2, RZ ;  /* 0x0000000205027210 */ /* 0x000fe20007f1e0ff */
[----:B------:R-:W-:Y:S02]  /*f600*/  IMAD.MOV R7, RZ, RZ, -R5 ;  /* 0x000000ffff077224 */ /* 0x000fe400078e0a05 */
[----:B------:R-:W-:Y:S01]  /*f610*/  IMAD R8, R13, UR5, R4 ;  /* 0x000000050d087c24 */ /* 0x000fe2000f8e0204 */
[----:B------:R-:W-:Y:S01]  /*f620*/  ULDC.64 UR4, c[0x0][0xb88] ;  /* 0x0002e20000047ab9 */ /* 0x000fe20000000a00 */
[----:B------:R-:W-:Y:S01]  /*f630*/  IMAD R7, R14, R7, R9 ;  /* 0x000000070e077224 */ /* 0x000fe200078e0209 */
[----:B------:R-:W-:-:S04]  /*f640*/  SHF.R.S32.HI R9, RZ, 0x1f, R5 ;  /* 0x0000001fff097819 */ /* 0x000fc80000011405 */
        /* <DEDUP_REMOVED lines=11> */
.L_x_1362:
[----:B------:R-:W-:Y:S05]  /*f700*/  BSYNC B1 ;  /* 0x0000000000017941 */ /* 0x000fea0003800000 */
.L_x_1361:
[----:B------:R-:W-:Y:S01]  /*f710*/  ULDC.64 UR4, c[0x0][0xaa0] ;  /* 0x0002a80000047ab9 */ /* 0x000fe20000000a00 */
[----:B0-----:R-:W-:Y:S01]  /*f720*/  IMAD R4, R172, 0x20, R175 ;  /* 0x00000020ac047824 */ /* 0x001fe200078e02af */
[----:B------:R-:W-:Y:S01]  /*f730*/  BSSY B1, `(.L_x_1363) ;  /* 0x0000037000017945 */ /* 0x000fe20003800000 */
[----:B------:R-:W-:Y:S02]  /*f740*/  IMAD R3, R11, UR4, RZ ;  /* 0x000000040b037c24 */ /* 0x000fe4000f8e02ff */
[----:B------:R-:W-:Y:S02]  /*f750*/  IMAD.IADD R9, R19, 0x1, R4 ;  /* 0x0000000113097824 */ /* 0x000fe400078e0204 */
[C---:B------:R-:W-:Y:S02]  /*f760*/  IMAD R5, R6.reuse, UR5, R3 ;  /* 0x0000000506057c24 */ /* 0x040fe4000f8e0203 */
[----:B------:R-:W-:Y:S01]  /*f770*/  IMAD.WIDE.U32 R2, R6, UR4, RZ ;  /* 0x0000000406027c25 */ /* 0x000fe2000f8e00ff */
[----:B------:R-:W-:-:S03]  /*f780*/  ULDC.64 UR4, c[0x0][0xae8] ;  /* 0x0002ba0000047ab9 */ /* 0x000fc60000000a00 */
[----:B------:R-:W-:Y:S02]  /*f790*/  IMAD.IADD R3, R3, 0x1, R5 ;  /* 0x0000000103037824 */ /* 0x000fe400078e0205 */
[----:B------:R-:W-:Y:S02]  /*f7a0*/  IMAD R6, R10, UR4, RZ ;  /* 0x000000040a067c24 */ /* 0x000fe4000f8e02ff */
[----:B--2---:R-:W-:-:S04]  /*f7b0*/  @P2 IMAD.HI.U32 R4, R9, R16, RZ ;  /* 0x0000001009042227 */ /* 0x004fc800078e00ff */
[C---:B------:R-:W-:Y:S02]  /*f7c0*/  IMAD R7, R173.reuse, UR5, R6 ;  /* 0x00000005ad077c24 */ /* 0x040fe4000f8e0206 */
[----:B------:R-:W-:Y:S01]  /*f7d0*/  IMAD.WIDE.U32 R2, R173, UR4, R2 ;  /* 0x00000004ad027c25 */ /* 0x000fe2000f8e0002 */
[----:B------:R-:W-:-:S03]  /*f7e0*/  ULDC.64 UR4, c[0x0][0xaf0] ;  /* 0x0002bc0000047ab9 */ /* 0x000fc60000000a00 */
[----:B------:R-:W-:Y:S01]  /*f7f0*/  IMAD.MOV.U32 R5, RZ, RZ, R9 ;  /* 0x000000ffff057224 */ /* 0x000fe200078e0009 */
[----:B---3--:R-:W-:Y:S01]  /*f800*/  @P2 SHF.R.U32.HI R5, RZ, R25, R4 ;  /* 0x00000019ff052219 */ /* 0x008fe20000011604 */
[----:B------:R-:W-:Y:S02]  /*f810*/  IMAD R6, R12, UR4, RZ ;  /* 0x000000040c067c24 */ /* 0x000fe4000f8e02ff */
[----:B------:R-:W-:Y:S01]  /*f820*/  IMAD.IADD R3, R3, 0x1, R7 ;  /* 0x0000000103037824 */ /* 0x000fe200078e0207 */
[----:B------:R-:W-:Y:S01]  /*f830*/  SHF.R.S32.HI R4, RZ, 0x1f, R5 ;  /* 0x0000001fff047819 */ /* 0x000fe20000011405 */
        /* <DEDUP_REMOVED lines=13> */
[----:B------:R-:W-:Y:S02]  /*f910*/  IMAD.IADD R8, R175, 0x1, R19 ;  /* 0x00000001af087824 */ /* 0x000fe400078e0213 */
[----:B------:R-:W-:Y:S02]  /*f920*/  IMAD R17, R0, R17, RZ ;  /* 0x0000001100117224 */ /* 0x000fe400078e02ff */
[C---:B------:R-:W-:Y:S02]  /*f930*/  IMAD R5, R7.reuse, UR5, R4 ;  /* 0x0000000507057c24 */ /* 0x040fe4000f8e0204 */
[----:B------:R-:W-:Y:S01]  /*f940*/  IMAD.WIDE.U32 R2, R7, UR4, R2 ;  /* 0x0000000407027c25 */ /* 0x000fe2000f8e0002 */
[----:B------:R-:W-:Y:S01]  /*f950*/  ISETP.GE.AND P2, PT, R8, R17, PT ;  /* 0x000000110800720c */ /* 0x000fe20003f46270 */
[----:B------:R-:W-:-:S02]  /*f960*/  ULDC.64 UR4, c[0x0][0xa80] ;  /* 0x0002a00000047ab9 */ /* 0x000fc40000000a00 */
[----:B------:R-:W-:Y:S01]  /*f970*/  VIADD R0, R8, 0x20 ;  /* 0x0000002008007836 */ /* 0x000fe20000000000 */
[----:B------:R-:W-:Y:S01]  /*f980*/  LEA R4, P3, R2, UR4, 0x1 ;  /* 0x0000000402047c11 */ /* 0x000fe2000f8608ff */
[----:B------:R-:W-:-:S03]  /*f990*/  IMAD.IADD R3, R3, 0x1, R5 ;  /* 0x0000000103037824 */ /* 0x000fc600078e0205 */
[-C--:B------:R-:W-:Y:S01]  /*f9a0*/  ISETP.GE.AND P1, PT, R0, R17.reuse, PT ;  /* 0x000000110000720c */ /* 0x080fe20003f26270 */
[----:B------:R-:W-:Y:S01]  /*f9b0*/  VIADD R0, R8, 0x40 ;  /* 0x0000004008007836 */ /* 0x000fe20000000000 */
[----:B------:R-:W-:Y:S02]  /*f9c0*/  LEA.HI.X R5, R2, UR5, R3, 0x1, P3 ;  /* 0x0000000502057c11 */ /* 0x000fe400098f0c03 */
[----:B------:R0:W2:Y:S02]  /*f9d0*/  SHFL.IDX PT, R2, R4, RZ, 0x181f ;  /* 0x00181fff04027589 */ /* 0x0000a400000e0000 */
[----:B------:R-:W-:Y:S02]  /*f9e0*/  ISETP.GE.AND P0, PT, R0, R17, PT ;  /* 0x000000110000720c */ /* 0x000fe40003f06270 */
[----:B------:R0:W3:Y:S01]  /*f9f0*/  SHFL.IDX PT, R0, R5, RZ, 0x181f ;  /* 0x00181fff05007589 */ /* 0x0000e200000e0000 */
[----:B------:R-:W-:Y:S10]  /*fa00*/  @P2 BRA `(.L_x_1364) ;  /* 0x0000000000242947 */ /* 0x000ff40003800000 */
[----:B------:R-:W-:Y:S02]  /*fa10*/  ULDC UR4, c[0x0][0xac8] ;  /* 0x0002b20000047ab9 */ /* 0x000fe40000000800 */
[----:B------:R-:W-:Y:S02]  /*fa20*/  ISETP.GE.AND P4, PT, R169, UR4, PT ;  /* 0x00000004a9007c0c */ /* 0x000fe4000bf86270 */
[----:B------:R-:W-:-:S11]  /*fa30*/  ISETP.GE.AND P5, PT, R171, UR4, PT ;  /* 0x00000004ab007c0c */ /* 0x000fd6000bfa6270 */
[-C--:B--2---:R-:W-:Y:S02]  /*fa40*/  @!P4 LEA R6, P2, R169, R2.reuse, 0x1 ;  /* 0x00000002a906c211 */ /* 0x084fe400078408ff */
[----:B------:R-:W-:Y:S02]  /*fa50*/  @!P5 LEA R2, P3, R171, R2, 0x1 ;  /* 0x00000002ab02d211 */ /* 0x000fe400078608ff */
[-C--:B---3--:R-:W-:Y:S02]  /*fa60*/  @!P4 LEA.HI.X R7, R169, R0.reuse, R183, 0x1, P2 ;  /* 0x00000000a907c211 */ /* 0x088fe400010f0cb7 */
[----:B------:R-:W-:-:S03]  /*fa70*/  @!P5 LEA.HI.X R3, R171, R0, R182, 0x1, P3 ;  /* 0x00000000ab03d211 */ /* 0x000fc600018f0cb6 */
[----:B------:R4:W-:Y:S04]  /*fa80*/  @!P4 ST.E.128 desc[UR44][R6.64], RZ ;  /* 0x000000ff0600c985 */ /* 0x0009e8000c101d2c */
[----:B------:R4:W-:Y:S02]  /*fa90*/  @!P5 ST.E.128 desc[UR44][R2.64], RZ ;  /* 0x000000ff0200d985 */ /* 0x0009e4000c101d2c */
.L_x_1364:
[----:B------:R-:W-:Y:S05]  /*faa0*/  BSYNC B1 ;  /* 0x0000000000017941 */ /* 0x000fea0003800000 */
.L_x_1363:
[----:B---3--:R3:W0:Y:S01]  /*fab0*/  SHFL.IDX PT, R0, R5, 0x1, 0x181f ;  /* 0x00381f0005007f89 */ /* 0x00862200000e0000 */
[----:B------:R-:W-:Y:S03]  /*fac0*/  BSSY B1, `(.L_x_1365) ;  /* 0x000000c000017945 */ /* 0x000fe60003800000 */
[----:B--2-4-:R3:W2:Y:S01]  /*fad0*/  SHFL.IDX PT, R2, R4, 0x1, 0x181f ;  /* 0x00381f0004027f89 */ /* 0x0146a200000e0000 */
[----:B------:R-:W-:Y:S05]  /*fae0*/  @P1 BRA `(.L_x_1366) ;  /* 0x0000000000241947 */ /* 0x000fea0003800000 */
[----:B------:R-:W-:Y:S02]  /*faf0*/  ULDC UR4, c[0x0][0xac8] ;  /* 0x0002b20000047ab9 */ /* 0x000fe40000000800 */
[----:B------:R-:W-:Y:S02]  /*fb00*/  ISETP.GE.AND P3, PT, R169, UR4, PT ;  /* 0x00000004a9007c0c */ /* 0x000fe4000bf66270 */
[----:B------:R-:W-:-:S11]  /*fb10*/  ISETP.GE.AND P4, PT, R171, UR4, PT ;  /* 0x00000004ab007c0c */ /* 0x000fd6000bf86270 */
[-C--:B--2---:R-:W-:Y:S02]  /*fb20*/  @!P3 LEA R6, P1, R169, R2.reuse, 0x1 ;  /* 0x00000002a906b211 */ /* 0x084fe400078208ff */
[----:B------:R-:W-:Y:S02]  /*fb30*/  @!P4 LEA R2, P2, R171, R2, 0x1 ;  /* 0x00000002ab02c211 */ /* 0x000fe400078408ff */
[-C--:B0-----:R-:W-:Y:S02]  /*fb40*/  @!P3 LEA.HI.X R7, R169, R0.reuse, R183, 0x1, P1 ;  /* 0x00000000a907b211 */ /* 0x081fe400008f0cb7 */
[----:B------:R-:W-:-:S03]  /*fb50*/  @!P4 LEA.HI.X R3, R171, R0, R182, 0x1, P2 ;  /* 0x00000000ab03c211 */ /* 0x000fc600010f0cb6 */
[----:B------:R4:W-:Y:S04]  /*fb60*/  @!P3 ST.E.128 desc[UR44][R6.64], RZ ;  /* 0x000000ff0600b985 */ /* 0x0009e8000c101d2c */
[----:B------:R4:W-:Y:S02]  /*fb70*/  @!P4 ST.E.128 desc[UR44][R2.64], RZ ;  /* 0x000000ff0200c985 */ /* 0x0009e4000c101d2c */
.L_x_1366:
[----:B------:R-:W-:Y:S05]  /*fb80*/  BSYNC B1 ;  /* 0x0000000000017941 */ /* 0x000fea0003800000 */
.L_x_1365:
[----:B0-----:R0:W0:Y:S01]  /*fb90*/  SHFL.IDX PT, R0, R5, 0x2, 0x181f ;  /* 0x00581f0005007f89 */ /* 0x00102200000e0000 */
[----:B------:R-:W-:Y:S03]  /*fba0*/  BSSY B1, `(.L_x_1367) ;  /* 0x000000c000017945 */ /* 0x000fe60003800000 */
[----:B--2-4-:R2:W4:Y:S01]  /*fbb0*/  SHFL.IDX PT, R2, R4, 0x2, 0x181f ;  /* 0x00581f0004027f89 */ /* 0x01452200000e0000 */
[----:B------:R-:W-:Y:S05]  /*fbc0*/  @P0 BRA `(.L_x_1368) ;  /* 0x0000000000240947 */ /* 0x000fea0003800000 */
[----:B------:R-:W-:Y:S02]  /*fbd0*/  ULDC UR4, c[0x0][0xac8] ;  /* 0x0002b20000047ab9 */ /* 0x000fe40000000800 */
[----:B------:R-:W-:Y:S02]  /*fbe0*/  ISETP.GE.AND P2, PT, R169, UR4, PT ;  /* 0x00000004a9007c0c */ /* 0x000fe4000bf46270 */
[----:B------:R-:W-:-:S11]  /*fbf0*/  ISETP.GE.AND P3, PT, R171, UR4, PT ;  /* 0x00000004ab007c0c */ /* 0x000fd6000bf66270 */
[-C--:B----4-:R-:W-:Y:S02]  /*fc00*/  @!P2 LEA R6, P0, R169, R2.reuse, 0x1 ;  /* 0x00000002a906a211 */ /* 0x090fe400078008ff */
[----:B------:R-:W-:Y:S02]  /*fc10*/  @!P3 LEA R2, P1, R171, R2, 0x1 ;  /* 0x00000002ab02b211 */ /* 0x000fe400078208ff */
[-C--:B0-----:R-:W-:Y:S02]  /*fc20*/  @!P2 LEA.HI.X R7, R169, R0.reuse, R183, 0x1, P0 ;  /* 0x00000000a907a211 */ /* 0x081fe400000f0cb7 */
[----:B------:R-:W-:-:S03]  /*fc30*/  @!P3 LEA.HI.X R3, R171, R0, R182, 0x1, P1 ;  /* 0x00000000ab03b211 */ /* 0x000fc600008f0cb6 */
[----:B------:R0:W-:Y:S04]  /*fc40*/  @!P2 ST.E.128 desc[UR44][R6.64], RZ ;  /* 0x000000ff0600a985 */ /* 0x0001e8000c101d2c */
[----:B------:R0:W-:Y:S02]  /*fc50*/  @!P3 ST.E.128 desc[UR44][R2.64], RZ ;  /* 0x000000ff0200b985 */ /* 0x0001e4000c101d2c */
.L_x_1368:
[----:B------:R-:W-:Y:S05]  /*fc60*/  BSYNC B1 ;  /* 0x0000000000017941 */ /* 0x000fea0003800000 */
.L_x_1367:
[----:B0-----:R-:W-:Y:S01]  /*fc70*/  VIADD R0, R8, 0x60 ;  /* 0x0000006008007836 */ /* 0x001fe20000000000 */
[----:B------:R0:W0:Y:S04]  /*fc80*/  SHFL.IDX PT, R6, R5, 0x3, 0x181f ;  /* 0x00781f0005067f89 */ /* 0x00002800000e0000 */
[----:B------:R-:W-:Y:S01]  /*fc90*/  ISETP.GE.AND P0, PT, R0, R17, PT ;  /* 0x000000110000720c */ /* 0x000fe20003f06270 */
[----:B----4-:R4:W0:-:S12]  /*fca0*/  SHFL.IDX PT, R2, R4, 0x3, 0x181f ;  /* 0x00781f0004027f89 */ /* 0x01081800000e0000 */
[----:B----4-:R-:W-:Y:S05]  /*fcb0*/  @P0 BRA `(.L_x_1359) ;  /* 0x0000000000240947 */ /* 0x010fea0003800000 */
[----:B------:R-:W-:Y:S02]  /*fcc0*/  ULDC UR4, c[0x0][0xac8] ;  /* 0x0002b20000047ab9 */ /* 0x000fe40000000800 */
[----:B------:R-:W-:Y:S02]  /*fcd0*/  ISETP.GE.AND P2, PT, R169, UR4, PT ;  /* 0x00000004a9007c0c */ /* 0x000fe4000bf46270 */
[----:B------:R-:W-:-:S11]  /*fce0*/  ISETP.GE.AND P3, PT, R171, UR4, PT ;  /* 0x00000004ab007c0c */ /* 0x000fd6000bf66270 */
[-C--:B0-23--:R-:W-:Y:S02]  /*fcf0*/  @!P2 LEA R4, P0, R169, R2.reuse, 0x1 ;  /* 0x00000002a904a211 */ /* 0x08dfe400078008ff */
[----:B------:R-:W-:Y:S02]  /*fd00*/  @!P3 LEA R2, P1, R171, R2, 0x1 ;  /* 0x00000002ab02b211 */ /* 0x000fe400078208ff */
[-C--:B------:R-:W-:Y:S02]  /*fd10*/  @!P2 LEA.HI.X R5, R169, R6.reuse, R183, 0x1, P0 ;  /* 0x00000006a905a211 */ /* 0x080fe400000f0cb7 */
[----:B------:R-:W-:-:S03]  /*fd20*/  @!P3 LEA.HI.X R3, R171, R6, R182, 0x1, P1 ;  /* 0x00000006ab03b211 */ /* 0x000fc600008f0cb6 */
[----:B------:R4:W-:Y:S04]  /*fd30*/  @!P2 ST.E.128 desc[UR44][R4.64], RZ ;  /* 0x000000ff0400a985 */ /* 0x0009e8000c101d2c */
[----:B------:R4:W-:Y:S02]  /*fd40*/  @!P3 ST.E.128 desc[UR44][R2.64], RZ ;  /* 0x000000ff0200b985 */ /* 0x0009e4000c101d2c */
.L_x_1359:
[----:B------:R-:W-:Y:S05]  /*fd50*/  BSYNC B0 ;  /* 0x0000000000007941 */ /* 0x000fea0003800000 */
.L_x_1350:
[----:B------:R-:W-:Y:S02]  /*fd60*/  ULDC UR4, c[0x0][0xc3c] ;  /* 0x00030f0000047ab9 */ /* 0x000fe40000000800 */
[----:B-1----:R-:W-:-:S13]  /*fd70*/  ISETP.GE.AND P0, PT, R23, UR4, PT ;  /* 0x0000000417007c0c */ /* 0x002fda000bf06270 */
[----:B------:R-:W-:Y:S05]  /*fd80*/  @!P0 BRA `(.L_x_1369) ;  /* 0xffffff0c00e48947 */ /* 0x000fea000383ffff */
[----:B------:R-:W-:Y:S05]  /*fd90*/  EXIT ;  /* 0x000000000000794d */ /* 0x000fea0003800000 */
.L_x_1260:
        /* <DEDUP_REMOVED lines=18> */
[----:B------:R-:W3:Y:S01]  /*fec0*/  LDC R9, c[0x0][0xc38] ;  /* 0x00030e00ff097b82 */ /* 0x000ee20000000800 */
[----:B--2---:R-:W-:-:S04]  /*fed0*/  LOP3.LUT R5, R4, 0x1f, RZ, 0xc0, !PT ;  /* 0x0000001f04057812 */ /* 0x004fc800078ec0ff */
[----:B------:R-:W-:-:S04]  /*fee0*/  ISETP.NE.AND P0, PT, R5, 0x1f, PT ;  /* 0x0000001f0500780c */ /* 0x000fc80003f05270 */
[----:B------:R-:W-:-:S13]  /*fef0*/  ISETP.GE.OR P1, PT, R5, UR4, !P0 ;  /* 0x0000000405007c0c */ /* 0x000fda000c726670 */
[----:B0-----:R-:W0:Y:S02]  /*ff00*/  @!P1 LDC.64 R2, c[0x0][0xc80] ;  /* 0x00032000ff029b82 */ /* 0x001e240000000a00 */
[----:B0-----:R-:W-:-:S05]  /*ff10*/  @!P1 IMAD.WIDE.U32 R2, R5, 0x4, R2 ;  /* 0x0000000405029825 */ /* 0x001fca00078e0002 */
[----:B------:R-:W2:Y:S01]  /*ff20*/  @!P1 LDG.E R0, desc[UR44][R2.64] ;  /* 0x0000002c02009981 */ /* 0x000ea2000c1e1900 */
[C---:B------:R-:W-:Y:S01]  /*ff30*/  ISETP.NE.AND P1, PT, R5.reuse, RZ, PT ;  /* 0x000000ff0500720c */ /* 0x040fe20003f25270 */
[----:B-1----:R-:W-:Y:S01]  /*ff40*/  IMAD.MOV.U32 R16, RZ, RZ, RZ ;  /* 0x000000ffff107224 */ /* 0x002fe200078e00ff */
[C---:B------:R-:W-:Y:S02]  /*ff50*/  ISETP.GE.U32.AND P2, PT, R5.reuse, 0x2, PT ;  /* 0x000000020500780c */ /* 0x040fe40003f46070 */
        /* <DEDUP_REMOVED lines=19> */
[----:B------:R-:W3:Y:S02]  /*10090*/  SHFL.IDX PT, R4, R8, 0x1f, 0x1f ;  /* 0x03e01f0008047f89 */ /* 0x000ee400000e0000 */
[----:B---3--:R-:W-:Y:S02]  /*100a0*/  IMAD R6, R4, R9, RZ ;  /* 0x0000000904067224 */ /* 0x008fe400078e02ff */
[----:B------:R-:W-:Y:S02]  /*100b0*/  IMAD.MOV.U32 R4, RZ, RZ, RZ ;  /* 0x000000ffff047224 */ /* 0x000fe400078e00ff */
[----:B------:R-:W-:Y:S01]  /*100c0*/  IMAD.MOV.U32 R3, RZ, RZ, R6 ;  /* 0x000000ffff037224 */ /* 0x000fe200078e0006 */
[----:B0-----:R-:W-:-:S13]  /*100d0*/  ISETP.GT.AND P6, PT, R6, R7, PT ;  /* 0x000000070600720c */ /* 0x001fda0003fc4270 */
[----:B------:R-:W-:Y:S05]  /*100e0*/  @P6 BRA `(.L_x_1371) ;  /* 0x0000000000906947 */ /* 0x000fea0003800000 */
[----:B------:R-:W-:Y:S01]  /*100f0*/  IMAD.MOV.U32 R6, RZ, RZ, R3 ;  /* 0x000000ffff067224 */ /* 0x000fe200078e0003 */
[----:B------:R-:W-:Y:S01]  /*10100*/  ULDC UR4, c[0x0][0xc3c] ;  /* 0x00030f0000047ab9 */ /* 0x000fe20000000800 */
[----:B------:R-:W-:-:S07]  /*10110*/  IMAD.MOV.U32 R4, RZ, RZ, RZ ;  /* 0x000000ffff047224 */ /* 0x000fce00078e00ff */
.L_x_1375:
[----:B------:R-:W-:-:S05]  /*10120*/  VIADD R4, R4, 0x1f ;  /* 0x0000001f04047836 */ /* 0x000fca0000000000 */
[----:B------:R-:W-:-:S13]  /*10130*/  ISETP.GE.AND P6, PT, R4, UR4, PT ;  /* 0x0000000404007c0c */ /* 0x000fda000bfc6270 */
[----:B------:R-:W-:Y:S05]  /*10140*/  @P6 BRA `(.L_x_1372) ;  /* 0x0000000400b46947 */ /* 0x000fea0003800000 */
[----:B------:R-:W-:Y:S01]  /*10150*/  IMAD.IADD R9, R5, 0x1, R4 ;  /* 0x0000000105097824 */ /* 0x000fe200078e0204 */
[----:B------:R-:W-:Y:S01]  /*10160*/  BSSY B0, `(.L_x_1373) ;  /* 0x0000007000007945 */ /* 0x000fe20003800000 */
[----:B------:R-:W-:-:S03]  /*10170*/  IMAD.MOV.U32 R0, RZ, RZ, RZ ;  /* 0x000000ffff007224 */ /* 0x000fc600078e00ff */
[----:B------:R-:W-:-:S13]  /*10180*/  ISETP.GE.OR P6, PT, R9, UR4, !P0 ;  /* 0x0000000409007c0c */ /* 0x000fda000c7c6670 */
[----:B------:R-:W-:Y:S05]  /*10190*/  @P6 BRA `(.L_x_1374) ;  /* 0x00000000000c6947 */ /* 0x000fea0003800000 */
[----:B------:R-:W0:Y:S02]  /*101a0*/  LDC.64 R2, c[0x0][0xc80] ;  /* 0x00032000ff027b82 */ /* 0x000e240000000a00 */
[----:B0-----:R-:W-:-:S05]  /*101b0*/  IMAD.WIDE R2, R9, 0x4, R2 ;  /* 0x0000000409027825 */ /* 0x001fca00078e0202 */
[----:B------:R0:W5:Y:S02]  /*101c0*/  LDG.E R0, desc[UR44][R2.64] ;  /* 0x0000002c02007981 */ /* 0x000164000c1e1900 */
.L_x_1374:
[----:B------:R-:W-:Y:S05]  /*101d0*/  BSYNC B0 ;  /* 0x0000000000007941 */ /* 0x000fea0003800000 */
.L_x_1373:
        /* <DEDUP_REMOVED lines=21> */
.L_x_1371:
[----:B------:R-:W-:-:S04]  /*10330*/  IMAD.IADD R13, R6, 0x1, -R3 ;  /* 0x00000001060d7824 */ /* 0x000fc800078e0a03 */
[----:B------:R-:W-:-:S05]  /*10340*/  IMAD R2, R8, R9, R13 ;  /* 0x0000000908027224 */ /* 0x000fca00078e020d */
[----:B------:R-:W-:Y:S02]  /*10350*/  ISETP.GT.AND P0, PT, R2, R7, PT ;  /* 0x000000070200720c */ /* 0x000fe40003f04270 */
[----:B------:R-:W0:Y:S11]  /*10360*/  LDC.64 R2, c[0x0][0xc90] ;  /* 0x00032400ff027b82 */ /* 0x000e360000000a00 */
[----:B------:R-:W-:-:S04]  /*10370*/  VOTE.ANY R10, PT, !P0 ;  /* 0x00000000000a7806 */ /* 0x000fc800040e0100 */
[----:B------:R-:W1:Y:S02]  /*10380*/  POPC R15, R10 ;  /* 0x0000000a000f7309 */ /* 0x000e640000000000 */
[----:B-1----:R-:W-:-:S04]  /*10390*/  IMAD.IADD R19, R15, 0x1, R4 ;  /* 0x000000010f137824 */ /* 0x002fc800078e0204 */
[----:B0-----:R-:W-:-:S05]  /*103a0*/  IMAD.WIDE R2, R19, 0x4, R2 ;  /* 0x0000000413027825 */ /* 0x001fca00078e0202 */
[----:B------:R-:W2:Y:S01]  /*103b0*/  LDG.E R6, desc[UR44][R2.64] ;  /* 0x0000002c02067981 */ /* 0x000ea2000c1e1900 */
[----:B------:R-:W-:-:S03]  /*103c0*/  ISETP.NE.AND P0, PT, R10, RZ, PT ;  /* 0x000000ff0a00720c */ /* 0x000fc60003f05270 */
[----:B------:R-:W2:Y:S02]  /*103d0*/  SHFL.IDX PT, R0, R0, R15, 0x1f ;  /* 0x00001f0f00007589 */ /* 0x000ea400000e0000 */
[----:B--2---:R-:W-:-:S05]  /*103e0*/  IMAD R4, R0, R6, RZ ;  /* 0x0000000600047224 */ /* 0x004fca00078e02ff */
[----:B------:R-:W-:-:S04]  /*103f0*/  IABS R14, R4 ;  /* 0x00000004000e7213 */ /* 0x000fc80000000000 */
[----:B------:R-:W0:Y:S08]  /*10400*/  I2F.RP R11, R14 ;  /* 0x0000000e000b7306 */ /* 0x000e300000209400 */
[----:B0-----:R-:W0:Y:S02]  /*10410*/  MUFU.RCP R11, R11 ;  /* 0x0000000b000b7308 */ /* 0x001e240000001000 */
[----:B0-----:R-:W-:-:S06]  /*10420*/  VIADD R12, R11, 0xffffffe ;  /* 0x0ffffffe0b0c7836 */ /* 0x001fcc0000000000 */
[----:B------:R0:W1:Y:S01]  /*10430*/  F2I.FTZ.U32.TRUNC.NTZ R3, R12 ;  /* 0x0000000c00037305 */ /* 0x000062000021f000 */
[----:B------:R-:W-:Y:S05]  /*10440*/  @!P0 BRA `(.L_x_1376) ;  /* 0x0000000000088947 */ /* 0x000fea0003800000 */
[----:B------:R-:W-:-:S05]  /*10450*/  VIADD R11, R15, 0xffffffff ;  /* 0xffffffff0f0b7836 */ /* 0x000fca0000000000 */
[----:B------:R2:W3:Y:S02]  /*10460*/  SHFL.IDX PT, R16, R8, R11, 0x1f ;  /* 0x00001f0b08107589 */ /* 0x0004e400000e0000 */
.L_x_1376:
[----:B---3--:R-:W-:Y:S01]  /*10470*/  IMAD R16, R16, R9, R13 ;  /* 0x0000000910107224 */ /* 0x008fe200078e020d */
[----:B------:R-:W-:Y:S01]  /*10480*/  IABS R2, R4 ;  /* 0x0000000400027213 */ /* 0x000fe20000000000 */
[----:B-12---:R-:W-:Y:S02]  /*10490*/  IMAD.MOV R11, RZ, RZ, -R3 ;  /* 0x000000ffff0b7224 */ /* 0x006fe400078e0a03 */
        /* <DEDUP_REMOVED lines=20> */
[----:B------:R-:W-:Y:S02]  /*105e0*/  IMAD R11, R6, R2, RZ ;  /* 0x00000002060b7224 */ /* 0x000fe400078e02ff */
[----:B------:R-:W-:Y:S02]  /*105f0*/  IMAD.MOV R2, RZ, RZ, -R2 ;  /* 0x000000ffff027224 */ /* 0x000fe400078e0a02 */
[----:B------:R-:W-:Y:S02]  /*10600*/  IMAD.MOV R3, RZ, RZ, -R11 ;  /* 0x000000ffff037224 */ /* 0x000fe400078e0a0b */
[----:B------:R-:W-:Y:S02]  /*10610*/  IMAD R4, R4, R2, R7 ;  /* 0x0000000204047224 */ /* 0x000fe400078e0207 */
[----:B------:R-:W-:Y:S01]  /*10620*/  IMAD.MOV.U32 R2, RZ, RZ, RZ ;  /* 0x000000ffff027224 */ /* 0x000fe200078e00ff */
[----:B------:R-:W-:-:S04]  /*10630*/  VIADDMNMX R13, R3, R9, R6, PT ;  /* 0x00000009030d7246 */ /* 0x000fc80003800106 */
[-C--:B------:R-:W-:Y:S01]  /*10640*/  IABS R8, R13.reuse ;  /* 0x0000000d00087213 */ /* 0x080fe20000000000 */
[----:B------:R-:W-:Y:S01]  /*10650*/  IMAD.MOV R18, RZ, RZ, -R13 ;  /* 0x000000ffff127224 */ /* 0x000fe200078e0a0d */
[----:B------:R-:W-:Y:S02]  /*10660*/  IABS R10, R13 ;  /* 0x0000000d000a7213 */ /* 0x000fe40000000000 */
[----:B------:R-:W1:Y:S08]  /*10670*/  I2F.RP R6, R8 ;  /* 0x0000000800067306 */ /* 0x000e700000209400 */
[----:B-1----:R-:W1:Y:S02]  /*10680*/  MUFU.RCP R6, R6 ;  /* 0x0000000600067308 */ /* 0x002e640000001000 */
[----:B-1----:R-:W-:-:S06]  /*10690*/  VIADD R3, R6, 0xffffffe ;  /* 0x0ffffffe06037836 */ /* 0x002fcc0000000000 */
[----:B------:R-:W1:Y:S02]  /*106a0*/  F2I.FTZ.U32.TRUNC.NTZ R3, R3 ;  /* 0x0000000300037305 */ /* 0x000e64000021f000 */
[----:B-1----:R-:W-:-:S04]  /*106b0*/  IMAD.MOV R9, RZ, RZ, -R3 ;  /* 0x000000ffff097224 */ /* 0x002fc800078e0a03 */
[----:B------:R-:W-:Y:S01]  /*106c0*/  IMAD.MOV.U32 R7, RZ, RZ, R9 ;  /* 0x000000ffff077224 */ /* 0x000fe200078e0009 */
[----:B------:R-:W-:-:S03]  /*106d0*/  IABS R9, R4 ;  /* 0x0000000400097213 */ /* 0x000fc60000000000 */
[----:B------:R-:W-:-:S04]  /*106e0*/  IMAD R7, R7, R8, RZ ;  /* 0x0000000807077224 */ /* 0x000fc800078e02ff */
[----:B------:R-:W-:-:S04]  /*106f0*/  IMAD.HI.U32 R2, R3, R7, R2 ;  /* 0x0000000703027227 */ /* 0x000fc800078e0002 */
        /* <DEDUP_REMOVED lines=9> */
[----:B------:R-:W-:Y:S01]  /*10790*/  ISETP.GE.AND P2, PT, R3, RZ, PT ;  /* 0x000000ff0300720c */ /* 0x000fe20003f46270 */
[----:B------:R-:W-:-:S06]  /*107a0*/  IMAD.IADD R3, R4, 0x1, R11 ;  /* 0x0000000104037824 */ /* 0x000fcc00078e020b */
[----:B------:R-:W-:-:S06]  /*107b0*/  @P0 VIADD R2, R2, 0x1 ;  /* 0x0000000102020836 */ /* 0x000fcc0000000000 */
[----:B------:R-:W-:Y:S01]  /*107c0*/  @!P2 IMAD.MOV R2, RZ, RZ, -R2 ;  /* 0x000000ffff02a224 */ /* 0x000fe200078e0a02 */
[----:B------:R-:W-:-:S04]  /*107d0*/  @!P1 LOP3.LUT R2, RZ, R13, RZ, 0x33, !PT ;  /* 0x0000000dff029212 */ /* 0x000fc800078e33ff */
[----:B------:R-:W-:Y:S01]  /*107e0*/  LOP3.LUT R17, RZ, R2, RZ, 0x33, !PT ;  /* 0x00000002ff117212 */ /* 0x000fe200078e33ff */
[----:B------:R-:W-:-:S04]  /*107f0*/  IMAD R18, R2, R18, R3 ;  /* 0x0000001202127224 */ /* 0x000fc800078e0203 */
[----:B------:R-:W-:Y:S01]  /*10800*/  IMAD.IADD R17, R0, 0x1, R17 ;  /* 0x0000000100117824 */ /* 0x000fe200078e0211 */
[----:B------:R-:W-:Y:S06]  /*10810*/  BRA `(.L_x_1377) ;  /* 0x0000000000107947 */ /* 0x000fec0003800000 */
.L_x_1372:
[----:B------:R-:W0:Y:S01]  /*10820*/  LDC R19, c[0x0][0xc3c] ;  /* 0x00030f00ff137b82 */ /* 0x000e220000000800 */
[----:B------:R-:W-:Y:S02]  /*10830*/  IMAD.MOV.U32 R16, RZ, RZ, R7 ;  /* 0x000000ffff107224 */ /* 0x000fe400078e0007 */
[----:B------:R-:W-:Y:S02]  /*10840*/  IMAD.MOV.U32 R17, RZ, RZ, RZ ;  /* 0x000000ffff117224 */ /* 0x000fe400078e00ff */
[----:B------:R-:W-:-:S07]  /*10850*/  IMAD.MOV.U32 R18, RZ, RZ, RZ ;  /* 0x000000ffff127224 */ /* 0x000fce00078e00ff */
.L_x_1377:
[----:B------:R-:W-:-:S13]  /*10860*/  ISETP.NE.AND P0, PT, R5, RZ, PT ;  /* 0x000000ff0500720c */ /* 0x000fda0003f05270 */
[----:B------:R-:W1:Y:S01]  /*10870*/  @!P0 S2R R3, SR_CgaCtaId ;  /* 0x0000000000038919 */ /* 0x000e620000008800 */
[----:B------:R-:W-:-:S04]  /*10880*/  @!P0 MOV R0, 0x400 ;  /* 0x0000040000008802 */ /* 0x000fc80000000f00 */
[----:B-1----:R-:W-:-:S05]  /*10890*/  @!P0 LEA R0, R3, R0, 0x18 ;  /* 0x0000000003008211 */ /* 0x002fca00078ec0ff */
[----:B0-----:R2:W-:Y:S01]  /*108a0*/  @!P0 STS.128 [R0+0x228d0], R16 ;  /* 0x0228d01000008388 */ /* 0x0015e20000000c00 */
[----:B------:R-:W-:Y:S06]  /*108b0*/  BAR.ARV 0x5, 0x180 ;  /* 0x0146000000007b1d */ /* 0x000fec0000002000 */
.L_x_1370:
        /* <DEDUP_REMOVED lines=9> */
[----:B------:R-:W-:Y:S01]  /*10950*/  IMAD.MOV.U32 R31, RZ, RZ, 0x40 ;  /* 0x00000040ff1f7424 */ /* 0x000fe200078e00ff */
[----:B------:R-:W-:Y:S01]  /*10960*/  ULOP3.LUT UR43, UR42, 0x2, URZ, 0xfc, !UPT ;  /* 0x000000022a2b7892 */ /* 0x000fe2000f8efc3f */
[----:B------:R-:W-:Y:S01]  /*10970*/  IMAD.MOV.U32 R29, RZ, RZ, 0x20 ;  /* 0x00000020ff1d7424 */ /* 0x000fe200078e00ff */
[----:B------:R-:W-:Y:S01]  /*10980*/  ULOP3.LUT UR46, UR42, 0x1, URZ, 0xfc, !UPT ;  /* 0x000000012a2e7892 */ /* 0x000fe2000f8efc3f */
[----:B------:R-:W-:Y:S01]  /*10990*/  IMAD.MOV.U32 R25, RZ, RZ, 0x1 ;  /* 0x00000001ff197424 */ /* 0x000fe200078e00ff */
[----:B------:R-:W-:Y:S01]  /*109a0*/  ULDC UR47, c[0x0][0xc] ;  /* 0x00000300002f7ab9 */ /* 0x000fe20000000800 */
[----:B------:R-:W-:Y:S02]  /*109b0*/  IMAD.MOV.U32 R23, RZ, RZ, RZ ;  /* 0x000000ffff177224 */ /* 0x000fe400078e00ff */
[----:B---3--:R-:W-:-:S05]  /*109c0*/  IMAD.U32 R35, RZ, RZ, UR4 ;  /* 0x00000004ff237e24 */ /* 0x008fca000f8e00ff */
[----:B------:R-:W-:Y:S01]  /*109d0*/  LEA R22, R35, R22, 0x18 ;  /* 0x0000001623167211 */ /* 0x000fe200078ec0ff */
[C---:B-1----:R-:W-:Y:S01]  /*109e0*/  IMAD.SHL.U32 R6, R12.reuse, 0x10, RZ ;  /* 0x000000100c067824 */ /* 0x042fe200078e00ff */
[C---:B------:R-:W-:Y:S01]  /*109f0*/  LOP3.LUT R11, R12.reuse, 0x7f, RZ, 0xc0, !PT ;  /* 0x0000007f0c0b7812 */ /* 0x040fe200078ec0ff */
[C---:B0-----:R-:W-:Y:S01]  /*10a00*/  IMAD.SHL.U32 R2, R12.reuse, 0x80, RZ ;  /* 0x000000800c027824 */ /* 0x041fe200078e00ff */
[C---:B------:R-:W-:Y:S01]  /*10a10*/  R2P PR, R12.reuse, 0x16 ;  /* 0x000000160c007804 */ /* 0x040fe20000000000 */
[----:B------:R-:W-:Y:S01]  /*10a20*/  IMAD.SHL.U32 R3, R12, 0x2, RZ ;  /* 0x000000020c037824 */ /* 0x000fe200078e00ff */
[----:B--2---:R-:W-:Y:S01]  /*10a30*/  LOP3.LUT R0, R6, 0x1b0, RZ, 0xc0, !PT ;  /* 0x000001b006007812 */ /* 0x004fe200078ec0ff */
[----:B------:R-:W-:Y:S01]  /*10a40*/  IMAD.SHL.U32 R30, R12, 0x4, RZ ;  /* 0x000000040c1e7824 */ /* 0x000fe200078e00ff */
[----:B------:R-:W-:Y:S02]  /*10a50*/  SHF.R.U32.HI R37, RZ, 0x5, R11 ;  /* 0x00000005ff257819 */ /* 0x000fe4000001160b */
[----:B------:R-:W-:-:S02]  /*10a60*/  LOP3.LUT R4, R2, 0x380, RZ, 0xc0, !PT ;  /* 0x0000038002047812 */ /* 0x000fc400078ec0ff */
[----:B------:R-:W-:Y:S01]  /*10a70*/  LOP3.LUT R36, R0, 0x30, R3, 0x78, !PT ;  /* 0x0000003000247812 */ /* 0x000fe200078e7803 */
[----:B------:R-:W-:Y:S01]  /*10a80*/  IMAD.SHL.U32 R0, R12, 0x20, RZ ;  /* 0x000000200c007824 */ /* 0x000fe200078e00ff */
[----:B------:R-:W-:Y:S01]  /*10a90*/  LOP3.LUT R8, R2, 0x400, RZ, 0xc0, !PT ;  /* 0x0000040002087812 */ /* 0x000fe200078ec0ff */
[C---:B------:R-:W-:Y:S01]  /*10aa0*/  IMAD R3, R37.reuse, 0x10, R4 ;  /* 0x0000001025037824 */ /* 0x040fe200078e0204 */
[----:B------:R-:W-:Y:S02]  /*10ab0*/  LOP3.LUT R5, R4, 0x10, R12, 0xf8, !PT ;  /* 0x0000001004057812 */ /* 0x000fe400078ef80c */
[----:B------:R-:W-:Y:S01]  /*10ac0*/  LOP3.LUT R10, R6, 0x40, RZ, 0xc0, !PT ;  /* 0x00000040060a7812 */ /* 0x000fe200078ec0ff */
[----:B------:R-:W-:Y:S01]  /*10ad0*/  IMAD R8, R37, 0x800, R8 ;  /* 0x0000080025087824 */ /* 0x000fe200078e0208 */
[--C-:B------:R-:W-:Y:S02]  /*10ae0*/  LOP3.LUT R3, R3, 0x70, R6.reuse, 0x78, !PT ;  /* 0x0000007003037812 */ /* 0x100fe400078e7806 */
[----:B------:R-:W-:Y:S01]  /*10af0*/  LOP3.LUT R5, R5, 0x70, R6, 0x78, !PT ;  /* 0x0000007005057812 */ /* 0x000fe200078e7806 */
[----:B------:R-:W-:Y:S01]  /*10b00*/  IMAD R7, R37, 0x200, R10 ;  /* 0x0000020025077824 */ /* 0x000fe200078e020a */
[----:B------:R-:W-:Y:S01]  /*10b10*/  LOP3.LUT R3, R3, 0xc00, R2, 0xf8, !PT ;  /* 0x00000c0003037812 */ /* 0x000fe200078ef802 */
[----:B------:R-:W-:Y:S01]  /*10b20*/  IMAD.SHL.U32 R37, R37, 0x400, RZ ;  /* 0x0000040025257824 */ /* 0x000fe200078e00ff */
[----:B------:R-:W-:Y:S01]  /*10b30*/  LOP3.LUT R9, R0, 0x380, RZ, 0xc0, !PT ;  /* 0x0000038000097812 */ /* 0x000fe200078ec0ff */
[----:B------:R-:W-:Y:S01]  /*10b40*/  IMAD.IADD R2, R8, 0x1, R5 ;  /* 0x0000000108027824 */ /* 0x000fe200078e0205 */
[----:B------:R-:W-:Y:S01]  /*10b50*/  LOP3.LUT R33, R6, 0x30, RZ, 0xc0, !PT ;  /* 0x0000003006217812 */ /* 0x000fe200078ec0ff */
[----:B------:R0:W-:Y:S01]  /*10b60*/  STL [R1+0x8], R3 ;  /* 0x0000080301007387 */ /* 0x0001e20000100800 */
[----:B------:R-:W-:Y:S01]  /*10b70*/  IMAD.IADD R36, R36, 0x1, R7 ;  /* 0x0000000124247824 */ /* 0x000fe200078e0207 */
[----:B------:R-:W-:-:S02]  /*10b80*/  LOP3.LUT R9, R9, 0x30, R6, 0xf8, !PT ;  /* 0x0000003009097812 */ /* 0x000fc400078ef806 */
[----:B------:R1:W-:Y:S01]  /*10b90*/  STL [R1+0x4], R2 ;  /* 0x0000040201007387 */ /* 0x0003e20000100800 */
[----:B------:R-:W-:Y:S02]  /*10ba0*/  SEL R32, R31, 0xffffffc0, !P2 ;  /* 0xffffffc01f207807 */ /* 0x000fe40005000000 */
[----:B------:R-:W-:Y:S01]  /*10bb0*/  LOP3.LUT R30, R9, 0x70, R30, 0x78, !PT ;  /* 0x00000070091e7812 */ /* 0x000fe200078e781e */
[----:B------:R2:W-:Y:S01]  /*10bc0*/  STL [R1+0x18], RZ ;  /* 0x000018ff01007387 */ /* 0x0005e20000100800 */
[----:B------:R-:W-:Y:S02]  /*10bd0*/  SEL R31, R31, 0xffffffc0, !P4 ;  /* 0xffffffc01f1f7807 */ /* 0x000fe40006000000 */
[----:B------:R-:W-:Y:S02]  /*10be0*/  SEL R29, R29, 0xffffffe0, !P1 ;  /* 0xffffffe01d1d7807 */ /* 0x000fe40004800000 */
[----:B0-----:R-:W-:Y:S02]  /*10bf0*/  LOP3.LUT R3, R33, 0x40, RZ, 0xfc, !PT ;  /* 0x0000004021037812 */ /* 0x001fe400078efcff */
[----:B-1----:R-:W-:-:S04]  /*10c00*/  SHF.R.U32.HI R2, RZ, 0x2, R11 ;  /* 0x00000002ff027819 */ /* 0x002fc8000001160b */
[----:B------:R-:W-:Y:S01]  /*10c10*/  LOP3.LUT R0, R2, 0x60, R0, 0xf8, !PT ;  /* 0x0000006002007812 */ /* 0x000fe200078ef800 */
[----:B------:R-:W-:Y:S01]  /*10c20*/  IMAD.IADD R0, R22, 0x1, R36 ;  /* 0x0000000116007824 */ /* 0x000fe200078e0224 */
[----:B------:R-:W-:-:S04]  /*10c30*/  LOP3.LUT R2, R33, 0x80, RZ, 0xfc, !PT ;  /* 0x0000008021027812 */ /* 0x000fc800078efcff */
[----:B------:R2:W-:Y:S03]  /*10c40*/  STL [R1+0xc], R0 ;  /* 0x00000c0001007387 */ /* 0x0005e60000100800 */
.L_x_1459:
[----:B0-----:R-:W0:Y:S01]  /*10c50*/  LDC.64 R6, c[0x0][0xa28] ;  /* 0x00028a00ff067b82 */ /* 0x001e220000000a00 */
[----:B---3--:R-:W3:Y:S07]  /*10c60*/  LDL.LU R26, [R1] ;  /* 0x00000000011a7983 */ /* 0x008eee0000300800 */
[----:B-1----:R-:W1:Y:S08]  /*10c70*/  LDC.64 R2, c[0x0][0xa18] ;  /* 0x00028600ff027b82 */ /* 0x002e700000000a00 */
[----:B------:R-:W4:Y:S01]  /*10c80*/  LDC.64 R4, c[0x0][0xa00] ;  /* 0x00028000ff047b82 */ /* 0x000f220000000a00 */
[----:B0-----:R-:W-:-:S07]  /*10c90*/  ISETP.NE.U32.AND P0, PT, R6, RZ, PT ;  /* 0x000000ff0600720c */ /* 0x001fce0003f05070 */
[----:B------:R-:W0:Y:S01]  /*10ca0*/  LDC.64 R8, c[0x0][0xa00] ;  /* 0x00028000ff087b82 */ /* 0x000e220000000a00 */
[----:B------:R-:W-:Y:S02]  /*10cb0*/  ISETP.NE.AND.EX P0, PT, R7, RZ, PT, P0 ;  /* 0x000000ff0700720c */ /* 0x000fe40003f05300 */
[----:B-1----:R-:W-:-:S04]  /*10cc0*/  ISETP.NE.U32.AND P1, PT, R2, RZ, PT ;  /* 0x000000ff0200720c */ /* 0x002fc80003f25070 */
[----:B------:R-:W-:Y:S02]  /*10cd0*/  ISETP.NE.AND.EX P2, PT, R3, RZ, PT, P1 ;  /* 0x000000ff0300720c */ /* 0x000fe40003f45310 */
[----:B----4-:R-:W-:-:S05]  /*10ce0*/  ISETP.NE.U32.AND P1, PT, R4, RZ, PT ;  /* 0x000000ff0400720c */ /* 0x010fca0003f25070 */
[----:B------:R-:W1:Y:S01]  /*10cf0*/  @P0 LDC.64 R2, c[0x0][0xa28] ;  /* 0x00028a00ff020b82 */ /* 0x000e620000000a00 */
[----:B------:R-:W-:-:S07]  /*10d00*/  ISETP.NE.AND.EX P3, PT, R5, RZ, PT, P1 ;  /* 0x000000ff0500720c */ /* 0x000fce0003f65310 */
[----:B------:R-:W4:Y:S01]  /*10d10*/  @P2 LDC.64 R6, c[0x0][0xa18] ;  /* 0x00028600ff062b82 */ /* 0x000f220000000a00 */
[----:B------:R-:W-:Y:S02]  /*10d20*/  IMAD.MOV.U32 R24, RZ, RZ, RZ ;  /* 0x000000ffff187224 */ /* 0x000fe400078e00ff */
[----:B-1----:R-:W-:-:S06]  /*10d30*/  @P0 IMAD.WIDE R4, R19, 0x4, R2 ;  /* 0x0000000413040825 */ /* 0x002fcc00078e0202 */
[----:B------:R-:W5:Y:S01]  /*10d40*/  @P0 LDG.E R4, desc[UR44][R4.64] ;  /* 0x0000002c04040981 */ /* 0x000f62000c1e1900 */
[----:B----4-:R-:W-:-:S05]  /*10d50*/  @P2 IMAD.WIDE R2, R19, 0x4, R6 ;  /* 0x0000000413022825 */ /* 0x010fca00078e0206 */
[----:B--2---:R0:W2:Y:S02]  /*10d60*/  @P2 LDG.E R0, desc[UR44][R2.64] ;  /* 0x0000002c02002981 */ /* 0x0040a4000c1e1900 */
[----:B0-----:R-:W-:-:S05]  /*10d70*/  IMAD.WIDE R2, R19, 0x4, R8 ;  /* 0x0000000413027825 */ /* 0x001fca00078e0208 */
[----:B------:R0:W5:Y:S01]  /*10d80*/  @P3 LDG.E R24, desc[UR44][R2.64] ;  /* 0x0000002c02183981 */ /* 0x000162000c1e1900 */
[----:B---3--:R-:W-:-:S04]  /*10d90*/  LOP3.LUT R26, R26, 0xffffff7f, RZ, 0xc0, !PT ;  /* 0xffffff7f1a1a7812 */ /* 0x008fc800078ec0ff */
[----:B------:R-:W-:-:S05]  /*10da0*/  @P3 LOP3.LUT R26, R26, 0x80, RZ, 0xfc, !PT ;  /* 0x000000801a1a3812 */ /* 0x000fca00078efcff */
[----:B------:R0:W-:Y:S01]  /*10db0*/  STL [R1], R26 ;  /* 0x0000001a01007387 */ /* 0x0001e20000100800 */
[----:B--2---:R-:W-:Y:S01]  /*10dc0*/  @P2 R2UR UR37, R0 ;  /* 0x00000000002522ca */ /* 0x004fe200000e0000 */
[----:B0-----:R-:W-:-:S14]  /*10dd0*/  @P2 BRA `(.L_x_1379) ;  /* 0x00000000001c2947 */ /* 0x001fdc0003800000 */
[----:B------:R-:W-:Y:S01]  /*10de0*/  ULDC UR37, c[0x0][0x288] ;  /* 0x0000a20000257ab9 */ /* 0x000fe20000000800 */
[----:B------:R-:W-:Y:S05]  /*10df0*/  @!P3 BRA `(.L_x_1379) ;  /* 0x000000000014b947 */ /* 0x000fea0003800000 */
[----:B------:R-:W2:Y:S04]  /*10e00*/  LDG.E R5, desc[UR44][R2.64] ;  /* 0x0000002c02057981 */ /* 0x000ea8000c1e1900 */
[----:B------:R-:W3:Y:S01]  /*10e10*/  LDG.E R0, desc[UR44][R2.64+0x4] ;  /* 0x0000042c02007981 */ /* 0x000ee2000c1e1900 */
[----:B--2---:R-:W-:Y:S02]  /*10e20*/  R2UR UR4, R5 ;  /* 0x00000000050472ca */ /* 0x004fe400000e0000 */
[----:B---3--:R-:W-:-:S13]  /*10e30*/  R2UR UR37, R0 ;  /* 0x00000000002572ca */ /* 0x008fda00000e0000 */
[----:B------:R-:W-:-:S12]  /*10e40*/  UIADD3 UR37, -UR4, UR37, URZ ;  /* 0x0000002504257290 */ /* 0x000fd8000fffe13f */
.L_x_1379:
[----:B------:R-:W-:Y:S01]  /*10e50*/  UMOV UR36, URZ ;  /* 0x0000003f00247c82 */ /* 0x000fe20008000000 */
[----:B------:R-:W-:Y:S01]  /*10e60*/  ULDC.64 UR6, c[0x0][0xa20] ;  /* 0x0002880000067ab9 */ /* 0x000fe20000000a00 */
[----:B-----5:R-:W-:Y:S01]  /*10e70*/  @P0 R2UR UR36, R4 ;  /* 0x00000000042402ca */ /* 0x020fe200000e0000 */
[----:B------:R-:W-:Y:S01]  /*10e80*/  ULDC.64 UR4, c[0x0][0x418] ;  /* 0x0001060000047ab9 */ /* 0x000fe20000000a00 */
[----:B------:R-:W-:Y:S01]  /*10e90*/  ISETP.NE.U32.AND P0, PT, RZ, UR6, PT ;  /* 0x00000006ff007c0c */ /* 0x000fe2000bf05070 */
[----:B------:R-:W-:Y:S01]  /*10ea0*/  UISETP.NE.U32.AND UP0, UPT, UR4, URZ, UPT ;  /* 0x0000003f0400728c */ /* 0x000fe2000bf05070 */
[----:B------:R-:W-:Y:S02]  /*10eb0*/  ULDC UR39, c[0x0][0x2f0] ;  /* 0x0000bc0000277ab9 */ /* 0x000fe40000000800 */
[----:B------:R-:W-:Y:S01]  /*10ec0*/  ISETP.NE.AND.EX P0, PT, RZ, UR7, PT, P0 ;  /* 0x00000007ff007c0c */ /* 0x000fe2000bf05300 */
[----:B------:R-:W-:Y:S01]  /*10ed0*/  UISETP.NE.AND.EX UP0, UPT, UR5, URZ, UPT, UP0 ;  /* 0x0000003f0500728c */ /* 0x000fe2000bf05300 */
[----:B------:R-:W-:-:S03]  /*10ee0*/  ULDC UR4, c[0x0][0x424] ;  /* 0x0001090000047ab9 */ /* 0x000fc60000000800 */
[----:B------:R-:W-:-:S04]  /*10ef0*/  USEL UR4, UR4, 0x1, UP0 ;  /* 0x0000000104047887 */ /* 0x000fc80008000000 */
[----:B------:R-:W-:-:S04]  /*10f00*/  UIMAD UR39, UR4, UR39, URZ ;  /* 0x00000027042772a4 */ /* 0x000fc8000f8e023f */
[----:B------:R-:W-:Y:S08]  /*10f10*/  @!P0 BRA `(.L_x_1380) ;  /* 0x0000000000148947 */ /* 0x000ff00003800000 */
[----:B------:R-:W0:Y:S02]  /*10f20*/  LDC.64 R2, c[0x0][0xa20] ;  /* 0x00028800ff027b82 */ /* 0x000e240000000a00 */
[----:B0-----:R-:W-:-:S06]  /*10f30*/  IMAD.WIDE R2, R19, 0x4, R2 ;  /* 0x0000000413027825 */ /* 0x001fcc00078e0202 */
[----:B------:R-:W2:Y:S02]  /*10f40*/  LDG.E R2, desc[UR44][R2.64] ;  /* 0x0000002c02027981 */ /* 0x000ea4000c1e1900 */
[----:B--2---:R-:W-:Y:S01]  /*10f50*/  R2UR UR39, R2 ;  /* 0x00000000022772ca */ /* 0x004fe200000e0000 */
[----:B------:R-:W-:-:S14]  /*10f60*/  BRA `(.L_x_1381) ;  /* 0x00000000002c7947 */ /* 0x000fdc0003800000 */
.L_x_1380:
        /* <DEDUP_REMOVED lines=11> */
.L_x_1381:
[----:B------:R-:W-:Y:S01]  /*11020*/  R2UR UR38, R17 ;  /* 0x00000000112672ca */ /* 0x000fe200000e0000 */
[----:B------:R-:W-:Y:S01]  /*11030*/  ULDC UR4, c[0x0][0x448] ;  /* 0x0001120000047ab9 */ /* 0x000fe20000000800 */
[----:B------:R-:W-:Y:S02]  /*11040*/  UIADD3 UR39, -UR36, UR39, URZ ;  /* 0x0000002724277290 */ /* 0x000fe4000fffe13f */
[----:B------:R-:W-:Y:S02]  /*11050*/  UISETP.NE.AND UP0, UPT, UR4, 0x1, UPT ;  /* 0x000000010400788c */ /* 0x000fe4000bf05270 */
[----:B------:R-:W-:Y:S01]  /*11060*/  UIADD3 UR9, UR39, 0x1, -UR37 ;  /* 0x0000000127097890 */ /* 0x000fe2000fffe825 */
[----:B------:R-:W-:Y:S01]  /*11070*/  ULDC.64 UR4, c[0x0][0x9e0] ;  /* 0x0002780000047ab9 */ /* 0x000fe20000000a00 */
[----:B------:R-:W-:-:S05]  /*11080*/  UP2UR UR48, UPR, URZ, 0x1 ;  /* 0x000000013f307883 */ /* 0x000fca0008000000 */
[----:B------:R-:W-:Y:S02]  /*11090*/  USHF.L.U32 UR38, UR38, 0x7, URZ ;  /* 0x0000000726267899 */ /* 0x000fe4000800063f */
[----:B------:R-:W-:Y:S01]  /*110a0*/  @UP0 ULDC UR6, c[0x0][0x44c] ;  /* 0x0001130000060ab9 */ /* 0x000fe20000000800 */
[----:B------:R-:W-:Y:S01]  /*110b0*/  @UP0 ULDC UR10, c[0x0][0x450] ;  /* 0x00011400000a0ab9 */ /* 0x000fe20000000800 */
[----:B------:R-:W-:-:S04]  /*110c0*/  UIADD3 UR8, UR38, 0x7f, URZ ;  /* 0x0000007f26087890 */ /* 0x000fc8000fffe03f */
[----:B------:R-:W-:-:S04]  /*110d0*/  UIMAD.WIDE.U32 UR6, UR8, UR6, URZ ;  /* 0x00000006080672a5 */ /* 0x000fc8000f8e003f */
[----:B------:R-:W-:Y:S02]  /*110e0*/  @UP0 USHF.R.U32.HI UR8, URZ, UR10, UR7 ;  /* 0x0000000a3f080299 */ /* 0x000fe40008011607 */
[----:B------:R-:W-:Y:S02]  /*110f0*/  UISETP.GE.AND UP0, UPT, UR5, 0x1, UPT ;  /* 0x000000010500788c */ /* 0x000fe4000bf06270 */
[----:B------:R-:W-:-:S04]  /*11100*/  UIADD3 UR9, UR9, UR8, URZ ;  /* 0x0000000809097290 */ /* 0x000fc8000fffe03f */
[----:B------:R-:W-:Y:S01]  /*11110*/  PLOP3.LUT P1, PT, PT, PT, UP0, 0x80, 0x0 ;  /* 0x000000000000781c */ /* 0x000fe20003f2f008 */
[----:B------:R-:W-:-:S12]  /*11120*/  UIADD3 UR4, UR9, UR4, URZ ;  /* 0x0000000409047290 */ /* 0x000fd8000fffe03f */
[----:B------:R-:W-:Y:S05]  /*11130*/  @!P1 BRA `(.L_x_1382) ;  /* 0x0000000000449947 */ /* 0x000fea0003800000 */
        /* <DEDUP_REMOVED lines=10> */
.L_x_1383:
[----:B------:R-:W-:-:S11]  /*111e0*/  UISETP.NE.AND UP0, UPT, UR5, 0x1, UPT ;  /* 0x000000010500788c */ /* 0x000fd6000bf05270 */
[----:B------:R-:W-:Y:S02]  /*111f0*/  @UP0 ULDC.64 UR10, c[0x0][0x9e8] ;  /* 0x00027a00000a0ab9 */ /* 0x000fe40000000a00 */
[----:B------:R-:W-:-:S04]  /*11200*/  UIMAD.WIDE.U32 UR6, UR8, UR10, URZ ;  /* 0x0000000a080672a5 */ /* 0x000fc8000f8e003f */
[----:B------:R-:W-:-:S12]  /*11210*/  @UP0 USHF.R.U32.HI UR8, URZ, UR11, UR7 ;  /* 0x0000000b3f080299 */ /* 0x000fd80008011607 */
.L_x_1384:
[----:B------:R-:W-:-:S04]  /*11220*/  UIMAD UR8, UR8, UR5, UR5 ;  /* 0x00000005080872a4 */ /* 0x000fc8000f8e0205 */
[----:B------:R-:W-:-:S04]  /*11230*/  UISETP.LT.AND UP0, UPT, UR4, UR8, UPT ;  /* 0x000000080400728c */ /* 0x000fc8000bf01270 */
[----:B------:R-:W-:-:S12]  /*11240*/  USEL UR4, UR4, UR8, UP0 ;  /* 0x0000000804047287 */ /* 0x000fd80008000000 */
.L_x_1382:
[----:B------:R-:W-:Y:S02]  /*11250*/  UISETP.NE.AND UP0, UPT, UR48, URZ, UPT ;  /* 0x0000003f3000728c */ /* 0x000fe4000bf05270 */
[----:B------:R-:W-:Y:S02]  /*11260*/  UIADD3 UR8, UR39, 0x7f, URZ ;  /* 0x0000007f27087890 */ /* 0x000fe4000fffe03f */
[----:B------:R-:W-:Y:S02]  /*11270*/  UIADD3 UR9, UR4, 0x7f, URZ ;  /* 0x0000007f04097890 */ /* 0x000fe4000fffe03f */
[----:B------:R-:W-:Y:S02]  /*11280*/  USHF.R.S32.HI UR4, URZ, 0x1f, UR8 ;  /* 0x0000001f3f047899 */ /* 0x000fe40008011408 */
[----:B------:R-:W-:Y:S02]  /*11290*/  USHF.R.S32.HI UR10, URZ, 0x1f, UR9 ;  /* 0x0000001f3f0a7899 */ /* 0x000fe40008011409 */
[----:B------:R-:W-:Y:S01]  /*112a0*/  ULEA.HI UR4, UR4, UR8, URZ, 0x7 ;  /* 0x0000000804047291 */ /* 0x000fe2000f8f383f */
[----:B------:R-:W-:Y:S01]  /*112b0*/  @UP0 ULDC UR6, c[0x0][0x44c] ;  /* 0x0001130000060ab9 */ /* 0x000fe20000000800 */
[----:B------:R-:W-:-:S02]  /*112c0*/  ULEA.HI UR10, UR10, UR9, URZ, 0x7 ;  /* 0x000000090a0a7291 */ /* 0x000fc4000f8f383f */
[----:B------:R-:W-:Y:S01]  /*112d0*/  UIMAD.WIDE.U32 UR6, UR38, UR6, URZ ;  /* 0x00000006260672a5 */ /* 0x000fe2000f8e003f */
[----:B------:R-:W-:Y:S01]  /*112e0*/  @UP0 ULDC UR9, c[0x0][0x450] ;  /* 0x0001140000090ab9 */ /* 0x000fe20000000800 */
[----:B------:R-:W-:Y:S02]  /*112f0*/  UMOV UR8, UR38 ;  /* 0x0000002600087c82 */ /* 0x000fe40008000000 */
[----:B------:R-:W-:Y:S02]  /*11300*/  @UP0 USHF.R.U32.HI UR8, URZ, UR9, UR7 ;  /* 0x000000093f080299 */ /* 0x000fe40008011607 */
[----:B------:R-:W-:Y:S02]  /*11310*/  USHF.R.S32.HI UR4, URZ, 0x7, UR4 ;  /* 0x000000073f047899 */ /* 0x000fe40008011404 */
[----:B------:R-:W-:Y:S02]  /*11320*/  USHF.R.S32.HI UR10, URZ, 0x7, UR10 ;  /* 0x000000073f0a7899 */ /* 0x000fe4000801140a */
[----:B------:R-:W-:-:S02]  /*11330*/  UIADD3 UR6, UR8, UR39, -UR37 ;  /* 0x0000002708067290 */ /* 0x000fc4000fffe825 */
[----:B------:R-:W-:Y:S01]  /*11340*/  UISETP.LT.AND UP0, UPT, UR4, UR10, UPT ;  /* 0x0000000a0400728c */ /* 0x000fe2000bf01270 */
[----:B------:R-:W-:-:S03]  /*11350*/  ULDC UR8, c[0x0][0x9dc] ;  /* 0x0002770000087ab9 */ /* 0x000fc60000000800 */
[----:B------:R-:W-:Y:S02]  /*11360*/  USEL UR40, UR4, UR10, UP0 ;  /* 0x0000000a04287287 */ /* 0x000fe40008000000 */
[----:B------:R-:W-:Y:S01]  /*11370*/  UIADD3 UR8, UR6, -UR8, URZ ;  /* 0x8000000806087290 */ /* 0x000fe2000fffe03f */
[----:B------:R-:W-:Y:S11]  /*11380*/  @!P1 BRA `(.L_x_1385) ;  /* 0x0000000000489947 */ /* 0x000ff60003800000 */
[----:B------:R-:W-:Y:S02]  /*11390*/  UMOV UR4, UR6 ;  /* 0x0000000600047c82 */ /* 0x000fe40008000000 */
        /* <DEDUP_REMOVED lines=10> */
.L_x_1386:
[----:B------:R-:W-:-:S11]  /*11440*/  UISETP.NE.AND UP0, UPT, UR5, 0x1, UPT ;  /* 0x000000010500788c */ /* 0x000fd6000bf05270 */
[----:B------:R-:W-:Y:S02]  /*11450*/  @UP0 ULDC.64 UR10, c[0x0][0x9e8] ;  /* 0x00027a00000a0ab9 */ /* 0x000fe40000000a00 */
[----:B------:R-:W-:-:S04]  /*11460*/  UIMAD.WIDE.U32 UR6, UR4, UR10, URZ ;  /* 0x0000000a040672a5 */ /* 0x000fc8000f8e003f */
[----:B------:R-:W-:-:S12]  /*11470*/  @UP0 USHF.R.U32.HI UR4, URZ, UR11, UR7 ;  /* 0x0000000b3f040299 */ /* 0x000fd80008011607 */
.L_x_1387:
[----:B------:R-:W-:-:S04]  /*11480*/  UIMAD UR4, UR4, UR5, URZ ;  /* 0x00000005040472a4 */ /* 0x000fc8000f8e023f */
[----:B------:R-:W-:-:S04]  /*11490*/  UISETP.LT.AND UP0, UPT, UR8, UR4, UPT ;  /* 0x000000040800728c */ /* 0x000fc8000bf01270 */
[----:B------:R-:W-:-:S12]  /*114a0*/  USEL UR8, UR8, UR4, !UP0 ;  /* 0x0000000408087287 */ /* 0x000fd8000c000000 */
.L_x_1385:
        /* <DEDUP_REMOVED lines=26> */
.L_x_1389:
        /* <DEDUP_REMOVED lines=20> */
.L_x_1392:
[----:B------:R-:W-:Y:S05]  /*11790*/  BSYNC B6 ;  /* 0x0000000000067941 */ /* 0x000fea0003800000 */
.L_x_1391:
[----:B------:R-:W-:Y:S01]  /*117a0*/  VIADD R0, R22, 0x8400 ;  /* 0x0000840016007836 */ /* 0x000fe20000000000 */
[----:B------:R-:W-:Y:S01]  /*117b0*/  BSSY B6, `(.L_x_1393) ;  /* 0x0000017000067945 */ /* 0x000fe20003800000 */
[----:B------:R-:W-:-:S03]  /*117c0*/  IMAD.MOV.U32 R17, RZ, RZ, R26 ;  /* 0x000000ffff117224 */ /* 0x000fc600078e001a */
[----:B------:R-:W-:Y:S02]  /*117d0*/  LOP3.LUT P0, RZ, R0, 0x3ff, RZ, 0xc0, !PT ;  /* 0x000003ff00ff7812 */ /* 0x000fe4000780c0ff */
[----:B------:R-:W-:-:S11]  /*117e0*/  LOP3.LUT R17, R17, 0xfffffffe, RZ, 0xc0, !PT ;  /* 0xfffffffe11117812 */ /* 0x000fd600078ec0ff */
[----:B------:R-:W-:-:S05]  /*117f0*/  @P0 LOP3.LUT R17, R17, 0x1, RZ, 0xfc, !PT ;  /* 0x0000000111110812 */ /* 0x000fca00078efcff */
[----:B------:R0:W-:Y:S01]  /*11800*/  STL [R1], R17 ;  /* 0x0000001101007387 */ /* 0x0001e20000100800 */
        /* <DEDUP_REMOVED lines=17> */
.L_x_1394:
[----:B------:R-:W-:Y:S05]  /*11920*/  BSYNC B6 ;  /* 0x0000000000067941 */ /* 0x000fea0003800000 */
.L_x_1393:
        /* <DEDUP_REMOVED lines=20> */
.L_x_1396:
[----:B------:R-:W-:Y:S05]  /*11a70*/  BSYNC B6 ;  /* 0x0000000000067941 */ /* 0x000fea0003800000 */
.L_x_1395:
        /* <DEDUP_REMOVED lines=19> */
.L_x_1398:
[----:B------:R-:W-:Y:S05]  /*11bb0*/  BSYNC B6 ;  /* 0x0000000000067941 */ /* 0x000fea0003800000 */
.L_x_1397:
[----:B------:R-:W1:Y:S01]  /*11bc0*/  LDC.64 R2, c[0x0][0x9f8] ;  /* 0x00027e00ff027b82 */ /* 0x000e620000000a00 */
[----:B------:R-:W-:Y:S01]  /*11bd0*/  IMAD.MOV.U32 R27, RZ, RZ, R19 ;  /* 0x000000ffff1b7224 */ /* 0x000fe200078e0013 */
[----:B------:R-:W-:Y:S01]  /*11be0*/  ULDC UR4, c[0x0][0x2f4] ;  /* 0x0000bd0000047ab9 */ /* 0x000fe20000000800 */
[----:B------:R-:W-:Y:S01]  /*11bf0*/  LOP3.LUT R20, R33, 0x40, RZ, 0xfc, !PT ;  /* 0x0000004021147812 */ /* 0x000fe200078efcff */
[----:B------:R-:W-:-:S04]  /*11c00*/  ULDC UR5, c[0x0][0x320] ;  /* 0x0000c80000057ab9 */ /* 0x000fc80000000800 */
[----:B------:R-:W2:Y:S01]  /*11c10*/  LDC R10, c[0x0][0x430] ;  /* 0x00010c00ff0a7b82 */ /* 0x000ea20000000800 */
[----:B-1----:R-:W-:-:S04]  /*11c20*/  ISETP.NE.U32.AND P0, PT, R2, RZ, PT ;  /* 0x000000ff0200720c */ /* 0x002fc80003f05070 */
[----:B------:R-:W-:-:S13]  /*11c30*/  ISETP.NE.AND.EX P0, PT, R3, RZ, PT, P0 ;  /* 0x000000ff0300720c */ /* 0x000fda0003f05300 */
[----:B------:R-:W1:Y:S01]  /*11c40*/  @P0 LDC.64 R2, c[0x0][0x9f8] ;  /* 0x00027e00ff020b82 */ /* 0x000e620000000a00 */
[----:B------:R-:W-:Y:S02]  /*11c50*/  ISETP.GE.AND P1, PT, R20, UR4, PT ;  /* 0x0000000414007c0c */ /* 0x000fe4000bf26270 */
[----:B0-----:R-:W-:Y:S02]  /*11c60*/  LOP3.LUT R17, R17, 0xffffffef, RZ, 0xc0, !PT ;  /* 0xffffffef11117812 */ /* 0x001fe400078ec0ff */
[----:B------:R-:W-:Y:S01]  /*11c70*/  LOP3.LUT R21, R33, 0x80, RZ, 0xfc, !PT ;  /* 0x0000008021157812 */ /* 0x000fe200078efcff */
[----:B-1----:R-:W-:-:S05]  /*11c80*/  @P0 IMAD.WIDE R2, R19, 0x4, R2 ;  /* 0x0000000413020825 */ /* 0x002fca00078e0202 */
[----:B------:R0:W5:Y:S01]  /*11c90*/  @P0 LDG.E R27, desc[UR44][R2.64] ;  /* 0x0000002c021b0981 */ /* 0x000162000c1e1900 */
[----:B------:R-:W-:Y:S01]  /*11ca0*/  ISETP.GE.AND P0, PT, R33, UR4, PT ;  /* 0x0000000421007c0c */ /* 0x000fe2000bf06270 */
[----:B------:R-:W-:Y:S01]  /*11cb0*/  UMOV UR6, 0xffffffff ;  /* 0xffffffff00067882 */ /* 0x000fe20000000000 */
[----:B------:R-:W-:-:S05]  /*11cc0*/  IMAD.U32 R9, RZ, RZ, UR40 ;  /* 0x00000028ff097e24 */ /* 0x000fca000f8e00ff */
[----:B------:R-:W-:-:S06]  /*11cd0*/  LEA R9, R9, 0xffffff80, 0x7 ;  /* 0xffffff8009097811 */ /* 0x000fcc00078e38ff */
        /* <DEDUP_REMOVED lines=9> */
[----:B------:R-:W-:-:S04]  /*11d70*/  @P1 LOP3.LUT R17, R17, 0x2, RZ, 0xfc, !PT ;  /* 0x0000000211111812 */ /* 0x000fc800078efcff */
[----:B------:R-:W-:-:S04]  /*11d80*/  LOP3.LUT R17, R17, 0xfffffffe, RZ, 0xc0, !PT ;  /* 0xfffffffe11117812 */ /* 0x000fc800078ec0ff */
[----:B------:R-:W-:-:S05]  /*11d90*/  @P0 LOP3.LUT R17, R17, 0x1, RZ, 0xfc, !PT ;  /* 0x0000000111110812 */ /* 0x000fca00078efcff */
[----:B------:R0:W-:Y:S01]  /*11da0*/  STL [R1], R17 ;  /* 0x0000001101007387 */ /* 0x0001e20000100800 */
[----:B--2---:R-:W-:Y:S05]  /*11db0*/  BRA.DIV UR6, `(.L_x_1399) ;  /* 0x0000004606287947 */ /* 0x004fea000b800000 */
.L_x_1479:
[----:B------:R-:W0:Y:S01]  /*11dc0*/  S2R R0, SR_TID.X ;  /* 0x0000000000007919 */ /* 0x000e220000002100 */
[----:B------:R-:W-:Y:S01]  /*11dd0*/  ISETP.NE.AND P1, PT, R10, 0x1, PT ;  /* 0x000000010a00780c */ /* 0x000fe20003f25270 */
[----:B------:R-:W-:Y:S01]  /*11de0*/  IMAD.MOV.U32 R8, RZ, RZ, R17 ;  /* 0x000000ffff087224 */ /* 0x000fe200078e0011 */
[----:B-----5:R-:W-:-:S04]  /*11df0*/  SHF.R.S32.HI R34, RZ, 0x1f, R27 ;  /* 0x0000001fff227819 */ /* 0x020fc8000001141b */
[----:B------:R-:W-:-:S07]  /*11e00*/  LOP3.LUT R8, R8, 0xffffffbf, RZ, 0xc0, !PT ;  /* 0xffffffbf08087812 */ /* 0x000fce00078ec0ff */
[----:B------:R-:W1:Y:S01]  /*11e10*/  @P1 LDC R5, c[0x0][0x434] ;  /* 0x00010d00ff051b82 */ /* 0x000e620000000800 */
[----:B------:R-:W-:-:S07]  /*11e20*/  @P1 LOP3.LUT R8, R8, 0x40, RZ, 0xfc, !PT ;  /* 0x0000004008081812 */ /* 0x000fce00078efcff */
[----:B------:R-:W2:Y:S01]  /*11e30*/  @P1 LDC R4, c[0x0][0x438] ;  /* 0x00010e00ff041b82 */ /* 0x000ea20000000800 */
[C---:B0-----:R-:W-:Y:S01]  /*11e40*/  LOP3.LUT R2, R0.reuse, 0x7f, RZ, 0xc0, !PT ;  /* 0x0000007f00027812 */ /* 0x041fe200078ec0ff */
[----:B------:R-:W-:-:S03]  /*11e50*/  IMAD.SHL.U32 R0, R0, 0x20, RZ ;  /* 0x0000002000007824 */ /* 0x000fc600078e00ff */
[----:B------:R-:W-:-:S04]  /*11e60*/  SHF.R.U32.HI R2, RZ, 0x2, R2 ;  /* 0x00000002ff027819 */ /* 0x000fc80000011602 */
[----:B------:R-:W-:-:S04]  /*11e70*/  LOP3.LUT R0, R2, 0x60, R0, 0xf8, !PT ;  /* 0x0000006002007812 */ /* 0x000fc800078ef800 */
[----:B------:R-:W-:-:S04]  /*11e80*/  LOP3.LUT R0, R0, R9, RZ, 0xfc, !PT ;  /* 0x0000000900007212 */ /* 0x000fc800078efcff */
[C---:B------:R-:W-:Y:S01]  /*11e90*/  ISETP.GE.AND P0, PT, R0.reuse, UR39, PT ;  /* 0x0000002700007c0c */ /* 0x040fe2000bf06270 */
[----:B------:R-:W-:-:S04]  /*11ea0*/  VIADD R0, R0, UR36 ;  /* 0x0000002400007c36 */ /* 0x000fc80008000000 */
[----:B-1----:R-:W-:-:S04]  /*11eb0*/  @P1 IMAD.HI.U32 R5, R0, R5, RZ ;  /* 0x0000000500051227 */ /* 0x002fc800078e00ff */
        /* <DEDUP_REMOVED lines=14> */
[----:B------:R-:W-:Y:S01]  /*11fa0*/  LOP3.LUT R8, R8, 0xffffffdf, RZ, 0xc0, !PT ;  /* 0xffffffdf08087812 */ /* 0x000fe200078ec0ff */
[----:B------:R-:W-:Y:S01]  /*11fb0*/  IMAD.MOV R5, RZ, RZ, -R6 ;  /* 0x000000ffff057224 */ /* 0x000fe200078e0a06 */
[----:B------:R-:W-:-:S03]  /*11fc0*/  SHF.R.S32.HI R28, RZ, 0x1f, R18 ;  /* 0x0000001fff1c7819 */ /* 0x000fc60000011412 */
[----:B------:R-:W-:Y:S02]  /*11fd0*/  IMAD R5, R10, R5, R0 ;  /* 0x000000050a057224 */ /* 0x000fe400078e0200 */
[----:B0-----:R-:W-:-:S05]  /*11fe0*/  IMAD.U32 R2, RZ, RZ, UR43 ;  /* 0x0000002bff027e24 */ /* 0x001fca000f8e00ff */
[----:B------:R-:W-:-:S13]  /*11ff0*/  ISETP.NE.AND P2, PT, R2, 0x3, PT ;  /* 0x000000030200780c */ /* 0x000fda0003f45270 */
[----:B------:R-:W-:-:S05]  /*12000*/  @P2 LOP3.LUT R8, R8, 0x20, RZ, 0xfc, !PT ;  /* 0x0000002008082812 */ /* 0x000fca00078efcff */
[----:B------:R0:W-:Y:S01]  /*12010*/  STL [R1], R8 ;  /* 0x0000000801007387 */ /* 0x0001e20000100800 */
[----:B------:R-:W-:Y:S05]  /*12020*/  @!P2 BRA `(.L_x_1400) ;  /* 0x000000000004a947 */ /* 0x000fea0003800000 */
[----:B------:R-:W-:Y:S01]  /*12030*/  BPT.TRAP 0x1 ;  /* 0x000000040000795c */ /* 0x000fe20000300000 */
.L_x_1400:
[----:B------:R-:W-:Y:S01]  /*12040*/  IMAD R0, R23, 0x8, R22 ;  /* 0x0000000817007824 */ /* 0x000fe200078e0216 */
[----:B------:R-:W-:Y:S01]  /*12050*/  SHF.L.U32 R21, R25, 0x1f, RZ ;  /* 0x0000001f19157819 */ /* 0x000fe200000006ff */
[----:B------:R-:W-:Y:S01]  /*12060*/  BSSY B0, `(.L_x_1401) ;  /* 0x0000004000007945 */ /* 0x000fe20003800000 */
[----:B------:R-:W-:Y:S02]  /*12070*/  SHF.R.S32.HI R17, RZ, 0x1f, R5 ;  /* 0x0000001fff117819 */ /* 0x000fe40000011405 */
[----:B------:R-:W1:Y:S02]  /*12080*/  SYNCS.PHASECHK.TRANS64.TRYWAIT P0, [R0+URZ+0x22880], R21 ;  /* 0x02288015000075a7 */ /* 0x000e64000800017f */
[----:B-1----:R-:W-:Y:S05]  /*12090*/  @!P0 BRA `(.L_x_1402) ;  /* 0x00000040009c8947 */ /* 0x002fea0003800000 */
.L_x_1480:
[----:B------:R-:W-:Y:S05]  /*120a0*/  BSYNC B0 ;  /* 0x0000000000007941 */ /* 0x000fea0003800000 */
.L_x_1401:
[----:B------:R-:W2:Y:S01]  /*120b0*/  LDL R26, [R1] ;  /* 0x00000000011a7983 */ /* 0x000ea20000100800 */
[----:B------:R-:W-:Y:S01]  /*120c0*/  ULDC.64 UR4, c[0x0][0x328] ;  /* 0x0000ca0000047ab9 */ /* 0x000fe20000000a00 */
[----:B-----5:R-:W-:Y:S01]  /*120d0*/  SHF.R.S32.HI R20, RZ, 0x1f, R4 ;  /* 0x0000001fff147819 */ /* 0x020fe20000011404 */
[----:B------:R-:W-:Y:S01]  /*120e0*/  IMAD R6, R17, UR4, RZ ;  /* 0x0000000411067c24 */ /* 0x000fe2000f8e02ff */
[----:B------:R-:W3:Y:S01]  /*120f0*/  S2R R7, SR_TID.X ;  /* 0x0000000000077919 */ /* 0x000ee20000002100 */
[----:B------:R-:W-:Y:S01]  /*12100*/  IMAD.WIDE.U32 R2, R5, UR4, RZ ;  /* 0x0000000405027c25 */ /* 0x000fe2000f8e00ff */
[----:B------:R-:W-:-:S03]  /*12110*/  ULDC.64 UR6, c[0x0][0x318] ;  /* 0x0000c60000067ab9 */ /* 0x000fc60000000a00 */
        /* <DEDUP_REMOVED lines=11> */
[----:B------:R-:W-:-:S03]  /*121d0*/  UMOV UR4, 0xffffffff ;  /* 0xffffffff00047882 */ /* 0x000fc60000000000 */
[----:B------:R-:W-:Y:S01]  /*121e0*/  IMAD R6, R23, 0x4000, R37 ;  /* 0x0000400017067824 */ /* 0x000fe200078e0225 */
[----:B0-----:R-:W-:Y:S02]  /*121f0*/  IADD3 R8, P0, R2, UR6, RZ ;  /* 0x0000000602087c10 */ /* 0x001fe4000ff1e0ff */
[----:B---3--:R-:W-:Y:S02]  /*12200*/  LOP3.LUT R7, R7, 0x7f, RZ, 0xc0, !PT ;  /* 0x0000007f07077812 */ /* 0x008fe400078ec0ff */
[----:B------:R-:W-:Y:S02]  /*12210*/  IADD3.X R10, R3, UR7, R10, P0, !PT ;  /* 0x00000007030a7c10 */ /* 0x000fe400087fe40a */
[----:B------:R-:W-:-:S04]  /*12220*/  SHF.R.U32.HI R7, RZ, 0x2, R7 ;  /* 0x00000002ff077819 */ /* 0x000fc80000011607 */
[----:B------:R-:W-:-:S04]  /*12230*/  IADD3 R9, -R7, UR39, -R9 ;  /* 0x0000002707097c10 */ /* 0x000fc8000fffe909 */
[----:B------:R-:W-:Y:S02]  /*12240*/  ISETP.GE.AND P4, PT, R9, 0x1, PT ;  /* 0x000000010900780c */ /* 0x000fe40003f86270 */
[----:B--2---:R-:W-:Y:S01]  /*12250*/  LOP3.LUT P1, RZ, R26, 0x1, RZ, 0xc0, !PT ;  /* 0x000000011aff7812 */ /* 0x004fe2000782c0ff */
[----:B------:R-:W-:-:S12]  /*12260*/  BRA.DIV UR4, `(.L_x_1403) ;  /* 0x00000042043c7947 */ /* 0x000fd8000b800000 */
[----:B------:R-:W0:Y:S01]  /*12270*/  SHFL.IDX PT, R2, R8, RZ, 0x1c1f ;  /* 0x001c1fff08027589 */ /* 0x000e2200000e0000 */
[----:B------:R-:W-:Y:S02]  /*12280*/  LOP3.LUT P6, RZ, R26, 0x2, RZ, 0xc0, !PT ;  /* 0x000000021aff7812 */ /* 0x000fe400078cc0ff */
[----:B------:R-:W-:Y:S01]  /*12290*/  IADD3 R6, R22, R6, R30 ;  /* 0x0000000616067210 */ /* 0x000fe20007ffe01e */
[----:B------:R-:W2:Y:S01]  /*122a0*/  SHFL.IDX PT, R3, R10, RZ, 0x1c1f ;  /* 0x001c1fff0a037589 */ /* 0x000ea200000e0000 */
[C---:B------:R-:W-:Y:S02]  /*122b0*/  ISETP.GE.AND P3, PT, R9.reuse, 0x21, PT ;  /* 0x000000210900780c */ /* 0x040fe40003f66270 */
[----:B------:R-:W-:Y:S01]  /*122c0*/  ISETP.GE.AND P2, PT, R9, 0x41, PT ;  /* 0x000000410900780c */ /* 0x000fe20003f46270 */
[----:B------:R-:W-:Y:S01]  /*122d0*/  IMAD.IADD R7, R31, 0x1, R6 ;  /* 0x000000011f077824 */ /* 0x000fe200078e0206 */
[----:B------:R-:W-:Y:S02]  /*122e0*/  ISETP.GE.AND P5, PT, R9, 0x61, PT ;  /* 0x000000610900780c */ /* 0x000fe40003fa6270 */
[----:B0-----:R-:W-:-:S05]  /*122f0*/  IADD3 R2, P0, R33, R2, RZ ;  /* 0x0000000221027210 */ /* 0x001fca0007f1e0ff */
[----:B--2---:R-:W-:Y:S01]  /*12300*/  IMAD.X R3, RZ, RZ, R3, P0 ;  /* 0x000000ffff037224 */ /* 0x004fe200000e0603 */
[----:B------:R-:W-:-:S13]  /*12310*/  ISETP.LT.OR P0, PT, R9, 0x1, P6 ;  /* 0x000000010900780c */ /* 0x000fda0003701670 */
[----:B------:R-:W-:Y:S01]  /*12320*/  @!PT LDS RZ, [RZ] ;  /* 0x00000000fffff984 */ /* 0x000fe20000000800 */
[----:B------:R-:W-:Y:S01]  /*12330*/  LDGSTS.E.BYPASS.LTC128B.128 [R6+0x8400], desc[UR44][R2.64], !P0 ;  /* 0x0840000002067fae */ /* 0x000fe2000c101d6c */
[----:B------:R-:W-:-:S13]  /*12340*/  ISETP.LT.OR P0, PT, R9, 0x1, P1 ;  /* 0x000000010900780c */ /* 0x000fda0000f01670 */
[----:B------:R0:W-:Y:S04]  /*12350*/  LDGSTS.E.BYPASS.LTC128B.128 [R7+0x8400], desc[UR44][R2.64+0x40], !P0 ;  /* 0x0840004002077fae */ /* 0x0001e8000c101d6c */
[----:B0-----:R-:W0:Y:S04]  /*12360*/  SHFL.IDX PT, R2, R8, 0x1, 0x1c1f ;  /* 0x003c1f0008027f89 */ /* 0x001e2800000e0000 */
[----:B------:R-:W2:Y:S01]  /*12370*/  SHFL.IDX PT, R3, R10, 0x1, 0x1c1f ;  /* 0x003c1f000a037f89 */ /* 0x000ea200000e0000 */
[----:B0-----:R-:W-:-:S05]  /*12380*/  IADD3 R2, P0, R33, R2, RZ ;  /* 0x0000000221027210 */ /* 0x001fca0007f1e0ff */
[----:B--2---:R-:W-:Y:S01]  /*12390*/  IMAD.X R3, RZ, RZ, R3, P0 ;  /* 0x000000ffff037224 */ /* 0x004fe200000e0603 */
[----:B------:R-:W-:-:S13]  /*123a0*/  ISETP.LT.OR P0, PT, R9, 0x21, P6 ;  /* 0x000000210900780c */ /* 0x000fda0003701670 */
[----:B------:R-:W-:Y:S01]  /*123b0*/  LDGSTS.E.BYPASS.LTC128B.128 [R6+0x9400], desc[UR44][R2.64], !P0 ;  /* 0x0940000002067fae */ /* 0x000fe2000c101d6c */
[----:B------:R-:W-:-:S13]  /*123c0*/  ISETP.LT.OR P0, PT, R9, 0x21, P1 ;  /* 0x000000210900780c */ /* 0x000fda0000f01670 */
[----:B------:R0:W-:Y:S04]  /*123d0*/  LDGSTS.E.BYPASS.LTC128B.128 [R7+0x9400], desc[UR44][R2.64+0x40], !P0 ;  /* 0x0940004002077fae */ /* 0x0001e8000c101d6c */
[----:B0-----:R-:W0:Y:S04]  /*123e0*/  SHFL.IDX PT, R2, R8, 0x2, 0x1c1f ;  /* 0x005c1f0008027f89 */ /* 0x001e2800000e0000 */
[----:B------:R-:W2:Y:S04]  /*123f0*/  SHFL.IDX PT, R3, R10, 0x2, 0x1c1f ;  /* 0x005c1f000a037f89 */ /* 0x000ea800000e0000 */
[----:B------:R-:W3:Y:S01]  /*12400*/  SHFL.IDX PT, R10, R10, 0x3, 0x1c1f ;  /* 0x007c1f000a0a7f89 */ /* 0x000ee200000e0000 */
[----:B0-----:R-:W-:-:S05]  /*12410*/  IADD3 R2, P0, R33, R2, RZ ;  /* 0x0000000221027210 */ /* 0x001fca0007f1e0ff */
[----:B--2---:R-:W-:Y:S01]  /*12420*/  IMAD.X R3, RZ, RZ, R3, P0 ;  /* 0x000000ffff037224 */ /* 0x004fe200000e0603 */
[----:B------:R-:W-:-:S13]  /*12430*/  ISETP.LT.OR P0, PT, R9, 0x41, P6 ;  /* 0x000000410900780c */ /* 0x000fda0003701670 */
[----:B------:R-:W-:Y:S01]  /*12440*/  LDGSTS.E.BYPASS.LTC128B.128 [R6+0xa400], desc[UR44][R2.64], !P0 ;  /* 0x0a40000002067fae */ /* 0x000fe2000c101d6c */
[----:B------:R-:W-:-:S13]  /*12450*/  ISETP.LT.OR P0, PT, R9, 0x41, P1 ;  /* 0x000000410900780c */ /* 0x000fda0000f01670 */
[----:B------:R0:W-:Y:S04]  /*12460*/  LDGSTS.E.BYPASS.LTC128B.128 [R7+0xa400], desc[UR44][R2.64+0x40], !P0 ;  /* 0x0a40004002077fae */ /* 0x0001e8000c101d6c */
[----:B0--3--:R0:W2:Y:S02]  /*12470*/  SHFL.IDX PT, R2, R8, 0x3, 0x1c1f ;  /* 0x007c1f0008027f89 */ /* 0x0090a400000e0000 */
.L_x_1490:
        /* <DEDUP_REMOVED lines=12> */
.L_x_1404:
        /* <DEDUP_REMOVED lines=11> */
.L_x_1405:
[----:B------:R2:W-:Y:S01]  /*125f0*/  SYNCS.ARRIVE.TRANS64.A1T0 RZ, [R0+URZ+0x22870], RZ ;  /* 0x022870ff00ff79a7 */ /* 0x0005e2000810003f */
[----:B------:R-:W-:Y:S05]  /*12600*/  @!P6 BRA `(.L_x_1406) ;  /* 0x000000000004e947 */ /* 0x000fea0003800000 */
[----:B------:R-:W-:Y:S01]  /*12610*/  BPT.TRAP 0x1 ;  /* 0x000000040000795c */ /* 0x000fe20000300000 */
.L_x_1406:
[----:B------:R-:W3:Y:S01]  /*12620*/  SYNCS.PHASECHK.TRANS64.TRYWAIT P0, [R0+URZ+0x22840], R21 ;  /* 0x02284015000075a7 */ /* 0x000ee2000800017f */
[----:B------:R-:W-:Y:S04]  /*12630*/  BSSY B0, `(.L_x_1407) ;  /* 0x0000002000007945 */ /* 0x000fe80003800000 */
[----:B---3--:R-:W-:Y:S05]  /*12640*/  @!P0 BRA `(.L_x_1408) ;  /* 0x0000004000a48947 */ /* 0x008fea0003800000 */
.L_x_1491:
[----:B------:R-:W-:Y:S05]  /*12650*/  BSYNC B0 ;  /* 0x0000000000007941 */ /* 0x000fea0003800000 */
.L_x_1407:
[----:B0-----:R-:W4:Y:S01]  /*12660*/  LDL R8, [R1] ;  /* 0x0000000001087983 */ /* 0x001f220000100800 */
[----:B------:R-:W-:Y:S01]  /*12670*/  ULDC.64 UR4, c[0x0][0x300] ;  /* 0x0000c00000047ab9 */ /* 0x000fe20000000a00 */
[----:B------:R-:W-:Y:S01]  /*12680*/  ULDC.64 UR6, c[0x0][0x2e8] ;  /* 0x0000ba0000067ab9 */ /* 0x000fe20000000a00 */
[----:B------:R-:W-:Y:S02]  /*12690*/  IMAD R6, R17, UR4, RZ ;  /* 0x0000000411067c24 */ /* 0x000fe4000f8e02ff */
[----:B------:R-:W-:-:S04]  /*126a0*/  IMAD.WIDE.U32 R2, R5, UR4, RZ ;  /* 0x0000000405027c25 */ /* 0x000fc8000f8e00ff */
[----:B------:R-:W-:Y:S01]  /*126b0*/  IMAD R6, R5, UR5, R6 ;  /* 0x0000000505067c24 */ /* 0x000fe2000f8e0206 */
[----:B------:R-:W-:Y:S02]  /*126c0*/  ULDC.64 UR4, c[0x0][0x310] ;  /* 0x0000c40000047ab9 */ /* 0x000fe40000000a00 */
[----:B------:R-:W-:Y:S02]  /*126d0*/  IMAD R20, R20, UR4, RZ ;  /* 0x0000000414147c24 */ /* 0x000fe4000f8e02ff */
        /* <DEDUP_REMOVED lines=9> */
[----:B------:R-:W-:Y:S01]  /*12770*/  IADD3 R4, P0, R2, UR6, RZ ;  /* 0x0000000602047c10 */ /* 0x000fe2000ff1e0ff */
[----:B------:R-:W-:-:S03]  /*12780*/  IMAD R6, R23, 0x6000, R36 ;  /* 0x0000600017067824 */ /* 0x000fc600078e0224 */
[----:B------:R-:W-:Y:S02]  /*12790*/  IADD3.X R5, R3, UR7, R5, P0, !PT ;  /* 0x0000000703057c10 */ /* 0x000fe400087fe405 */
[----:B----4-:R-:W-:Y:S01]  /*127a0*/  LOP3.LUT P1, RZ, R8, 0x4, RZ, 0xc0, !PT ;  /* 0x0000000408ff7812 */ /* 0x010fe2000782c0ff */
[----:B------:R-:W-:-:S12]  /*127b0*/  BRA.DIV UR4, `(.L_x_1409) ;  /* 0x00000042045c7947 */ /* 0x000fd8000b800000 */
[----:B------:R-:W0:Y:S01]  /*127c0*/  SHFL.IDX PT, R3, R4, RZ, 0x1c1f ;  /* 0x001c1fff04037589 */ /* 0x000e2200000e0000 */
[----:B------:R-:W-:Y:S01]  /*127d0*/  LOP3.LUT P6, RZ, R8, 0x8, RZ, 0xc0, !PT ;  /* 0x0000000808ff7812 */ /* 0x000fe200078cc0ff */
[C-C-:B------:R-:W-:Y:S02]  /*127e0*/  @P4 IMAD.IADD R7, R22.reuse, 0x1, R6.reuse ;  /* 0x0000000116074824 */ /* 0x140fe400078e0206 */
[----:B------:R-:W4:Y:S01]  /*127f0*/  SHFL.IDX PT, R2, R5, RZ, 0x1c1f ;  /* 0x001c1fff05027589 */ /* 0x000f2200000e0000 */
[----:B------:R-:W-:-:S03]  /*12800*/  @P3 IMAD.IADD R9, R22, 0x1, R6 ;  /* 0x0000000116093824 */ /* 0x000fc600078e0206 */
[----:B------:R-:W-:Y:S01]  /*12810*/  SHFL.IDX PT, R14, R4, 0x3, 0x1c1f ;  /* 0x007c1f00040e7f89 */ /* 0x000fe200000e0000 */
[----:B0-----:R-:W-:-:S05]  /*12820*/  @P4 IADD3 R3, P0, R33, R3, RZ ;  /* 0x0000000321034210 */ /* 0x001fca0007f1e0ff */
[----:B----4-:R-:W-:Y:S01]  /*12830*/  @P4 IMAD.X R2, RZ, RZ, R2, P0 ;  /* 0x000000ffff024224 */ /* 0x010fe200000e0602 */
        /* <DEDUP_REMOVED lines=8> */
[----:B0-----:R-:W0:Y:S01]  /*128c0*/  SHFL.IDX PT, R3, R4, 0x1, 0x1c1f ;  /* 0x003c1f0004037f89 */ /* 0x001e2200000e0000 */
[----:B------:R-:W-:-:S03]  /*128d0*/  @P2 IMAD.IADD R7, R22, 0x1, R6 ;  /* 0x0000000116072824 */ /* 0x000fc600078e0206 */
[----:B------:R-:W4:Y:S01]  /*128e0*/  SHFL.IDX PT, R2, R5, 0x1, 0x1c1f ;  /* 0x003c1f0005027f89 */ /* 0x000f2200000e0000 */
[----:B0-----:R-:W-:-:S05]  /*128f0*/  @P3 IADD3 R3, P0, R33, R3, RZ ;  /* 0x0000000321033210 */ /* 0x001fca0007f1e0ff */
[----:B----4-:R-:W-:-:S05]  /*12900*/  @P3 IMAD.X R2, RZ, RZ, R2, P0 ;  /* 0x000000ffff023224 */ /* 0x010fca00000e0602 */
[----:B------:R-:W-:-:S04]  /*12910*/  @P3 LOP3.LUT R3, R3, R2, RZ, 0x3c, !PT ;  /* 0x0000000203033212 */ /* 0x000fc800078e3cff */
[----:B------:R-:W-:-:S04]  /*12920*/  @P3 LOP3.LUT R2, R3, R2, RZ, 0x3c, !PT ;  /* 0x0000000203023212 */ /* 0x000fc800078e3cff */
[----:B------:R-:W-:-:S05]  /*12930*/  @P3 LOP3.LUT R3, R3, R2, RZ, 0x3c, !PT ;  /* 0x0000000203033212 */ /* 0x000fca00078e3cff */
[----:B------:R-:W-:Y:S04]  /*12940*/  @P3 LDGSTS.E.BYPASS.LTC128B.128 [R9+0x16c00], desc[UR44][R2.64], !P4 ;  /* 0x16c0000002093fae */ /* 0x000fe8000e101d6c */
[----:B------:R-:W-:Y:S04]  /*12950*/  @P3 LDGSTS.E.BYPASS.LTC128B.128 [R9+0x18c00], desc[UR44][R2.64+0x40], !P6 ;  /* 0x18c0004002093fae */ /* 0x000fe8000f101d6c */
[----:B------:R0:W-:Y:S04]  /*12960*/  @P3 LDGSTS.E.BYPASS.LTC128B.128 [R9+0x1ac00], desc[UR44][R2.64+0x80], !P1 ;  /* 0x1ac0008002093fae */ /* 0x0001e8000c901d6c */
[----:B0-----:R-:W0:Y:S04]  /*12970*/  SHFL.IDX PT, R3, R4, 0x2, 0x1c1f ;  /* 0x005c1f0004037f89 */ /* 0x001e2800000e0000 */
[----:B------:R-:W4:Y:S04]  /*12980*/  SHFL.IDX PT, R2, R5, 0x2, 0x1c1f ;  /* 0x005c1f0005027f89 */ /* 0x000f2800000e0000 */
[----:B------:R-:W1:Y:S01]  /*12990*/  SHFL.IDX PT, R5, R5, 0x3, 0x1c1f ;  /* 0x007c1f0005057f89 */ /* 0x000e6200000e0000 */
[----:B0-----:R-:W-:-:S05]  /*129a0*/  @P2 IADD3 R3, P0, R33, R3, RZ ;  /* 0x0000000321032210 */ /* 0x001fca0007f1e0ff */
[----:B----4-:R-:W-:-:S05]  /*129b0*/  @P2 IMAD.X R2, RZ, RZ, R2, P0 ;  /* 0x000000ffff022224 */ /* 0x010fca00000e0602 */
[----:B------:R-:W-:-:S04]  /*129c0*/  @P2 LOP3.LUT R3, R3, R2, RZ, 0x3c, !PT ;  /* 0x0000000203032212 */ /* 0x000fc800078e3cff */
[----:B------:R-:W-:-:S04]  /*129d0*/  @P2 LOP3.LUT R2, R3, R2, RZ, 0x3c, !PT ;  /* 0x0000000203022212 */ /* 0x000fc800078e3cff */
[----:B------:R-:W-:-:S05]  /*129e0*/  @P2 LOP3.LUT R3, R3, R2, RZ, 0x3c, !PT ;  /* 0x0000000203032212 */ /* 0x000fca00078e3cff */
[----:B------:R0:W-:Y:S04]  /*129f0*/  @P2 LDGSTS.E.BYPASS.LTC128B.128 [R7+0x17400], desc[UR44][R2.64], !P4 ;  /* 0x1740000002072fae */ /* 0x0001e8000e101d6c */
[----:B------:R0:W-:Y:S04]  /*12a00*/  @P2 LDGSTS.E.BYPASS.LTC128B.128 [R7+0x19400], desc[UR44][R2.64+0x40], !P6 ;  /* 0x1940004002072fae */ /* 0x0001e8000f101d6c */
[----:B-1----:R0:W-:Y:S02]  /*12a10*/  @P2 LDGSTS.E.BYPASS.LTC128B.128 [R7+0x1b400], desc[UR44][R2.64+0x80], !P1 ;  /* 0x1b40008002072fae */ /* 0x0021e4000c901d6c */
.L_x_1501:
[----:B------:R-:W-:Y:S01]  /*12a20*/  LOP3.LUT P3, RZ, R8, 0x10, RZ, 0xc0, !PT ;  /* 0x0000001008ff7812 */ /* 0x000fe2000786c0ff */
[----:B------:R-:W-:Y:S01]  /*12a30*/  @P5 IMAD.IADD R6, R22, 0x1, R6 ;  /* 0x0000000116065824 */ /* 0x000fe200078e0206 */
[----:B------:R-:W-:Y:S02]  /*12a40*/  LOP3.LUT P2, RZ, R8, 0x8, RZ, 0xc0, !PT ;  /* 0x0000000808ff7812 */ /* 0x000fe4000784c0ff */
[----:B0-----:R-:W-:-:S05]  /*12a50*/  @P5 IADD3 R2, P0, R33, R14, RZ ;  /* 0x0000000e21025210 */ /* 0x001fca0007f1e0ff */
[----:B------:R-:W-:Y:S01]  /*12a60*/  @P5 IMAD.X R3, RZ, RZ, R5, P0 ;  /* 0x000000ffff035224 */ /* 0x000fe200000e0605 */
[----:B------:R-:W-:-:S04]  /*12a70*/  PLOP3.LUT P0, PT, PT, PT, PT, 0x80, 0x0 ;  /* 0x000000000000781c */ /* 0x000fc80003f0f070 */
[----:B------:R-:W-:Y:S01]  /*12a80*/  @!PT LDS RZ, [RZ] ;  /* 0x00000000fffff984 */ /* 0x000fe20000000800 */
[----:B------:R-:W-:Y:S01]  /*12a90*/  @!PT LDS RZ, [RZ] ;  /* 0x00000000fffff984 */ /* 0x000fe20000000800 */
[----:B------:R-:W-:Y:S01]  /*12aa0*/  @!PT LDS RZ, [RZ] ;  /* 0x00000000fffff984 */ /* 0x000fe20000000800 */
[----:B------:R0:W-:Y:S04]  /*12ab0*/  @P5 LDGSTS.E.BYPASS.LTC128B.128 [R6+0x17c00], desc[UR44][R2.64], !P3 ;  /* 0x17c0000002065fae */ /* 0x0001e8000d901d6c */
[----:B------:R0:W-:Y:S04]  /*12ac0*/  @P5 LDGSTS.E.BYPASS.LTC128B.128 [R6+0x19c00], desc[UR44][R2.64+0x40], !P2 ;  /* 0x19c0004002065fae */ /* 0x0001e8000d101d6c */
[----:B------:R0:W-:Y:S01]  /*12ad0*/  @P5 LDGSTS.E.BYPASS.LTC128B.128 [R6+0x1bc00], desc[UR44][R2.64+0x80], !P1 ;  /* 0x1bc0008002065fae */ /* 0x0001e2000c901d6c */
[----:B------:R-:W-:Y:S01]  /*12ae0*/  NOP ;  /* 0x0000000000007918 */ /* 0x000fe20000000000 */
.L_x_1410:
        /* <DEDUP_REMOVED lines=11> */
.L_x_1411:
[----:B------:R0:W-:Y:S02]  /*12ba0*/  SYNCS.ARRIVE.TRANS64.A1T0 RZ, [R0+URZ+0x22830], RZ ;  /* 0x022830ff00ff79a7 */ /* 0x0001e4000810003f */
[----:B------:R-:W-:Y:S05]  /*12bb0*/  WARPSYNC.ALL ;  /* 0x0000000000007948 */ /* 0x000fea0003800000 */
[----:B------:R-:W-:Y:S01]  /*12bc0*/  ULDC.64 UR4, c[0x0][0x298] ;  /* 0x0000a60000047ab9 */ /* 0x000fe20000000a00 */
[----:B0-23--:R-:W-:Y:S01]  /*12bd0*/  SHF.R.S32.HI R0, RZ, 0x1f, R24 ;  /* 0x0000001fff007819 */ /* 0x00dfe20000011418 */
[----:B------:R-:W-:Y:S01]  /*12be0*/  IMAD.WIDE.U32 R4, R24, UR4, RZ ;  /* 0x0000000418047c25 */ /* 0x000fe2000f8e00ff */
[----:B------:R-:W-:Y:S03]  /*12bf0*/  BSSY B6, `(.L_x_1412) ;  /* 0x0000019000067945 */ /* 0x000fe60003800000 */
[----:B------:R-:W-:Y:S01]  /*12c00*/  IMAD R3, R0, UR4, RZ ;  /* 0x0000000400037c24 */ /* 0x000fe2000f8e02ff */
[----:B------:R0:W-:Y:S01]  /*12c10*/  STL.64 [R1+0x10], R4 ;  /* 0x0000100401007387 */ /* 0x0001e20000100a00 */
[----:B------:R-:W-:-:S02]  /*12c20*/  VIADD R0, R22, 0x10400 ;  /* 0x0001040016007836 */ /* 0x000fc40000000000 */
[----:B------:R-:W-:Y:S01]  /*12c30*/  IMAD R3, R24, UR5, R3 ;  /* 0x0000000518037c24 */ /* 0x000fe2000f8e0203 */
[----:B------:R-:W-:Y:S02]  /*12c40*/  BAR.SYNC.DEFER_BLOCKING 0x8, 0x180 ;  /* 0x0206000000007b1d */ /* 0x000fe40000010000 */
[----:B------:R-:W-:Y:S01]  /*12c50*/  LOP3.LUT P0, RZ, R0, 0x1bf, RZ, 0xc0, !PT ;  /* 0x000001bf00ff7812 */ /* 0x000fe2000780c0ff */
[----:B------:R-:W-:-:S12]  /*12c60*/  IMAD.IADD R17, R5, 0x1, R3 ;  /* 0x0000000105117824 */ /* 0x000fd800078e0203 */
[----:B0-----:R-:W-:Y:S05]  /*12c70*/  @!P0 BRA `(.L_x_1413) ;  /* 0x0000000000408947 */ /* 0x001fea0003800000 */
        /* <DEDUP_REMOVED lines=16> */
.L_x_1413:
[----:B------:R-:W-:Y:S05]  /*12d80*/  BSYNC B6 ;  /* 0x0000000000067941 */ /* 0x000fea0003800000 */
.L_x_1412:
[----:B------:R-:W2:Y:S01]  /*12d90*/  LDL.LU.64 R20, [R1+0x10] ;  /* 0x0000100001147983 */ /* 0x000ea20000300a00 */
[----:B------:R-:W-:Y:S01]  /*12da0*/  UISETP.NE.AND UP0, UPT, UR48, URZ, UPT ;  /* 0x0000003f3000728c */ /* 0x000fe2000bf05270 */
[----:B------:R-:W-:Y:S02]  /*12db0*/  ULDC.64 UR4, c[0x0][0x2d8] ;  /* 0x0000b60000047ab9 */ /* 0x000fe40000000a00 */
[----:B------:R-:W3:Y:S01]  /*12dc0*/  LDL R2, [R1] ;  /* 0x0000000001027983 */ /* 0x000ee20000100800 */
[----:B------:R-:W-:Y:S01]  /*12dd0*/  IMAD.MOV.U32 R3, RZ, RZ, R17 ;  /* 0x000000ffff037224 */ /* 0x000fe200078e0011 */
[----:B------:R-:W-:Y:S01]  /*12de0*/  SHF.R.S32.HI R0, RZ, 0x1f, R19 ;  /* 0x0000001fff007819 */ /* 0x000fe20000011413 */
[----:B------:R-:W-:Y:S01]  /*12df0*/  IMAD R5, R28, UR4, RZ ;  /* 0x000000041c057c24 */ /* 0x000fe2000f8e02ff */
[----:B------:R0:W5:Y:S01]  /*12e00*/  LDL R7, [R1+0xc] ;  /* 0x00000c0001077983 */ /* 0x0001620000100800 */
[----:B------:R-:W-:Y:S02]  /*12e10*/  PLOP3.LUT P0, PT, PT, PT, UP0, 0x80, 0x0 ;  /* 0x000000000000781c */ /* 0x000fe40003f0f008 */
[----:B------:R-:W-:Y:S01]  /*12e20*/  IMAD R5, R18, UR5, R5 ;  /* 0x0000000512057c24 */ /* 0x000fe2000f8e0205 */
[----:B------:R-:W-:-:S02]  /*12e30*/  LOP3.LUT R9, R33, 0x40, RZ, 0xfc, !PT ;  /* 0x0000004021097812 */ /* 0x000fc400078efcff */
[----:B------:R-:W-:Y:S02]  /*12e40*/  LOP3.LUT R8, R33, 0x80, RZ, 0xfc, !PT ;  /* 0x0000008021087812 */ /* 0x000fe400078efcff */
[----:B---3--:R-:W-:Y:S01]  /*12e50*/  LOP3.LUT P6, RZ, R2, 0x80, RZ, 0xc0, !PT ;  /* 0x0000008002ff7812 */ /* 0x008fe200078cc0ff */
[----:B--2---:R-:W-:Y:S02]  /*12e60*/  IMAD.MOV.U32 R2, RZ, RZ, R20 ;  /* 0x000000ffff027224 */ /* 0x004fe400078e0014 */
[----:B------:R-:W1:Y:S01]  /*12e70*/  S2R R20, SR_TID.X ;  /* 0x0000000000147919 */ /* 0x000e620000002100 */
[----:B------:R-:W-:Y:S01]  /*12e80*/  SEL R0, R0, RZ, !P6 ;  /* 0x000000ff00007207 */ /* 0x000fe20007000000 */
[----:B------:R-:W-:Y:S01]  /*12e90*/  IMAD.WIDE.U32 R2, R18, UR4, R2 ;  /* 0x0000000412027c25 */ /* 0x000fe2000f8e0002 */
[----:B------:R-:W-:Y:S01]  /*12ea0*/  SEL R4, R19, RZ, !P6 ;  /* 0x000000ff13047207 */ /* 0x000fe20007000000 */
[----:B------:R-:W-:Y:S02]  /*12eb0*/  ULDC.64 UR4, c[0x0][0x2e0] ;  /* 0x0000b80000047ab9 */ /* 0x000fe40000000a00 */
[----:B------:R-:W-:-:S02]  /*12ec0*/  IMAD.IADD R3, R3, 0x1, R5 ;  /* 0x0000000103037824 */ /* 0x000fc400078e0205 */
[----:B------:R-:W-:Y:S02]  /*12ed0*/  IMAD R0, R0, UR4, RZ ;  /* 0x0000000400007c24 */ /* 0x000fe4000f8e02ff */
[----:B------:R-:W-:Y:S01]  /*12ee0*/  IMAD.WIDE.U32 R2, R4, UR4, R2 ;  /* 0x0000000404027c25 */ /* 0x000fe2000f8e0002 */
[----:B------:R-:W-:-:S03]  /*12ef0*/  @UP0 ULDC UR4, c[0x0][0x44c] ;  /* 0x0001130000040ab9 */ /* 0x000fc60000000800 */
[----:B------:R-:W-:Y:S01]  /*12f00*/  IMAD R0, R4, UR5, R0 ;  /* 0x0000000504007c24 */ /* 0x000fe2000f8e0200 */
[C---:B-1----:R-:W-:Y:S01]  /*12f10*/  LOP3.LUT R21, R20.reuse, 0x7f, RZ, 0xc0, !PT ;  /* 0x0000007f14157812 */ /* 0x042fe200078ec0ff */
[----:B------:R-:W-:-:S03]  /*12f20*/  IMAD.SHL.U32 R20, R20, 0x20, RZ ;  /* 0x0000002014147824 */ /* 0x000fc600078e00ff */
[----:B------:R-:W-:-:S04]  /*12f30*/  SHF.R.U32.HI R21, RZ, 0x2, R21 ;  /* 0x00000002ff157819 */ /* 0x000fc80000011615 */
[----:B------:R-:W-:-:S05]  /*12f40*/  LOP3.LUT R20, R21, 0x60, R20, 0xf8, !PT ;  /* 0x0000006015147812 */ /* 0x000fca00078ef814 */
[----:B------:R-:W-:-:S04]  /*12f50*/  VIADD R5, R20, UR38 ;  /* 0x0000002614057c36 */ /* 0x000fc80008000000 */
[----:B------:R-:W-:Y:S01]  /*12f60*/  @P0 IMAD.HI.U32 R6, R5, UR4, RZ ;  /* 0x0000000405060c27 */ /* 0x000fe2000f8e00ff */
[----:B------:R-:W-:Y:S01]  /*12f70*/  PLOP3.LUT P0, PT, PT, PT, UP0, 0x80, 0x0 ;  /* 0x000000000000781c */ /* 0x000fe20003f0f008 */
[----:B------:R-:W-:Y:S02]  /*12f80*/  @UP0 ULDC UR4, c[0x0][0x450] ;  /* 0x0001140000040ab9 */ /* 0x000fe40000000800 */
[----:B------:R-:W-:-:S10]  /*12f90*/  IMAD.MOV.U32 R4, RZ, RZ, R5 ;  /* 0x000000ffff047224 */ /* 0x000fd400078e0005 */
[----:B------:R-:W-:Y:S01]  /*12fa0*/  @P0 SHF.R.U32.HI R4, RZ, UR4, R6 ;  /* 0x00000004ff040c19 */ /* 0x000fe20008011606 */
[----:B------:R-:W-:Y:S01]  /*12fb0*/  IMAD.IADD R3, R3, 0x1, R0 ;  /* 0x0000000103037824 */ /* 0x000fe200078e0200 */
[----:B------:R-:W1:Y:S01]  /*12fc0*/  LDC R6, c[0x0][0x448] ;  /* 0x00011200ff067b82 */ /* 0x000e620000000800 */
[----:B------:R-:W2:Y:S01]  /*12fd0*/  S2R R20, SR_TID.X ;  /* 0x0000000000147919 */ /* 0x000ea20000002100 */
[----:B------:R-:W-:Y:S01]  /*12fe0*/  ULDC.64 UR4, c[0x0][0x2d0] ;  /* 0x0000b40000047ab9 */ /* 0x000fe20000000a00 */
[----:B------:R-:W-:Y:S02]  /*12ff0*/  IMAD.MOV R0, RZ, RZ, -R4 ;  /* 0x000000ffff007224 */ /* 0x000fe400078e0a04 */
[----:B------:R-:W-:-:S04]  /*13000*/  IMAD.WIDE.U32 R2, R4, UR4, R2 ;  /* 0x0000000404027c25 */ /* 0x000fc8000f8e0002 */
[----:B-1----:R-:W-:Y:S01]  /*13010*/  IMAD R0, R6, R0, R5 ;  /* 0x0000000006007224 */ /* 0x002fe200078e0205 */
[----:B------:R-:W-:-:S05]  /*13020*/  SHF.R.S32.HI R5, RZ, 0x1f, R4 ;  /* 0x0000001fff057819 */ /* 0x000fca0000011404 */
[----:B------:R-:W-:-:S04]  /*13030*/  IMAD R5, R5, UR4, RZ ;  /* 0x0000000405057c24 */ /* 0x000fc8000f8e02ff */
[----:B------:R-:W-:Y:S01]  /*13040*/  IMAD R5, R4, UR5, R5 ;  /* 0x0000000504057c24 */ /* 0x000fe2000f8e0205 */
        /* <DEDUP_REMOVED lines=9> */
[----:B--2---:R-:W-:Y:S02]  /*130e0*/  LOP3.LUT R20, R20, 0x7f, RZ, 0xc0, !PT ;  /* 0x0000007f14147812 */ /* 0x004fe400078ec0ff */
[----:B------:R-:W-:Y:S01]  /*130f0*/  IADD3.X R4, R3, UR5, R5, P0, !PT ;  /* 0x0000000503047c10 */ /* 0x000fe200087fe405 */
[----:B------:R-:W-:Y:S01]  /*13100*/  UMOV UR5, 0xffffffff ;  /* 0xffffffff00057882 */ /* 0x000fe20000000000 */
[----:B------:R-:W-:Y:S02]  /*13110*/  ISETP.GE.AND P3, PT, R33, UR4, PT ;  /* 0x0000000421007c0c */ /* 0x000fe4000bf66270 */
[----:B------:R-:W-:-:S02]  /*13120*/  ISETP.GE.AND P2, PT, R9, UR4, PT ;  /* 0x0000000409007c0c */ /* 0x000fc4000bf46270 */
[----:B------:R-:W-:Y:S02]  /*13130*/  ISETP.GE.AND P1, PT, R8, UR4, PT ;  /* 0x0000000408007c0c */ /* 0x000fe4000bf26270 */
[----:B------:R-:W-:Y:S01]  /*13140*/  SHF.R.U32.HI R9, RZ, 0x2, R20 ;  /* 0x00000002ff097819 */ /* 0x000fe20000011614 */
[----:B0-----:R-:W-:Y:S10]  /*13150*/  BRA.DIV UR5, `(.L_x_1414) ;  /* 0x0000003e05787947 */ /* 0x001ff4000b800000 */
[----:B------:R-:W0:Y:S01]  /*13160*/  SHFL.IDX PT, R3, R0, RZ, 0x1c1f ;  /* 0x001c1fff00037589 */ /* 0x000e2200000e0000 */
[----:B------:R-:W-:Y:S02]  /*13170*/  IMAD R5, R6, UR37, RZ ;  /* 0x0000002506057c24 */ /* 0x000fe4000f8e02ff */
[----:B------:R-:W-:Y:S01]  /*13180*/  VIADD R6, R9, UR38 ;  /* 0x0000002609067c36 */ /* 0x000fe20008000000 */
[----:B------:R-:W1:Y:S03]  /*13190*/  SHFL.IDX PT, R2, R4, RZ, 0x1c1f ;  /* 0x001c1fff04027589 */ /* 0x000e6600000e0000 */
[C---:B------:R-:W-:Y:S01]  /*131a0*/  VIADD R8, R6.reuse, 0x20 ;  /* 0x0000002006087836 */ /* 0x040fe20000000000 */
[----:B------:R-:W-:Y:S01]  /*131b0*/  ISETP.GE.AND P0, PT, R6, R5, PT ;  /* 0x000000050600720c */ /* 0x000fe20003f06270 */
[----:B------:R-:W-:-:S12]  /*131c0*/  SHFL.IDX PT, R14, R0, 0x3, 0x1c1f ;  /* 0x007c1f00000e7f89 */ /* 0x000fd800000e0000 */
[----:B0-----:R-:W-:-:S05]  /*131d0*/  @!P0 IADD3 R3, P4, R33, R3, RZ ;  /* 0x0000000321038210 */ /* 0x001fca0007f9e0ff */
[----:B-1----:R-:W-:-:S05]  /*131e0*/  @!P0 IMAD.X R2, RZ, RZ, R2, P4 ;  /* 0x000000ffff028224 */ /* 0x002fca00020e0602 */
[----:B------:R-:W-:-:S04]  /*131f0*/  @!P0 LOP3.LUT R3, R3, R2, RZ, 0x3c, !PT ;  /* 0x0000000203038212 */ /* 0x000fc800078e3cff */
[----:B------:R-:W-:-:S04]  /*13200*/  @!P0 LOP3.LUT R2, R3, R2, RZ, 0x3c, !PT ;  /* 0x0000000203028212 */ /* 0x000fc800078e3cff */
[----:B------:R-:W-:-:S05]  /*13210*/  @!P0 LOP3.LUT R3, R3, R2, RZ, 0x3c, !PT ;  /* 0x0000000203038212 */ /* 0x000fca00078e3cff */
[----:B-----5:R-:W-:Y:S04]  /*13220*/  @!P0 LDGSTS.E.BYPASS.LTC128B.128 [R7+0x10400], desc[UR44][R2.64], !P3 ;  /* 0x1040000002078fae */ /* 0x020fe8000d901d6c */
[----:B------:R-:W-:Y:S04]  /*13230*/  @!P0 LDGSTS.E.BYPASS.LTC128B.128 [R7+0x12400], desc[UR44][R2.64+0x40], !P2 ;  /* 0x1240004002078fae */ /* 0x000fe8000d101d6c */
[----:B------:R0:W-:Y:S01]  /*13240*/  @!P0 LDGSTS.E.BYPASS.LTC128B.128 [R7+0x14400], desc[UR44][R2.64+0x80], !P1 ;  /* 0x1440008002078fae */ /* 0x0001e2000c901d6c */
[----:B------:R-:W-:Y:S01]  /*13250*/  ISETP.GE.AND P0, PT, R8, R5, PT ;  /* 0x000000050800720c */ /* 0x000fe20003f06270 */
[----:B------:R-:W-:-:S02]  /*13260*/  VIADD R8, R6, 0x40 ;  /* 0x0000004006087836 */ /* 0x000fc40000000000 */
[----:B0-----:R-:W0:Y:S04]  /*13270*/  SHFL.IDX PT, R3, R0, 0x1, 0x1c1f ;  /* 0x003c1f0000037f89 */ /* 0x001e2800000e0000 */
[----:B------:R-:W1:Y:S06]  /*13280*/  SHFL.IDX PT, R2, R4, 0x1, 0x1c1f ;  /* 0x003c1f0004027f89 */ /* 0x000e6c00000e0000 */
[----:B0-----:R-:W-:-:S05]  /*13290*/  @!P0 IADD3 R3, P4, R33, R3, RZ ;  /* 0x0000000321038210 */ /* 0x001fca0007f9e0ff */
[----:B-1----:R-:W-:-:S05]  /*132a0*/  @!P0 IMAD.X R2, RZ, RZ, R2, P4 ;  /* 0x000000ffff028224 */ /* 0x002fca00020e0602 */
[----:B------:R-:W-:-:S04]  /*132b0*/  @!P0 LOP3.LUT R3, R3, R2, RZ, 0x3c, !PT ;  /* 0x0000000203038212 */ /* 0x000fc800078e3cff */
[----:B------:R-:W-:-:S04]  /*132c0*/  @!P0 LOP3.LUT R2, R3, R2, RZ, 0x3c, !PT ;  /* 0x0000000203028212 */ /* 0x000fc800078e3cff */
[----:B------:R-:W-:-:S05]  /*132d0*/  @!P0 LOP3.LUT R3, R3, R2, RZ, 0x3c, !PT ;  /* 0x0000000203038212 */ /* 0x000fca00078e3cff */
[----:B------:R-:W-:Y:S04]  /*132e0*/  @!P0 LDGSTS.E.BYPASS.LTC128B.128 [R7+0x10c00], desc[UR44][R2.64], !P3 ;  /* 0x10c0000002078fae */ /* 0x000fe8000d901d6c */
[----:B------:R-:W-:Y:S04]  /*132f0*/  @!P0 LDGSTS.E.BYPASS.LTC128B.128 [R7+0x12c00], desc[UR44][R2.64+0x40], !P2 ;  /* 0x12c0004002078fae */ /* 0x000fe8000d101d6c */
[----:B------:R0:W-:Y:S01]  /*13300*/  @!P0 LDGSTS.E.BYPASS.LTC128B.128 [R7+0x14c00], desc[UR44][R2.64+0x80], !P1 ;  /* 0x14c0008002078fae */ /* 0x0001e2000c901d6c */
[----:B------:R-:W-:-:S03]  /*13310*/  ISETP.GE.AND P0, PT, R8, R5, PT ;  /* 0x000000050800720c */ /* 0x000fc60003f06270 */
[----:B0-----:R-:W0:Y:S04]  /*13320*/  SHFL.IDX PT, R3, R0, 0x2, 0x1c1f ;  /* 0x005c1f0000037f89 */ /* 0x001e2800000e0000 */
[----:B------:R-:W1:Y:S04]  /*13330*/  SHFL.IDX PT, R2, R4, 0x2, 0x1c1f ;  /* 0x005c1f0004027f89 */ /* 0x000e6800000e0000 */
[----:B------:R-:W2:Y:S02]  /*13340*/  SHFL.IDX PT, R4, R4, 0x3, 0x1c1f ;  /* 0x007c1f0004047f89 */ /* 0x000ea400000e0000 */
[----:B0-----:R-:W-:-:S05]  /*13350*/  @!P0 IADD3 R3, P4, R33, R3, RZ ;  /* 0x0000000321038210 */ /* 0x001fca0007f9e0ff */
[----:B-1----:R-:W-:-:S05]  /*13360*/  @!P0 IMAD.X R2, RZ, RZ, R2, P4 ;  /* 0x000000ffff028224 */ /* 0x002fca00020e0602 */
[----:B------:R-:W-:-:S04]  /*13370*/  @!P0 LOP3.LUT R3, R3, R2, RZ, 0x3c, !PT ;  /* 0x0000000203038212 */ /* 0x000fc800078e3cff */
[----:B------:R-:W-:-:S04]  /*13380*/  @!P0 LOP3.LUT R2, R3, R2, RZ, 0x3c, !PT ;  /* 0x0000000203028212 */ /* 0x000fc800078e3cff */
[----:B------:R-:W-:-:S05]  /*13390*/  @!P0 LOP3.LUT R3, R3, R2, RZ, 0x3c, !PT ;  /* 0x0000000203038212 */ /* 0x000fca00078e3cff */
[----:B------:R0:W-:Y:S04]  /*133a0*/  @!P0 LDGSTS.E.BYPASS.LTC128B.128 [R7+0x11400], desc[UR44][R2.64], !P3 ;  /* 0x1140000002078fae */ /* 0x0001e8000d901d6c */
[----:B------:R0:W-:Y:S04]  /*133b0*/  @!P0 LDGSTS.E.BYPASS.LTC128B.128 [R7+0x13400], desc[UR44][R2.64+0x40], !P2 ;  /* 0x1340004002078fae */ /* 0x0001e8000d101d6c */
[----:B--2---:R0:W-:Y:S02]  /*133c0*/  @!P0 LDGSTS.E.BYPASS.LTC128B.128 [R7+0x15400], desc[UR44][R2.64+0x80], !P1 ;  /* 0x1540008002078fae */ /* 0x0041e4000c901d6c */
.L_x_1510:
[----:B------:R-:W-:Y:S01]  /*133d0*/  VIADD R6, R6, 0x60 ;  /* 0x0000006006067836 */ /* 0x000fe20000000000 */
[----:B------:R-:W-:Y:S04]  /*133e0*/  BSSY B0, `(.L_x_1415) ;  /* 0x000000b000007945 */ /* 0x000fe80003800000 */
[----:B------:R-:W-:-:S13]  /*133f0*/  ISETP.GE.AND P0, PT, R6, R5, PT ;  /* 0x000000050600720c */ /* 0x000fda0003f06270 */
[----:B------:R-:W-:Y:S05]  /*13400*/  @P0 BRA `(.L_x_1416) ;  /* 0x0000000000200947 */ /* 0x000fea0003800000 */
[----:B0-----:R-:W-:-:S05]  /*13410*/  IADD3 R2, P0, R33, R14, RZ ;  /* 0x0000000e21027210 */ /* 0x001fca0007f1e0ff */
[----:B------:R-:W-:-:S05]  /*13420*/  IMAD.X R3, RZ, RZ, R4, P0 ;  /* 0x000000ffff037224 */ /* 0x000fca00000e0604 */
[----:B------:R-:W-:Y:S01]  /*13430*/  @!PT LDS RZ, [RZ] ;  /* 0x00000000fffff984 */ /* 0x000fe20000000800 */
[----:B------:R-:W-:Y:S01]  /*13440*/  @!PT LDS RZ, [RZ] ;  /* 0x00000000fffff984 */ /* 0x000fe20000000800 */
[----:B------:R-:W-:Y:S01]  /*13450*/  @!PT LDS RZ, [RZ] ;  /* 0x00000000fffff984 */ /* 0x000fe20000000800 */
[----:B------:R1:W-:Y:S04]  /*13460*/  LDGSTS.E.BYPASS.LTC128B.128 [R7+0x11c00], desc[UR44][R2.64], !P3 ;  /* 0x11c0000002077fae */ /* 0x0003e8000d901d6c */
[----:B------:R1:W-:Y:S04]  /*13470*/  LDGSTS.E.BYPASS.LTC128B.128 [R7+0x13c00], desc[UR44][R2.64+0x40], !P2 ;  /* 0x13c0004002077fae */ /* 0x0003e8000d101d6c */
[----:B------:R1:W-:Y:S02]  /*13480*/  LDGSTS.E.BYPASS.LTC128B.128 [R7+0x15c00], desc[UR44][R2.64+0x80], !P1 ;  /* 0x15c0008002077fae */ /* 0x0003e4000c901d6c */
.L_x_1416:
[----:B------:R-:W-:Y:S05]  /*13490*/  BSYNC B0 ;  /* 0x0000000000007941 */ /* 0x000fea0003800000 */
.L_x_1415:
[----:B------:R-:W-:Y:S01]  /*134a0*/  NOP ;  /* 0x0000000000007918 */ /* 0x000fe20000000000 */
[----:B------:R-:W-:-:S13]  /*134b0*/  PLOP3.LUT P0, PT, PT, PT, PT, 0x80, 0x0 ;  /* 0x000000000000781c */ /* 0x000fda0003f0f070 */
.L_x_1417:
[----:B------:R-:W-:Y:S02]  /*134c0*/  PLOP3.LUT P1, PT, P1, P0, PT, 0xa2, 0x0 ;  /* 0x000000000000781c */ /* 0x000fe40000f21472 */
[----:B------:R-:W-:-:S08]  /*134d0*/  @P0 R2UR P1, UR4, R22 ;  /* 0x00000000160402ca */ /* 0x000fd00000020000 */
[----:B------:R-:W-:-:S05]  /*134e0*/  @P0 PLOP3.LUT P0, PT, P1, PT, PT, 0x80, 0x0 ;  /* 0x000000000000081c */ /* 0x000fca0000f0f070 */
[----:B------:R-:W-:Y:S01]  /*134f0*/  @!P1 SYNCS.ARRIVE.TRANS64.RED.A0T1 RZ, [UR4+0x22800], RZ ;  /* 0x022800ffffff99a7 */ /* 0x000fe20008200404 */
[----:B------:R-:W-:Y:S07]  /*13500*/  @!P1 ARRIVES.LDGSTSBAR.64.TRANSCNT [UR4+0x22800] ;  /* 0x02280000ff0099b0 */ /* 0x000fee0008000a84 */
[----:B------:R-:W-:Y:S05]  /*13510*/  @P0 BRA.U.ANY `(.L_x_1417) ;  /* 0xfffffffd00e80947 */ /* 0x000fea000393ffff */
[----:B01----:R-:W2:Y:S02]  /*13520*/  LDL.LU R2, [R1+0x18] ;  /* 0x0000180001027983 */ /* 0x003ea40000300800 */
        /* <DEDUP_REMOVED lines=11> */
.L_x_1511:
[----:B------:R-:W-:Y:S05]  /*135e0*/  BSYNC B0 ;  /* 0x0000000000007941 */ /* 0x000fea0003800000 */
.L_x_1418:
[----:B------:R-:W-:-:S04]  /*135f0*/  UIADD3 UR4, UR40, -0x2, URZ ;  /* 0xfffffffe28047890 */ /* 0x000fc8000fffe03f */
[----:B------:R-:W-:-:S06]  /*13600*/  UISETP.GE.AND UP0, UPT, UR4, UR41, UPT ;  /* 0x000000290400728c */ /* 0x000fcc000bf06270 */
[----:B------:R-:W-:-:S13]  /*13610*/  PLOP3.LUT P0, PT, PT, PT, UP0, 0x40, 0x0 ;  /* 0x000000000000781c */ /* 0x000fda0003f0e808 */
[----:B------:R-:W-:Y:S05]  /*13620*/  @P0 BRA `(.L_x_1420) ;  /* 0x00000010008c0947 */ /* 0x000fea0003800000 */
[----:B------:R-:W-:Y:S02]  /*13630*/  IMAD.MOV.U32 R4, RZ, RZ, R23 ;  /* 0x000000ffff047224 */ /* 0x000fe400078e0017 */
[----:B------:R-:W-:Y:S02]  /*13640*/  IMAD.MOV.U32 R5, RZ, RZ, R25 ;  /* 0x000000ffff057224 */ /* 0x000fe400078e0019 */
[----:B------:R-:W-:-:S07]  /*13650*/  IMAD.U32 R20, RZ, RZ, UR4 ;  /* 0x00000004ff147e24 */ /* 0x000fce000f8e00ff */
.L_x_1440:
[----:B0-----:R-:W0:Y:S01]  /*13660*/  LDC R3, c[0x0][0x430] ;  /* 0x00010c00ff037b82 */ /* 0x001e220000000800 */
[----:B-12---:R-:W1:Y:S01]  /*13670*/  S2R R0, SR_TID.X ;  /* 0x0000000000007919 */ /* 0x006e620000002100 */
[----:B------:R-:W-:Y:S05]  /*13680*/  YIELD ;  /* 0x0000000000007946 */ /* 0x000fea0003800000 */
[----:B------:R-:W-:Y:S01]  /*13690*/  ULDC.64 UR4, c[0x0][0x428] ;  /* 0x00010a0000047ab9 */ /* 0x000fe20000000a00 */
[----:B------:R-:W-:Y:S01]  /*136a0*/  IMAD.U32 R9, RZ, RZ, UR43 ;  /* 0x0000002bff097e24 */ /* 0x000fe2000f8e00ff */
[----:B------:R-:W-:Y:S01]  /*136b0*/  ISETP.GT.AND P2, PT, R20, UR41, PT ;  /* 0x0000002914007c0c */ /* 0x000fe2000bf44270 */
[----:B------:R-:W-:Y:S01]  /*136c0*/  VIADD R23, R4, 0x1 ;  /* 0x0000000104177836 */ /* 0x000fe20000000000 */
[----:B0-----:R-:W-:-:S02]  /*136d0*/  ISETP.NE.AND P0, PT, R3, 0x1, PT ;  /* 0x000000010300780c */ /* 0x001fc40003f05270 */
[C---:B-1----:R-:W-:Y:S01]  /*136e0*/  LOP3.LUT R2, R0.reuse, 0x7f, RZ, 0xc0, !PT ;  /* 0x0000007f00027812 */ /* 0x042fe200078ec0ff */
[----:B------:R-:W-:-:S10]  /*136f0*/  IMAD.SHL.U32 R0, R0, 0x20, RZ ;  /* 0x0000002000007824 */ /* 0x000fd400078e00ff */
[----:B------:R-:W0:Y:S01]  /*13700*/  @P0 LDC R3, c[0x0][0x434] ;  /* 0x00010d00ff030b82 */ /* 0x000e220000000800 */
[----:B------:R-:W-:Y:S02]  /*13710*/  SHF.R.U32.HI R6, RZ, 0x2, R2 ;  /* 0x00000002ff067819 */ /* 0x000fe40000011602 */
[----:B------:R-:W-:-:S03]  /*13720*/  LOP3.LUT R0, R0, 0x60, RZ, 0xc0, !PT ;  /* 0x0000006000007812 */ /* 0x000fc600078ec0ff */
[----:B------:R-:W-:Y:S02]  /*13730*/  IMAD R8, R20, 0x80, R6 ;  /* 0x0000008014087824 */ /* 0x000fe400078e0206 */
[----:B------:R-:W1:Y:S01]  /*13740*/  @P0 LDC R2, c[0x0][0x438] ;  /* 0x00010e00ff020b82 */ /* 0x000e620000000800 */
[----:B------:R-:W-:Y:S02]  /*13750*/  IMAD R6, R34, UR4, RZ ;  /* 0x0000000422067c24 */ /* 0x000fe4000f8e02ff */
[----:B------:R-:W-:Y:S02]  /*13760*/  IADD3 R8, R0, UR36, R8 ;  /* 0x0000002400087c10 */ /* 0x000fe4000fffe008 */
[----:B------:R-:W-:-:S03]  /*13770*/  IMAD R6, R27, UR5, R6 ;  /* 0x000000051b067c24 */ /* 0x000fc6000f8e0206 */
[----:B------:R-:W-:Y:S02]  /*13780*/  IMAD.MOV.U32 R0, RZ, RZ, R8 ;  /* 0x000000ffff007224 */ /* 0x000fe400078e0008 */
[----:B0-----:R-:W-:-:S05]  /*13790*/  @P0 IMAD.HI.U32 R3, R8, R3, RZ ;  /* 0x0000000308030227 */ /* 0x001fca00078e00ff */
[----:B-1----:R-:W-:-:S04]  /*137a0*/  @P0 SHF.R.U32.HI R0, RZ, R2, R3 ;  /* 0x00000002ff000219 */ /* 0x002fc80000011603 */
[--C-:B------:R-:W-:Y:S01]  /*137b0*/  SHF.R.S32.HI R3, RZ, 0x1f, R0.reuse ;  /* 0x0000001fff037819 */ /* 0x100fe20000011400 */
[----:B------:R-:W-:-:S04]  /*137c0*/  IMAD.MOV.U32 R2, RZ, RZ, R0 ;  /* 0x000000ffff027224 */ /* 0x000fc800078e0000 */
[----:B------:R-:W-:Y:S01]  /*137d0*/  IMAD.WIDE.U32 R2, R27, UR4, R2 ;  /* 0x000000041b027c25 */ /* 0x000fe2000f8e0002 */
[----:B------:R-:W-:-:S03]  /*137e0*/  ULDC.64 UR4, c[0x0][0x418] ;  /* 0x0001060000047ab9 */ /* 0x000fc60000000a00 */
[----:B------:R-:W-:Y:S01]  /*137f0*/  IMAD.IADD R3, R6, 0x1, R3 ;  /* 0x0000000106037824 */ /* 0x000fe200078e0203 */
[----:B------:R-:W-:Y:S01]  /*13800*/  LEA R6, P0, R2, UR4, 0x2 ;  /* 0x0000000402067c11 */ /* 0x000fe2000f8010ff */
[----:B------:R-:W-:-:S03]  /*13810*/  ULDC UR4, c[0x0][0x430] ;  /* 0x00010c0000047ab9 */ /* 0x000fc60000000800 */
[----:B------:R-:W-:Y:S01]  /*13820*/  LEA.HI.X R7, R2, UR5, R3, 0x2, P0 ;  /* 0x0000000502077c11 */ /* 0x000fe200080f1403 */
[----:B------:R-:W-:Y:S01]  /*13830*/  IMAD.MOV R3, RZ, RZ, -R0 ;  /* 0x000000ffff037224 */ /* 0x000fe200078e0a00 */
[----:B------:R-:W-:Y:S02]  /*13840*/  ISETP.NE.AND P1, PT, R9, 0x3, PT ;  /* 0x000000030900780c */ /* 0x000fe40003f25270 */
[----:B------:R-:W-:Y:S01]  /*13850*/  ISETP.NE.AND P0, PT, R23, 0x2, PT ;  /* 0x000000021700780c */ /* 0x000fe20003f05270 */
[----:B------:R-:W2:Y:S01]  /*13860*/  LDG.E R6, desc[UR44][R6.64] ;  /* 0x0000002c06067981 */ /* 0x000ea2000c1e1900 */
[----:B------:R-:W-:Y:S02]  /*13870*/  IMAD R8, R3, UR4, R8 ;  /* 0x0000000403087c24 */ /* 0x000fe4000f8e0208 */
[----:B------:R-:W-:Y:S01]  /*13880*/  SEL R25, RZ, 0x1, P0 ;  /* 0x00000001ff197807 */ /* 0x000fe20000000000 */
[----:B------:R-:W-:Y:S01]  /*13890*/  VIADD R20, R20, 0xffffffff ;  /* 0xffffffff14147836 */ /* 0x000fe20000000000 */
[----:B------:R-:W-:-:S02]  /*138a0*/  SEL R23, R23, RZ, P0 ;  /* 0x000000ff17177207 */ /* 0x000fc40000000000 */
[----:B------:R-:W-:Y:S02]  /*138b0*/  LOP3.LUT R25, R5, R25, RZ, 0x3c, !PT ;  /* 0x0000001905197212 */ /* 0x000fe400078e3cff */
[----:B--2---:R-:W-:Y:S01]  /*138c0*/  SHF.R.S32.HI R9, RZ, 0x1f, R6 ;  /* 0x0000001fff097819 */ /* 0x004fe20000011406 */
[----:B------:R-:W-:Y:S06]  /*138d0*/  @!P1 BRA `(.L_x_1421) ;  /* 0x0000000000049947 */ /* 0x000fec0003800000 */
[----:B------:R-:W-:Y:S01]  /*138e0*/  BPT.TRAP 0x1 ;  /* 0x000000040000795c */ /* 0x000fe20000300000 */
.L_x_1421:
[----:B------:R-:W-:Y:S01]  /*138f0*/  IMAD R0, R23, 0x8, R22 ;  /* 0x0000000817007824 */ /* 0x000fe200078e0216 */
[----:B------:R-:W-:Y:S01]  /*13900*/  SHF.L.U32 R10, R25, 0x1f, RZ ;  /* 0x0000001f190a7819 */ /* 0x000fe200000006ff */
[----:B------:R-:W-:Y:S01]  /*13910*/  BSSY B0, `(.L_x_1422) ;  /* 0x0000004000007945 */ /* 0x000fe20003800000 */
[----:B------:R-:W-:Y:S02]  /*13920*/  SHF.R.S32.HI R7, RZ, 0x1f, R8 ;  /* 0x0000001fff077819 */ /* 0x000fe40000011408 */
[----:B------:R-:W0:Y:S02]  /*13930*/  SYNCS.PHASECHK.TRANS64.TRYWAIT P0, [R0+URZ+0x22880], R10 ;  /* 0x0228800a000075a7 */ /* 0x000e24000800017f */
[----:B0-----:R-:W-:Y:S05]  /*13940*/  @!P0 BRA `(.L_x_1423) ;  /* 0x0000003800e88947 */ /* 0x001fea0003800000 */
.L_x_1512:
[----:B------:R-:W-:Y:S05]  /*13950*/  BSYNC B0 ;  /* 0x0000000000007941 */ /* 0x000fea0003800000 */
.L_x_1422:
[----:B------:R-:W2:Y:S01]  /*13960*/  LDL R2, [R1] ;  /* 0x0000000001027983 */ /* 0x000ea20000100800 */
[----:B------:R-:W-:Y:S01]  /*13970*/  ULDC.64 UR4, c[0x0][0x328] ;  /* 0x0000ca0000047ab9 */ /* 0x000fe20000000a00 */
[----:B------:R-:W-:Y:S01]  /*13980*/  ULDC.64 UR6, c[0x0][0x318] ;  /* 0x0000c60000067ab9 */ /* 0x000fe20000000a00 */
[----:B------:R-:W-:Y:S02]  /*13990*/  IMAD R11, R7, UR4, RZ ;  /* 0x00000004070b7c24 */ /* 0x000fe4000f8e02ff */
[----:B------:R-:W-:Y:S02]  /*139a0*/  IMAD R21, R23, 0x4000, R37 ;  /* 0x0000400017157824 */ /* 0x000fe400078e0225 */
[----:B------:R-:W-:Y:S01]  /*139b0*/  IMAD R11, R8, UR5, R11 ;  /* 0x00000005080b7c24 */ /* 0x000fe2000f8e020b */
[C---:B--2---:R-:W-:Y:S02]  /*139c0*/  LOP3.LUT P3, RZ, R2.reuse, 0x2, RZ, 0xc0, !PT ;  /* 0x0000000202ff7812 */ /* 0x044fe4000786c0ff */
[----:B------:R-:W-:Y:S01]  /*139d0*/  LOP3.LUT P1, RZ, R2, 0x1, RZ, 0xc0, !PT ;  /* 0x0000000102ff7812 */ /* 0x000fe2000782c0ff */
[----:B------:R-:W-:Y:S01]  /*139e0*/  IMAD.WIDE.U32 R2, R8, UR4, RZ ;  /* 0x0000000408027c25 */ /* 0x000fe2000f8e00ff */
        /* <DEDUP_REMOVED lines=37> */
.L_x_1522:
        /* <DEDUP_REMOVED lines=9> */
.L_x_1425:
        /* <DEDUP_REMOVED lines=11> */
.L_x_1426:
[----:B------:R2:W-:Y:S01]  /*13d80*/  SYNCS.ARRIVE.TRANS64.A1T0 RZ, [R0+URZ+0x22870], RZ ;  /* 0x022870ff00ff79a7 */ /* 0x0005e2000810003f */
[----:B------:R-:W-:Y:S05]  /*13d90*/  @!P3 BRA `(.L_x_1427) ;  /* 0x000000000004b947 */ /* 0x000fea0003800000 */
[----:B------:R-:W-:Y:S01]  /*13da0*/  BPT.TRAP 0x1 ;  /* 0x000000040000795c */ /* 0x000fe20000300000 */
.L_x_1427:
[----:B------:R-:W3:Y:S01]  /*13db0*/  SYNCS.PHASECHK.TRANS64.TRYWAIT P0, [R0+URZ+0x22840], R10 ;  /* 0x0228400a000075a7 */ /* 0x000ee2000800017f */
[----:B------:R-:W-:Y:S04]  /*13dc0*/  BSSY B0, `(.L_x_1428) ;  /* 0x0000002000007945 */ /* 0x000fe80003800000 */
[----:B---3--:R-:W-:Y:S05]  /*13dd0*/  @!P0 BRA `(.L_x_1429) ;  /* 0x0000003c00048947 */ /* 0x008fea0003800000 */
.L_x_1523:
[----:B------:R-:W-:Y:S05]  /*13de0*/  BSYNC B0 ;  /* 0x0000000000007941 */ /* 0x000fea0003800000 */
.L_x_1428:
[----:B------:R-:W4:Y:S01]  /*13df0*/  LDL R2, [R1] ;  /* 0x0000000001027983 */ /* 0x000f220000100800 */
[----:B------:R-:W-:Y:S01]  /*13e00*/  ULDC.64 UR4, c[0x0][0x300] ;  /* 0x0000c00000047ab9 */ /* 0x000fe20000000a00 */
[----:B------:R-:W-:Y:S01]  /*13e10*/  ULDC.64 UR6, c[0x0][0x2e8] ;  /* 0x0000ba0000067ab9 */ /* 0x000fe20000000a00 */
[----:B------:R-:W-:-:S04]  /*13e20*/  IMAD R7, R7, UR4, RZ ;  /* 0x0000000407077c24 */ /* 0x000fc8000f8e02ff */
[----:B------:R-:W-:Y:S01]  /*13e30*/  IMAD R7, R8, UR5, R7 ;  /* 0x0000000508077c24 */ /* 0x000fe2000f8e0207 */
[C---:B----4-:R-:W-:Y:S02]  /*13e40*/  LOP3.LUT P4, RZ, R2.reuse, 0x10, RZ, 0xc0, !PT ;  /* 0x0000001002ff7812 */ /* 0x050fe4000788c0ff */
[C---:B------:R-:W-:Y:S02]  /*13e50*/  LOP3.LUT P3, RZ, R2.reuse, 0x8, RZ, 0xc0, !PT ;  /* 0x0000000802ff7812 */ /* 0x040fe4000786c0ff */
[----:B------:R-:W-:Y:S01]  /*13e60*/  LOP3.LUT P1, RZ, R2, 0x4, RZ, 0xc0, !PT ;  /* 0x0000000402ff7812 */ /* 0x000fe2000782c0ff */
[----:B------:R-:W-:Y:S01]  /*13e70*/  IMAD.WIDE.U32 R2, R8, UR4, RZ ;  /* 0x0000000408027c25 */ /* 0x000fe2000f8e00ff */
[----:B------:R-:W-:-:S03]  /*13e80*/  ULDC.64 UR4, c[0x0][0x310] ;  /* 0x0000c40000047ab9 */ /* 0x000fc60000000a00 */
[----:B------:R-:W-:Y:S02]  /*13e90*/  IMAD.IADD R3, R3, 0x1, R7 ;  /* 0x0000000103037824 */ /* 0x000fe400078e0207 */
[----:B------:R-:W-:Y:S02]  /*13ea0*/  IMAD R9, R9, UR4, RZ ;  /* 0x0000000409097c24 */ /* 0x000fe4000f8e02ff */
[----:B------:R-:W-:-:S04]  /*13eb0*/  IMAD.WIDE.U32 R2, R6, UR4, R2 ;  /* 0x0000000406027c25 */ /* 0x000fc8000f8e0002 */
[----:B------:R-:W-:Y:S01]  /*13ec0*/  IMAD R9, R6, UR5, R9 ;  /* 0x0000000506097c24 */ /* 0x000fe2000f8e0209 */
[----:B------:R-:W-:Y:S01]  /*13ed0*/  ULDC.64 UR4, c[0x0][0x308] ;  /* 0x0000c20000047ab9 */ /* 0x000fe20000000a00 */
[----:B------:R-:W-:Y:S02]  /*13ee0*/  IMAD R7, R23, 0x6000, R36 ;  /* 0x0000600017077824 */ /* 0x000fe400078e0224 */
        /* <DEDUP_REMOVED lines=9> */
[----:B------:R-:W-:-:S03]  /*13f80*/  IMAD.IADD R7, R22, 0x1, R7 ;  /* 0x0000000116077824 */ /* 0x000fc600078e0207 */
[----:B------:R-:W5:Y:S04]  /*13f90*/  SHFL.IDX PT, R3, R8, RZ, 0x1c1f ;  /* 0x001c1fff08037589 */ /* 0x000f6800000e0000 */
        /* <DEDUP_REMOVED lines=17> */
[----:B------:R-:W-:Y:S04]  /*140b0*/  LDGSTS.E.BYPASS.LTC128B.128 [R7+0x17400], desc[UR44][R2.64], !P4 ;  /* 0x1740000002077fae */ /* 0x000fe8000e101d6c */
[----:B------:R-:W-:Y:S04]  /*140c0*/  LDGSTS.E.BYPASS.LTC128B.128 [R7+0x19400], desc[UR44][R2.64+0x40], !P3 ;  /* 0x1940004002077fae */ /* 0x000fe8000d901d6c */
[----:B------:R5:W-:Y:S04]  /*140d0*/  LDGSTS.E.BYPASS.LTC128B.128 [R7+0x1b400], desc[UR44][R2.64+0x80], !P1 ;  /* 0x1b40008002077fae */ /* 0x000be8000c901d6c */
[----:B-----5:R4:W0:Y:S02]  /*140e0*/  SHFL.IDX PT, R2, R6, 0x3, 0x1c1f ;  /* 0x007c1f0006027f89 */ /* 0x02082400000e0000 */
.L_x_1533:
[----:B0-----:R-:W-:-:S05]  /*140f0*/  IADD3 R2, P0, R33, R2, RZ ;  /* 0x0000000221027210 */ /* 0x001fca0007f1e0ff */
        /* <DEDUP_REMOVED lines=9> */
.L_x_1431:
        /* <DEDUP_REMOVED lines=11> */
.L_x_1432:
[----:B------:R2:W-:Y:S02]  /*14240*/  SYNCS.ARRIVE.TRANS64.A1T0 RZ, [R0+URZ+0x22830], RZ ;  /* 0x022830ff00ff79a7 */ /* 0x0005e4000810003f */
[----:B--23--:R-:W-:-:S05]  /*14250*/  IMAD.U32 R0, RZ, RZ, UR46 ;  /* 0x0000002eff007e24 */ /* 0x00cfca000f8e00ff */
[----:B------:R-:W-:-:S13]  /*14260*/  ISETP.NE.AND P0, PT, R0, 0x3, PT ;  /* 0x000000030000780c */ /* 0x000fda0003f05270 */
[----:B------:R-:W-:Y:S05]  /*14270*/  @!P0 BRA `(.L_x_1433) ;  /* 0x0000000000048947 */ /* 0x000fea0003800000 */
[----:B------:R-:W-:Y:S01]  /*14280*/  BPT.TRAP 0x1 ;  /* 0x000000040000795c */ /* 0x000fe20000300000 */
.L_x_1433:
[----:B------:R-:W-:Y:S01]  /*14290*/  LOP3.LUT R3, R5, 0x1, RZ, 0x3c, !PT ;  /* 0x0000000105037812 */ /* 0x000fe200078e3cff */
[----:B------:R-:W-:Y:S01]  /*142a0*/  IMAD R0, R4, 0x8, R22 ;  /* 0x0000000804007824 */ /* 0x000fe200078e0216 */
[----:B------:R-:W-:Y:S02]  /*142b0*/  BSSY B0, `(.L_x_1434) ;  /* 0x0000004000007945 */ /* 0x000fe40003800000 */
[----:B------:R-:W-:-:S04]  /*142c0*/  SHF.L.U32 R3, R3, 0x1f, RZ ;  /* 0x0000001f03037819 */ /* 0x000fc800000006ff */
[----:B------:R-:W0:Y:S02]  /*142d0*/  SYNCS.PHASECHK.TRANS64.TRYWAIT P1, [R0+URZ+0x22870], R3 ;  /* 0x02287003000075a7 */ /* 0x000e24000802017f */
[----:B0-----:R-:W-:Y:S05]  /*142e0*/  @!P1 BRA `(.L_x_1435) ;  /* 0x0000003c00089947 */ /* 0x001fea0003800000 */
.L_x_1534:
[----:B------:R-:W-:Y:S05]  /*142f0*/  BSYNC B0 ;  /* 0x0000000000007941 */ /* 0x000fea0003800000 */
.L_x_1434:
[----:B------:R-:W-:-:S05]  /*14300*/  IMAD.U32 R2, RZ, RZ, UR43 ;  /* 0x0000002bff027e24 */ /* 0x000fca000f8e00ff */
[----:B------:R-:W-:-:S13]  /*14310*/  ISETP.NE.AND P1, PT, R2, 0x3, PT ;  /* 0x000000030200780c */ /* 0x000fda0003f25270 */
[----:B------:R-:W-:Y:S05]  /*14320*/  @!P1 BRA `(.L_x_1436) ;  /* 0x0000000000049947 */ /* 0x000fea0003800000 */
[----:B------:R-:W-:Y:S01]  /*14330*/  BPT.TRAP 0x1 ;  /* 0x000000040000795c */ /* 0x000fe20000300000 */
.L_x_1436:
[----:B0-----:R-:W-:Y:S01]  /*14340*/  SHF.L.U32 R3, R5, 0x1f, RZ ;  /* 0x0000001f05037819 */ /* 0x001fe200000006ff */
[----:B-1----:R-:W-:-:S03]  /*14350*/  IMAD.SHL.U32 R17, R4, 0x4000, RZ ;  /* 0x0000400004117824 */ /* 0x002fc600078e00ff */
[----:B------:R-:W0:Y:S02]  /*14360*/  SYNCS.PHASECHK.TRANS64.TRYWAIT P1, [R0+URZ+0x22860], R3 ;  /* 0x02286003000075a7 */ /* 0x000e24000802017f */
[----:B0-----:R-:W-:Y:S05]  /*14370*/  @!P1 BRA `(.L_x_1437) ;  /* 0x0000003800f89947 */ /* 0x001fea0003800000 */
.L_x_1535:
[----:B------:R-:W0:Y:S04]  /*14380*/  LDL R2, [R1+0x8] ;  /* 0x0000080001027983 */ /* 0x000e280000100800 */
[----:B------:R-:W2:Y:S01]  /*14390*/  LDL R12, [R1+0x4] ;  /* 0x00000400010c7983 */ /* 0x000ea20000100800 */
[----:B------:R-:W-:Y:S05]  /*143a0*/  WARPSYNC.ALL ;  /* 0x0000000000007948 */ /* 0x000fea0003800000 */
[----:B------:R-:W-:-:S05]  /*143b0*/  IMAD.U32 R21, RZ, RZ, UR43 ;  /* 0x0000002bff157e24 */ /* 0x000fca000f8e00ff */
[----:B------:R-:W-:Y:S02]  /*143c0*/  ISETP.NE.AND P1, PT, R21, 0x3, PT ;  /* 0x000000031500780c */ /* 0x000fe40003f25270 */
[----:B0-----:R-:W-:Y:S02]  /*143d0*/  LOP3.LUT R3, R17, R2, RZ, 0xfc, !PT ;  /* 0x0000000211037212 */ /* 0x001fe400078efcff */
[----:B--2---:R-:W-:-:S03]  /*143e0*/  IADD3 R17, R22, R17, R12 ;  /* 0x0000001116117210 */ /* 0x004fc60007ffe00c */
[----:B------:R-:W-:-:S04]  /*143f0*/  IMAD.IADD R3, R22, 0x1, R3 ;  /* 0x0000000116037824 */ /* 0x000fc800078e0203 */
[----:B------:R-:W-:Y:S01]  /*14400*/  IMAD.IADD R2, R32, 0x1, R3 ;  /* 0x0000000120027824 */ /* 0x000fe200078e0203 */
[----:B----4-:R-:W0:Y:S02]  /*14410*/  LDSM.16.MT88.4 R4, [R3+0x8400] ;  /* 0x008400000304783b */ /* 0x010e240000004200 */
        /* <DEDUP_REMOVED lines=58> */
.L_x_1438:
[----:B0-----:R0:W-:Y:S01]  /*147c0*/  SYNCS.ARRIVE.TRANS64.A1T0 RZ, [R0+URZ+0x22850], RZ ;  /* 0x022850ff00ff79a7 */ /* 0x0011e2000810003f */
[----:B------:R-:W-:Y:S06]  /*147d0*/  BAR.SYNC.DEFER_BLOCKING 0x2, 0x80 ;  /* 0x0082000000007b1d */ /* 0x000fec0000010000 */
[----:B------:R-:W-:Y:S05]  /*147e0*/  @!P0 BRA `(.L_x_1439) ;  /* 0x0000000000048947 */ /* 0x000fea0003800000 */
[----:B------:R-:W-:Y:S01]  /*147f0*/  BPT.TRAP 0x1 ;  /* 0x000000040000795c */ /* 0x000fe20000300000 */
.L_x_1439:
[----:B0-----:R-:W-:Y:S02]  /*14800*/  VIADD R0, R0, 0x22880 ;  /* 0x0002288000007836 */ /* 0x001fe40000000000 */
[----:B------:R-:W-:Y:S02]  /*14810*/  IMAD.MOV.U32 R4, RZ, RZ, R23 ;  /* 0x000000ffff047224 */ /* 0x000fe400078e0017 */
[----:B------:R-:W-:Y:S01]  /*14820*/  IMAD.MOV.U32 R5, RZ, RZ, R25 ;  /* 0x000000ffff057224 */ /* 0x000fe200078e0019 */
[----:B------:R-:W-:-:S04]  /*14830*/  PRMT R0, R35, 0x654, R0 ;  /* 0x0000065423007816 */ /* 0x000fc80000000000 */
[----:B------:R2:W-:Y:S01]  /*14840*/  SYNCS.ARRIVE.TRANS64.RED.A1T0 RZ, [R0+URZ], RZ ;  /* 0x000000ff00ff79a7 */ /* 0x0005e2000810043f */
[----:B------:R-:W-:Y:S05]  /*14850*/  @P2 BRA `(.L_x_1440) ;  /* 0xffffffec00802947 */ /* 0x000fea000383ffff */
.L_x_1420:
[----:B--2---:R-:W2:Y:S01]  /*14860*/  S2R R0, SR_TID.X ;  /* 0x0000000000007919 */ /* 0x004ea20000002100 */
[----:B------:R-:W-:Y:S01]  /*14870*/  BSSY B0, `(.L_x_1441) ;  /* 0x0000012000007945 */ /* 0x000fe20003800000 */
[----:B--2---:R-:W-:Y:S01]  /*14880*/  LOP3.LUT R2, R0, 0x7f, RZ, 0xc0, !PT ;  /* 0x0000007f00027812 */ /* 0x004fe200078ec0ff */
[----:B------:R-:W-:-:S03]  /*14890*/  IMAD.U32 R0, RZ, RZ, UR46 ;  /* 0x0000002eff007e24 */ /* 0x000fc6000f8e00ff */
[----:B------:R-:W-:Y:S02]  /*148a0*/  ISETP.NE.AND P1, PT, R2, RZ, PT ;  /* 0x000000ff0200720c */ /* 0x000fe40003f25270 */
[----:B------:R-:W-:-:S11]  /*148b0*/  ISETP.NE.AND P0, PT, R0, 0x3, PT ;  /* 0x000000030000780c */ /* 0x000fd60003f05270 */
[----:B------:R-:W-:Y:S05]  /*148c0*/  @P1 BRA `(.L_x_1442) ;  /* 0x0000000000301947 */ /* 0x000fea0003800000 */
[----:B------:R-:W2:Y:S01]  /*148d0*/  S2R R5, SR_LANEID ;  /* 0x0000000000057919 */ /* 0x000ea20000000000 */
[----:B------:R-:W-:Y:S01]  /*148e0*/  VOTEU.ANY UR4, UPT, PT ;  /* 0x0000000000047886 */ /* 0x000fe200038e0100 */
[----:B0-----:R-:W0:Y:S01]  /*148f0*/  LDC.64 R2, c[0x0][0xc60] ;  /* 0x00031800ff027b82 */ /* 0x001e220000000a00 */
[----:B------:R-:W2:Y:S02]  /*14900*/  FLO.U32 R0, UR4 ;  /* 0x0000000400007d00 */ /* 0x000ea400080e0000 */
[----:B--2---:R-:W-:-:S06]  /*14910*/  ISETP.EQ.U32.AND P1, PT, R0, R5, PT ;  /* 0x000000050000720c */ /* 0x004fcc0003f22070 */
[----:B------:R-:W0:Y:S07]  /*14920*/  POPC R5, UR4 ;  /* 0x0000000400057d09 */ /* 0x000e2e0008000000 */
[----:B0-----:R-:W2:Y:S01]  /*14930*/  @P1 ATOMG.E.ADD.STRONG.GPU PT, R3, desc[UR44][R2.64], R5 ;  /* 0x00000005020319a8 */ /* 0x001ea200081ee1ec */
[----:B------:R-:W0:Y:S02]  /*14940*/  S2R R4, SR_LTMASK ;  /* 0x0000000000047919 */ /* 0x000e240000003900 */
[----:B0-----:R-:W-:-:S04]  /*14950*/  LOP3.LUT R4, R4, UR4, RZ, 0xc0, !PT ;  /* 0x0000000404047c12 */ /* 0x001fc8000f8ec0ff */
[----:B------:R-:W0:Y:S01]  /*14960*/  POPC R7, R4 ;  /* 0x0000000400077309 */ /* 0x000e220000000000 */
[----:B--2---:R-:W0:Y:S02]  /*14970*/  SHFL.IDX PT, R0, R3, R0, 0x1f ;  /* 0x00001f0003007589 */ /* 0x004e2400000e0000 */
[----:B0-----:R-:W-:-:S07]  /*14980*/  IADD3 R16, R0, UR47, R7 ;  /* 0x0000002f00107c10 */ /* 0x001fce000fffe007 */
.L_x_1442:
[----:B------:R-:W-:Y:S05]  /*14990*/  BSYNC B0 ;  /* 0x0000000000007941 */ /* 0x000fea0003800000 */
.L_x_1441:
[----:B------:R-:W-:Y:S05]  /*149a0*/  @!P0 BRA `(.L_x_1443) ;  /* 0x0000000000048947 */ /* 0x000fea0003800000 */
[----:B------:R-:W-:Y:S01]  /*149b0*/  BPT.TRAP 0x1 ;  /* 0x000000040000795c */ /* 0x000fe20000300000 */
.L_x_1443:
[----:B------:R-:W-:Y:S01]  /*149c0*/  LOP3.LUT R0, R25, 0x1, RZ, 0x3c, !PT ;  /* 0x0000000119007812 */ /* 0x000fe200078e3cff */
[----:B-1----:R-:W-:Y:S01]  /*149d0*/  IMAD R17, R23, 0x8, R22 ;  /* 0x0000000817117824 */ /* 0x002fe200078e0216 */
[----:B------:R-:W-:Y:S02]  /*149e0*/  BSSY B0, `(.L_x_1444) ;  /* 0x0000004000007945 */ /* 0x000fe40003800000 */
[----:B------:R-:W-:-:S04]  /*149f0*/  SHF.L.U32 R0, R0, 0x1f, RZ ;  /* 0x0000001f00007819 */ /* 0x000fc800000006ff */
[----:B------:R-:W1:Y:S02]  /*14a00*/  SYNCS.PHASECHK.TRANS64.TRYWAIT P1, [R17+URZ+0x22870], R0 ;  /* 0x02287000110075a7 */ /* 0x000e64000802017f */
[----:B-1----:R-:W-:Y:S05]  /*14a10*/  @!P1 BRA `(.L_x_1445) ;  /* 0x0000003400649947 */ /* 0x002fea0003800000 */
.L_x_1536:
[----:B------:R-:W-:Y:S05]  /*14a20*/  BSYNC B0 ;  /* 0x0000000000007941 */ /* 0x000fea0003800000 */
.L_x_1444:
[----:B------:R-:W-:-:S05]  /*14a30*/  IMAD.U32 R2, RZ, RZ, UR43 ;  /* 0x0000002bff027e24 */ /* 0x000fca000f8e00ff */
[----:B------:R-:W-:-:S13]  /*14a40*/  ISETP.NE.AND P1, PT, R2, 0x3, PT ;  /* 0x000000030200780c */ /* 0x000fda0003f25270 */
[----:B------:R-:W-:Y:S05]  /*14a50*/  @!P1 BRA `(.L_x_1446) ;  /* 0x0000000000049947 */ /* 0x000fea0003800000 */
[----:B------:R-:W-:Y:S01]  /*14a60*/  BPT.TRAP 0x1 ;  /* 0x000000040000795c */ /* 0x000fe20000300000 */
.L_x_1446:
[----:B-1----:R-:W-:-:S04]  /*14a70*/  SHF.L.U32 R0, R25, 0x1f, RZ ;  /* 0x0000001f19007819 */ /* 0x002fc800000006ff */
[----:B------:R-:W1:Y:S02]  /*14a80*/  SYNCS.PHASECHK.TRANS64.TRYWAIT P1, [R17+URZ+0x22860], R0 ;  /* 0x02286000110075a7 */ /* 0x000e64000802017f */
[----:B-1----:R-:W-:Y:S05]  /*14a90*/  @!P1 BRA `(.L_x_1447) ;  /* 0x0000003400589947 */ /* 0x002fea0003800000 */
.L_x_1537:
[----:B0-----:R-:W2:Y:S04]  /*14aa0*/  LDL R3, [R1+0x8] ;  /* 0x0000080001037983 */ /* 0x001ea80000100800 */
[----:B------:R-:W3:Y:S01]  /*14ab0*/  LDL R12, [R1+0x4] ;  /* 0x00000400010c7983 */ /* 0x000ee20000100800 */
[----:B------:R-:W-:Y:S01]  /*14ac0*/  IMAD.SHL.U32 R2, R23, 0x4000, RZ ;  /* 0x0000400017027824 */ /* 0x000fe200078e00ff */
[----:B------:R-:W-:Y:S05]  /*14ad0*/  WARPSYNC.ALL ;  /* 0x0000000000007948 */ /* 0x000fea0003800000 */
[----:B------:R-:W-:-:S05]  /*14ae0*/  IMAD.U32 R20, RZ, RZ, UR43 ;  /* 0x0000002bff147e24 */ /* 0x000fca000f8e00ff */
[----:B------:R-:W-:Y:S02]  /*14af0*/  ISETP.NE.AND P1, PT, R20, 0x3, PT ;  /* 0x000000031400780c */ /* 0x000fe40003f25270 */
[----:B--2---:R-:W-:Y:S02]  /*14b00*/  LOP3.LUT R3, R2, R3, RZ, 0xfc, !PT ;  /* 0x0000000302037212 */ /* 0x004fe400078efcff */
[----:B---3--:R-:W-:-:S03]  /*14b10*/  IADD3 R2, R22, R2, R12 ;  /* 0x0000000216027210 */ /* 0x008fc60007ffe00c */
[----:B-1----:R-:W-:Y:S01]  /*14b20*/  IMAD.IADD R0, R22, 0x1, R3 ;  /* 0x0000000116007824 */ /* 0x002fe200078e0203 */
[----:B------:R-:W-:-:S03]  /*14b30*/  IADD3 R18, R29, 0x400, R2 ;  /* 0x000004001d127810 */ /* 0x000fc60007ffe002 */
[----:B------:R-:W-:Y:S01]  /*14b40*/  IMAD.IADD R3, R32, 0x1, R0 ;  /* 0x0000000120037824 */ /* 0x000fe200078e0200 */
[----:B------:R-:W0:Y:S02]  /*14b50*/  LDSM.16.MT88.4 R4, [R0+0x8400] ;  /* 0x008400000004783b */ /* 0x000e240000004200 */
        /* <DEDUP_REMOVED lines=10> */
[----:B------:R0:W-:Y:S04]  /*14c00*/  STSM.16.M88.4 [R2+0x2400], R8 ;  /* 0x0024000802007844 */ /* 0x0001e80000000200 */
[----:B------:R-:W1:Y:S01]  /*14c10*/  LDSM.16.MT88.4 R4, [R0+0x9400] ;  /* 0x009400000004783b */ /* 0x000e620000004200 */
[----:B0-----:R-:W-:Y:S02]  /*14c20*/  IADD3 R2, R32, 0x400, R2 ;  /* 0x0000040020027810 */ /* 0x001fe40007ffe002 */
[C-C-:B-1----:R-:W-:Y:S02]  /*14c30*/  PRMT R12, R4.reuse, 0x6420, R5.reuse ;  /* 0x00006420040c7816 */ /* 0x142fe40000000005 */
[----:B------:R-:W-:Y:S02]  /*14c40*/  PRMT R13, R4, 0x7531, R5 ;  /* 0x00007531040d7816 */ /* 0x000fe40000000005 */
[----:B------:R-:W-:-:S02]  /*14c50*/  PRMT R14, R6, 0x6420, R7 ;  /* 0x00006420060e7816 */ /* 0x000fc40000000007 */
[----:B------:R-:W-:Y:S02]  /*14c60*/  PRMT R15, R6, 0x7531, R7 ;  /* 0x00007531060f7816 */ /* 0x000fe40000000007 */
[----:B------:R-:W0:Y:S04]  /*14c70*/  LDSM.16.MT88.4 R4, [R3+0x9400] ;  /* 0x009400000304783b */ /* 0x000e280000004200 */
[----:B------:R-:W-:Y:S01]  /*14c80*/  STSM.16.M88.4 [R18], R12 ;  /* 0x0000000c12007844 */ /* 0x000fe20000000200 */
        /* <DEDUP_REMOVED lines=38> */
.L_x_1448:
[----:B0-----:R0:W-:Y:S01]  /*14ef0*/  SYNCS.ARRIVE.TRANS64.A1T0 RZ, [R17+URZ+0x22850], RZ ;  /* 0x022850ff11ff79a7 */ /* 0x0011e2000810003f */
[----:B------:R-:W-:Y:S06]  /*14f00*/  BAR.SYNC.DEFER_BLOCKING 0x2, 0x80 ;  /* 0x0082000000007b1d */ /* 0x000fec0000010000 */
[----:B------:R-:W-:Y:S05]  /*14f10*/  @!P0 BRA `(.L_x_1449) ;  /* 0x0000000000048947 */ /* 0x000fea0003800000 */
[----:B------:R-:W-:Y:S01]  /*14f20*/  BPT.TRAP 0x1 ;  /* 0x000000040000795c */ /* 0x000fe20000300000 */
.L_x_1449:
[----:B------:R-:W-:Y:S02]  /*14f30*/  VIADD R0, R17, 0x22880 ;  /* 0x0002288011007836 */ /* 0x000fe40000000000 */
[----:B------:R-:W-:-:S03]  /*14f40*/  VIADD R23, R23, 0x1 ;  /* 0x0000000117177836 */ /* 0x000fc60000000000 */
[----:B------:R-:W-:Y:S02]  /*14f50*/  PRMT R0, R35, 0x654, R0 ;  /* 0x0000065423007816 */ /* 0x000fe40000000000 */
[C---:B------:R-:W-:Y:S02]  /*14f60*/  ISETP.NE.AND P0, PT, R23.reuse, 0x2, PT ;  /* 0x000000021700780c */ /* 0x040fe40003f05270 */
[----:B------:R2:W-:Y:S02]  /*14f70*/  SYNCS.ARRIVE.TRANS64.RED.A1T0 RZ, [R0+URZ], RZ ;  /* 0x000000ff00ff79a7 */ /* 0x0005e4000810043f */
[----:B------:R-:W-:Y:S02]  /*14f80*/  SEL R23, R23, RZ, P0 ;  /* 0x000000ff17177207 */ /* 0x000fe40000000000 */
[----:B--2---:R-:W-:-:S04]  /*14f90*/  SEL R0, RZ, 0x1, P0 ;  /* 0x00000001ff007807 */ /* 0x004fc80000000000 */
[----:B------:R-:W-:-:S07]  /*14fa0*/  LOP3.LUT R25, R25, R0, RZ, 0x3c, !PT ;  /* 0x0000000019197212 */ /* 0x000fce00078e3cff */
.L_x_1390:
[----:B------:R-:W-:Y:S05]  /*14fb0*/  BSYNC B7 ;  /* 0x0000000000077941 */ /* 0x000fea0003800000 */
.L_x_1388:
[----:B------:R-:W2:Y:S02]  /*14fc0*/  LDL R0, [R1] ;  /* 0x0000000001007983 */ /* 0x000ea40000100800 */
[----:B--2---:R-:W-:-:S13]  /*14fd0*/  LOP3.LUT P0, RZ, R0, 0x100, RZ, 0xc0, !PT ;  /* 0x0000010000ff7812 */ /* 0x004fda000780c0ff */
[----:B------:R-:W-:Y:S05]  /*14fe0*/  @!P0 BRA `(.L_x_1450) ;  /* 0x0000000000208947 */ /* 0x000fea0003800000 */
[----:B------:R-:W2:Y:S08]  /*14ff0*/  S2UR UR4, SR_CgaCtaId ;  /* 0x00000000000479c3 */ /* 0x000eb00000008800 */
[----:B------:R-:W-:Y:S01]  /*15000*/  BAR.SYNC.DEFER_BLOCKING 0x5, 0x180 ;  /* 0x0146000000007b1d */ /* 0x000fe20000010000 */
[----:B------:R-:W-:Y:S01]  /*15010*/  MOV R22, 0x400 ;  /* 0x0000040000167802 */ /* 0x000fe20000000f00 */
[----:B--2---:R-:W-:-:S05]  /*15020*/  IMAD.U32 R35, RZ, RZ, UR4 ;  /* 0x00000004ff237e24 */ /* 0x004fca000f8e00ff */
[----:B------:R-:W-:-:S05]  /*15030*/  LEA R22, R35, R22, 0x18 ;  /* 0x0000001623167211 */ /* 0x000fca00078ec0ff */
[----:B0-----:R0:W2:Y:S01]  /*15040*/  LDS.128 R16, [R22+0x228d0] ;  /* 0x0228d00016107984 */ /* 0x0010a20000000c00 */
[----:B------:R-:W-:Y:S06]  /*15050*/  BAR.ARV 0x4, 0x180 ;  /* 0x0106000000007b1d */ /* 0x000fec0000002000 */
[----:B------:R-:W-:Y:S05]  /*15060*/  BRA `(.L_x_1451) ;  /* 0x0000000800947947 */ /* 0x000fea0003800000 */
.L_x_1450:
[----:B------:R-:W2:Y:S01]  /*15070*/  S2R R0, SR_TID.X ;  /* 0x0000000000007919 */ /* 0x000ea20000002100 */
[----:B------:R-:W-:Y:S01]  /*15080*/  ULDC UR4, c[0x0][0xc3c] ;  /* 0x00030f0000047ab9 */ /* 0x000fe20000000800 */
[----:B------:R-:W-:Y:S01]  /*15090*/  IMAD.MOV.U32 R4, RZ, RZ, RZ ;  /* 0x000000ffff047224 */ /* 0x000fe200078e00ff */
[----:B--2---:R-:W-:-:S04]  /*150a0*/  LOP3.LUT R7, R0, 0x1f, RZ, 0xc0, !PT ;  /* 0x0000001f00077812 */ /* 0x004fc800078ec0ff */
[----:B------:R-:W-:Y:S01]  /*150b0*/  ISETP.NE.AND P0, PT, R7, 0x1f, PT ;  /* 0x0000001f0700780c */ /* 0x000fe20003f05270 */
[----:B------:R-:W-:-:S05]  /*150c0*/  IMAD.IADD R5, R19, 0x1, R7 ;  /* 0x0000000113057824 */ /* 0x000fca00078e0207 */
[----:B------:R-:W-:Y:S01]  /*150d0*/  ISETP.GE.OR P1, PT, R5, UR4, !P0 ;  /* 0x0000000405007c0c */ /* 0x000fe2000c726670 */
[----:B-1----:R-:W-:Y:S01]  /*150e0*/  SHFL.IDX PT, R8, R16, 0x1, 0x1f ;  /* 0x00201f0010087f89 */ /* 0x002fe200000e0000 */
[----:B------:R-:W-:Y:S01]  /*150f0*/  ISETP.GE.U32.AND P2, PT, R7, 0x2, PT ;  /* 0x000000020700780c */ /* 0x000fe20003f46070 */
[----:B------:R-:W-:-:S10]  /*15100*/  ULDC UR4, c[0x0][0xc3c] ;  /* 0x00030f0000047ab9 */ /* 0x000fd40000000800 */
[----:B------:R-:W1:Y:S02]  /*15110*/  @!P1 LDC.64 R2, c[0x0][0xc80] ;  /* 0x00032000ff029b82 */ /* 0x000e640000000a00 */
[----:B-1----:R-:W-:-:S05]  /*15120*/  @!P1 IMAD.WIDE R2, R5, 0x4, R2 ;  /* 0x0000000405029825 */ /* 0x002fca00078e0202 */
[----:B------:R-:W2:Y:S01]  /*15130*/  @!P1 LDG.E R4, desc[UR44][R2.64] ;  /* 0x0000002c02049981 */ /* 0x000ea2000c1e1900 */
[C---:B------:R-:W-:Y:S02]  /*15140*/  ISETP.NE.AND P1, PT, R7.reuse, RZ, PT ;  /* 0x000000ff0700720c */ /* 0x040fe40003f25270 */
        /* <DEDUP_REMOVED lines=8> */
[----:B------:R-:W-:-:S05]  /*151d0*/  IMAD.IADD R0, R5, 0x1, R0 ;  /* 0x0000000105007824 */ /* 0x000fca00078e0200 */
[----:B------:R-:W1:Y:S02]  /*151e0*/  SHFL.UP PT, R6, R0, 0x4, RZ ;  /* 0x0480000000067989 */ /* 0x000e6400000e00ff */
[----:B-1----:R-:W-:-:S05]  /*151f0*/  SEL R3, R6, RZ, P3 ;  /* 0x000000ff06037207 */ /* 0x002fca0001800000 */
[----:B------:R-:W-:Y:S02]  /*15200*/  IMAD.IADD R3, R0, 0x1, R3 ;  /* 0x0000000100037824 */ /* 0x000fe400078e0203 */
[----:B------:R-:W1:Y:S03]  /*15210*/  LDC R0, c[0x0][0xc38] ;  /* 0x00030e00ff007b82 */ /* 0x000e660000000800 */
[----:B------:R-:W2:Y:S02]  /*15220*/  SHFL.UP PT, R2, R3, 0x8, RZ ;  /* 0x0500000003027989 */ /* 0x000ea400000e00ff */
[----:B--2---:R-:W-:-:S05]  /*15230*/  SEL R2, R2, RZ, P4 ;  /* 0x000000ff02027207 */ /* 0x004fca0002000000 */
[----:B------:R-:W-:-:S05]  /*15240*/  IMAD.IADD R2, R3, 0x1, R2 ;  /* 0x0000000103027824 */ /* 0x000fca00078e0202 */
[----:B------:R-:W2:Y:S02]  /*15250*/  SHFL.UP PT, R5, R2, 0x10, RZ ;  /* 0x0600000002057989 */ /* 0x000ea400000e00ff */
[----:B--2---:R-:W-:-:S05]  /*15260*/  SEL R5, R5, RZ, P5 ;  /* 0x000000ff05057207 */ /* 0x004fca0002800000 */
[----:B------:R-:W-:Y:S02]  /*15270*/  IMAD.IADD R6, R2, 0x1, R5 ;  /* 0x0000000102067824 */ /* 0x000fe400078e0205 */
[----:B------:R-:W-:Y:S04]  /*15280*/  SHFL.IDX PT, R5, R16, RZ, 0x1f ;  /* 0x00001fff10057589 */ /* 0x000fe800000e0000 */
[----:B------:R-:W1:Y:S02]  /*15290*/  SHFL.IDX PT, R7, R6, 0x1f, 0x1f ;  /* 0x03e01f0006077f89 */ /* 0x000e6400000e0000 */
[----:B-1----:R-:W-:-:S04]  /*152a0*/  IMAD R7, R7, R0, RZ ;  /* 0x0000000007077224 */ /* 0x002fc800078e02ff */
[----:B------:R-:W-:-:S05]  /*152b0*/  IMAD.IADD R8, R8, 0x1, R7 ;  /* 0x0000000108087824 */ /* 0x000fca00078e0207 */
[----:B------:R-:W-:-:S13]  /*152c0*/  ISETP.GT.AND P6, PT, R8, R5, PT ;  /* 0x000000050800720c */ /* 0x000fda0003fc4270 */
[----:B------:R-:W-:Y:S05]  /*152d0*/  @P6 BRA `(.L_x_1452) ;  /* 0x0000000000906947 */ /* 0x000fea0003800000 */
.L_x_1456:
[----:B------:R-:W-:-:S05]  /*152e0*/  VIADD R19, R19, 0x1f ;  /* 0x0000001f13137836 */ /* 0x000fca0000000000 */
[----:B------:R-:W-:-:S13]  /*152f0*/  ISETP.GE.AND P6, PT, R19, UR4, PT ;  /* 0x0000000413007c0c */ /* 0x000fda000bfc6270 */
[----:B------:R-:W-:Y:S05]  /*15300*/  @P6 BRA `(.L_x_1453) ;  /* 0x0000000400b86947 */ /* 0x000fea0003800000 */
[----:B------:R-:W1:Y:S01]  /*15310*/  S2R R0, SR_TID.X ;  /* 0x0000000000007919 */ /* 0x000e620000002100 */
[----:B------:R-:W-:Y:S01]  /*15320*/  BSSY B0, `(.L_x_1454) ;  /* 0x0000009000007945 */ /* 0x000fe20003800000 */
[----:B------:R-:W-:Y:S01]  /*15330*/  IMAD.MOV.U32 R4, RZ, RZ, RZ ;  /* 0x000000ffff047224 */ /* 0x000fe200078e00ff */
[----:B-1----:R-:W-:-:S05]  /*15340*/  LOP3.LUT R0, R0, 0x1f, RZ, 0xc0, !PT ;  /* 0x0000001f00007812 */ /* 0x002fca00078ec0ff */
[----:B------:R-:W-:-:S05]  /*15350*/  IMAD.IADD R7, R19, 0x1, R0 ;  /* 0x0000000113077824 */ /* 0x000fca00078e0200 */
[----:B------:R-:W-:-:S13]  /*15360*/  ISETP.GE.OR P6, PT, R7, UR4, !P0 ;  /* 0x0000000407007c0c */ /* 0x000fda000c7c6670 */
[----:B------:R-:W-:Y:S05]  /*15370*/  @P6 BRA `(.L_x_1455) ;  /* 0x00000000000c6947 */ /* 0x000fea0003800000 */
[----:B------:R-:W1:Y:S02]  /*15380*/  LDC.64 R2, c[0x0][0xc80] ;  /* 0x00032000ff027b82 */ /* 0x000e640000000a00 */
[----:B-1----:R-:W-:-:S05]  /*15390*/  IMAD.WIDE R2, R7, 0x4, R2 ;  /* 0x0000000407027825 */ /* 0x002fca00078e0202 */
[----:B------:R1:W5:Y:S02]  /*153a0*/  LDG.E R4, desc[UR44][R2.64] ;  /* 0x0000002c02047981 */ /* 0x000364000c1e1900 */
.L_x_1455:
[----:B------:R-:W-:Y:S05]  /*153b0*/  BSYNC B0 ;  /* 0x0000000000007941 */ /* 0x000fea0003800000 */
.L_x_1454:
[----:B-----5:R-:W1:Y:S02]  /*153c0*/  SHFL.UP PT, R0, R4, 0x1, RZ ;  /* 0x0420000004007989 */ /* 0x020e6400000e00ff */
        /* <DEDUP_REMOVED lines=20> */
[----:B------:R-:W-:-:S07]  /*15510*/  IMAD.MOV.U32 R7, RZ, RZ, R3 ;  /* 0x000000ffff077224 */ /* 0x000fce00078e0003 */
.L_x_1452:
[----:B------:R-:W-:-:S04]  /*15520*/  IMAD.IADD R7, R8, 0x1, -R7 ;  /* 0x0000000108077824 */ /* 0x000fc800078e0a07 */
[----:B------:R-:W-:-:S05]  /*15530*/  IMAD R2, R6, R0, R7 ;  /* 0x0000000006027224 */ /* 0x000fca00078e0207 */
[----:B------:R-:W-:Y:S02]  /*15540*/  ISETP.GT.AND P0, PT, R2, R5, PT ;  /* 0x000000050200720c */ /* 0x000fe40003f04270 */
[----:B------:R-:W1:Y:S11]  /*15550*/  LDC.64 R2, c[0x0][0xc90] ;  /* 0x00032400ff027b82 */ /* 0x000e760000000a00 */
[----:B------:R-:W-:-:S04]  /*15560*/  VOTE.ANY R9, PT, !P0 ;  /* 0x0000000000097806 */ /* 0x000fc800040e0100 */
[----:B------:R-:W2:Y:S02]  /*15570*/  POPC R8, R9 ;  /* 0x0000000900087309 */ /* 0x000ea40000000000 */
[----:B--2---:R-:W-:-:S04]  /*15580*/  IMAD.IADD R19, R8, 0x1, R19 ;  /* 0x0000000108137824 */ /* 0x004fc800078e0213 */
[----:B-1----:R-:W-:-:S05]  /*15590*/  IMAD.WIDE R2, R19, 0x4, R2 ;  /* 0x0000000413027825 */ /* 0x002fca00078e0202 */
[----:B------:R1:W5:Y:S01]  /*155a0*/  LDG.E R11, desc[UR44][R2.64] ;  /* 0x0000002c020b7981 */ /* 0x000362000c1e1900 */
[----:B------:R-:W-:Y:S01]  /*155b0*/  ISETP.NE.AND P0, PT, R9, RZ, PT ;  /* 0x000000ff0900720c */ /* 0x000fe20003f05270 */
[----:B------:R-:W-:Y:S02]  /*155c0*/  IMAD.MOV.U32 R16, RZ, RZ, RZ ;  /* 0x000000ffff107224 */ /* 0x000fe400078e00ff */
[----:B------:R1:W2:Y:S10]  /*155d0*/  SHFL.IDX PT, R4, R4, R8, 0x1f ;  /* 0x00001f0804047589 */ /* 0x0002b400000e0000 */
[----:B-1----:R-:W-:Y:S05]  /*155e0*/  @!P0 BRA `(.L_x_1457) ;  /* 0x0000000000088947 */ /* 0x002fea0003800000 */
[----:B------:R-:W-:-:S05]  /*155f0*/  VIADD R3, R8, 0xffffffff ;  /* 0xffffffff08037836 */ /* 0x000fca0000000000 */
[----:B------:R1:W3:Y:S02]  /*15600*/  SHFL.IDX PT, R16, R6, R3, 0x1f ;  /* 0x00001f0306107589 */ /* 0x0002e400000e0000 */
.L_x_1457:
[----:B-12--5:R-:W-:Y:S02]  /*15610*/  IMAD R6, R4, R11, RZ ;  /* 0x0000000b04067224 */ /* 0x026fe400078e02ff */
[----:B---3--:R-:W-:Y:S02]  /*15620*/  IMAD R16, R16, R0, R7 ;  /* 0x0000000010107224 */ /* 0x008fe400078e0207 */
[----:B------:R-:W-:Y:S01]  /*15630*/  IMAD.MOV.U32 R2, RZ, RZ, RZ ;  /* 0x000000ffff027224 */ /* 0x000fe200078e00ff */
[----:B------:R-:W-:Y:S01]  /*15640*/  IABS R8, R6 ;  /* 0x0000000600087213 */ /* 0x000fe20000000000 */
[----:B------:R-:W-:-:S03]  /*15650*/  IMAD.IADD R5, R5, 0x1, -R16 ;  /* 0x0000000105057824 */ /* 0x000fc600078e0a10 */
[----:B------:R-:W1:Y:S08]  /*15660*/  I2F.RP R9, R8 ;  /* 0x0000000800097306 */ /* 0x000e700000209400 */
[----:B-1----:R-:W1:Y:S02]  /*15670*/  MUFU.RCP R9, R9 ;  /* 0x0000000900097308 */ /* 0x002e640000001000 */
[----:B-1----:R-:W-:-:S06]  /*15680*/  VIADD R3, R9, 0xffffffe ;  /* 0x0ffffffe09037836 */ /* 0x002fcc0000000000 */
[----:B------:R-:W1:Y:S02]  /*15690*/  F2I.FTZ.U32.TRUNC.NTZ R3, R3 ;  /* 0x0000000300037305 */ /* 0x000e64000021f000 */
[----:B-1----:R-:W-:-:S04]  /*156a0*/  IMAD.MOV R13, RZ, RZ, -R3 ;  /* 0x000000ffff0d7224 */ /* 0x002fc800078e0a03 */
        /* <DEDUP_REMOVED lines=23> */
[-C--:B------:R-:W-:Y:S02]  /*15820*/  IABS R8, R0.reuse ;  /* 0x0000000000087213 */ /* 0x080fe40000000000 */
[----:B------:R-:W-:Y:S02]  /*15830*/  IABS R6, R0 ;  /* 0x0000000000067213 */ /* 0x000fe40000000000 */
[----:B------:R-:W1:Y:S08]  /*15840*/  I2F.RP R9, R8 ;  /* 0x0000000800097306 */ /* 0x000e700000209400 */
[----:B-1----:R-:W1:Y:S02]  /*15850*/  MUFU.RCP R9, R9 ;  /* 0x0000000900097308 */ /* 0x002e640000001000 */
[----:B-1----:R-:W-:Y:S01]  /*15860*/  VIADD R3, R9, 0xffffffe ;  /* 0x0ffffffe09037836 */ /* 0x002fe20000000000 */
[----:B------:R-:W-:-:S05]  /*15870*/  IABS R9, R5 ;  /* 0x0000000500097213 */ /* 0x000fca0000000000 */
[----:B------:R-:W1:Y:S02]  /*15880*/  F2I.FTZ.U32.TRUNC.NTZ R3, R3 ;  /* 0x0000000300037305 */ /* 0x000e64000021f000 */
[----:B-1----:R-:W-:-:S04]  /*15890*/  IMAD.MOV R11, RZ, RZ, -R3 ;  /* 0x000000ffff0b7224 */ /* 0x002fc800078e0a03 */
        /* <DEDUP_REMOVED lines=10> */
[C---:B------:R-:W-:Y:S01]  /*15940*/  LOP3.LUT R3, R5.reuse, R0, RZ, 0x3c, !PT ;  /* 0x0000000005037212 */ /* 0x040fe200078e3cff */
[----:B------:R-:W-:-:S03]  /*15950*/  IMAD.IADD R5, R5, 0x1, R7 ;  /* 0x0000000105057824 */ /* 0x000fc600078e0207 */
[----:B------:R-:W-:-:S07]  /*15960*/  ISETP.GE.AND P2, PT, R3, RZ, PT ;  /* 0x000000ff0300720c */ /* 0x000fce0003f46270 */
[----:B------:R-:W-:-:S06]  /*15970*/  @P0 VIADD R2, R2, 0x1 ;  /* 0x0000000102020836 */ /* 0x000fcc0000000000 */
[----:B------:R-:W-:Y:S01]  /*15980*/  @!P2 IMAD.MOV R2, RZ, RZ, -R2 ;  /* 0x000000ffff02a224 */ /* 0x000fe200078e0a02 */
[----:B------:R-:W-:Y:S01]  /*15990*/  @!P1 LOP3.LUT R2, RZ, R0, RZ, 0x33, !PT ;  /* 0x00000000ff029212 */ /* 0x000fe200078e33ff */
[----:B------:R-:W-:-:S03]  /*159a0*/  IMAD.MOV R0, RZ, RZ, -R0 ;  /* 0x000000ffff007224 */ /* 0x000fc600078e0a00 */
[----:B0-----:R-:W-:Y:S01]  /*159b0*/  LOP3.LUT R17, RZ, R2, RZ, 0x33, !PT ;  /* 0x00000002ff117212 */ /* 0x001fe200078e33ff */
[----:B------:R-:W-:-:S04]  /*159c0*/  IMAD R18, R2, R0, R5 ;  /* 0x0000000002127224 */ /* 0x000fc800078e0205 */
[----:B------:R-:W-:Y:S01]  /*159d0*/  IMAD.IADD R17, R4, 0x1, R17 ;  /* 0x0000000104117824 */ /* 0x000fe200078e0211 */
[----:B------:R-:W-:Y:S06]  /*159e0*/  BRA `(.L_x_1458) ;  /* 0x0000000000107947 */ /* 0x000fec0003800000 */
.L_x_1453:
[----:B------:R-:W1:Y:S01]  /*159f0*/  LDC R19, c[0x0][0xc3c] ;  /* 0x00030f00ff137b82 */ /* 0x000e620000000800 */
[----:B------:R-:W-:Y:S02]  /*15a00*/  IMAD.MOV.U32 R16, RZ, RZ, R5 ;  /* 0x000000ffff107224 */ /* 0x000fe400078e0005 */
[----:B0-----:R-:W-:Y:S02]  /*15a10*/  IMAD.MOV.U32 R17, RZ, RZ, RZ ;  /* 0x000000ffff117224 */ /* 0x001fe400078e00ff */
[----:B------:R-:W-:-:S07]  /*15a20*/  IMAD.MOV.U32 R18, RZ, RZ, RZ ;  /* 0x000000ffff127224 */ /* 0x000fce00078e00ff */
.L_x_1458:
[----:B------:R-:W0:Y:S01]  /*15a30*/  S2R R0, SR_TID.X ;  /* 0x0000000000007919 */ /* 0x000e220000002100 */
[----:B------:R-:W-:Y:S01]  /*15a40*/  BAR.SYNC.DEFER_BLOCKING 0x4, 0x180 ;  /* 0x0106000000007b1d */ /* 0x000fe20000010000 */
[----:B0-----:R-:W-:-:S04]  /*15a50*/  LOP3.LUT R0, R0, 0x1f, RZ, 0xc0, !PT ;  /* 0x0000001f00007812 */ /* 0x001fc800078ec0ff */
[----:B------:R-:W-:-:S13]  /*15a60*/  ISETP.NE.AND P0, PT, R0, RZ, PT ;  /* 0x000000ff0000720c */ /* 0x000fda0003f05270 */
[----:B------:R-:W0:Y:S01]  /*15a70*/  @!P0 S2R R35, SR_CgaCtaId ;  /* 0x0000000000238919 */ /* 0x000e220000008800 */
[----:B------:R-:W-:-:S04]  /*15a80*/  @!P0 MOV R0, 0x400 ;  /* 0x0000040000008802 */ /* 0x000fc80000000f00 */
[----:B0-----:R-:W-:-:S05]  /*15a90*/  @!P0 LEA R22, R35, R0, 0x18 ;  /* 0x0000000023168211 */ /* 0x001fca00078ec0ff */
[----:B-1----:R3:W-:Y:S01]  /*15aa0*/  @!P0 STS.128 [R22+0x228d0], R16 ;  /* 0x0228d01016008388 */ /* 0x0027e20000000c00 */
[----:B------:R-:W-:Y:S06]  /*15ab0*/  BAR.ARV 0x5, 0x180 ;  /* 0x0146000000007b1d */ /* 0x000fec0000002000 */
.L_x_1451:
[----:B------:R-:W-:Y:S02]  /*15ac0*/  ULDC UR4, c[0x0][0xc3c] ;  /* 0x00030f0000047ab9 */ /* 0x000fe40000000800 */
[----:B--2---:R-:W-:-:S13]  /*15ad0*/  ISETP.GE.AND P0, PT, R19, UR4, PT ;  /* 0x0000000413007c0c */ /* 0x004fda000bf06270 */
[----:B------:R-:W-:Y:S05]  /*15ae0*/  @!P0 BRA `(.L_x_1459) ;  /* 0xffffffb000588947 */ /* 0x000fea000383ffff */
.L_x_1378:
[----:B--2---:R-:W2:Y:S01]  /*15af0*/  LDL.LU R0, [R1+0x18] ;  /* 0x0000180001007983 */ /* 0x004ea20000300800 */
[----:B------:R-:W-:Y:S01]  /*15b00*/  BSSY B0, `(.L_x_1460) ;  /* 0x000000b000007945 */ /* 0x000fe20003800000 */
[----:B------:R-:W4:Y:S01]  /*15b10*/  S2R R5, SR_CgaCtaId ;  /* 0x0000000000057919 */ /* 0x000f220000008800 */
[----:B--2---:R-:W-:-:S05]  /*15b20*/  VIADD R0, R0, 0x1 ;  /* 0x0000000100007836 */ /* 0x004fca0000000000 */
[----:B01----:R-:W-:-:S04]  /*15b30*/  LEA.HI R2, R0, R0, RZ, 0x1 ;  /* 0x0000000000027211 */ /* 0x003fc800078f08ff */
[----:B------:R-:W-:Y:S02]  /*15b40*/  LOP3.LUT R3, R2, 0xfffffffe, RZ, 0xc0, !PT ;  /* 0xfffffffe02037812 */ /* 0x000fe400078ec0ff */
[----:B------:R-:W-:-:S03]  /*15b50*/  MOV R2, 0x400 ;  /* 0x0000040000027802 */ /* 0x000fc60000000f00 */
[----:B------:R-:W-:Y:S01]  /*15b60*/  IMAD.IADD R0, R0, 0x1, -R3 ;  /* 0x0000000100007824 */ /* 0x000fe200078e0a03 */
[----:B----4-:R-:W-:-:S04]  /*15b70*/  LEA R5, R5, R2, 0x18 ;  /* 0x0000000205057211 */ /* 0x010fc800078ec0ff */
[----:B------:R-:W-:-:S04]  /*15b80*/  SHF.L.U32 R0, R0, 0x1f, RZ ;  /* 0x0000001f00007819 */ /* 0x000fc800000006ff */
[----:B------:R-:W0:Y:S02]  /*15b90*/  SYNCS.PHASECHK.TRANS64.TRYWAIT P0, [R5+URZ+0x22820], R0 ;  /* 0x02282000050075a7 */ /* 0x000e24000800017f */
[----:B0-----:R-:W-:Y:S05]  /*15ba0*/  @!P0 BRA `(.L_x_1461) ;  /* 0x0000002400288947 */ /* 0x001fea0003800000 */
.L_x_1538:
[----:B------:R-:W-:Y:S05]  /*15bb0*/  BSYNC B0 ;  /* 0x0000000000007941 */ /* 0x000fea0003800000 */
.L_x_1460:
[----:B------:R-:W-:-:S03]  /*15bc0*/  UMOV UR4, 0xffffffff ;  /* 0xffffffff00047882 */ /* 0x000fc60000000000 */
[----:B------:R-:W-:Y:S05]  /*15bd0*/  BRA.DIV UR4, `(.L_x_1462) ;  /* 0x0000002604307947 */ /* 0x000fea000b800000 */
[----:B0-----:R-:W0:Y:S02]  /*15be0*/  S2R R0, SR_TID.X ;  /* 0x0000000000007919 */ /* 0x001e240000002100 */
[----:B0-----:R-:W-:-:S04]  /*15bf0*/  SHF.R.U32.HI R0, RZ, 0x5, R0 ;  /* 0x00000005ff007819 */ /* 0x001fc80000011600 */
[----:B------:R-:W-:-:S05]  /*15c00*/  LOP3.LUT R0, R0, 0x3, RZ, 0xc0, !PT ;  /* 0x0000000300007812 */ /* 0x000fca00078ec0ff */
[----:B------:R0:W1:Y:S02]  /*15c10*/  SHFL.IDX PT, R14, R0, RZ, 0x1f ;  /* 0x00001fff000e7589 */ /* 0x00006400000e0000 */
.L_x_1541:
[----:B-1----:R-:W-:Y:S01]  /*15c20*/  ISETP.NE.AND P0, PT, R14, RZ, PT ;  /* 0x000000ff0e00720c */ /* 0x002fe20003f05270 */
[----:B------:R-:W-:-:S12]  /*15c30*/  BSSY B0, `(.L_x_1463) ;  /* 0x000002c000007945 */ /* 0x000fd80003800000 */
[----:B------:R-:W-:Y:S05]  /*15c40*/  @P0 BRA `(.L_x_1464) ;  /* 0x0000000000a80947 */ /* 0x000fea0003800000 */
[----:B------:R-:W-:-:S03]  /*15c50*/  UMOV UR4, 0xffffffff ;  /* 0xffffffff00047882 */ /* 0x000fc60000000000 */
[----:B------:R-:W-:Y:S05]  /*15c60*/  BRA.DIV UR4, `(.L_x_1465) ;  /* 0x0000002604407947 */ /* 0x000fea000b800000 */
[----:B------:R-:W-:-:S13]  /*15c70*/  ELECT P6, URZ, PT ;  /* 0x00000000003f782f */ /* 0x000fda00038c0000 */
.L_x_1544:
[----:B------:R-:W-:Y:S05]  /*15c80*/  @!P6 BRA `(.L_x_1464) ;  /* 0x000000000098e947 */ /* 0x000fea0003800000 */
[----:B------:R-:W-:-:S06]  /*15c90*/  ULOP3.LUT UR4, UR42, 0x2, URZ, 0xfc, !UPT ;  /* 0x000000022a047892 */ /* 0x000fcc000f8efc3f */
[----:B0-----:R-:W-:-:S05]  /*15ca0*/  IMAD.U32 R0, RZ, RZ, UR4 ;  /* 0x00000004ff007e24 */ /* 0x001fca000f8e00ff */
[----:B------:R-:W-:-:S13]  /*15cb0*/  ISETP.NE.AND P0, PT, R0, 0x3, PT ;  /* 0x000000030000780c */ /* 0x000fda0003f05270 */
[----:B------:R-:W-:Y:S05]  /*15cc0*/  @!P0 BRA `(.L_x_1466) ;  /* 0x0000000000048947 */ /* 0x000fea0003800000 */
[----:B------:R-:W-:Y:S01]  /*15cd0*/  BPT.TRAP 0x1 ;  /* 0x000000040000795c */ /* 0x000fe20000300000 */
.L_x_1466:
[----:B------:R-:W-:Y:S01]  /*15ce0*/  IMAD R3, R23, 0x8, R5 ;  /* 0x0000000817037824 */ /* 0x000fe200078e0205 */
[----:B------:R-:W-:Y:S01]  /*15cf0*/  SHF.L.U32 R2, R25, 0x1f, RZ ;  /* 0x0000001f19027819 */ /* 0x000fe200000006ff */
[----:B------:R-:W-:-:S03]  /*15d00*/  VIADD R23, R23, 0x1 ;  /* 0x0000000117177836 */ /* 0x000fc60000000000 */
[----:B------:R-:W0:Y:S02]  /*15d10*/  SYNCS.PHASECHK.TRANS64.TRYWAIT P1, [R3+URZ+0x22840], R2 ;  /* 0x02284002030075a7 */ /* 0x000e24000802017f */
[----:B------:R-:W-:-:S04]  /*15d20*/  ISETP.NE.AND P2, PT, R23, 0x2, PT ;  /* 0x000000021700780c */ /* 0x000fc80003f45270 */
[----:B------:R-:W-:Y:S01]  /*15d30*/  SEL R0, RZ, 0x1, P2 ;  /* 0x00000001ff007807 */ /* 0x000fe20001000000 */
[----:B0-----:R-:W-:Y:S08]  /*15d40*/  @!P1 BRA `(.L_x_1467) ;  /* 0x0000002400289947 */ /* 0x001ff00003800000 */
.L_x_1545:
[----:B------:R-:W-:Y:S02]  /*15d50*/  SEL R23, R23, RZ, P2 ;  /* 0x000000ff17177207 */ /* 0x000fe40001000000 */
[----:B------:R-:W-:Y:S01]  /*15d60*/  LOP3.LUT R0, R25, R0, RZ, 0x3c, !PT ;  /* 0x0000000019007212 */ /* 0x000fe200078e3cff */
[----:B------:R-:W-:Y:S06]  /*15d70*/  @!P0 BRA `(.L_x_1468) ;  /* 0x0000000000048947 */ /* 0x000fec0003800000 */
[----:B------:R-:W-:Y:S01]  /*15d80*/  BPT.TRAP 0x1 ;  /* 0x000000040000795c */ /* 0x000fe20000300000 */
.L_x_1468:
[----:B------:R-:W-:Y:S01]  /*15d90*/  IMAD R23, R23, 0x8, R5 ;  /* 0x0000000817177824 */ /* 0x000fe200078e0205 */
[----:B------:R-:W-:-:S04]  /*15da0*/  SHF.L.U32 R0, R0, 0x1f, RZ ;  /* 0x0000001f00007819 */ /* 0x000fc800000006ff */
[----:B------:R-:W1:Y:S02]  /*15db0*/  SYNCS.PHASECHK.TRANS64.TRYWAIT P1, [R23+URZ+0x22840], R0 ;  /* 0x02284000170075a7 */ /* 0x000e64000802017f */
[----:B-1----:R-:W-:Y:S05]  /*15dc0*/  @!P1 BRA `(.L_x_1469) ;  /* 0x00000024001c9947 */ /* 0x002fea0003800000 */
.L_x_1546:
[----:B------:R-:W-:Y:S05]  /*15dd0*/  @!P0 BRA `(.L_x_1470) ;  /* 0x0000000000048947 */ /* 0x000fea0003800000 */
[----:B------:R-:W-:Y:S01]  /*15de0*/  BPT.TRAP 0x1 ;  /* 0x000000040000795c */ /* 0x000fe20000300000 */
.L_x_1470:
[----:B------:R-:W2:Y:S02]  /*15df0*/  SYNCS.PHASECHK.TRANS64.TRYWAIT P1, [R3+URZ+0x22860], R2 ;  /* 0x02286002030075a7 */ /* 0x000ea4000802017f */
[----:B--2---:R-:W-:Y:S05]  /*15e00*/  @!P1 BRA `(.L_x_1471) ;  /* 0x0000002400209947 */ /* 0x004fea0003800000 */
.L_x_1547:
[----:B------:R-:W-:Y:S05]  /*15e10*/  @!P0 BRA `(.L_x_1472) ;  /* 0x0000000000048947 */ /* 0x000fea0003800000 */
[----:B------:R-:W-:Y:S01]  /*15e20*/  BPT.TRAP 0x1 ;  /* 0x000000040000795c */ /* 0x000fe20000300000 */
.L_x_1472:
[----:B------:R-:W4:Y:S02]  /*15e30*/  SYNCS.PHASECHK.TRANS64.TRYWAIT P1, [R23+URZ+0x22860], R0 ;  /* 0x02286000170075a7 */ /* 0x000f24000802017f */
[----:B----4-:R-:W-:Y:S05]  /*15e40*/  @!P1 BRA `(.L_x_1473) ;  /* 0x0000002400249947 */ /* 0x010fea0003800000 */
.L_x_1548:
[----:B------:R-:W-:Y:S05]  /*15e50*/  @!P0 BRA `(.L_x_1474) ;  /* 0x0000000000048947 */ /* 0x000fea0003800000 */
[----:B------:R-:W-:Y:S01]  /*15e60*/  BPT.TRAP 0x1 ;  /* 0x000000040000795c */ /* 0x000fe20000300000 */
.L_x_1474:
[----:B------:R-:W5:Y:S02]  /*15e70*/  SYNCS.PHASECHK.TRANS64.TRYWAIT P1, [R3+URZ+0x22880], R2 ;  /* 0x02288002030075a7 */ /* 0x000f64000802017f */
[----:B-----5:R-:W-:Y:S05]  /*15e80*/  @!P1 BRA `(.L_x_1475) ;  /* 0x0000002400289947 */ /* 0x020fea0003800000 */
.L_x_1549:
[----:B------:R-:W-:Y:S05]  /*15e90*/  @!P0 BRA `(.L_x_1476) ;  /* 0x0000000000048947 */ /* 0x000fea0003800000 */
[----:B------:R-:W-:Y:S01]  /*15ea0*/  BPT.TRAP 0x1 ;  /* 0x000000040000795c */ /* 0x000fe20000300000 */
.L_x_1476:
[----:B------:R0:W0:Y:S02]  /*15eb0*/  SYNCS.PHASECHK.TRANS64.TRYWAIT P0, [R23+URZ+0x22880], R0 ;  /* 0x02288000170075a7 */ /* 0x000024000800017f */
[----:B0-----:R-:W-:Y:S05]  /*15ec0*/  @!P0 NANOSLEEP.SYNCS 0x989680 ;  /* 0x009896800000895d */ /* 0x001fea0003900000 */
[----:B------:R-:W0:Y:S02]  /*15ed0*/  @!P0 SYNCS.PHASECHK.TRANS64 P0, [R23+URZ+0x22880], R0 ;  /* 0x02288000170085a7 */ /* 0x000e24000800007f */
[----:B0-----:R-:W-:Y:S05]  /*15ee0*/  @!P0 BRA `(.L_x_1476) ;  /* 0xfffffffc00f08947 */ /* 0x001fea000383ffff */
.L_x_1464:
[----:B------:R-:W-:Y:S05]  /*15ef0*/  BSYNC B0 ;  /* 0x0000000000007941 */ /* 0x000fea0003800000 */
.L_x_1463:
[----:B------:R-:W-:Y:S05]  /*15f00*/  EXIT ;  /* 0x000000000000794d */ /* 0x000fea0003800000 */
.L_x_1273:
[----:B0-----:R-:W-:-:S04]  /*15f10*/  IMAD.U32 R3, RZ, RZ, UR38 ;  /* 0x00000026ff037e24 */ /* 0x001fc8000f8e00ff */
[----:B------:R0:W1:Y:S03]  /*15f20*/  SYNCS.PHASECHK.TRANS64.TRYWAIT P1, [R3+URZ+0x22800], R0 ;  /* 0x02280000030075a7 */ /* 0x000066000802017f */
[----:B-1----:R-:W-:Y:S05]  /*15f30*/  @!P1 NANOSLEEP.SYNCS 0x989680 ;  /* 0x009896800000995d */ /* 0x002fea0003900000 */
[----:B------:R-:W1:Y:S02]  /*15f40*/  @!P1 SYNCS.PHASECHK.TRANS64 P1, [R3+URZ+0x22800], R0 ;  /* 0x02280000030095a7 */ /* 0x000e64000802007f */
[----:B-1----:R-:W-:Y:S05]  /*15f50*/  @!P1 BRA `(.L_x_1273) ;  /* 0xfffffffc00ec9947 */ /* 0x002fea000383ffff */
[----:B------:R-:W-:Y:S05]  /*15f60*/  BRA `(.L_x_1477) ;  /* 0xfffffebc00387947 */ /* 0x000fea000383ffff */
.L_x_1277:
[----:B-1----:R1:W2:Y:S02]  /*15f70*/  SYNCS.PHASECHK.TRANS64.TRYWAIT P1, [R3+URZ+0x22830], R0 ;  /* 0x02283000030075a7 */ /* 0x0022a4000802017f */
[----:B--2---:R-:W-:Y:S05]  /*15f80*/  @!P1 NANOSLEEP.SYNCS 0x989680 ;  /* 0x009896800000995d */ /* 0x004fea0003900000 */
[----:B------:R-:W2:Y:S02]  /*15f90*/  @!P1 SYNCS.PHASECHK.TRANS64 P1, [R3+URZ+0x22830], R0 ;  /* 0x02283000030095a7 */ /* 0x000ea4000802007f */
[----:B--2---:R-:W-:Y:S05]  /*15fa0*/  @!P1 BRA `(.L_x_1277) ;  /* 0xfffffffc00f09947 */ /* 0x004fea000383ffff */
[----:B------:R-:W-:Y:S05]  /*15fb0*/  BRA `(.L_x_1276) ;  /* 0xfffffebc00547947 */ /* 0x000fea000383ffff */
.L_x_1294:
[----:B-1----:R-:W-:-:S04]  /*15fc0*/  IMAD.U32 R5, RZ, RZ, UR4 ;  /* 0x00000004ff057e24 */ /* 0x002fc8000f8e00ff */
[----:B------:R1:W2:Y:S03]  /*15fd0*/  SYNCS.PHASECHK.TRANS64.TRYWAIT P1, [R5+URZ+0x22830], R4 ;  /* 0x02283004050075a7 */ /* 0x0002a6000802017f */
[----:B--2---:R-:W-:Y:S05]  /*15fe0*/  @!P1 NANOSLEEP.SYNCS 0x989680 ;  /* 0x009896800000995d */ /* 0x004fea0003900000 */
[----:B------:R-:W2:Y:S02]  /*15ff0*/  @!P1 SYNCS.PHASECHK.TRANS64 P1, [R5+URZ+0x22830], R4 ;  /* 0x02283004050095a7 */ /* 0x000ea4000802007f */
[----:B--2---:R-:W-:Y:S05]  /*16000*/  @!P1 BRA `(.L_x_1294) ;  /* 0xfffffffc00ec9947 */ /* 0x004fea000383ffff */
[----:B------:R-:W-:Y:S05]  /*16010*/  BRA `(.L_x_1291) ;  /* 0xfffffeec00c07947 */ /* 0x000fea000383ffff */
.L_x_1298:
[----:B-1----:R-:W-:-:S04]  /*16020*/  IMAD.U32 R5, RZ, RZ, UR4 ;  /* 0x00000004ff057e24 */ /* 0x002fc8000f8e00ff */
[----:B------:R1:W2:Y:S03]  /*16030*/  SYNCS.PHASECHK.TRANS64.TRYWAIT P1, [R5+URZ+0x22850], R4 ;  /* 0x02285004050075a7 */ /* 0x0002a6000802017f */
[----:B--2---:R-:W-:Y:S05]  /*16040*/  @!P1 NANOSLEEP.SYNCS 0x989680 ;  /* 0x009896800000995d */ /* 0x004fea0003900000 */
[----:B------:R-:W2:Y:S02]  /*16050*/  @!P1 SYNCS.PHASECHK.TRANS64 P1, [R5+URZ+0x22850], R4 ;  /* 0x02285004050095a7 */ /* 0x000ea4000802007f */
[----:B--2---:R-:W-:Y:S05]  /*16060*/  @!P1 BRA `(.L_x_1298) ;  /* 0xfffffffc00ec9947 */ /* 0x004fea000383ffff */
[----:B------:R-:W-:Y:S05]  /*16070*/  BRA `(.L_x_1295) ;  /* 0xfffffef000807947 */ /* 0x000fea000383ffff */
.L_x_1317:
[----:B-1----:R-:W-:-:S04]  /*16080*/  IMAD.U32 R5, RZ, RZ, UR6 ;  /* 0x00000006ff057e24 */ /* 0x002fc8000f8e00ff */
[----:B------:R1:W2:Y:S03]  /*16090*/  SYNCS.PHASECHK.TRANS64.TRYWAIT P1, [R5+URZ+0x22830], R4 ;  /* 0x02283004050075a7 */ /* 0x0002a6000802017f */
[----:B--2---:R-:W-:Y:S05]  /*160a0*/  @!P1 NANOSLEEP.SYNCS 0x989680 ;  /* 0x009896800000995d */ /* 0x004fea0003900000 */
[----:B------:R-:W2:Y:S02]  /*160b0*/  @!P1 SYNCS.PHASECHK.TRANS64 P1, [R5+URZ+0x22830], R4 ;  /* 0x02283004050095a7 */ /* 0x000ea4000802007f */
[----:B--2---:R-:W-:Y:S05]  /*160c0*/  @!P1 BRA `(.L_x_1317) ;  /* 0xfffffffc00ec9947 */ /* 0x004fea000383ffff */
[----:B------:R-:W-:Y:S05]  /*160d0*/  BRA `(.L_x_1314) ;  /* 0xffffff2000047947 */ /* 0x000fea000383ffff */
.L_x_1321:
[----:B-1----:R-:W-:-:S04]  /*160e0*/  IMAD.U32 R5, RZ, RZ, UR6 ;  /* 0x00000006ff057e24 */ /* 0x002fc8000f8e00ff */
[----:B------:R1:W2:Y:S03]  /*160f0*/  SYNCS.PHASECHK.TRANS64.TRYWAIT P1, [R5+URZ+0x22850], R4 ;  /* 0x02285004050075a7 */ /* 0x0002a6000802017f */
[----:B--2---:R-:W-:Y:S05]  /*16100*/  @!P1 NANOSLEEP.SYNCS 0x989680 ;  /* 0x009896800000995d */ /* 0x004fea0003900000 */
[----:B------:R-:W2:Y:S02]  /*16110*/  @!P1 SYNCS.PHASECHK.TRANS64 P1, [R5+URZ+0x22850], R4 ;  /* 0x02285004050095a7 */ /* 0x000ea4000802007f */
[----:B--2---:R-:W-:Y:S05]  /*16120*/  @!P1 BRA `(.L_x_1321) ;  /* 0xfffffffc00ec9947 */ /* 0x004fea000383ffff */
[----:B------:R-:W-:Y:S05]  /*16130*/  BRA `(.L_x_1318) ;  /* 0xffffff2000b07947 */ /* 0x000fea000383ffff */
.L_x_1329:
[----:B-1----:R-:W-:-:S04]  /*16140*/  IMAD.U32 R5, RZ, RZ, UR10 ;  /* 0x0000000aff057e24 */ /* 0x002fc8000f8e00ff */
[----:B------:R1:W2:Y:S03]  /*16150*/  SYNCS.PHASECHK.TRANS64.TRYWAIT P1, [R5+URZ+0x22830], R4 ;  /* 0x02283004050075a7 */ /* 0x0002a6000802017f */
[----:B--2---:R-:W-:Y:S05]  /*16160*/  @!P1 NANOSLEEP.SYNCS 0x989680 ;  /* 0x009896800000995d */ /* 0x004fea0003900000 */
[----:B------:R-:W2:Y:S02]  /*16170*/  @!P1 SYNCS.PHASECHK.TRANS64 P1, [R5+URZ+0x22830], R4 ;  /* 0x02283004050095a7 */ /* 0x000ea4000802007f */
[----:B--2---:R-:W-:Y:S05]  /*16180*/  @!P1 BRA `(.L_x_1329) ;  /* 0xfffffffc00ec9947 */ /* 0x004fea000383ffff */
[----:B------:R-:W-:Y:S05]  /*16190*/  BRA `(.L_x_1326) ;  /* 0xffffff3c00847947 */ /* 0x000fea000383ffff */
.L_x_1333:
[----:B-1----:R-:W-:-:S04]  /*161a0*/  IMAD.U32 R5, RZ, RZ, UR10 ;  /* 0x0000000aff057e24 */ /* 0x002fc8000f8e00ff */
[----:B------:R1:W2:Y:S03]  /*161b0*/  SYNCS.PHASECHK.TRANS64.TRYWAIT P1, [R5+URZ+0x22850], R4 ;  /* 0x02285004050075a7 */ /* 0x0002a6000802017f */
[----:B--2---:R-:W-:Y:S05]  /*161c0*/  @!P1 NANOSLEEP.SYNCS 0x989680 ;  /* 0x009896800000995d */ /* 0x004fea0003900000 */
[----:B------:R-:W2:Y:S02]  /*161d0*/  @!P1 SYNCS.PHASECHK.TRANS64 P1, [R5+URZ+0x22850], R4 ;  /* 0x02285004050095a7 */ /* 0x000ea4000802007f */
[----:B--2---:R-:W-:Y:S05]  /*161e0*/  @!P1 BRA `(.L_x_1333) ;  /* 0xfffffffc00ec9947 */ /* 0x004fea000383ffff */
[----:B------:R-:W-:Y:S05]  /*161f0*/  BRA `(.L_x_1330) ;  /* 0xffffff4000247947 */ /* 0x000fea000383ffff */
.L_x_1348:
[----:B-1----:R-:W-:-:S04]  /*16200*/  IMAD.U32 R7, RZ, RZ, UR5 ;  /* 0x00000005ff077e24 */ /* 0x002fc8000f8e00ff */
[----:B------:R1:W2:Y:S03]  /*16210*/  SYNCS.PHASECHK.TRANS64.TRYWAIT P1, [R7+URZ+0x22850], R6 ;  /* 0x02285006070075a7 */ /* 0x0002a6000802017f */
[----:B--2---:R-:W-:Y:S05]  /*16220*/  @!P1 NANOSLEEP.SYNCS 0x989680 ;  /* 0x009896800000995d */ /* 0x004fea0003900000 */
[----:B------:R-:W2:Y:S02]  /*16230*/  @!P1 SYNCS.PHASECHK.TRANS64 P1, [R7+URZ+0x22850], R6 ;  /* 0x02285006070095a7 */ /* 0x000ea4000802007f */
[----:B--2---:R-:W-:Y:S05]  /*16240*/  @!P1 BRA `(.L_x_1348) ;  /* 0xfffffffc00ec9947 */ /* 0x004fea000383ffff */
[----:B------:R-:W-:Y:S05]  /*16250*/  BRA `(.L_x_1347) ;  /* 0xffffff6800e47947 */ /* 0x000fea000383ffff */
.L_x_1399:
[----:B------:R-:W1:Y:S01]  /*16260*/  S2R R20, SR_TID.X ;  /* 0x0000000000147919 */ /* 0x000e620000002100 */
[----:B------:R-:W-:Y:S02]  /*16270*/  IMAD.MOV.U32 R12, RZ, RZ, RZ ;  /* 0x000000ffff0c7224 */ /* 0x000fe400078e00ff */
[----:B------:R-:W-:Y:S02]  /*16280*/  IMAD.MOV.U32 R11, RZ, RZ, 0x1f ;  /* 0x0000001fff0b7424 */ /* 0x000fe400078e00ff */
[----:B------:R-:W-:Y:S01]  /*16290*/  IMAD.MOV.U32 R15, RZ, RZ, -0x1 ;  /* 0xffffffffff0f7424 */ /* 0x000fe200078e00ff */
[----:B-1----:R-:W-:-:S04]  /*162a0*/  SHF.R.U32.HI R20, RZ, 0x5, R20 ;  /* 0x00000005ff147819 */ /* 0x002fc80000011614 */
[----:B------:R-:W-:-:S05]  /*162b0*/  LOP3.LUT R20, R20, 0x3, RZ, 0xc0, !PT ;  /* 0x0000000314147812 */ /* 0x000fca00078ec0ff */
[----:B------:R-:W-:-:S07]  /*162c0*/  IMAD.MOV.U32 R13, RZ, RZ, R20 ;  /* 0x000000ffff0d7224 */ /* 0x000fce00078e0014 */
[----:B0----5:R-:W-:Y:S05]  /*162d0*/  WARPSYNC.COLLECTIVE R15, `(.L_x_1478) ;  /* 0x000000000f087348 */ /* 0x021fea0003c00000 */
[----:B------:R1:W2:Y:S02]  /*162e0*/  SHFL.IDX P6, R14, R13, R12, R11 ;  /* 0x0000000c0d0e7389 */ /* 0x0002a400000c000b */
[----:B012--5:R-:W-:Y:S01]  /*162f0*/  ENDCOLLECTIVE ;  /* 0x000000000000791b */ /* 0x027fe20003800000 */
.L_x_1478:
[----:B------:R-:W-:Y:S05]  /*16300*/  BRA `(.L_x_1479) ;  /* 0xffffffb800ac7947 */ /* 0x000fea000383ffff */
.L_x_1402:
[----:B-1----:R1:W2:Y:S02]  /*16310*/  SYNCS.PHASECHK.TRANS64.TRYWAIT P0, [R0+URZ+0x22880], R21 ;  /* 0x02288015000075a7 */ /* 0x0022a4000800017f */
[----:B--2---:R-:W-:Y:S05]  /*16320*/  @!P0 NANOSLEEP.SYNCS 0x989680 ;  /* 0x009896800000895d */ /* 0x004fea0003900000 */
[----:B------:R-:W2:Y:S02]  /*16330*/  @!P0 SYNCS.PHASECHK.TRANS64 P0, [R0+URZ+0x22880], R21 ;  /* 0x02288015000085a7 */ /* 0x000ea4000800007f */
[----:B--2---:R-:W-:Y:S05]  /*16340*/  @!P0 BRA `(.L_x_1402) ;  /* 0xfffffffc00f08947 */ /* 0x004fea000383ffff */
[----:B------:R-:W-:Y:S05]  /*16350*/  BRA `(.L_x_1480) ;  /* 0xffffffbc00507947 */ /* 0x000fea000383ffff */
.L_x_1403:
[----:B------:R-:W-:Y:S01]  /*16360*/  BSSY B0, `(.L_x_1481) ;  /* 0x0000008000007945 */ /* 0x000fe20003800000 */
[----:B------:R-:W-:Y:S02]  /*16370*/  IMAD.MOV.U32 R13, RZ, RZ, R10 ;  /* 0x000000ffff0d7224 */ /* 0x000fe400078e000a */
[----:B------:R-:W-:Y:S02]  /*16380*/  IMAD.MOV.U32 R12, RZ, RZ, RZ ;  /* 0x000000ffff0c7224 */ /* 0x000fe400078e00ff */
[----:B------:R-:W-:Y:S02]  /*16390*/  IMAD.MOV.U32 R11, RZ, RZ, 0x1c1f ;  /* 0x00001c1fff0b7424 */ /* 0x000fe400078e00ff */
[----:B------:R-:W-:-:S07]  /*163a0*/  IMAD.MOV.U32 R15, RZ, RZ, -0x1 ;  /* 0xffffffffff0f7424 */ /* 0x000fce00078e00ff */
[----:B-1----:R-:W-:Y:S05]  /*163b0*/  WARPSYNC.COLLECTIVE R15, `(.L_x_1482) ;  /* 0x000000000f087348 */ /* 0x002fea0003c00000 */
[----:B------:R0:W2:Y:S02]  /*163c0*/  SHFL.IDX P6, R14, R13, R12, R11 ;  /* 0x0000000c0d0e7389 */ /* 0x0000a400000c000b */
[----:B012---:R-:W-:Y:S01]  /*163d0*/  ENDCOLLECTIVE ;  /* 0x000000000000791b */ /* 0x007fe20003800000 */
.L_x_1482:
[----:B------:R-:W-:Y:S05]  /*163e0*/  BSYNC B0 ;  /* 0x0000000000007941 */ /* 0x000fea0003800000 */
.L_x_1481:
        /* <DEDUP_REMOVED lines=13> */
.L_x_1483:
[----:B------:R-:W-:Y:S02]  /*164c0*/  IMAD.MOV.U32 R13, RZ, RZ, R10 ;  /* 0x000000ffff0d7224 */ /* 0x000fe400078e000a */
[----:B------:R-:W-:Y:S02]  /*164d0*/  IMAD.MOV.U32 R12, RZ, RZ, 0x1 ;  /* 0x00000001ff0c7424 */ /* 0x000fe400078e00ff */
[----:B------:R-:W-:-:S07]  /*164e0*/  IMAD.MOV.U32 R2, RZ, RZ, R14 ;  /* 0x000000ffff027224 */ /* 0x000fce00078e000e */
[----:B------:R-:W-:Y:S05]  /*164f0*/  WARPSYNC.COLLECTIVE R15, `(.L_x_1484) ;  /* 0x000000000f087348 */ /* 0x000fea0003c00000 */
[----:B------:R0:W1:Y:S02]  /*16500*/  SHFL.IDX P6, R14, R13, R12, R11 ;  /* 0x0000000c0d0e7389 */ /* 0x00006400000c000b */
[----:B01----:R-:W-:Y:S01]  /*16510*/  ENDCOLLECTIVE ;  /* 0x000000000000791b */ /* 0x003fe20003800000 */
.L_x_1484:
        /* <DEDUP_REMOVED lines=14> */
.L_x_1485:
[----:B------:R-:W-:Y:S02]  /*16600*/  IMAD.MOV.U32 R13, RZ, RZ, R10 ;  /* 0x000000ffff0d7224 */ /* 0x000fe400078e000a */
[----:B------:R-:W-:Y:S02]  /*16610*/  IMAD.MOV.U32 R12, RZ, RZ, 0x2 ;  /* 0x00000002ff0c7424 */ /* 0x000fe400078e00ff */
[----:B------:R-:W-:-:S07]  /*16620*/  IMAD.MOV.U32 R2, RZ, RZ, R14 ;  /* 0x000000ffff027224 */ /* 0x000fce00078e000e */
[----:B------:R-:W-:Y:S05]  /*16630*/  WARPSYNC.COLLECTIVE R15, `(.L_x_1486) ;  /* 0x000000000f087348 */ /* 0x000fea0003c00000 */
[----:B------:R0:W1:Y:S02]  /*16640*/  SHFL.IDX P6, R14, R13, R12, R11 ;  /* 0x0000000c0d0e7389 */ /* 0x00006400000c000b */
[----:B01----:R-:W-:Y:S01]  /*16650*/  ENDCOLLECTIVE ;  /* 0x000000000000791b */ /* 0x003fe20003800000 */
.L_x_1486:
        /* <DEDUP_REMOVED lines=14> */
.L_x_1487:
[----:B------:R-:W-:Y:S02]  /*16740*/  IMAD.MOV.U32 R13, RZ, RZ, R10 ;  /* 0x000000ffff0d7224 */ /* 0x000fe400078e000a */
[----:B------:R-:W-:Y:S02]  /*16750*/  IMAD.MOV.U32 R12, RZ, RZ, 0x3 ;  /* 0x00000003ff0c7424 */ /* 0x000fe400078e00ff */
[----:B------:R-:W-:-:S07]  /*16760*/  IMAD.MOV.U32 R2, RZ, RZ, R14 ;  /* 0x000000ffff027224 */ /* 0x000fce00078e000e */
[----:B------:R-:W-:Y:S05]  /*16770*/  WARPSYNC.COLLECTIVE R15, `(.L_x_1488) ;  /* 0x000000000f087348 */ /* 0x000fea0003c00000 */
[----:B------:R0:W1:Y:S02]  /*16780*/  SHFL.IDX P6, R14, R13, R12, R11 ;  /* 0x0000000c0d0e7389 */ /* 0x00006400000c000b */
[----:B01----:R-:W-:Y:S01]  /*16790*/  ENDCOLLECTIVE ;  /* 0x000000000000791b */ /* 0x003fe20003800000 */
.L_x_1488:
        /* <DEDUP_REMOVED lines=14> */
.L_x_1489:
[----:B------:R-:W-:Y:S01]  /*16880*/  @!PT LDS RZ, [RZ] ;  /* 0x00000000fffff984 */ /* 0x000fe20000000800 */
[----:B------:R-:W-:Y:S01]  /*16890*/  @!PT LDS RZ, [RZ] ;  /* 0x00000000fffff984 */ /* 0x000fe20000000800 */
[----:B------:R-:W-:Y:S01]  /*168a0*/  @!PT LDS RZ, [RZ] ;  /* 0x00000000fffff984 */ /* 0x000fe20000000800 */
[----:B------:R0:W-:Y:S02]  /*168b0*/  LDGSTS.E.BYPASS.LTC128B.128 [R7+0xa400], desc[UR44][R2.64+0x40], !P0 ;  /* 0x0a40004002077fae */ /* 0x0001e4000c101d6c */
[----:B0-----:R-:W-:Y:S01]  /*168c0*/  IMAD.MOV.U32 R2, RZ, RZ, R14 ;  /* 0x000000ffff027224 */ /* 0x001fe200078e000e */
[----:B------:R-:W-:Y:S06]  /*168d0*/  BRA `(.L_x_1490) ;  /* 0xffffffb800e87947 */ /* 0x000fec000383ffff */
.L_x_1408:
[----:B---3--:R3:W4:Y:S02]  /*168e0*/  SYNCS.PHASECHK.TRANS64.TRYWAIT P0, [R0+URZ+0x22840], R21 ;  /* 0x02284015000075a7 */ /* 0x008724000800017f */
[----:B----4-:R-:W-:Y:S05]  /*168f0*/  @!P0 NANOSLEEP.SYNCS 0x989680 ;  /* 0x009896800000895d */ /* 0x010fea0003900000 */
[----:B------:R-:W4:Y:S02]  /*16900*/  @!P0 SYNCS.PHASECHK.TRANS64 P0, [R0+URZ+0x22840], R21 ;  /* 0x02284015000085a7 */ /* 0x000f24000800007f */
[----:B----4-:R-:W-:Y:S05]  /*16910*/  @!P0 BRA `(.L_x_1408) ;  /* 0xfffffffc00f08947 */ /* 0x010fea000383ffff */
[----:B------:R-:W-:Y:S05]  /*16920*/  BRA `(.L_x_1491) ;  /* 0xffffffbc00487947 */ /* 0x000fea000383ffff */
.L_x_1409:
[----:B------:R-:W-:Y:S01]  /*16930*/  BSSY B0, `(.L_x_1492) ;  /* 0x0000008000007945 */ /* 0x000fe20003800000 */
[----:B------:R-:W-:Y:S02]  /*16940*/  IMAD.MOV.U32 R13, RZ, RZ, R5 ;  /* 0x000000ffff0d7224 */ /* 0x000fe400078e0005 */
[----:B------:R-:W-:Y:S02]  /*16950*/  IMAD.MOV.U32 R12, RZ, RZ, RZ ;  /* 0x000000ffff0c7224 */ /* 0x000fe400078e00ff */
[----:B------:R-:W-:Y:S02]  /*16960*/  IMAD.MOV.U32 R11, RZ, RZ, 0x1c1f ;  /* 0x00001c1fff0b7424 */ /* 0x000fe400078e00ff */
[----:B------:R-:W-:-:S07]  /*16970*/  IMAD.MOV.U32 R15, RZ, RZ, -0x1 ;  /* 0xffffffffff0f7424 */ /* 0x000fce00078e00ff */
[----:B-123--:R-:W-:Y:S05]  /*16980*/  WARPSYNC.COLLECTIVE R15, `(.L_x_1493) ;  /* 0x000000000f087348 */ /* 0x00efea0003c00000 */
[----:B------:R0:W4:Y:S02]  /*16990*/  SHFL.IDX P6, R14, R13, R12, R11 ;  /* 0x0000000c0d0e7389 */ /* 0x00012400000c000b */
[----:B01234-:R-:W-:Y:S01]  /*169a0*/  ENDCOLLECTIVE ;  /* 0x000000000000791b */ /* 0x01ffe20003800000 */
.L_x_1493:
[----:B------:R-:W-:Y:S05]  /*169b0*/  BSYNC B0 ;  /* 0x0000000000007941 */ /* 0x000fea0003800000 */
.L_x_1492:
        /* <DEDUP_REMOVED lines=12> */
.L_x_1494:
[----:B------:R-:W-:Y:S01]  /*16a80*/  @P3 IMAD.IADD R9, R22, 0x1, R6 ;  /* 0x0000000116093824 */ /* 0x000fe200078e0206 */
[----:B------:R0:W-:Y:S01]  /*16a90*/  STL [R1], R8 ;  /* 0x0000000801007387 */ /* 0x0001e20000100800 */
        /* <DEDUP_REMOVED lines=16> */
.L_x_1495:
        /* <DEDUP_REMOVED lines=12> */
.L_x_1496:
[----:B------:R-:W-:Y:S02]  /*16c60*/  IMAD.MOV.U32 R13, RZ, RZ, R5 ;  /* 0x000000ffff0d7224 */ /* 0x000fe400078e0005 */
[----:B------:R-:W-:Y:S02]  /*16c70*/  IMAD.MOV.U32 R12, RZ, RZ, 0x2 ;  /* 0x00000002ff0c7424 */ /* 0x000fe400078e00ff */
[----:B------:R-:W-:-:S07]  /*16c80*/  IMAD.MOV.U32 R3, RZ, RZ, R14 ;  /* 0x000000ffff037224 */ /* 0x000fce00078e000e */
[----:B------:R-:W-:Y:S05]  /*16c90*/  WARPSYNC.COLLECTIVE R15, `(.L_x_1497) ;  /* 0x000000000f087348 */ /* 0x000fea0003c00000 */
[----:B------:R0:W1:Y:S02]  /*16ca0*/  SHFL.IDX P6, R14, R13, R12, R11 ;  /* 0x0000000c0d0e7389 */ /* 0x00006400000c000b */
[----:B01----:R-:W-:Y:S01]  /*16cb0*/  ENDCOLLECTIVE ;  /* 0x000000000000791b */ /* 0x003fe20003800000 */
.L_x_1497:
[----:B------:R-:W-:-:S05]  /*16cc0*/  @P3 IADD3 R3, P0, R33, R3, RZ ;  /* 0x0000000321033210 */ /* 0x000fca0007f1e0ff */
[----:B------:R-:W-:-:S05]  /*16cd0*/  @P3 IMAD.X R2, RZ, RZ, R2, P0 ;  /* 0x000000ffff023224 */ /* 0x000fca00000e0602 */
[----:B------:R-:W-:Y:S01]  /*16ce0*/  @P3 LOP3.LUT R3, R3, R2, RZ, 0x3c, !PT ;  /* 0x0000000203033212 */ /* 0x000fe200078e3cff */
[----:B------:R-:W-:-:S03]  /*16cf0*/  IMAD.MOV.U32 R13, RZ, RZ, R4 ;  /* 0x000000ffff0d7224 */ /* 0x000fc600078e0004 */
[----:B------:R-:W-:-:S04]  /*16d00*/  @P3 LOP3.LUT R2, R3, R2, RZ, 0x3c, !PT ;  /* 0x0000000203023212 */ /* 0x000fc800078e3cff */
[----:B------:R-:W-:-:S05]  /*16d10*/  @P3 LOP3.LUT R3, R3, R2, RZ, 0x3c, !PT ;  /* 0x0000000203033212 */ /* 0x000fca00078e3cff */
[----:B------:R-:W-:Y:S01]  /*16d20*/  @!PT LDS RZ, [RZ] ;  /* 0x00000000fffff984 */ /* 0x000fe20000000800 */
[----:B------:R-:W-:Y:S01]  /*16d30*/  @!PT LDS RZ, [RZ] ;  /* 0x00000000fffff984 */ /* 0x000fe20000000800 */
[----:B------:R-:W-:Y:S01]  /*16d40*/  @!PT LDS RZ, [RZ] ;  /* 0x00000000fffff984 */ /* 0x000fe20000000800 */
[----:B------:R-:W-:Y:S04]  /*16d50*/  @P3 LDGSTS.E.BYPASS.LTC128B.128 [R9+0x16c00], desc[UR44][R2.64], !P4 ;  /* 0x16c0000002093fae */ /* 0x000fe8000e101d6c */
[----:B------:R-:W-:Y:S04]  /*16d60*/  @P3 LDGSTS.E.BYPASS.LTC128B.128 [R9+0x18c00], desc[UR44][R2.64+0x40], !P5 ;  /* 0x18c0004002093fae */ /* 0x000fe8000e901d6c */
[----:B------:R0:W-:Y:S02]  /*16d70*/  @P3 LDGSTS.E.BYPASS.LTC128B.128 [R9+0x1ac00], desc[UR44][R2.64+0x80], !P1 ;  /* 0x1ac0008002093fae */ /* 0x0001e4000c901d6c */
[----:B0-----:R-:W-:-:S07]  /*16d80*/  IMAD.MOV.U32 R2, RZ, RZ, R14 ;  /* 0x000000ffff027224 */ /* 0x001fce00078e000e */
[----:B------:R-:W-:Y:S05]  /*16d90*/  WARPSYNC.COLLECTIVE R15, `(.L_x_1498) ;  /* 0x000000000f087348 */ /* 0x000fea0003c00000 */
[----:B------:R0:W1:Y:S02]  /*16da0*/  SHFL.IDX P6, R14, R13, R12, R11 ;  /* 0x0000000c0d0e7389 */ /* 0x00006400000c000b */
[----:B01----:R-:W-:Y:S01]  /*16db0*/  ENDCOLLECTIVE ;  /* 0x000000000000791b */ /* 0x003fe20003800000 */
.L_x_1498:
[----:B------:R-:W-:Y:S02]  /*16dc0*/  IMAD.MOV.U32 R13, RZ, RZ, R5 ;  /* 0x000000ffff0d7224 */ /* 0x000fe400078e0005 */
[----:B------:R-:W-:Y:S02]  /*16dd0*/  IMAD.MOV.U32 R12, RZ, RZ, 0x3 ;  /* 0x00000003ff0c7424 */ /* 0x000fe400078e00ff */
[----:B------:R-:W-:-:S07]  /*16de0*/  IMAD.MOV.U32 R3, RZ, RZ, R14 ;  /* 0x000000ffff037224 */ /* 0x000fce00078e000e */
[----:B------:R-:W-:Y:S05]  /*16df0*/  WARPSYNC.COLLECTIVE R15, `(.L_x_1499) ;  /* 0x000000000f087348 */ /* 0x000fea0003c00000 */
[----:B------:R0:W1:Y:S02]  /*16e00*/  SHFL.IDX P6, R14, R13, R12, R11 ;  /* 0x0000000c0d0e7389 */ /* 0x00006400000c000b */
[----:B01----:R-:W-:Y:S01]  /*16e10*/  ENDCOLLECTIVE ;  /* 0x000000000000791b */ /* 0x003fe20003800000 */
.L_x_1499:
        /* <DEDUP_REMOVED lines=10> */
[----:B------:R0:W-:Y:S04]  /*16ec0*/  @P2 LDGSTS.E.BYPASS.LTC128B.128 [R7+0x17400], desc[UR44][R2.64], !P4 ;  /* 0x1740000002072fae */ /* 0x0001e8000e101d6c */
[----:B------:R0:W-:Y:S01]  /*16ed0*/  @P2 LDGSTS.E.BYPASS.LTC128B.128 [R7+0x19400], desc[UR44][R2.64+0x40], !P5 ;  /* 0x1940004002072fae */ /* 0x0001e2000e901d6c */
[----:B------:R-:W-:-:S03]  /*16ee0*/  LOP3.LUT P5, RZ, R8, 0x20000000, RZ, 0xc0, !PT ;  /* 0x2000000008ff7812 */ /* 0x000fc600078ac0ff */
[----:B------:R0:W-:Y:S10]  /*16ef0*/  @P2 LDGSTS.E.BYPASS.LTC128B.128 [R7+0x1b400], desc[UR44][R2.64+0x80], !P1 ;  /* 0x1b40008002072fae */ /* 0x0001f4000c901d6c */
[----:B0-----:R-:W-:Y:S05]  /*16f00*/  WARPSYNC.COLLECTIVE R15, `(.L_x_1500) ;  /* 0x000000000f087348 */ /* 0x001fea0003c00000 */
[----:B------:R1:W2:Y:S02]  /*16f10*/  SHFL.IDX P6, R14, R13, R12, R11 ;  /* 0x0000000c0d0e7389 */ /* 0x0002a400000c000b */
[----:B012---:R-:W-:Y:S01]  /*16f20*/  ENDCOLLECTIVE ;  /* 0x000000000000791b */ /* 0x007fe20003800000 */
.L_x_1500:
[----:B------:R-:W-:Y:S05]  /*16f30*/  BRA `(.L_x_1501) ;  /* 0xffffffb800b87947 */ /* 0x000fea000383ffff */
.L_x_1414:
[----:B------:R-:W-:Y:S02]  /*16f40*/  IMAD.MOV.U32 R13, RZ, RZ, R4 ;  /* 0x000000ffff0d7224 */ /* 0x000fe400078e0004 */
[----:B------:R-:W-:Y:S02]  /*16f50*/  IMAD.MOV.U32 R12, RZ, RZ, RZ ;  /* 0x000000ffff0c7224 */ /* 0x000fe400078e00ff */
[----:B------:R-:W-:Y:S02]  /*16f60*/  IMAD.MOV.U32 R11, RZ, RZ, 0x1c1f ;  /* 0x00001c1fff0b7424 */ /* 0x000fe400078e00ff */
[----:B------:R-:W-:Y:S02]  /*16f70*/  IMAD.MOV.U32 R15, RZ, RZ, -0x1 ;  /* 0xffffffffff0f7424 */ /* 0x000fe400078e00ff */
[----:B------:R-:W-:Y:S02]  /*16f80*/  IMAD R5, R6, UR37, RZ ;  /* 0x0000002506057c24 */ /* 0x000fe4000f8e02ff */
[----:B------:R-:W-:-:S07]  /*16f90*/  VIADD R6, R9, UR38 ;  /* 0x0000002609067c36 */ /* 0x000fce0008000000 */
[----:B-----5:R-:W-:Y:S05]  /*16fa0*/  WARPSYNC.COLLECTIVE R15, `(.L_x_1502) ;  /* 0x000000000f087348 */ /* 0x020fea0003c00000 */
[----:B------:R0:W1:Y:S02]  /*16fb0*/  SHFL.IDX P6, R14, R13, R12, R11 ;  /* 0x0000000c0d0e7389 */ /* 0x00006400000c000b */
[----:B01---5:R-:W-:Y:S01]  /*16fc0*/  ENDCOLLECTIVE ;  /* 0x000000000000791b */ /* 0x023fe20003800000 */
.L_x_1502:
[C---:B------:R-:W-:Y:S01]  /*16fd0*/  VIADD R8, R6.reuse, 0x20 ;  /* 0x0000002006087836 */ /* 0x040fe20000000000 */
[----:B------:R-:W-:Y:S01]  /*16fe0*/  ISETP.GE.AND P0, PT, R6, R5, PT ;  /* 0x000000050600720c */ /* 0x000fe20003f06270 */
[----:B------:R-:W-:Y:S02]  /*16ff0*/  IMAD.MOV.U32 R13, RZ, RZ, R0 ;  /* 0x000000ffff0d7224 */ /* 0x000fe400078e0000 */
[----:B------:R-:W-:-:S10]  /*17000*/  IMAD.MOV.U32 R2, RZ, RZ, R14 ;  /* 0x000000ffff027224 */ /* 0x000fd400078e000e */
[----:B------:R-:W-:Y:S05]  /*17010*/  WARPSYNC.COLLECTIVE R15, `(.L_x_1503) ;  /* 0x000000000f087348 */ /* 0x000fea0003c00000 */
[----:B------:R0:W1:Y:S02]  /*17020*/  SHFL.IDX P6, R14, R13, R12, R11 ;  /* 0x0000000c0d0e7389 */ /* 0x00006400000c000b */
[----:B01----:R-:W-:Y:S01]  /*17030*/  ENDCOLLECTIVE ;  /* 0x000000000000791b */ /* 0x003fe20003800000 */
.L_x_1503:
[----:B------:R-:W-:Y:S02]  /*17040*/  IMAD.MOV.U32 R13, RZ, RZ, R4 ;  /* 0x000000ffff0d7224 */ /* 0x000fe400078e0004 */
[----:B------:R-:W-:Y:S02]  /*17050*/  IMAD.MOV.U32 R12, RZ, RZ, 0x1 ;  /* 0x00000001ff0c7424 */ /* 0x000fe400078e00ff */
[----:B------:R-:W-:-:S07]  /*17060*/  IMAD.MOV.U32 R3, RZ, RZ, R14 ;  /* 0x000000ffff037224 */ /* 0x000fce00078e000e */
[----:B------:R-:W-:Y:S05]  /*17070*/  WARPSYNC.COLLECTIVE R15, `(.L_x_1504) ;  /* 0x000000000f087348 */ /* 0x000fea0003c00000 */
[----:B------:R0:W1:Y:S02]  /*17080*/  SHFL.IDX P6, R14, R13, R12, R11 ;  /* 0x0000000c0d0e7389 */ /* 0x00006400000c000b */
[----:B01----:R-:W-:Y:S01]  /*17090*/  ENDCOLLECTIVE ;  /* 0x000000000000791b */ /* 0x003fe20003800000 */
.L_x_1504:
        /* <DEDUP_REMOVED lines=18> */
.L_x_1505:
[----:B------:R-:W-:Y:S02]  /*171c0*/  IMAD.MOV.U32 R13, RZ, RZ, R4 ;  /* 0x000000ffff0d7224 */ /* 0x000fe400078e0004 */
[----:B------:R-:W-:Y:S02]  /*171d0*/  IMAD.MOV.U32 R12, RZ, RZ, 0x2 ;  /* 0x00000002ff0c7424 */ /* 0x000fe400078e00ff */
[----:B------:R-:W-:-:S07]  /*171e0*/  IMAD.MOV.U32 R3, RZ, RZ, R14 ;  /* 0x000000ffff037224 */ /* 0x000fce00078e000e */
[----:B------:R-:W-:Y:S05]  /*171f0*/  WARPSYNC.COLLECTIVE R15, `(.L_x_1506) ;  /* 0x000000000f087348 */ /* 0x000fea0003c00000 */
[----:B------:R0:W1:Y:S02]  /*17200*/  SHFL.IDX P6, R14, R13, R12, R11 ;  /* 0x0000000c0d0e7389 */ /* 0x00006400000c000b */
[----:B01----:R-:W-:Y:S01]  /*17210*/  ENDCOLLECTIVE ;  /* 0x000000000000791b */ /* 0x003fe20003800000 */
.L_x_1506:
        /* <DEDUP_REMOVED lines=17> */
.L_x_1507:
[----:B------:R-:W-:Y:S02]  /*17330*/  IMAD.MOV.U32 R13, RZ, RZ, R4 ;  /* 0x000000ffff0d7224 */ /* 0x000fe400078e0004 */
[----:B------:R-:W-:Y:S02]  /*17340*/  IMAD.MOV.U32 R12, RZ, RZ, 0x3 ;  /* 0x00000003ff0c7424 */ /* 0x000fe400078e00ff */
[----:B------:R-:W-:-:S07]  /*17350*/  IMAD.MOV.U32 R3, RZ, RZ, R14 ;  /* 0x000000ffff037224 */ /* 0x000fce00078e000e */
[----:B------:R-:W-:Y:S05]  /*17360*/  WARPSYNC.COLLECTIVE R15, `(.L_x_1508) ;  /* 0x000000000f087348 */ /* 0x000fea0003c00000 */
[----:B------:R0:W1:Y:S02]  /*17370*/  SHFL.IDX P6, R14, R13, R12, R11 ;  /* 0x0000000c0d0e7389 */ /* 0x00006400000c000b */
[----:B01----:R-:W-:Y:S01]  /*17380*/  ENDCOLLECTIVE ;  /* 0x000000000000791b */ /* 0x003fe20003800000 */
.L_x_1508:
[----:B------:R-:W-:-:S05]  /*17390*/  @!P0 IADD3 R3, P4, R33, R3, RZ ;  /* 0x0000000321038210 */ /* 0x000fca0007f9e0ff */
[----:B------:R-:W-:-:S05]  /*173a0*/  @!P0 IMAD.X R2, RZ, RZ, R2, P4 ;  /* 0x000000ffff028224 */ /* 0x000fca00020e0602 */
[----:B------:R-:W-:Y:S01]  /*173b0*/  @!P0 LOP3.LUT R3, R3, R2, RZ, 0x3c, !PT ;  /* 0x0000000203038212 */ /* 0x000fe200078e3cff */
[----:B------:R-:W-:-:S03]  /*173c0*/  IMAD.MOV.U32 R13, RZ, RZ, R0 ;  /* 0x000000ffff0d7224 */ /* 0x000fc600078e0000 */
[----:B------:R-:W-:-:S04]  /*173d0*/  @!P0 LOP3.LUT R2, R3, R2, RZ, 0x3c, !PT ;  /* 0x0000000203028212 */ /* 0x000fc800078e3cff */
[----:B------:R-:W-:Y:S01]  /*173e0*/  @!P0 LOP3.LUT R3, R3, R2, RZ, 0x3c, !PT ;  /* 0x0000000203038212 */ /* 0x000fe200078e3cff */
[----:B------:R-:W-:-:S04]  /*173f0*/  IMAD.MOV.U32 R4, RZ, RZ, R14 ;  /* 0x000000ffff047224 */ /* 0x000fc800078e000e */
[----:B------:R-:W-:Y:S01]  /*17400*/  @!PT LDS RZ, [RZ] ;  /* 0x00000000fffff984 */ /* 0x000fe20000000800 */
[----:B------:R-:W-:Y:S01]  /*17410*/  @!PT LDS RZ, [RZ] ;  /* 0x00000000fffff984 */ /* 0x000fe20000000800 */
[----:B------:R-:W-:Y:S01]  /*17420*/  @!PT LDS RZ, [RZ] ;  /* 0x00000000fffff984 */ /* 0x000fe20000000800 */
[----:B------:R0:W-:Y:S04]  /*17430*/  @!P0 LDGSTS.E.BYPASS.LTC128B.128 [R7+0x11400], desc[UR44][R2.64], !P3 ;  /* 0x1140000002078fae */ /* 0x0001e8000d901d6c */
[----:B------:R0:W-:Y:S04]  /*17440*/  @!P0 LDGSTS.E.BYPASS.LTC128B.128 [R7+0x13400], desc[UR44][R2.64+0x40], !P2 ;  /* 0x1340004002078fae */ /* 0x0001e8000d101d6c */
[----:B------:R0:W-:Y:S02]  /*17450*/  @!P0 LDGSTS.E.BYPASS.LTC128B.128 [R7+0x15400], desc[UR44][R2.64+0x80], !P1 ;  /* 0x1540008002078fae */ /* 0x0001e4000c901d6c */
[----:B0-----:R-:W-:Y:S05]  /*17460*/  WARPSYNC.COLLECTIVE R15, `(.L_x_1509) ;  /* 0x000000000f087348 */ /* 0x001fea0003c00000 */
[----:B------:R1:W2:Y:S02]  /*17470*/  SHFL.IDX P6, R14, R13, R12, R11 ;  /* 0x0000000c0d0e7389 */ /* 0x0002a400000c000b */
[----:B012---:R-:W-:Y:S01]  /*17480*/  ENDCOLLECTIVE ;  /* 0x000000000000791b */ /* 0x007fe20003800000 */
.L_x_1509:
[----:B------:R-:W-:Y:S05]  /*17490*/  BRA `(.L_x_1510) ;  /* 0xffffffbc00cc7947 */ /* 0x000fea000383ffff */
.L_x_1419:
[----:B0-----:R0:W1:Y:S02]  /*174a0*/  SYNCS.PHASECHK.TRANS64.TRYWAIT P0, [R22+URZ+0x22820], R3 ;  /* 0x02282003160075a7 */ /* 0x001064000800017f */
[----:B-1----:R-:W-:Y:S05]  /*174b0*/  @!P0 NANOSLEEP.SYNCS 0x989680 ;  /* 0x009896800000895d */ /* 0x002fea0003900000 */
[----:B------:R-:W1:Y:S02]  /*174c0*/  @!P0 SYNCS.PHASECHK.TRANS64 P0, [R22+URZ+0x22820], R3 ;  /* 0x02282003160085a7 */ /* 0x000e64000800007f */
[----:B-1----:R-:W-:Y:S05]  /*174d0*/  @!P0 BRA `(.L_x_1419) ;  /* 0xfffffffc00f08947 */ /* 0x002fea000383ffff */
[----:B------:R-:W-:Y:S05]  /*174e0*/  BRA `(.L_x_1511) ;  /* 0xffffffc0003c7947 */ /* 0x000fea000383ffff */
.L_x_1423:
[----:B0-----:R0:W1:Y:S02]  /*174f0*/  SYNCS.PHASECHK.TRANS64.TRYWAIT P0, [R0+URZ+0x22880], R10 ;  /* 0x0228800a000075a7 */ /* 0x001064000800017f */
[----:B-1----:R-:W-:Y:S05]  /*17500*/  @!P0 NANOSLEEP.SYNCS 0x989680 ;  /* 0x009896800000895d */ /* 0x002fea0003900000 */
[----:B------:R-:W1:Y:S02]  /*17510*/  @!P0 SYNCS.PHASECHK.TRANS64 P0, [R0+URZ+0x22880], R10 ;  /* 0x0228800a000085a7 */ /* 0x000e64000800007f */
[----:B-1----:R-:W-:Y:S05]  /*17520*/  @!P0 BRA `(.L_x_1423) ;  /* 0xfffffffc00f08947 */ /* 0x002fea000383ffff */
[----:B------:R-:W-:Y:S05]  /*17530*/  BRA `(.L_x_1512) ;  /* 0xffffffc400047947 */ /* 0x000fea000383ffff */
.L_x_1424:
        /* <DEDUP_REMOVED lines=8> */
.L_x_1514:
[----:B------:R-:W-:Y:S05]  /*175c0*/  BSYNC B0 ;  /* 0x0000000000007941 */ /* 0x000fea0003800000 */
.L_x_1513:
        /* <DEDUP_REMOVED lines=10> */
.L_x_1515:
[----:B------:R-:W-:Y:S02]  /*17670*/  IMAD.MOV.U32 R13, RZ, RZ, R26 ;  /* 0x000000ffff0d7224 */ /* 0x000fe400078e001a */
[----:B------:R-:W-:Y:S02]  /*17680*/  IMAD.MOV.U32 R12, RZ, RZ, 0x1 ;  /* 0x00000001ff0c7424 */ /* 0x000fe400078e00ff */
[----:B------:R-:W-:-:S07]  /*17690*/  IMAD.MOV.U32 R2, RZ, RZ, R14 ;  /* 0x000000ffff027224 */ /* 0x000fce00078e000e */
[----:B------:R-:W-:Y:S05]  /*176a0*/  WARPSYNC.COLLECTIVE R15, `(.L_x_1516) ;  /* 0x000000000f087348 */ /* 0x000fea0003c00000 */
[----:B------:R0:W1:Y:S02]  /*176b0*/  SHFL.IDX P6, R14, R13, R12, R11 ;  /* 0x0000000c0d0e7389 */ /* 0x00006400000c000b */
[----:B01----:R-:W-:Y:S01]  /*176c0*/  ENDCOLLECTIVE ;  /* 0x000000000000791b */ /* 0x003fe20003800000 */
.L_x_1516:
        /* <DEDUP_REMOVED lines=12> */
.L_x_1517:
[----:B------:R-:W-:Y:S02]  /*17790*/  IMAD.MOV.U32 R13, RZ, RZ, R26 ;  /* 0x000000ffff0d7224 */ /* 0x000fe400078e001a */
[----:B------:R-:W-:Y:S02]  /*177a0*/  IMAD.MOV.U32 R12, RZ, RZ, 0x2 ;  /* 0x00000002ff0c7424 */ /* 0x000fe400078e00ff */
[----:B------:R-:W-:-:S07]  /*177b0*/  IMAD.MOV.U32 R2, RZ, RZ, R14 ;  /* 0x000000ffff027224 */ /* 0x000fce00078e000e */
[----:B------:R-:W-:Y:S05]  /*177c0*/  WARPSYNC.COLLECTIVE R15, `(.L_x_1518) ;  /* 0x000000000f087348 */ /* 0x000fea0003c00000 */
[----:B------:R0:W1:Y:S02]  /*177d0*/  SHFL.IDX P6, R14, R13, R12, R11 ;  /* 0x0000000c0d0e7389 */ /* 0x00006400000c000b */
[----:B01----:R-:W-:Y:S01]  /*177e0*/  ENDCOLLECTIVE ;  /* 0x000000000000791b */ /* 0x003fe20003800000 */
.L_x_1518:
        /* <DEDUP_REMOVED lines=12> */
.L_x_1519:
[----:B------:R-:W-:Y:S02]  /*178b0*/  IMAD.MOV.U32 R13, RZ, RZ, R26 ;  /* 0x000000ffff0d7224 */ /* 0x000fe400078e001a */
[----:B------:R-:W-:Y:S02]  /*178c0*/  IMAD.MOV.U32 R12, RZ, RZ, 0x3 ;  /* 0x00000003ff0c7424 */ /* 0x000fe400078e00ff */
[----:B------:R-:W-:-:S07]  /*178d0*/  IMAD.MOV.U32 R2, RZ, RZ, R14 ;  /* 0x000000ffff027224 */ /* 0x000fce00078e000e */
[----:B------:R-:W-:Y:S05]  /*178e0*/  WARPSYNC.COLLECTIVE R15, `(.L_x_1520) ;  /* 0x000000000f087348 */ /* 0x000fea0003c00000 */
[----:B------:R0:W1:Y:S02]  /*178f0*/  SHFL.IDX P6, R14, R13, R12, R11 ;  /* 0x0000000c0d0e7389 */ /* 0x00006400000c000b */
[----:B01----:R-:W-:Y:S01]  /*17900*/  ENDCOLLECTIVE ;  /* 0x000000000000791b */ /* 0x003fe20003800000 */
.L_x_1520:
        /* <DEDUP_REMOVED lines=12> */
.L_x_1521:
[----:B------:R-:W-:Y:S01]  /*179d0*/  IMAD.MOV.U32 R2, RZ, RZ, R14 ;  /* 0x000000ffff027224 */ /* 0x000fe200078e000e */
[----:B------:R-:W-:Y:S06]  /*179e0*/  BRA `(.L_x_1522) ;  /* 0xffffffc000947947 */ /* 0x000fec000383ffff */
.L_x_1429:
[----:B---3--:R3:W4:Y:S02]  /*179f0*/  SYNCS.PHASECHK.TRANS64.TRYWAIT P0, [R0+URZ+0x22840], R10 ;  /* 0x0228400a000075a7 */ /* 0x008724000800017f */
[----:B----4-:R-:W-:Y:S05]  /*17a00*/  @!P0 NANOSLEEP.SYNCS 0x989680 ;  /* 0x009896800000895d */ /* 0x010fea0003900000 */
[----:B------:R-:W4:Y:S02]  /*17a10*/  @!P0 SYNCS.PHASECHK.TRANS64 P0, [R0+URZ+0x22840], R10 ;  /* 0x0228400a000085a7 */ /* 0x000f24000800007f */
[----:B----4-:R-:W-:Y:S05]  /*17a20*/  @!P0 BRA `(.L_x_1429) ;  /* 0xfffffffc00f08947 */ /* 0x010fea000383ffff */
[----:B------:R-:W-:Y:S05]  /*17a30*/  BRA `(.L_x_1523) ;  /* 0xffffffc000e87947 */ /* 0x000fea000383ffff */
.L_x_1430:
        /* <DEDUP_REMOVED lines=8> */
.L_x_1525:
[----:B------:R-:W-:Y:S05]  /*17ac0*/  BSYNC B0 ;  /* 0x0000000000007941 */ /* 0x000fea0003800000 */
.L_x_1524:
        /* <DEDUP_REMOVED lines=9> */
.L_x_1526:
[----:B------:R-:W-:Y:S02]  /*17b60*/  IMAD.MOV.U32 R13, RZ, RZ, R8 ;  /* 0x000000ffff0d7224 */ /* 0x000fe400078e0008 */
[----:B------:R-:W-:Y:S02]  /*17b70*/  IMAD.MOV.U32 R12, RZ, RZ, 0x1 ;  /* 0x00000001ff0c7424 */ /* 0x000fe400078e00ff */
[----:B------:R-:W-:-:S07]  /*17b80*/  IMAD.MOV.U32 R2, RZ, RZ, R14 ;  /* 0x000000ffff027224 */ /* 0x000fce00078e000e */
[----:B------:R-:W-:Y:S05]  /*17b90*/  WARPSYNC.COLLECTIVE R15, `(.L_x_1527) ;  /* 0x000000000f087348 */ /* 0x000fea0003c00000 */
[----:B------:R0:W1:Y:S02]  /*17ba0*/  SHFL.IDX P6, R14, R13, R12, R11 ;  /* 0x0000000c0d0e7389 */ /* 0x00006400000c000b */
[----:B01----:R-:W-:Y:S01]  /*17bb0*/  ENDCOLLECTIVE ;  /* 0x000000000000791b */ /* 0x003fe20003800000 */
.L_x_1527:
        /* <DEDUP_REMOVED lines=13> */
.L_x_1528:
[----:B------:R-:W-:Y:S02]  /*17c90*/  IMAD.MOV.U32 R13, RZ, RZ, R8 ;  /* 0x000000ffff0d7224 */ /* 0x000fe400078e0008 */
[----:B------:R-:W-:Y:S02]  /*17ca0*/  IMAD.MOV.U32 R12, RZ, RZ, 0x2 ;  /* 0x00000002ff0c7424 */ /* 0x000fe400078e00ff */
[----:B------:R-:W-:-:S07]  /*17cb0*/  IMAD.MOV.U32 R2, RZ, RZ, R14 ;  /* 0x000000ffff027224 */ /* 0x000fce00078e000e */
[----:B------:R-:W-:Y:S05]  /*17cc0*/  WARPSYNC.COLLECTIVE R15, `(.L_x_1529) ;  /* 0x000000000f087348 */ /* 0x000fea0003c00000 */
[----:B------:R0:W1:Y:S02]  /*17cd0*/  SHFL.IDX P6, R14, R13, R12, R11 ;  /* 0x0000000c0d0e7389 */ /* 0x00006400000c000b */
[----:B01----:R-:W-:Y:S01]  /*17ce0*/  ENDCOLLECTIVE ;  /* 0x000000000000791b */ /* 0x003fe20003800000 */
.L_x_1529:
        /* <DEDUP_REMOVED lines=13> */
.L_x_1530:
[----:B------:R-:W-:Y:S02]  /*17dc0*/  IMAD.MOV.U32 R13, RZ, RZ, R8 ;  /* 0x000000ffff0d7224 */ /* 0x000fe400078e0008 */
[----:B------:R-:W-:Y:S02]  /*17dd0*/  IMAD.MOV.U32 R12, RZ, RZ, 0x3 ;  /* 0x00000003ff0c7424 */ /* 0x000fe400078e00ff */
[----:B------:R-:W-:-:S07]  /*17de0*/  IMAD.MOV.U32 R2, RZ, RZ, R14 ;  /* 0x000000ffff027224 */ /* 0x000fce00078e000e */
[----:B------:R-:W-:Y:S05]  /*17df0*/  WARPSYNC.COLLECTIVE R15, `(.L_x_1531) ;  /* 0x000000000f087348 */ /* 0x000fea0003c00000 */
[----:B------:R0:W1:Y:S02]  /*17e00*/  SHFL.IDX P6, R14, R13, R12, R11 ;  /* 0x0000000c0d0e7389 */ /* 0x00006400000c000b */
[----:B01----:R-:W-:Y:S01]  /*17e10*/  ENDCOLLECTIVE ;  /* 0x000000000000791b */ /* 0x003fe20003800000 */
.L_x_1531:
        /* <DEDUP_REMOVED lines=13> */
.L_x_1532:
[----:B------:R-:W-:Y:S01]  /*17ef0*/  IMAD.MOV.U32 R2, RZ, RZ, R14 ;  /* 0x000000ffff027224 */ /* 0x000fe200078e000e */
[----:B------:R-:W-:Y:S06]  /*17f00*/  BRA `(.L_x_1533) ;  /* 0xffffffc000787947 */ /* 0x000fec000383ffff */
.L_x_1435:
[----:B0-----:R0:W2:Y:S02]  /*17f10*/  SYNCS.PHASECHK.TRANS64.TRYWAIT P1, [R0+URZ+0x22870], R3 ;  /* 0x02287003000075a7 */ /* 0x0010a4000802017f */
[----:B--2---:R-:W-:Y:S05]  /*17f20*/  @!P1 NANOSLEEP.SYNCS 0x989680 ;  /* 0x009896800000995d */ /* 0x004fea0003900000 */
[----:B------:R-:W2:Y:S02]  /*17f30*/  @!P1 SYNCS.PHASECHK.TRANS64 P1, [R0+URZ+0x22870], R3 ;  /* 0x02287003000095a7 */ /* 0x000ea4000802007f */
[----:B--2---:R-:W-:Y:S05]  /*17f40*/  @!P1 BRA `(.L_x_1435) ;  /* 0xfffffffc00f09947 */ /* 0x004fea000383ffff */
[----:B------:R-:W-:Y:S05]  /*17f50*/  BRA `(.L_x_1534) ;  /* 0xffffffc000e47947 */ /* 0x000fea000383ffff */
.L_x_1437:
[----:B0-----:R0:W1:Y:S02]  /*17f60*/  SYNCS.PHASECHK.TRANS64.TRYWAIT P1, [R0+URZ+0x22860], R3 ;  /* 0x02286003000075a7 */ /* 0x001064000802017f */
[----:B-1----:R-:W-:Y:S05]  /*17f70*/  @!P1 NANOSLEEP.SYNCS 0x989680 ;  /* 0x009896800000995d */ /* 0x002fea0003900000 */
[----:B------:R-:W1:Y:S02]  /*17f80*/  @!P1 SYNCS.PHASECHK.TRANS64 P1, [R0+URZ+0x22860], R3 ;  /* 0x02286003000095a7 */ /* 0x000e64000802007f */
[----:B-1----:R-:W-:Y:S05]  /*17f90*/  @!P1 BRA `(.L_x_1437) ;  /* 0xfffffffc00f09947 */ /* 0x002fea000383ffff */
[----:B------:R-:W-:Y:S05]  /*17fa0*/  BRA `(.L_x_1535) ;  /* 0xffffffc000f47947 */ /* 0x000fea000383ffff */
.L_x_1445:
[----:B-1----:R1:W2:Y:S02]  /*17fb0*/  SYNCS.PHASECHK.TRANS64.TRYWAIT P1, [R17+URZ+0x22870], R0 ;  /* 0x02287000110075a7 */ /* 0x0022a4000802017f */
[----:B--2---:R-:W-:Y:S05]  /*17fc0*/  @!P1 NANOSLEEP.SYNCS 0x989680 ;  /* 0x009896800000995d */ /* 0x004fea0003900000 */
[----:B------:R-:W2:Y:S02]  /*17fd0*/  @!P1 SYNCS.PHASECHK.TRANS64 P1, [R17+URZ+0x22870], R0 ;  /* 0x02287000110095a7 */ /* 0x000ea4000802007f */
[----:B--2---:R-:W-:Y:S05]  /*17fe0*/  @!P1 BRA `(.L_x_1445) ;  /* 0xfffffffc00f09947 */ /* 0x004fea000383ffff */
[----:B------:R-:W-:Y:S05]  /*17ff0*/  BRA `(.L_x_1536) ;  /* 0xffffffc800887947 */ /* 0x000fea000383ffff */
.L_x_1447:
[----:B-1----:R1:W2:Y:S02]  /*18000*/  SYNCS.PHASECHK.TRANS64.TRYWAIT P1, [R17+URZ+0x22860], R0 ;  /* 0x02286000110075a7 */ /* 0x0022a4000802017f */
[----:B--2---:R-:W-:Y:S05]  /*18010*/  @!P1 NANOSLEEP.SYNCS 0x989680 ;  /* 0x009896800000995d */ /* 0x004fea0003900000 */
[----:B------:R-:W2:Y:S02]  /*18020*/  @!P1 SYNCS.PHASECHK.TRANS64 P1, [R17+URZ+0x22860], R0 ;  /* 0x02286000110095a7 */ /* 0x000ea4000802007f */
[----:B--2---:R-:W-:Y:S05]  /*18030*/  @!P1 BRA `(.L_x_1447) ;  /* 0xfffffffc00f09947 */ /* 0x004fea000383ffff */
[----:B------:R-:W-:Y:S05]  /*18040*/  BRA `(.L_x_1537) ;  /* 0xffffffc800947947 */ /* 0x000fea000383ffff */
.L_x_1461:
[----:B0-----:R0:W1:Y:S02]  /*18050*/  SYNCS.PHASECHK.TRANS64.TRYWAIT P0, [R5+URZ+0x22820], R0 ;  /* 0x02282000050075a7 */ /* 0x001064000800017f */
[----:B-1----:R-:W-:Y:S05]  /*18060*/  @!P0 NANOSLEEP.SYNCS 0x989680 ;  /* 0x009896800000895d */ /* 0x002fea0003900000 */
[----:B------:R-:W1:Y:S02]  /*18070*/  @!P0 SYNCS.PHASECHK.TRANS64 P0, [R5+URZ+0x22820], R0 ;  /* 0x02282000050085a7 */ /* 0x000e64000800007f */
[----:B-1----:R-:W-:Y:S05]  /*18080*/  @!P0 BRA `(.L_x_1461) ;  /* 0xfffffffc00f08947 */ /* 0x002fea000383ffff */
[----:B------:R-:W-:Y:S05]  /*18090*/  BRA `(.L_x_1538) ;  /* 0xffffffd800c47947 */ /* 0x000fea000383ffff */
.L_x_1462:
[----:B------:R-:W1:Y:S01]  /*180a0*/  S2R R2, SR_TID.X ;  /* 0x0000000000027919 */ /* 0x000e620000002100 */
[----:B------:R-:W-:Y:S01]  /*180b0*/  BSSY B0, `(.L_x_1539) ;  /* 0x000000a000007945 */ /* 0x000fe20003800000 */
[----:B------:R-:W-:Y:S02]  /*180c0*/  IMAD.MOV.U32 R12, RZ, RZ, RZ ;  /* 0x000000ffff0c7224 */ /* 0x000fe400078e00ff */
[----:B------:R-:W-:Y:S02]  /*180d0*/  IMAD.MOV.U32 R11, RZ, RZ, 0x1f ;  /* 0x0000001fff0b7424 */ /* 0x000fe400078e00ff */
[----:B------:R-:W-:Y:S01]  /*180e0*/  IMAD.MOV.U32 R15, RZ, RZ, -0x1 ;  /* 0xffffffffff0f7424 */ /* 0x000fe200078e00ff */
[----:B-1----:R-:W-:-:S04]  /*180f0*/  SHF.R.U32.HI R2, RZ, 0x5, R2 ;  /* 0x00000005ff027819 */ /* 0x002fc80000011602 */
[----:B------:R-:W-:-:S05]  /*18100*/  LOP3.LUT R2, R2, 0x3, RZ, 0xc0, !PT ;  /* 0x0000000302027812 */ /* 0x000fca00078ec0ff */
[----:B------:R-:W-:-:S07]  /*18110*/  IMAD.MOV.U32 R13, RZ, RZ, R2 ;  /* 0x000000ffff0d7224 */ /* 0x000fce00078e0002 */
[----:B0--3--:R-:W-:Y:S05]  /*18120*/  WARPSYNC.COLLECTIVE R15, `(.L_x_1540) ;  /* 0x000000000f087348 */ /* 0x009fea0003c00000 */
[----:B------:R1:W2:Y:S02]  /*18130*/  SHFL.IDX P6, R14, R13, R12, R11 ;  /* 0x0000000c0d0e7389 */ /* 0x0002a400000c000b */
[----:B0123--:R-:W-:Y:S01]  /*18140*/  ENDCOLLECTIVE ;  /* 0x000000000000791b */ /* 0x00ffe20003800000 */
.L_x_1540:
[----:B------:R-:W-:Y:S05]  /*18150*/  BSYNC B0 ;  /* 0x0000000000007941 */ /* 0x000fea0003800000 */
.L_x_1539:
[----:B------:R-:W-:Y:S05]  /*18160*/  BRA `(.L_x_1541) ;  /* 0xffffffd800ac7947 */ /* 0x000fea000383ffff */
.L_x_1465:
[----:B------:R-:W-:Y:S01]  /*18170*/  BSSY B1, `(.L_x_1542) ;  /* 0x0000006000017945 */ /* 0x000fe20003800000 */
[----:B------:R-:W-:-:S07]  /*18180*/  IMAD.MOV.U32 R15, RZ, RZ, -0x1 ;  /* 0xffffffffff0f7424 */ /* 0x000fce00078e00ff */
[----:B0--3--:R-:W-:Y:S05]  /*18190*/  WARPSYNC.COLLECTIVE R15, `(.L_x_1543) ;  /* 0x000000000f0c7348 */ /* 0x009fea0003c00000 */
[----:B------:R-:W-:Y:S02]  /*181a0*/  ELECT P6, UR62, PT ;  /* 0x00000000003e782f */ /* 0x000fe400038c0000 */
[----:B------:R-:W-:Y:S01]  /*181b0*/  MOV R14, UR62 ;  /* 0x0000003e000e7c02 */ /* 0x000fe20008000f00 */
[----:B0--3--:R-:W-:Y:S10]  /*181c0*/  ENDCOLLECTIVE ;  /* 0x000000000000791b */ /* 0x009ff40003800000 */
.L_x_1543:
[----:B------:R-:W-:Y:S05]  /*181d0*/  BSYNC B1 ;  /* 0x0000000000017941 */ /* 0x000fea0003800000 */
.L_x_1542:
[----:B------:R-:W-:Y:S05]  /*181e0*/  BRA `(.L_x_1544) ;  /* 0xffffffd800a47947 */ /* 0x000fea000383ffff */
.L_x_1467:
[----:B0-----:R0:W1:Y:S02]  /*181f0*/  SYNCS.PHASECHK.TRANS64.TRYWAIT P1, [R3+URZ+0x22840], R2 ;  /* 0x02284002030075a7 */ /* 0x001064000802017f */
[----:B-1----:R-:W-:Y:S05]  /*18200*/  @!P1 NANOSLEEP.SYNCS 0x989680 ;  /* 0x009896800000995d */ /* 0x002fea0003900000 */
[----:B------:R-:W1:Y:S02]  /*18210*/  @!P1 SYNCS.PHASECHK.TRANS64 P1, [R3+URZ+0x22840], R2 ;  /* 0x02284002030095a7 */ /* 0x000e64000802007f */
[----:B-1----:R-:W-:Y:S05]  /*18220*/  @!P1 BRA `(.L_x_1467) ;  /* 0xfffffffc00f09947 */ /* 0x002fea000383ffff */
[----:B------:R-:W-:Y:S05]  /*18230*/  BRA `(.L_x_1545) ;  /* 0xffffffd800c47947 */ /* 0x000fea000383ffff */
.L_x_1469:
[----:B-1----:R1:W2:Y:S02]  /*18240*/  SYNCS.PHASECHK.TRANS64.TRYWAIT P1, [R23+URZ+0x22840], R0 ;  /* 0x02284000170075a7 */ /* 0x0022a4000802017f */
[----:B--2---:R-:W-:Y:S05]  /*18250*/  @!P1 NANOSLEEP.SYNCS 0x989680 ;  /* 0x009896800000995d */ /* 0x004fea0003900000 */
[----:B------:R-:W2:Y:S02]  /*18260*/  @!P1 SYNCS.PHASECHK.TRANS64 P1, [R23+URZ+0x22840], R0 ;  /* 0x02284000170095a7 */ /* 0x000ea4000802007f */
[----:B--2---:R-:W-:Y:S05]  /*18270*/  @!P1 BRA `(.L_x_1469) ;  /* 0xfffffffc00f09947 */ /* 0x004fea000383ffff */
[----:B------:R-:W-:Y:S05]  /*18280*/  BRA `(.L_x_1546) ;  /* 0xffffffd800d07947 */ /* 0x000fea000383ffff */
.L_x_1471:
[----:B--2---:R2:W4:Y:S02]  /*18290*/  SYNCS.PHASECHK.TRANS64.TRYWAIT P1, [R3+URZ+0x22860], R2 ;  /* 0x02286002030075a7 */ /* 0x004524000802017f */
[----:B----4-:R-:W-:Y:S05]  /*182a0*/  @!P1 NANOSLEEP.SYNCS 0x989680 ;  /* 0x009896800000995d */ /* 0x010fea0003900000 */
[----:B------:R-:W4:Y:S02]  /*182b0*/  @!P1 SYNCS.PHASECHK.TRANS64 P1, [R3+URZ+0x22860], R2 ;  /* 0x02286002030095a7 */ /* 0x000f24000802007f */
[----:B----4-:R-:W-:Y:S05]  /*182c0*/  @!P1 BRA `(.L_x_1471) ;  /* 0xfffffffc00f09947 */ /* 0x010fea000383ffff */
[----:B------:R-:W-:Y:S05]  /*182d0*/  BRA `(.L_x_1547) ;  /* 0xffffffd800cc7947 */ /* 0x000fea000383ffff */
.L_x_1473:
[----:B----4-:R4:W0:Y:S02]  /*182e0*/  SYNCS.PHASECHK.TRANS64.TRYWAIT P1, [R23+URZ+0x22860], R0 ;  /* 0x02286000170075a7 */ /* 0x010824000802017f */
[----:B0-----:R-:W-:Y:S05]  /*182f0*/  @!P1 NANOSLEEP.SYNCS 0x989680 ;  /* 0x009896800000995d */ /* 0x001fea0003900000 */
[----:B------:R-:W0:Y:S02]  /*18300*/  @!P1 SYNCS.PHASECHK.TRANS64 P1, [R23+URZ+0x22860], R0 ;  /* 0x02286000170095a7 */ /* 0x000e24000802007f */
[----:B0-----:R-:W-:Y:S05]  /*18310*/  @!P1 BRA `(.L_x_1473) ;  /* 0xfffffffc00f09947 */ /* 0x001fea000383ffff */
[----:B------:R-:W-:Y:S05]  /*18320*/  BRA `(.L_x_1548) ;  /* 0xffffffd800c87947 */ /* 0x000fea000383ffff */
.L_x_1475:
[----:B------:R0:W0:Y:S02]  /*18330*/  SYNCS.PHASECHK.TRANS64.TRYWAIT P1, [R3+URZ+0x22880], R2 ;  /* 0x02288002030075a7 */ /* 0x000024000802017f */
[----:B0-----:R-:W-:Y:S05]  /*18340*/  @!P1 NANOSLEEP.SYNCS 0x989680 ;  /* 0x009896800000995d */ /* 0x001fea0003900000 */
[----:B------:R-:W0:Y:S02]  /*18350*/  @!P1 SYNCS.PHASECHK.TRANS64 P1, [R3+URZ+0x22880], R2 ;  /* 0x02288002030095a7 */ /* 0x000e24000802007f */
[----:B0-----:R-:W-:Y:S05]  /*18360*/  @!P1 BRA `(.L_x_1475) ;  /* 0xfffffffc00f09947 */ /* 0x001fea000383ffff */
[----:B------:R-:W-:Y:S05]  /*18370*/  BRA `(.L_x_1549) ;  /* 0xffffffd800c47947 */ /* 0x000fea000383ffff */
.L_x_1550:
        /* <DEDUP_REMOVED lines=16> */
.L_x_3194:


//--------------------- .text._ZN7cutlass13device_kernelIN5flash11enable_sm90INS1_16FlashAttnFwdSm90INS1_25CollectiveMainloopFwdSm90ILi2EN4cute5tupleIJNS5_1CILi1EEES8_S8_EEENS6_IJNS7_ILi128EEESA_NS7_ILi192EEEEEELi128ENS_12float_e4m3_tEfNS_4arch4Sm90ELb0ELb1ELb0ELb1ELb1ELb1ELb0ELb1ELb1ELb1ELb0ELb0EEENS1_21CollectiveEpilogueFwdINS6_IJSA_SA_SA_EEES9_NS_10bfloat16_tESF_Li256ELb1ELb1ELb0ELb1EEENS1_36VarlenDynamicPersistentTileSchedulerILi128ELi128ELi256ELi128ELb0ELb1ELb1ELb1ELb0ELb1EEEEEEEEEvNT_6ParamsE --------------------------
	.section	.text._ZN7cutlass13device_kernelIN5flash11enable_sm90INS1_16FlashAttnFwdSm90INS1_25CollectiveMainloopFwdSm90ILi2EN4cute5tupleIJNS5_1CILi1EEES8_S8_EEENS6_IJNS7_ILi128EEESA_NS7_ILi192EEEEEELi128ENS_12float_e4m3_tEfNS_4arch4Sm90ELb0ELb1ELb0ELb1ELb1ELb1ELb0ELb1ELb1ELb1ELb0ELb0EEENS1_21CollectiveEpilogueFwdINS6_IJSA_SA_SA_EEES9_NS_10bfloat16_tESF_Li256ELb1ELb1ELb0ELb1EEENS1_36VarlenDynamicPersistentTileSchedulerILi128ELi128ELi256ELi128ELb0ELb1ELb1ELb1ELb0ELb1EEEEEEEEEvNT_6ParamsE,"ax",@progbits
	.align	128
.text._ZN7cutlass13device_kernelIN5flash11enable_sm90INS1_16FlashAttnFwdSm90INS1_25CollectiveMainloopFwdSm90ILi2EN4cute5tupleIJNS5_1CILi1EEES8_S8_EEENS6_IJNS7_ILi128EEESA_NS7_ILi192EEEEEELi128ENS_12float_e4m3_tEfNS_4arch4Sm90ELb0ELb1ELb0ELb1ELb1ELb1ELb0ELb1ELb1ELb1ELb0ELb0EEENS1_21CollectiveEpilogueFwdINS6_IJSA_SA_SA_EEES9_NS_10bfloat16_tESF_Li256ELb1ELb1ELb0ELb1EEENS1_36VarlenDynamicPersistentTileSchedulerILi128ELi128ELi256ELi128ELb0ELb1ELb1ELb1ELb0ELb1EEEEEEEEEvNT_6ParamsE:
        .type           _ZN7cutlass13device_kernelIN5flash11enable_sm90INS1_16FlashAttnFwdSm90INS1_25CollectiveMainloopFwdSm90ILi2EN4cute5tupleIJNS5_1CILi1EEES8_S8_EEENS6_IJNS7_ILi128EEESA_NS7_ILi192EEEEEELi128ENS_12float_e4m3_tEfNS_4arch4Sm90ELb0ELb1ELb0ELb1ELb1ELb1ELb0ELb1ELb1ELb1ELb0ELb0EEENS1_21CollectiveEpilogueFwdINS6_IJSA_SA_SA_EEES9_NS_10bfloat16_tESF_Li256ELb1ELb1ELb0ELb1EEENS1_36VarlenDynamicPersistentTileSchedulerILi128ELi128ELi256ELi128ELb0ELb1ELb1ELb1ELb0ELb1EEEEEEEEEvNT_6ParamsE,@function
        .size           _ZN7cutlass13device_kernelIN5flash11enable_sm90INS1_16FlashAttnFwdSm90INS1_25CollectiveMainloopFwdSm90ILi2EN4cute5tupleIJNS5_1CILi1EEES8_S8_EEENS6_IJNS7_ILi128EEESA_NS7_ILi192EEEEEELi128ENS_12float_e4m3_tEfNS_4arch4Sm90ELb0ELb1ELb0ELb1ELb1ELb1ELb0ELb1ELb1ELb1ELb0ELb0EEENS1_21CollectiveEpilogueFwdINS6_IJSA_SA_SA_EEES9_NS_10bfloat16_tESF_Li256ELb1ELb1ELb0ELb1EEENS1_36VarlenDynamicPersistentTileSchedulerILi128ELi128ELi256ELi128ELb0ELb1ELb1ELb1ELb0ELb1EEEEEEEEEvNT_6ParamsE,(.L_x_3195 - _ZN7cutlass13device_kernelIN5flash11enable_sm90INS1_16FlashAttnFwdSm90INS1_25CollectiveMainloopFwdSm90ILi2EN4cute5tupleIJNS5_1CILi1EEES8_S8_EEENS6_IJNS7_ILi128EEESA_NS7_ILi192EEEEEELi128ENS_12float_e4m3_tEfNS_4arch4Sm90ELb0ELb1ELb0ELb1ELb1ELb1ELb0ELb1ELb1ELb1ELb0ELb0EEENS1_21CollectiveEpilogueFwdINS6_IJSA_SA_SA_EEES9_NS_10bfloat16_tESF_Li256ELb1ELb1ELb0ELb1EEENS1_36VarlenDynamicPersistentTileSchedulerILi128ELi128ELi256ELi128ELb0ELb1ELb1ELb1ELb0ELb1EEEEEEEEEvNT_6ParamsE)
        .other          _ZN7cutlass13device_kernelIN5flash11enable_sm90INS1_16FlashAttnFwdSm90INS1_25CollectiveMainloopFwdSm90ILi2EN4cute5tupleIJNS5_1CILi1EEES8_S8_EEENS6_IJNS7_ILi128EEESA_NS7_ILi192EEEEEELi128ENS_12float_e4m3_tEfNS_4arch4Sm90ELb0ELb1ELb0ELb1ELb1ELb1ELb0ELb1ELb1ELb1ELb0ELb0EEENS1_21CollectiveEpilogueFwdINS6_IJSA_SA_SA_EEES9_NS_10bfloat16_tESF_Li256ELb1ELb1ELb0ELb1EEENS1_36VarlenDynamicPersistentTileSchedulerILi128ELi128ELi256ELi128ELb0ELb1ELb1ELb1ELb0ELb1EEEEEEEEEvNT_6ParamsE,@"STO_CUDA_ENTRY STV_DEFAULT"
_ZN7cutlass13device_kernelIN5flash11enable_sm90INS1_16FlashAttnFwdSm90INS1_25CollectiveMainloopFwdSm90ILi2EN4cute5tupleIJNS5_1CILi1EEES8_S8_EEENS6_IJNS7_ILi128EEESA_NS7_ILi192EEEEEELi128ENS_12float_e4m3_tEfNS_4arch4Sm90ELb0ELb1ELb0ELb1ELb1ELb1ELb0ELb1ELb1ELb1ELb0ELb0EEENS1_21CollectiveEpilogueFwdINS6_IJSA_SA_SA_EEES9_NS_10bfloat16_tESF_Li256ELb1ELb1ELb0ELb1EEENS1_36VarlenDynamicPersistentTileSchedulerILi128ELi128ELi256ELi128ELb0ELb1ELb1ELb1ELb0ELb1EEEEEEEEEvNT_6ParamsE:
        /* <DEDUP_REMOVED lines=18> */
.L_x_1552:
[----:B------:R-:W-:Y:S05]  /*0120*/  BSYNC B0 ;  /* 0x0000000000007941 */ /* 0x000fea0003800000 */
.L_x_1551:
        /* <DEDUP_REMOVED lines=41> */
.L_x_1553:
        /* <DEDUP_REMOVED lines=22> */
.L_x_1554:
        /* <DEDUP_REMOVED lines=18> */
.L_x_1555:
        /* <DEDUP_REMOVED lines=22> */
.L_x_1556:
        /* <DEDUP_REMOVED lines=23> */
.L_x_1557:
        /* <DEDUP_REMOVED lines=8> */
.L_x_1560:
        /* <DEDUP_REMOVED lines=8> */
[----:B-1----:R-:W-:-:S06]  /*0a10*/  ULEA UR4, UR40, UR4, 0x18 ;  /* 0x0000000428047291 */ /* 0x002fcc000f8ec03f */
[----:B------:R-:W-:Y:S01]  /*0a20*/  IMAD.U32 R16, RZ, RZ, UR4 ;  /* 0x00000004ff107e24 */ /* 0x000fe2000f8e00ff */
[----:B0-----:R-:W-:Y:S01]  /*0a30*/  SHF.R.U32.HI R0, RZ, 0x7, R0 ;  /* 0x00000007ff007819 */ /* 0x001fe20000011600 */
[----:B------:R-:W-:-:S03]  /*0a40*/  ULDC UR4, c[0x0][0xc3c] ;  /* 0x00030f0000047ab9 */ /* 0x000fc60000000800 */
[----:B------:R-:W-:-:S13]  /*0a50*/  ISETP.NE.AND P0, PT, R0, 0x1, PT ;  /* 0x000000010000780c */ /* 0x000fda0003f05270 */
[----:B------:R-:W-:Y:S08]  /*0a60*/  @!P0 BAR.ARV 0x9, 0x100 ;  /* 0x0244000000008b1d */ /* 0x000ff00000002000 */
[----:B------:R-:W-:Y:S06]  /*0a70*/  BAR.SYNC.DEFER_BLOCKING 0x5, 0x180 ;  /* 0x0146000000007b1d */ /* 0x000fec0000010000 */
[----:B------:R-:W0:Y:S02]  /*0a80*/  LDS.128 R20, [R16+0x228d0] ;  /* 0x0228d00010147984 */ /* 0x000e240000000c00 */
[----:B------:R-:W-:Y:S06]  /*0a90*/  BAR.ARV 0x4, 0x180 ;  /* 0x0106000000007b1d */ /* 0x000fec0000002000 */
[----:B0-----:R-:W-:-:S13]  /*0aa0*/  ISETP.GE.AND P0, PT, R23, UR4, PT ;  /* 0x0000000417007c0c */ /* 0x001fda000bf06270 */
[----:B------:R-:W-:Y:S05]  /*0ab0*/  @P0 BRA `(.L_x_1561) ;  /* 0x0000026800800947 */ /* 0x000fea0003800000 */
[----:B------:R-:W0:Y:S01]  /*0ac0*/  S2R R0, SR_TID.X ;  /* 0x0000000000007919 */ /* 0x000e220000002100 */
[----:B------:R-:W-:Y:S01]  /*0ad0*/  R2UR UR42, R16 ;  /* 0x00000000102a72ca */ /* 0x000fe200000e0000 */
[----:B------:R-:W-:Y:S01]  /*0ae0*/  IMAD.MOV.U32 R206, RZ, RZ, 0x20 ;  /* 0x00000020ffce7424 */ /* 0x000fe200078e00ff */
[----:B------:R-:W-:Y:S01]  /*0af0*/  CS2R R168, SRZ ;  /* 0x0000000000a87805 */ /* 0x000fe2000001ff00 */
[----:B------:R-:W-:Y:S01]  /*0b00*/  IMAD.MOV.U32 R17, RZ, RZ, RZ ;  /* 0x000000ffff117224 */ /* 0x000fe200078e00ff */
[----:B------:R-:W-:Y:S01]  /*0b10*/  ULOP3.LUT UR41, UR36, 0x1, URZ, 0xfc, !UPT ;  /* 0x0000000124297892 */ /* 0x000fe2000f8efc3f */
[----:B------:R-:W-:Y:S01]  /*0b20*/  IMAD.MOV.U32 R173, RZ, RZ, RZ ;  /* 0x000000ffffad7224 */ /* 0x000fe200078e00ff */
[----:B------:R-:W-:-:S07]  /*0b30*/  UMOV UR37, URZ ;  /* 0x0000003f00257c82 */ /* 0x000fce0008000000 */
        /* <DEDUP_REMOVED lines=11> */
[----:B------:R-:W-:Y:S01]  /*0bf0*/  SHF.R.S32.HI R3, RZ, 0x2, R2 ;  /* 0x00000002ff037819 */ /* 0x000fe20000011402 */
[----:B------:R-:W-:Y:S01]  /*0c00*/  IMAD.IADD R8, R223, 0x1, -R8 ;  /* 0x00000001df087824 */ /* 0x000fe200078e0a08 */
[----:B------:R-:W-:Y:S02]  /*0c10*/  SHF.R.S32.HI R4, RZ, 0x1f, R2 ;  /* 0x0000001fff047819 */ /* 0x000fe40000011402 */
[----:B------:R-:W-:Y:S02]  /*0c20*/  LOP3.LUT R7, R7, 0xfffffc00, RZ, 0xc0, !PT ;  /* 0xfffffc0007077812 */ /* 0x000fe400078ec0ff */
[----:B------:R-:W-:Y:S02]  /*0c30*/  LOP3.LUT R6, R6, 0x1ffffffe, RZ, 0xc0, !PT ;  /* 0x1ffffffe06067812 */ /* 0x000fe400078ec0ff */
[----:B------:R-:W-:Y:S01]  /*0c40*/  LEA.HI R4, R4, R3, RZ, 0x2 ;  /* 0x0000000304047211 */ /* 0x000fe200078f10ff */
[----:B------:R-:W-:Y:S01]  /*0c50*/  IMAD R7, R8, 0x40, R7 ;  /* 0x0000004008077824 */ /* 0x000fe200078e0207 */
[----:B------:R-:W-:Y:S01]  /*0c60*/  LOP3.LUT R2, R2, 0xfffffffc, RZ, 0xc0, !PT ;  /* 0xfffffffc02027812 */ /* 0x000fe200078ec0ff */
[----:B------:R-:W-:Y:S01]  /*0c70*/  IMAD.IADD R6, R201, 0x1, -R6 ;  /* 0x00000001c9067824 */ /* 0x000fe200078e0a06 */
[----:B------:R-:W-:-:S02]  /*0c80*/  LOP3.LUT R4, R4, 0xfffffffc, RZ, 0xc0, !PT ;  /* 0xfffffffc04047812 */ /* 0x000fc400078ec0ff */
[----:B------:R-:W-:Y:S01]  /*0c90*/  LOP3.LUT R208, R5, 0xfffffffe, RZ, 0xc0, !PT ;  /* 0xfffffffe05d07812 */ /* 0x000fe200078ec0ff */
[----:B------:R-:W-:Y:S01]  /*0ca0*/  IMAD R220, R6, 0x8, R7 ;  /* 0x0000000806dc7824 */ /* 0x000fe200078e0207 */
[--C-:B------:R-:W-:Y:S01]  /*0cb0*/  SHF.R.S32.HI R176, RZ, 0x1, R5.reuse ;  /* 0x00000001ffb07819 */ /* 0x100fe20000011405 */
[----:B------:R-:W-:Y:S01]  /*0cc0*/  IMAD.IADD R4, R3, 0x1, -R4 ;  /* 0x0000000103047824 */ /* 0x000fe200078e0a04 */
[----:B------:R-:W-:Y:S01]  /*0cd0*/  LEA.HI R3, R0, R223, RZ, 0x7 ;  /* 0x000000df00037211 */ /* 0x000fe200078f38ff */
[C---:B------:R-:W-:Y:S01]  /*0ce0*/  IMAD.IADD R6, R223.reuse, 0x1, -R2 ;  /* 0x00000001df067824 */ /* 0x040fe200078e0a02 */
[----:B------:R-:W-:Y:S01]  /*0cf0*/  SHF.R.S32.HI R7, RZ, 0x1f, R5 ;  /* 0x0000001fff077819 */ /* 0x000fe20000011405 */
[----:B------:R-:W-:Y:S01]  /*0d00*/  IMAD.IADD R208, R223, 0x1, -R208 ;  /* 0x00000001dfd07824 */ /* 0x000fe200078e0ad0 */
[----:B------:R-:W-:Y:S01]  /*0d10*/  LOP3.LUT R2, R3, 0xffffff80, RZ, 0xc0, !PT ;  /* 0xffffff8003027812 */ /* 0x000fe200078ec0ff */
[----:B------:R-:W-:Y:S01]  /*0d20*/  IMAD.SHL.U32 R181, R4, 0x80, RZ ;  /* 0x0000008004b57824 */ /* 0x000fe200078e00ff */
[----:B------:R-:W-:Y:S01]  /*0d30*/  LEA.HI R8, R6, R6, RZ, 0x1 ;  /* 0x0000000606087211 */ /* 0x000fe200078f08ff */
[----:B------:R-:W-:Y:S01]  /*0d40*/  IMAD.SHL.U32 R174, R208, 0x8, RZ ;  /* 0x00000008d0ae7824 */ /* 0x000fe200078e00ff */
[-C--:B------:R-:W-:Y:S01]  /*0d50*/  LEA.HI R7, R7, R176.reuse, RZ, 0x3 ;  /* 0x000000b007077211 */ /* 0x080fe200078f18ff */
[----:B------:R-:W-:Y:S01]  /*0d60*/  IMAD.IADD R209, R223, 0x1, -R2 ;  /* 0x00000001dfd17824 */ /* 0x000fe200078e0a02 */
[----:B------:R-:W-:Y:S01]  /*0d70*/  LOP3.LUT R9, R8, 0x1ffffffe, RZ, 0xc0, !PT ;  /* 0x1ffffffe08097812 */ /* 0x000fe200078ec0ff */
[C---:B------:R-:W-:Y:S01]  /*0d80*/  VIADD R189, R174.reuse, 0x20 ;  /* 0x00000020aebd7836 */ /* 0x040fe20000000000 */
[----:B------:R-:W-:Y:S01]  /*0d90*/  LOP3.LUT R7, R7, 0xfffffff8, RZ, 0xc0, !PT ;  /* 0xfffffff807077812 */ /* 0x000fe200078ec0ff */
[C---:B------:R-:W-:Y:S01]  /*0da0*/  VIADD R191, R174.reuse, 0x40 ;  /* 0x00000040aebf7836 */ /* 0x040fe20000000000 */
[----:B------:R-:W-:Y:S01]  /*0db0*/  LEA.HI R5, R5, R176, RZ, 0x1 ;  /* 0x000000b005057211 */ /* 0x000fe200078f08ff */
[----:B------:R-:W-:Y:S01]  /*0dc0*/  IMAD.IADD R10, R174, 0x1, R189 ;  /* 0x00000001ae0a7824 */ /* 0x000fe200078e02bd */
[----:B------:R-:W-:Y:S01]  /*0dd0*/  SHF.R.S32.HI R218, RZ, 0x7, R3 ;  /* 0x00000007ffda7819 */ /* 0x000fe20000011403 */
[----:B------:R-:W-:Y:S01]  /*0de0*/  IMAD.IADD R194, R6, 0x1, -R9 ;  /* 0x0000000106c27824 */ /* 0x000fe200078e0a09 */
[----:B------:R-:W-:Y:S01]  /*0df0*/  SHF.R.S32.HI R6, RZ, 0x1f, R209 ;  /* 0x0000001fff067819 */ /* 0x000fe200000114d1 */
[----:B------:R-:W-:Y:S01]  /*0e00*/  IMAD.IADD R187, R176, 0x1, -R7 ;  /* 0x00000001b0bb7824 */ /* 0x000fe200078e0a07 */
[----:B------:R-:W-:Y:S01]  /*0e10*/  SHF.R.S32.HI R11, RZ, 0x1f, R10 ;  /* 0x0000001fff0b7819 */ /* 0x000fe2000001140a */
[----:B------:R-:W-:Y:S01]  /*0e20*/  IMAD.SHL.U32 R18, R208, 0x10, RZ ;  /* 0x00000010d0127824 */ /* 0x000fe200078e00ff */
[----:B------:R-:W-:Y:S01]  /*0e30*/  LEA.HI R8, R6, R209, RZ, 0x2 ;  /* 0x000000d106087211 */ /* 0x000fe200078f10ff */
[----:B------:R-:W-:Y:S01]  /*0e40*/  IMAD.SHL.U32 R2, R187, 0x80, RZ ;  /* 0x00000080bb027824 */ /* 0x000fe200078e00ff */
[CC--:B------:R-:W-:Y:S01]  /*0e50*/  LEA.HI R12, R11.reuse, R10.reuse, RZ, 0x4 ;  /* 0x0000000a0b0c7211 */ /* 0x0c0fe200078f20ff */
[----:B------:R-:W-:Y:S01]  /*0e60*/  VIADD R177, R18, 0x60 ;  /* 0x0000006012b17836 */ /* 0x000fe20000000000 */
[----:B------:R-:W-:Y:S01]  /*0e70*/  LEA.HI R13, R11, R10, RZ, 0x6 ;  /* 0x0000000a0b0d7211 */ /* 0x000fe200078f30ff */
[----:B------:R-:W-:Y:S01]  /*0e80*/  IMAD.IADD R11, R174, 0x1, R191 ;  /* 0x00000001ae0b7824 */ /* 0x000fe200078e02bf */
[--C-:B------:R-:W-:Y:S01]  /*0e90*/  SHF.R.S32.HI R9, RZ, 0x2, R8.reuse ;  /* 0x00000002ff097819 */ /* 0x100fe20000011408 */
[----:B------:R-:W-:Y:S01]  /*0ea0*/  VIADD R185, R18, 0x80 ;  /* 0x0000008012b97836 */ /* 0x000fe20000000000 */
[----:B------:R-:W-:Y:S01]  /*0eb0*/  SHF.R.S32.HI R10, RZ, 0x1f, R8 ;  /* 0x0000001fff0a7819 */ /* 0x000fe20000011408 */
[----:B------:R-:W-:Y:S01]  /*0ec0*/  IMAD.SHL.U32 R13, R13, 0x80, RZ ;  /* 0x000000800d0d7824 */ /* 0x000fe200078e00ff */
[----:B------:R-:W-:Y:S01]  /*0ed0*/  LOP3.LUT R7, R2, 0x380, RZ, 0xc0, !PT ;  /* 0x0000038002077812 */ /* 0x000fe200078ec0ff */
[----:B------:R-:W-:Y:S01]  /*0ee0*/  VIADD R186, R18, 0xa0 ;  /* 0x000000a012ba7836 */ /* 0x000fe20000000000 */
[----:B------:R-:W-:Y:S01]  /*0ef0*/  LEA.HI R10, R10, R9, RZ, 0x3 ;  /* 0x000000090a0a7211 */ /* 0x000fe200078f18ff */
[C---:B------:R-:W-:Y:S01]  /*0f00*/  VIADD R190, R174.reuse, 0x10 ;  /* 0x00000010aebe7836 */ /* 0x040fe20000000000 */
[----:B------:R-:W-:Y:S01]  /*0f10*/  LOP3.LUT R5, R5, 0x3fffffe, RZ, 0xc0, !PT ;  /* 0x03fffffe05057812 */ /* 0x000fe200078ec0ff */
[C---:B------:R-:W-:Y:S01]  /*0f20*/  VIADD R192, R174.reuse, 0x30 ;  /* 0x00000030aec07836 */ /* 0x040fe20000000000 */
[----:B------:R-:W-:Y:S01]  /*0f30*/  SHF.R.U32.HI R2, RZ, 0x3, R7 ;  /* 0x00000003ff027819 */ /* 0x000fe20000011607 */
[----:B------:R-:W-:Y:S01]  /*0f40*/  VIADD R193, R174, 0x50 ;  /* 0x00000050aec17836 */ /* 0x000fe20000000000 */
[----:B------:R-:W-:Y:S01]  /*0f50*/  LOP3.LUT R7, R7, 0x10, R18, 0xf8, !PT ;  /* 0x0000001007077812 */ /* 0x000fe200078ef812 */
[----:B------:R-:W-:Y:S01]  /*0f60*/  IMAD.IADD R5, R176, 0x1, -R5 ;  /* 0x00000001b0057824 */ /* 0x000fe200078e0a05 */
[----:B------:R-:W-:-:S02]  /*0f70*/  LOP3.LUT R10, R10, 0xfffffff8, RZ, 0xc0, !PT ;  /* 0xfffffff80a0a7812 */ /* 0x000fc400078ec0ff */
[----:B------:R-:W-:Y:S01]  /*0f80*/  LEA.HI R6, R6, R209, RZ, 0x5 ;  /* 0x000000d106067211 */ /* 0x000fe200078f28ff */
[----:B------:R-:W-:Y:S01]  /*0f90*/  IMAD R5, R201, 0x8, R5 ;  /* 0x00000008c9057824 */ /* 0x000fe200078e0205 */
[----:B------:R-:W-:Y:S01]  /*0fa0*/  LEA.HI R3, R3, R218, RZ, 0x1 ;  /* 0x000000da03037211 */ /* 0x000fe200078f08ff */
[----:B------:R-:W-:Y:S01]  /*0fb0*/  IMAD.IADD R9, R9, 0x1, -R10 ;  /* 0x0000000109097824 */ /* 0x000fe200078e0a0a */
[----:B------:R-:W-:Y:S01]  /*0fc0*/  SHF.R.S32.HI R14, RZ, 0x1f, R11 ;  /* 0x0000001fff0e7819 */ /* 0x000fe2000001140b */
[----:B------:R-:W-:Y:S01]  /*0fd0*/  IMAD.SHL.U32 R183, R5, 0x40, RZ ;  /* 0x0000004005b77824 */ /* 0x000fe200078e00ff */
[----:B------:R-:W-:Y:S02]  /*0fe0*/  LOP3.LUT R2, R7, R2, RZ, 0x3c, !PT ;  /* 0x0000000207027212 */ /* 0x000fe400078e3cff */
[----:B------:R-:W-:Y:S02]  /*0ff0*/  SHF.R.S32.HI R6, RZ, 0x5, R6 ;  /* 0x00000005ff067819 */ /* 0x000fe40000011406 */
[----:B------:R-:W-:Y:S01]  /*1000*/  LOP3.LUT R3, R3, 0x3fffffe, RZ, 0xc0, !PT ;  /* 0x03fffffe03037812 */ /* 0x000fe200078ec0ff */
[----:B------:R-:W-:Y:S01]  /*1010*/  IMAD R201, R201, 0x400, R2 ;  /* 0x00000400c9c97824 */ /* 0x000fe200078e0202 */
[----:B------:R-:W-:Y:S01]  /*1020*/  LEA.HI R0, R0, R223, RZ, 0x3 ;  /* 0x000000df00007211 */ /* 0x000fe200078f18ff */
[----:B------:R-:W-:Y:S01]  /*1030*/  IMAD R6, R6, 0x10, R9 ;  /* 0x0000001006067824 */ /* 0x000fe200078e0209 */
[----:B------:R-:W-:Y:S01]  /*1040*/  LOP3.LUT R181, R181, 0x180, RZ, 0xc0, !PT ;  /* 0x00000180b5b57812 */ /* 0x000fe200078ec0ff */
[----:B------:R-:W-:Y:S01]  /*1050*/  IMAD.IADD R3, R218, 0x1, -R3 ;  /* 0x00000001da037824 */ /* 0x000fe200078e0a03 */
[----:B------:R-:W-:-:S02]  /*1060*/  LEA.HI R180, R14, R11, RZ, 0x4 ;  /* 0x0000000b0eb47211 */ /* 0x000fc400078f20ff */
[----:B------:R-:W-:Y:S01]  /*1070*/  LEA.HI R11, R14, R11, RZ, 0x6 ;  /* 0x0000000b0e0b7211 */ /* 0x000fe200078f30ff */
[----:B------:R-:W-:Y:S01]  /*1080*/  IMAD R219, R3, 0x40, R6 ;  /* 0x0000004003db7824 */ /* 0x000fe200078e0206 */
[----:B------:R-:W-:Y:S02]  /*1090*/  LOP3.LUT R2, R0, 0xfffffff8, RZ, 0xc0, !PT ;  /* 0xfffffff800027812 */ /* 0x000fe400078ec0ff */
[----:B------:R-:W-:Y:S01]  /*10a0*/  LOP3.LUT R5, R181, 0x30, R12, 0xf8, !PT ;  /* 0x00000030b5057812 */ /* 0x000fe200078ef80c */
[----:B------:R-:W-:Y:S01]  /*10b0*/  IMAD.SHL.U32 R11, R11, 0x80, RZ ;  /* 0x000000800b0b7824 */ /* 0x000fe200078e00ff */
[----:B------:R-:W-:Y:S01]  /*10c0*/  SHF.R.U32.HI R182, RZ, 0x3, R181 ;  /* 0x00000003ffb67819 */ /* 0x000fe200000116b5 */
[----:B------:R-:W-:Y:S01]  /*10d0*/  IMAD.IADD R203, R223, 0x1, -R2 ;  /* 0x00000001dfcb7824 */ /* 0x000fe200078e0a02 */
[----:B------:R-:W-:Y:S01]  /*10e0*/  LOP3.LUT P0, RZ, R4, 0x2, RZ, 0xc0, !PT ;  /* 0x0000000204ff7812 */ /* 0x000fe2000780c0ff */
[----:B------:R-:W-:Y:S01]  /*10f0*/  IMAD R194, R194, 0x8, R219 ;  /* 0x00000008c2c27824 */ /* 0x000fe200078e02db */
[----:B------:R-:W-:Y:S01]  /*1100*/  LOP3.LUT R7, R181, 0x30, R180, 0xf8, !PT ;  /* 0x00000030b5077812 */ /* 0x000fe200078ef8b4 */
[----:B------:R-:W-:Y:S01]  /*1110*/  IMAD.SHL.U32 R197, R203, 0x8, RZ ;  /* 0x00000008cbc57824 */ /* 0x000fe200078e00ff */
[----:B------:R-:W-:-:S02]  /*1120*/  LOP3.LUT R3, R181, 0x10, R18, 0xf8, !PT ;  /* 0x00000010b5037812 */ /* 0x000fc400078ef812 */
[----:B------:R-:W-:Y:S01]  /*1130*/  LOP3.LUT R4, R13, 0xffffe000, RZ, 0xc0, !PT ;  /* 0xffffe0000d047812 */ /* 0x000fe200078ec0ff */
[----:B------:R-:W-:Y:S01]  /*1140*/  VIADD R202, R197, 0x40 ;  /* 0x00000040c5ca7836 */ /* 0x000fe20000000000 */
[-C--:B------:R-:W-:Y:S02]  /*1150*/  LOP3.LUT R5, R5, R182.reuse, RZ, 0x3c, !PT ;  /* 0x000000b605057212 */ /* 0x080fe400078e3cff */
[----:B------:R-:W-:Y:S02]  /*1160*/  SHF.R.S32.HI R207, RZ, 0x3, R0 ;  /* 0x00000003ffcf7819 */ /* 0x000fe40000011400 */
[-C--:B------:R-:W-:Y:S02]  /*1170*/  LOP3.LUT R9, R7, R182.reuse, RZ, 0x3c, !PT ;  /* 0x000000b607097212 */ /* 0x080fe400078e3cff */
[----:B------:R-:W-:Y:S02]  /*1180*/  LOP3.LUT R0, R3, R182, RZ, 0x3c, !PT ;  /* 0x000000b603007212 */ /* 0x000fe400078e3cff */
[----:B------:R-:W-:-:S02]  /*1190*/  LOP3.LUT R10, R11, 0xffffe000, RZ, 0xc0, !PT ;  /* 0xffffe0000b0a7812 */ /* 0x000fc400078ec0ff */
[-C--:B------:R-:W-:Y:S01]  /*11a0*/  IADD3 R7, R5, R183.reuse, R4 ;  /* 0x000000b705077210 */ /* 0x080fe20007ffe004 */
[----:B------:R-:W-:Y:S01]  /*11b0*/  IMAD.IADD R199, R183, 0x1, R0 ;  /* 0x00000001b7c77824 */ /* 0x000fe200078e0200 */
[----:B------:R-:W-:Y:S02]  /*11c0*/  LOP3.LUT R5, R181, 0x30, R18, 0xf8, !PT ;  /* 0x00000030b5057812 */ /* 0x000fe400078ef812 */
[----:B------:R-:W-:Y:S01]  /*11d0*/  SEL R206, R206, 0xffffffe0, !P0 ;  /* 0xffffffe0cece7807 */ /* 0x000fe20004000000 */
[----:B------:R-:W-:Y:S01]  /*11e0*/  IMAD.IADD R216, R16, 0x1, R7 ;  /* 0x0000000110d87824 */ /* 0x000fe200078e0207 */
[----:B------:R-:W-:Y:S02]  /*11f0*/  IADD3 R9, R9, R183, R10 ;  /* 0x000000b709097210 */ /* 0x000fe40007ffe00a */
[----:B------:R-:W-:Y:S01]  /*1200*/  LOP3.LUT R172, R8, 0x7ffffffc, RZ, 0xc0, !PT ;  /* 0x7ffffffc08ac7812 */ /* 0x000fe200078ec0ff */
[----:B------:R-:W-:Y:S01]  /*1210*/  IMAD.IADD R200, R206, 0x1, R199 ;  /* 0x00000001cec87824 */ /* 0x000fe200078e02c7 */
[----:B------:R-:W-:Y:S01]  /*1220*/  LOP3.LUT R5, R5, R182, RZ, 0x3c, !PT ;  /* 0x000000b605057212 */ /* 0x000fe200078e3cff */
[----:B------:R-:W-:Y:S01]  /*1230*/  IMAD.IADD R215, R16, 0x1, R9 ;  /* 0x0000000110d77824 */ /* 0x000fe200078e0209 */
[----:B------:R-:W-:Y:S01]  /*1240*/  SHF.R.S32.HI R188, RZ, 0x1f, R177 ;  /* 0x0000001fffbc7819 */ /* 0x000fe200000114b1 */
[----:B------:R-:W-:Y:S01]  /*1250*/  IMAD.IADD R172, R209, 0x1, -R172 ;  /* 0x00000001d1ac7824 */ /* 0x000fe200078e0aac */
[----:B------:R-:W-:-:S02]  /*1260*/  SHF.R.S32.HI R196, RZ, 0x1f, R185 ;  /* 0x0000001fffc47819 */ /* 0x000fc400000114b9 */
[----:B------:R-:W-:Y:S02]  /*1270*/  SHF.R.S32.HI R195, RZ, 0x1f, R186 ;  /* 0x0000001fffc37819 */ /* 0x000fe400000114ba */
[----:B------:R-:W-:Y:S02]  /*1280*/  SHF.R.S32.HI R222, RZ, 0x1f, R197 ;  /* 0x0000001fffde7819 */ /* 0x000fe400000114c5 */
[----:B------:R-:W-:Y:S02]  /*1290*/  SHF.R.S32.HI R214, RZ, 0x1f, R190 ;  /* 0x0000001fffd67819 */ /* 0x000fe400000114be */
[----:B------:R-:W-:Y:S02]  /*12a0*/  SHF.R.S32.HI R213, RZ, 0x1f, R189 ;  /* 0x0000001fffd57819 */ /* 0x000fe400000114bd */
[----:B------:R-:W-:Y:S02]  /*12b0*/  SHF.R.S32.HI R212, RZ, 0x1f, R192 ;  /* 0x0000001fffd47819 */ /* 0x000fe400000114c0 */
[----:B------:R-:W-:-:S02]  /*12c0*/  SHF.R.S32.HI R211, RZ, 0x1f, R191 ;  /* 0x0000001fffd37819 */ /* 0x000fc400000114bf */
[----:B------:R-:W-:Y:S02]  /*12d0*/  SHF.R.S32.HI R210, RZ, 0x1f, R193 ;  /* 0x0000001fffd27819 */ /* 0x000fe400000114c1 */
[----:B------:R-:W-:Y:S02]  /*12e0*/  SHF.R.S32.HI R221, RZ, 0x1f, R202 ;  /* 0x0000001fffdd7819 */ /* 0x000fe400000114ca */
[----:B------:R-:W-:Y:S02]  /*12f0*/  SHF.R.S32.HI R179, RZ, 0x4, R12 ;  /* 0x00000004ffb37819 */ /* 0x000fe4000001140c */
[----:B------:R-:W-:Y:S02]  /*1300*/  SHF.R.S32.HI R180, RZ, 0x4, R180 ;  /* 0x00000004ffb47819 */ /* 0x000fe400000114b4 */
[----:B------:R-:W-:Y:S02]  /*1310*/  IADD3 R217, R16, R183, R5 ;  /* 0x000000b710d97210 */ /* 0x000fe40007ffe005 */
[----:B------:R-:W-:-:S07]  /*1320*/  IADD3 R206, R206, UR42, R199 ;  /* 0x0000002acece7c10 */ /* 0x000fce000fffe0c7 */
.L_x_1791:
[----:B------:R-:W-:Y:S05]  /*1330*/  YIELD ;  /* 0x0000000000007946 */ /* 0x000fea0003800000 */
[----:B------:R-:W-:Y:S01]  /*1340*/  ULDC.64 UR4, c[0x0][0xa28] ;  /* 0x00028a0000047ab9 */ /* 0x000fe20000000a00 */
[----:B0--3--:R-:W0:Y:S01]  /*1350*/  LDC.64 R4, c[0x0][0xa08] ;  /* 0x00028200ff047b82 */ /* 0x009e220000000a00 */
[----:B------:R-:W-:Y:S01]  /*1360*/  ISETP.NE.U32.AND P1, PT, RZ, UR4, PT ;  /* 0x00000004ff007c0c */ /* 0x000fe2000bf25070 */
[----:B------:R-:W-:Y:S02]  /*1370*/  IMAD.MOV.U32 R29, RZ, RZ, RZ ;  /* 0x000000ffff1d7224 */ /* 0x000fe400078e00ff */
[----:B------:R-:W-:Y:S01]  /*1380*/  IMAD.MOV.U32 R11, RZ, RZ, RZ ;  /* 0x000000ffff0b7224 */ /* 0x000fe200078e00ff */
[----:B------:R-:W-:Y:S01]  /*1390*/  ISETP.NE.AND.EX P1, PT, RZ, UR5, PT, P1 ;  /* 0x00000005ff007c0c */ /* 0x000fe2000bf25310 */
[----:B------:R-:W-:-:S02]  /*13a0*/  ULDC.64 UR4, c[0x0][0xa18] ;  /* 0x0002860000047ab9 */ /* 0x000fc40000000a00 */
[----:B------:R-:W-:-:S04]  /*13b0*/  ISETP.NE.U32.AND P2, PT, RZ, UR4, PT ;  /* 0x00000004ff007c0c */ /* 0x000fc8000bf45070 */
[----:B------:R-:W-:Y:S01]  /*13c0*/  ISETP.NE.AND.EX P2, PT, RZ, UR5, PT, P2 ;  /* 0x00000005ff007c0c */ /* 0x000fe2000bf45320 */
[----:B------:R-:W-:Y:S02]  /*13d0*/  ULDC.64 UR4, c[0x0][0xa08] ;  /* 0x0002820000047ab9 */ /* 0x000fe40000000a00 */
[----:B------:R-:W-:-:S03]  /*13e0*/  ISETP.NE.U32.AND P0, PT, RZ, UR4, PT ;  /* 0x00000004ff007c0c */ /* 0x000fc6000bf05070 */
[----:B------:R-:W1:Y:S01]  /*13f0*/  @P1 LDC.64 R2, c[0x0][0xa28] ;  /* 0x00028a00ff021b82 */ /* 0x000e620000000a00 */
[----:B------:R-:W-:Y:S01]  /*1400*/  ISETP.NE.AND.EX P0, PT, RZ, UR5, PT, P0 ;  /* 0x00000005ff007c0c */ /* 0x000fe2000bf05300 */
[----:B0-----:R-:W-:-:S06]  /*1410*/  IMAD.WIDE R8, R23, 0x4, R4 ;  /* 0x0000000417087825 */ /* 0x001fcc00078e0204 */
[----:B------:R-:W0:Y:S01]  /*1420*/  @P2 LDC.64 R6, c[0x0][0xa18] ;  /* 0x00028600ff062b82 */ /* 0x000e220000000a00 */
[----:B------:R-:W-:Y:S02]  /*1430*/  ULDC UR4, c[0x0][0x288] ;  /* 0x0000a20000047ab9 */ /* 0x000fe40000000800 */
[----:B------:R-:W-:Y:S01]  /*1440*/  IMAD.U32 R170, RZ, RZ, UR4 ;  /* 0x00000004ffaa7e24 */ /* 0x000fe2000f8e00ff */
[----:B------:R-:W-:Y:S02]  /*1450*/  ULDC.64 UR4, c[0x0][0x418] ;  /* 0x0001060000047ab9 */ /* 0x000fe40000000a00 */
[----:B------:R-:W5:Y:S01]  /*1460*/  @P0 LDG.E R29, desc[UR38][R8.64] ;  /* 0x00000026081d0981 */ /* 0x000f62000c1e1900 */
[----:B-1----:R-:W-:-:S04]  /*1470*/  @P1 IMAD.WIDE R2, R23, 0x4, R2 ;  /* 0x0000000417021825 */ /* 0x002fc800078e0202 */
[----:B0-----:R-:W-:Y:S01]  /*1480*/  @P2 IMAD.WIDE R4, R23, 0x4, R6 ;  /* 0x0000000417042825 */ /* 0x001fe200078e0206 */
[----:B------:R-:W-:Y:S01]  /*1490*/  UISETP.NE.U32.AND UP0, UPT, UR4, URZ, UPT ;  /* 0x0000003f0400728c */ /* 0x000fe2000bf05070 */
[----:B------:R0:W5:Y:S02]  /*14a0*/  @P1 LDG.E R11, desc[UR38][R2.64] ;  /* 0x00000026020b1981 */ /* 0x000164000c1e1900 */
[----:B------:R-:W-:Y:S02]  /*14b0*/  ULDC UR4, c[0x0][0x424] ;  /* 0x0001090000047ab9 */ /* 0x000fe40000000800 */
[----:B------:R1:W5:Y:S01]  /*14c0*/  @P2 LDG.E R170, desc[UR38][R4.64] ;  /* 0x0000002604aa2981 */ /* 0x000362000c1e1900 */
[----:B------:R-:W-:-:S03]  /*14d0*/  UISETP.NE.AND.EX UP0, UPT, UR5, URZ, UPT, UP0 ;  /* 0x0000003f0500728c */ /* 0x000fc6000bf05300 */
[----:B------:R-:W-:Y:S01]  /*14e0*/  ULDC UR5, c[0x0][0x2f0] ;  /* 0x0000bc0000057ab9 */ /* 0x000fe20000000800 */
[----:B------:R-:W-:-:S04]  /*14f0*/  USEL UR4, UR4, 0x1, UP0 ;  /* 0x0000000104047887 */ /* 0x000fc80008000000 */
[----:B------:R-:W-:-:S03]  /*1500*/  UIMAD UR4, UR4, UR5, URZ ;  /* 0x00000005040472a4 */ /* 0x000fc6000f8e023f */
[----:B------:R-:W-:Y:S02]  /*1510*/  ULDC UR5, c[0x0][0x348] ;  /* 0x0000d20000057ab9 */ /* 0x000fe40000000800 */
[----:B0-----:R-:W-:Y:S02]  /*1520*/  IMAD.U32 R2, RZ, RZ, UR5 ;  /* 0x00000005ff027e24 */ /* 0x001fe4000f8e00ff */
[----:B------:R-:W-:Y:S01]  /*1530*/  IMAD.U32 R28, RZ, RZ, UR4 ;  /* 0x00000004ff1c7e24 */ /* 0x000fe2000f8e00ff */
[----:B-12-4-:R-:W-:Y:S06]  /*1540*/  @P2 BRA `(.L_x_1562) ;  /* 0x0000000000242947 */ /* 0x016fec0003800000 */
[----:B------:R-:W-:Y:S02]  /*1550*/  ULDC.64 UR4, c[0x0][0xa00] ;  /* 0x0002800000047ab9 */ /* 0x000fe40000000a00 */
[----:B------:R-:W-:-:S04]  /*1560*/  ISETP.NE.U32.AND P1, PT, RZ, UR4, PT ;  /* 0x00000004ff007c0c */ /* 0x000fc8000bf25070 */
[----:B------:R-:W-:-:S13]  /*1570*/  ISETP.NE.AND.EX P1, PT, RZ, UR5, PT, P1 ;  /* 0x00000005ff007c0c */ /* 0x000fda000bf25310 */
[----:B------:R-:W-:Y:S05]  /*1580*/  @!P1 BRA `(.L_x_1562) ;  /* 0x0000000000149947 */ /* 0x000fea0003800000 */
[----:B------:R-:W0:Y:S02]  /*1590*/  LDC.64 R4, c[0x0][0xa00] ;  /* 0x00028000ff047b82 */ /* 0x000e240000000a00 */
[----:B0-----:R-:W-:-:S05]  /*15a0*/  IMAD.WIDE R4, R23, 0x4, R4 ;  /* 0x0000000417047825 */ /* 0x001fca00078e0204 */
[----:B-----5:R-:W2:Y:S04]  /*15b0*/  LDG.E R170, desc[UR38][R4.64] ;  /* 0x0000002604aa7981 */ /* 0x020ea8000c1e1900 */
[----:B------:R-:W2:Y:S02]  /*15c0*/  LDG.E R3, desc[UR38][R4.64+0x4] ;  /* 0x0000042604037981 */ /* 0x000ea4000c1e1900 */
[----:B--2---:R-:W-:-:S07]  /*15d0*/  IMAD.IADD R170, R3, 0x1, -R170 ;  /* 0x0000000103aa7824 */ /* 0x004fce00078e0aaa */
.L_x_1562:
[----:B------:R-:W-:Y:S01]  /*15e0*/  ULDC.64 UR4, c[0x0][0xa20] ;  /* 0x0002880000047ab9 */ /* 0x000fe20000000a00 */
[----:B------:R-:W-:Y:S01]  /*15f0*/  IMAD.MOV.U32 R204, RZ, RZ, R22 ;  /* 0x000000ffffcc7224 */ /* 0x000fe200078e0016 */
[----:B------:R-:W-:Y:S01]  /*1600*/  ISETP.NE.U32.AND P1, PT, RZ, UR4, PT ;  /* 0x00000004ff007c0c */ /* 0x000fe2000bf25070 */
[----:B------:R-:W-:-:S03]  /*1610*/  IMAD.MOV.U32 R205, RZ, RZ, R23 ;  /* 0x000000ffffcd7224 */ /* 0x000fc600078e0017 */
[----:B------:R-:W-:-:S13]  /*1620*/  ISETP.NE.AND.EX P1, PT, RZ, UR5, PT, P1 ;  /* 0x00000005ff007c0c */ /* 0x000fda000bf25310 */
[----:B------:R-:W-:Y:S05]  /*1630*/  @!P1 BRA `(.L_x_1563) ;  /* 0x0000000000109947 */ /* 0x000fea0003800000 */
[----:B------:R-:W0:Y:S02]  /*1640*/  LDC.64 R4, c[0x0][0xa20] ;  /* 0x00028800ff047b82 */ /* 0x000e240000000a00 */
[----:B0-----:R-:W-:-:S05]  /*1650*/  IMAD.WIDE R4, R23, 0x4, R4 ;  /* 0x0000000417047825 */ /* 0x001fca00078e0204 */
[----:B------:R0:W5:Y:S01]  /*1660*/  LDG.E R28, desc[UR38][R4.64] ;  /* 0x00000026041c7981 */ /* 0x000162000c1e1900 */
[----:B------:R-:W-:Y:S05]  /*1670*/  BRA `(.L_x_1564) ;  /* 0x0000000000107947 */ /* 0x000fea0003800000 */
.L_x_1563:
[----:B------:R-:W-:Y:S05]  /*1680*/  @!P0 BRA `(.L_x_1564) ;  /* 0x00000000000c8947 */ /* 0x000fea0003800000 */
[----:B------:R-:W2:Y:S04]  /*1690*/  LDG.E R3, desc[UR38][R8.64] ;  /* 0x0000002608037981 */ /* 0x000ea8000c1e1900 */
[----:B------:R-:W2:Y:S02]  /*16a0*/  LDG.E R28, desc[UR38][R8.64+0x4] ;  /* 0x00000426081c7981 */ /* 0x000ea4000c1e1900 */
[----:B--2---:R-:W-:-:S07]  /*16b0*/  IMAD.IADD R28, R28, 0x1, -R3 ;  /* 0x000000011c1c7824 */ /* 0x004fce00078e0a03 */
.L_x_1564:
[----:B------:R-:W-:Y:S01]  /*16c0*/  ULDC.64 UR4, c[0x0][0xa10] ;  /* 0x0002840000047ab9 */ /* 0x000fe20000000a00 */
[----:B------:R-:W1:Y:S01]  /*16d0*/  LDC R8, c[0x0][0x448] ;  /* 0x00011200ff087b82 */ /* 0x000e620000000800 */
[----:B------:R-:W-:-:S04]  /*16e0*/  ISETP.NE.U32.AND P0, PT, RZ, UR4, PT ;  /* 0x00000004ff007c0c */ /* 0x000fc8000bf05070 */
[----:B------:R-:W-:Y:S01]  /*16f0*/  ISETP.NE.AND.EX P0, PT, RZ, UR5, PT, P0 ;  /* 0x00000005ff007c0c */ /* 0x000fe2000bf05300 */
[----:B------:R-:W-:Y:S02]  /*1700*/  ULDC.64 UR4, c[0x0][0xa30] ;  /* 0x00028c0000047ab9 */ /* 0x000fe40000000a00 */
[----:B------:R-:W-:Y:S01]  /*1710*/  ISETP.NE.U32.AND P1, PT, RZ, UR4, PT ;  /* 0x00000004ff007c0c */ /* 0x000fe2000bf25070 */
[----:B-----5:R-:W-:Y:S01]  /*1720*/  IMAD.MOV.U32 R24, RZ, RZ, R28 ;  /* 0x000000ffff187224 */ /* 0x020fe200078e001c */
[----:B------:R-:W2:Y:S02]  /*1730*/  LDC.64 R12, c[0x0][0x9e0] ;  /* 0x00027800ff0c7b82 */ /* 0x000ea40000000a00 */
[----:B------:R-:W-:-:S06]  /*1740*/  ISETP.NE.AND.EX P1, PT, RZ, UR5, PT, P1 ;  /* 0x00000005ff007c0c */ /* 0x000fcc000bf25310 */
[----:B0-----:R-:W0:Y:S08]  /*1750*/  @P0 LDC.64 R4, c[0x0][0xa10] ;  /* 0x00028400ff040b82 */ /* 0x001e300000000a00 */
[----:B------:R-:W3:Y:S01]  /*1760*/  @P1 LDC.64 R6, c[0x0][0xa30] ;  /* 0x00028c00ff061b82 */ /* 0x000ee20000000a00 */
[----:B0-----:R-:W-:-:S05]  /*1770*/  @P0 IMAD.WIDE R4, R23, 0x4, R4 ;  /* 0x0000000417040825 */ /* 0x001fca00078e0204 */
[----:B------:R-:W4:Y:S04]  /*1780*/  @P0 LDG.E R0, desc[UR38][R4.64] ;  /* 0x0000002604000981 */ /* 0x000f28000c1e1900 */
[----:B------:R-:W4:Y:S01]  /*1790*/  @P0 LDG.E R3, desc[UR38][R4.64+0x4] ;  /* 0x0000042604030981 */ /* 0x000f22000c1e1900 */
[----:B---3--:R-:W-:-:S05]  /*17a0*/  @P1 IMAD.WIDE R6, R23, 0x4, R6 ;  /* 0x0000000417061825 */ /* 0x008fca00078e0206 */
[----:B------:R0:W5:Y:S01]  /*17b0*/  @P1 LDG.E R24, desc[UR38][R6.64] ;  /* 0x0000002606181981 */ /* 0x000162000c1e1900 */
[----:B-1----:R-:W-:Y:S01]  /*17c0*/  ISETP.NE.AND P1, PT, R8, 0x1, PT ;  /* 0x000000010800780c */ /* 0x002fe20003f25270 */
[----:B------:R-:W-:Y:S01]  /*17d0*/  IMAD.SHL.U32 R178, R21, 0x80, RZ ;  /* 0x0000008015b27824 */ /* 0x000fe200078e00ff */
[----:B--2---:R-:W-:Y:S01]  /*17e0*/  ISETP.GE.AND P2, PT, R13, 0x1, PT ;  /* 0x000000010d00780c */ /* 0x004fe20003f46270 */
[----:B------:R-:W-:-:S10]  /*17f0*/  IMAD.IADD R11, R28, 0x1, -R11 ;  /* 0x000000011c0b7824 */ /* 0x000fd400078e0a0b */
[----:B------:R-:W1:Y:S08]  /*1800*/  @P1 LDC R9, c[0x0][0x44c] ;  /* 0x00011300ff091b82 */ /* 0x000e700000000800 */
[----:B------:R-:W2:Y:S01]  /*1810*/  @P1 LDC R8, c[0x0][0x450] ;  /* 0x00011400ff081b82 */ /* 0x000ea20000000800 */
[----:B----4-:R-:W-:Y:S02]  /*1820*/  @P0 IMAD.IADD R2, R3, 0x1, -R0 ;  /* 0x0000000103020824 */ /* 0x010fe400078e0a00 */
[----:B------:R-:W-:-:S02]  /*1830*/  VIADD R0, R178, 0x7f ;  /* 0x0000007fb2007836 */ /* 0x000fc40000000000 */
[----:B------:R-:W-:Y:S02]  /*1840*/  IMAD.IADD R171, R11, 0x1, R2 ;  /* 0x000000010bab7824 */ /* 0x000fe400078e0202 */
[----:B-1----:R-:W-:-:S03]  /*1850*/  @P1 IMAD.HI.U32 R3, R0, R9, RZ ;  /* 0x0000000900031227 */ /* 0x002fc600078e00ff */
[C---:B------:R-:W-:Y:S01]  /*1860*/  IADD3 R5, R171.reuse, 0x1, -R170 ;  /* 0x00000001ab057810 */ /* 0x040fe20007ffe8aa */
[----:B------:R-:W-:Y:S01]  /*1870*/  IMAD.MOV.U32 R4, RZ, RZ, R0 ;  /* 0x000000ffff047224 */ /* 0x000fe200078e0000 */
[----:B--2---:R-:W-:Y:S01]  /*1880*/  @P1 SHF.R.U32.HI R4, RZ, R8, R3 ;  /* 0x00000008ff041219 */ /* 0x004fe20000011603 */
[----:B------:R-:W-:-:S04]  /*1890*/  VIADD R0, R171, 0x7f ;  /* 0x0000007fab007836 */ /* 0x000fc80000000000 */
[----:B0-----:R-:W-:Y:S01]  /*18a0*/  IMAD.IADD R7, R5, 0x1, R4 ;  /* 0x0000000105077824 */ /* 0x001fe200078e0204 */
[----:B------:R-:W-:-:S04]  /*18b0*/  SHF.R.S32.HI R3, RZ, 0x1f, R0 ;  /* 0x0000001fff037819 */ /* 0x000fc80000011400 */
[----:B------:R-:W-:Y:S01]  /*18c0*/  LEA.HI R3, R3, R0, RZ, 0x7 ;  /* 0x0000000003037211 */ /* 0x000fe200078f38ff */
[----:B------:R-:W-:-:S03]  /*18d0*/  IMAD.IADD R0, R7, 0x1, R12 ;  /* 0x0000000107007824 */ /* 0x000fc600078e020c */
[----:B------:R-:W-:Y:S01]  /*18e0*/  SHF.R.S32.HI R25, RZ, 0x7, R3 ;  /* 0x00000007ff197819 */ /* 0x000fe20000011403 */
[----:B------:R-:W-:Y:S06]  /*18f0*/  @!P2 BRA `(.L_x_1565) ;  /* 0x000000000048a947 */ /* 0x000fec0003800000 */
[C---:B------:R-:W-:Y:S01]  /*1900*/  ISETP.GT.AND P0, PT, R7.reuse, RZ, PT ;  /* 0x000000ff0700720c */ /* 0x040fe20003f04270 */
[----:B------:R-:W-:Y:S01]  /*1910*/  BSSY B0, `(.L_x_1566) ;  /* 0x000000e000007945 */ /* 0x000fe20003800000 */
[----:B------:R-:W-:-:S11]  /*1920*/  VIADD R3, R7, 0xffffffff ;  /* 0xffffffff07037836 */ /* 0x000fd60000000000 */
        /* <DEDUP_REMOVED lines=8> */
.L_x_1567:
[----:B------:R-:W-:-:S13]  /*19b0*/  ISETP.NE.AND P0, PT, R13, 0x1, PT ;  /* 0x000000010d00780c */ /* 0x000fda0003f05270 */
[----:B------:R-:W0:Y:S02]  /*19c0*/  @P0 LDC.64 R4, c[0x0][0x9e8] ;  /* 0x00027a00ff040b82 */ /* 0x000e240000000a00 */
[----:B0-----:R-:W-:-:S05]  /*19d0*/  @P0 IMAD.HI.U32 R4, R3, R4, RZ ;  /* 0x0000000403040227 */ /* 0x001fca00078e00ff */
[----:B------:R-:W-:-:S07]  /*19e0*/  @P0 SHF.R.U32.HI R3, RZ, R5, R4 ;  /* 0x00000005ff030219 */ /* 0x000fce0000011604 */
.L_x_1568:
[----:B------:R-:W-:Y:S05]  /*19f0*/  BSYNC B0 ;  /* 0x0000000000007941 */ /* 0x000fea0003800000 */
.L_x_1566:
[----:B------:R-:W-:-:S05]  /*1a00*/  IMAD R3, R3, R13, R13 ;  /* 0x0000000d03037224 */ /* 0x000fca00078e020d */
[----:B------:R-:W-:-:S07]  /*1a10*/  VIMNMX R0, R0, R3, PT ;  /* 0x0000000300007248 */ /* 0x000fce0003fe0100 */
.L_x_1565:
[----:B------:R-:W0:Y:S01]  /*1a20*/  @P1 LDC R3, c[0x0][0x44c] ;  /* 0x00011300ff031b82 */ /* 0x000e220000000800 */
[----:B------:R-:W-:Y:S01]  /*1a30*/  IMAD.IADD R88, R171, 0x1, -R170 ;  /* 0x00000001ab587824 */ /* 0x000fe200078e0aaa */
[----:B------:R-:W-:-:S06]  /*1a40*/  ULDC UR4, c[0x0][0x9dc] ;  /* 0x0002770000047ab9 */ /* 0x000fcc0000000800 */
[----:B------:R-:W1:Y:S01]  /*1a50*/  @P1 LDC R5, c[0x0][0x450] ;  /* 0x00011400ff051b82 */ /* 0x000e620000000800 */
[----:B0-----:R-:W-:-:S04]  /*1a60*/  @P1 IMAD.HI.U32 R4, R178, R3, RZ ;  /* 0x00000003b2041227 */ /* 0x001fc800078e00ff */
[----:B------:R-:W-:Y:S01]  /*1a70*/  IMAD.MOV.U32 R3, RZ, RZ, R178 ;  /* 0x000000ffff037224 */ /* 0x000fe200078e00b2 */
[----:B-1----:R-:W-:-:S05]  /*1a80*/  @P1 SHF.R.U32.HI R3, RZ, R5, R4 ;  /* 0x00000005ff031219 */ /* 0x002fca0000011604 */
[----:B------:R-:W-:-:S04]  /*1a90*/  IMAD.IADD R3, R88, 0x1, R3 ;  /* 0x0000000158037824 */ /* 0x000fc800078e0203 */
[----:B------:R-:W-:Y:S01]  /*1aa0*/  VIADD R4, R3, -UR4 ;  /* 0x8000000403047c36 */ /* 0x000fe20008000000 */
[----:B------:R-:W-:Y:S06]  /*1ab0*/  @!P2 BRA `(.L_x_1569) ;  /* 0x000000000044a947 */ /* 0x000fec0003800000 */
[----:B------:R-:W-:Y:S01]  /*1ac0*/  ISETP.GT.AND P0, PT, R3, -0x1, PT ;  /* 0xffffffff0300780c */ /* 0x000fe20003f04270 */
[----:B------:R-:W-:-:S12]  /*1ad0*/  BSSY B0, `(.L_x_1570) ;  /* 0x000000d000007945 */ /* 0x000fd80003800000 */
        /* <DEDUP_REMOVED lines=8> */
.L_x_1571:
[----:B------:R-:W-:-:S13]  /*1b60*/  ISETP.NE.AND P0, PT, R13, 0x1, PT ;  /* 0x000000010d00780c */ /* 0x000fda0003f05270 */
[----:B------:R-:W0:Y:S02]  /*1b70*/  @P0 LDC.64 R6, c[0x0][0x9e8] ;  /* 0x00027a00ff060b82 */ /* 0x000e240000000a00 */
[----:B0-----:R-:W-:-:S05]  /*1b80*/  @P0 IMAD.HI.U32 R6, R3, R6, RZ ;  /* 0x0000000603060227 */ /* 0x001fca00078e00ff */
[----:B------:R-:W-:-:S07]  /*1b90*/  @P0 SHF.R.U32.HI R3, RZ, R7, R6 ;  /* 0x00000007ff030219 */ /* 0x000fce0000011606 */
.L_x_1572:
[----:B------:R-:W-:Y:S05]  /*1ba0*/  BSYNC B0 ;  /* 0x0000000000007941 */ /* 0x000fea0003800000 */
.L_x_1570:
[----:B------:R-:W-:-:S05]  /*1bb0*/  IMAD R3, R3, R13, RZ ;  /* 0x0000000d03037224 */ /* 0x000fca00078e02ff */
[----:B------:R-:W-:-:S07]  /*1bc0*/  VIMNMX R4, R4, R3, !PT ;  /* 0x0000000304047248 */ /* 0x000fce0007fe0100 */
.L_x_1569:
[----:B------:R-:W-:Y:S01]  /*1bd0*/  VIADD R0, R0, 0x7f ;  /* 0x0000007f00007836 */ /* 0x000fe20000000000 */
[----:B------:R-:W-:-:S04]  /*1be0*/  SHF.R.S32.HI R5, RZ, 0x1f, R4 ;  /* 0x0000001fff057819 */ /* 0x000fc80000011404 */
[----:B------:R-:W-:Y:S02]  /*1bf0*/  SHF.R.S32.HI R3, RZ, 0x1f, R0 ;  /* 0x0000001fff037819 */ /* 0x000fe40000011400 */
[----:B------:R-:W-:Y:S02]  /*1c00*/  LEA.HI R5, R5, R4, RZ, 0x7 ;  /* 0x0000000405057211 */ /* 0x000fe400078f38ff */
[----:B------:R-:W-:Y:S02]  /*1c10*/  LEA.HI R3, R3, R0, RZ, 0x7 ;  /* 0x0000000003037211 */ /* 0x000fe400078f38ff */
[----:B------:R-:W-:Y:S02]  /*1c20*/  SHF.R.S32.HI R5, RZ, 0x7, R5 ;  /* 0x00000007ff057819 */ /* 0x000fe40000011405 */
[----:B------:R-:W-:Y:S02]  /*1c30*/  SHF.R.S32.HI R0, RZ, 0x7, R3 ;  /* 0x00000007ff007819 */ /* 0x000fe40000011403 */
[----:B------:R-:W-:-:S02]  /*1c40*/  VIMNMX R5, RZ, R5, !PT ;  /* 0x00000005ff057248 */ /* 0x000fc40007fe0100 */
[----:B------:R-:W-:-:S03]  /*1c50*/  VIMNMX R0, R25, R0, PT ;  /* 0x0000000019007248 */ /* 0x000fc60003fe0100 */
[--C-:B------:R-:W-:Y:S02]  /*1c60*/  IMAD R5, R5, 0x80, -R11.reuse ;  /* 0x0000008005057824 */ /* 0x100fe400078e0a0b */
[----:B------:R-:W-:-:S03]  /*1c70*/  IMAD R3, R0, 0x80, -R11 ;  /* 0x0000008000037824 */ /* 0x000fc600078e0a0b */
[----:B------:R-:W-:Y:S02]  /*1c80*/  VIMNMX R5, RZ, R5, !PT ;  /* 0x00000005ff057248 */ /* 0x000fe40007fe0100 */
[----:B------:R-:W-:Y:S02]  /*1c90*/  VIMNMX R0, R3, R2, PT ;  /* 0x0000000203007248 */ /* 0x000fe40003fe0100 */
[----:B------:R-:W-:Y:S02]  /*1ca0*/  SHF.R.U32.HI R27, RZ, 0x7, R5 ;  /* 0x00000007ff1b7819 */ /* 0x000fe40000011605 */
[----:B------:R-:W-:-:S03]  /*1cb0*/  ISETP.GT.AND P0, PT, R0, R5, PT ;  /* 0x000000050000720c */ /* 0x000fc60003f04270 */
[----:B------:R-:W-:-:S10]  /*1cc0*/  IMAD.MOV.U32 R26, RZ, RZ, R27 ;  /* 0x000000ffff1a7224 */ /* 0x000fd400078e001b */
[----:B------:R-:W-:-:S05]  /*1cd0*/  @P0 VIADD R0, R0, 0x7f ;  /* 0x0000007f00000836 */ /* 0x000fca0000000000 */
[----:B------:R-:W-:-:S04]  /*1ce0*/  @P0 SHF.R.S32.HI R3, RZ, 0x1f, R0 ;  /* 0x0000001fff030819 */ /* 0x000fc80000011400 */
[----:B------:R-:W-:-:S04]  /*1cf0*/  @P0 LEA.HI R3, R3, R0, RZ, 0x7 ;  /* 0x0000000003030211 */ /* 0x000fc800078f38ff */
[----:B------:R-:W-:Y:S02]  /*1d00*/  @P0 SHF.R.S32.HI R26, RZ, 0x7, R3 ;  /* 0x00000007ff1a0819 */ /* 0x000fe40000011403 */
[----:B------:R-:W-:Y:S02]  /*1d10*/  PLOP3.LUT P0, PT, PT, PT, PT, 0x80, 0x0 ;  /* 0x000000000000781c */ /* 0x000fe40003f0f070 */
[----:B------:R-:W-:-:S13]  /*1d20*/  ISETP.GT.AND P1, PT, R26, R27, PT ;  /* 0x0000001b1a00720c */ /* 0x000fda0003f24270 */
[----:B------:R-:W-:Y:S05]  /*1d30*/  @!P1 BRA `(.L_x_1573) ;  /* 0x0000007c004c9947 */ /* 0x000fea0003800000 */
        /* <DEDUP_REMOVED lines=19> */
[----:B-1---5:R-:W-:Y:S05]  /*1e70*/  CALL.ABS.NOINC R14 ;  /* 0x000000000e007343 */ /* 0x022fea0003c00000 */
.L_x_1575:
[----:B------:R-:W-:Y:S05]  /*1e80*/  BSYNC B6 ;  /* 0x0000000000067941 */ /* 0x000fea0003800000 */
.L_x_1574:
        /* <DEDUP_REMOVED lines=20> */
.L_x_1577:
[----:B------:R-:W-:Y:S05]  /*1fd0*/  BSYNC B6 ;  /* 0x0000000000067941 */ /* 0x000fea0003800000 */
.L_x_1576:
[----:B------:R-:W-:Y:S01]  /*1fe0*/  ULDC.64 UR4, c[0x0][0x9f8] ;  /* 0x00027e0000047ab9 */ /* 0x000fe20000000a00 */
[----:B------:R-:W-:Y:S01]  /*1ff0*/  IMAD.MOV.U32 R83, RZ, RZ, R23 ;  /* 0x000000ffff537224 */ /* 0x000fe200078e0017 */
[----:B------:R-:W-:Y:S01]  /*2000*/  ISETP.NE.U32.AND P0, PT, RZ, UR4, PT ;  /* 0x00000004ff007c0c */ /* 0x000fe2000bf05070 */
[----:B------:R-:W0:Y:S01]  /*2010*/  S2R R20, SR_TID.X ;  /* 0x0000000000147919 */ /* 0x000e220000002100 */
[----:B------:R-:W-:Y:S01]  /*2020*/  VIADD R82, R18, 0x20 ;  /* 0x0000002012527836 */ /* 0x000fe20000000000 */
[----:B------:R-:W1:Y:S01]  /*2030*/  LDC R65, c[0x0][0x3f4] ;  /* 0x0000fd00ff417b82 */ /* 0x000e620000000800 */
[----:B------:R-:W-:-:S07]  /*2040*/  ISETP.NE.AND.EX P0, PT, RZ, UR5, PT, P0 ;  /* 0x00000005ff007c0c */ /* 0x000fce000bf05300 */
[----:B------:R-:W2:Y:S08]  /*2050*/  LDC.64 R6, c[0x0][0x408] ;  /* 0x00010200ff067b82 */ /* 0x000eb00000000a00 */
[----:B------:R-:W3:Y:S01]  /*2060*/  @P0 LDC.64 R4, c[0x0][0x9f8] ;  /* 0x00027e00ff040b82 */ /* 0x000ee20000000a00 */
[----:B0-----:R-:W-:-:S04]  /*2070*/  SHF.R.U32.HI R30, RZ, 0x7, R20 ;  /* 0x00000007ff1e7819 */ /* 0x001fc80000011614 */
[----:B------:R-:W-:Y:S01]  /*2080*/  ISETP.NE.AND P6, PT, R30, 0x1, PT ;  /* 0x000000011e00780c */ /* 0x000fe20003fc5270 */
[----:B---3--:R-:W-:-:S05]  /*2090*/  @P0 IMAD.WIDE R4, R23, 0x4, R4 ;  /* 0x0000000417040825 */ /* 0x008fca00078e0204 */
[----:B------:R0:W3:Y:S01]  /*20a0*/  @P0 LDG.E R83, desc[UR38][R4.64] ;  /* 0x0000002604530981 */ /* 0x0000e2000c1e1900 */
[----:B------:R-:W-:-:S06]  /*20b0*/  VIADD R81, R18, 0x40 ;  /* 0x0000004012517836 */ /* 0x000fcc0000000000 */
[----:B------:R-:W-:Y:S05]  /*20c0*/  @!P6 WARPSYNC.ALL ;  /* 0x000000000000e948 */ /* 0x000fea0003800000 */
[----:B------:R-:W-:Y:S01]  /*20d0*/  ULDC UR5, c[0x0][0x2f4] ;  /* 0x0000bd0000057ab9 */ /* 0x000fe20000000800 */
[----:B------:R-:W-:Y:S01]  /*20e0*/  ULDC UR4, c[0x0][0x320] ;  /* 0x0000c80000047ab9 */ /* 0x000fe20000000800 */
[----:B------:R-:W-:Y:S01]  /*20f0*/  ISETP.GE.AND P1, PT, R82, UR5, PT ;  /* 0x0000000552007c0c */ /* 0x000fe2000bf26270 */
[----:B0-----:R-:W0:Y:S01]  /*2100*/  LDC.64 R4, c[0x0][0x3f8] ;  /* 0x0000fe00ff047b82 */ /* 0x001e220000000a00 */
[----:B------:R-:W-:Y:S01]  /*2110*/  ISETP.GE.AND P0, PT, R18, UR5, PT ;  /* 0x0000000512007c0c */ /* 0x000fe2000bf06270 */
[----:B------:R-:W-:Y:S01]  /*2120*/  IMAD.IADD R80, R29, 0x1, R28 ;  /* 0x000000011d507824 */ /* 0x000fe200078e021c */
[----:B------:R-:W-:Y:S01]  /*2130*/  SEL R3, RZ, 0xffffffff, P1 ;  /* 0xffffffffff037807 */ /* 0x000fe20000800000 */
[----:B--2---:R-:W-:Y:S01]  /*2140*/  IMAD.SHL.U32 R71, R6, 0x80, RZ ;  /* 0x0000008006477824 */ /* 0x004fe200078e00ff */
[----:B------:R-:W-:Y:S01]  /*2150*/  SEL R0, RZ, 0x1, P0 ;  /* 0x00000001ff007807 */ /* 0x000fe20000000000 */
[----:B------:R-:W-:Y:S01]  /*2160*/  IMAD R67, R208, 0x80, R176 ;  /* 0x00000080d0437824 */ /* 0x000fe200078e02b0 */
[----:B------:R-:W-:Y:S01]  /*2170*/  ISETP.GE.AND P0, PT, R82, UR4, PT ;  /* 0x0000000452007c0c */ /* 0x000fe2000bf06270 */
[----:B------:R-:W-:Y:S01]  /*2180*/  IMAD.SHL.U32 R3, R3, 0x2, RZ ;  /* 0x0000000203037824 */ /* 0x000fe200078e00ff */
[----:B------:R-:W-:Y:S01]  /*2190*/  ISETP.GE.AND P1, PT, R18, UR4, PT ;  /* 0x0000000412007c0c */ /* 0x000fe2000bf26270 */
[----:B------:R-:W-:Y:S01]  /*21a0*/  VIADD R66, R30, 0x8 ;  /* 0x000000081e427836 */ /* 0x000fe20000000000 */
[----:B------:R-:W-:-:S02]  /*21b0*/  ISETP.GE.AND P2, PT, R177, UR5, PT ;  /* 0x00000005b1007c0c */ /* 0x000fc4000bf46270 */
[----:B------:R-:W-:Y:S02]  /*21c0*/  LOP3.LUT R0, R3, 0x2, R0, 0xe2, !PT ;  /* 0x0000000203007812 */ /* 0x000fe400078ee200 */
[----:B------:R-:W-:Y:S02]  /*21d0*/  SEL R3, RZ, 0xffffffff, P0 ;  /* 0xffffffffff037807 */ /* 0x000fe40000000000 */
[----:B------:R-:W-:Y:S02]  /*21e0*/  ISETP.GE.AND P0, PT, R81, UR5, PT ;  /* 0x0000000551007c0c */ /* 0x000fe4000bf06270 */
[----:B------:R-:W-:Y:S01]  /*21f0*/  SEL R9, RZ, 0x1, P1 ;  /* 0x00000001ff097807 */ /* 0x000fe20000800000 */
[----:B------:R-:W-:Y:S01]  /*2200*/  IMAD.SHL.U32 R10, R3, 0x2, RZ ;  /* 0x00000002030a7824 */ /* 0x000fe200078e00ff */
[----:B------:R-:W-:Y:S02]  /*2210*/  SEL R8, RZ, 0x8, P2 ;  /* 0x00000008ff087807 */ /* 0x000fe40001000000 */
[----:B------:R-:W-:Y:S01]  /*2220*/  SEL R3, RZ, 0x4, P0 ;  /* 0x00000004ff037807 */ /* 0x000fe20000000000 */
[----:B0-----:R-:W-:Y:S01]  /*2230*/  IMAD.SHL.U32 R69, R4, 0x80, RZ ;  /* 0x0000008004457824 */ /* 0x001fe200078e00ff */
[----:B------:R-:W-:-:S02]  /*2240*/  ISETP.GE.AND P0, PT, R81, UR4, PT ;  /* 0x0000000451007c0c */ /* 0x000fc4000bf06270 */
[----:B------:R-:W-:Y:S02]  /*2250*/  ISETP.GE.AND P1, PT, R185, UR5, PT ;  /* 0x00000005b9007c0c */ /* 0x000fe4000bf26270 */
[----:B------:R-:W-:Y:S02]  /*2260*/  LOP3.LUT R0, R8, R0, R3, 0xfe, !PT ;  /* 0x0000000008007212 */ /* 0x000fe400078efe03 */
[----:B------:R-:W-:Y:S02]  /*2270*/  SEL R8, RZ, 0x4, P0 ;  /* 0x00000004ff087807 */ /* 0x000fe40000000000 */
[----:B------:R-:W-:Y:S02]  /*2280*/  SEL R3, RZ, 0x10, P1 ;  /* 0x00000010ff037807 */ /* 0x000fe40000800000 */
[----:B-1----:R-:W-:Y:S02]  /*2290*/  ISETP.GE.AND P0, PT, R18, R65, PT ;  /* 0x000000411200720c */ /* 0x002fe40003f06270 */
[----:B------:R-:W-:-:S02]  /*22a0*/  SHF.R.S32.HI R11, RZ, 0x1f, R176 ;  /* 0x0000001fff0b7819 */ /* 0x000fc400000114b0 */
[----:B------:R-:W-:Y:S02]  /*22b0*/  LOP3.LUT R54, R0, R3, RZ, 0xfc, !PT ;  /* 0x0000000300367212 */ /* 0x000fe400078efcff */
[-C--:B------:R-:W-:Y:S02]  /*22c0*/  ISETP.GE.AND P3, PT, R81, R65.reuse, PT ;  /* 0x000000415100720c */ /* 0x080fe40003f66270 */
[----:B------:R-:W-:Y:S02]  /*22d0*/  SEL R3, R65, RZ, P0 ;  /* 0x000000ff41037207 */ /* 0x000fe40000000000 */
[----:B------:R-:W-:Y:S01]  /*22e0*/  LOP3.LUT R9, R10, 0x2, R9, 0xe2, !PT ;  /* 0x000000020a097812 */ /* 0x000fe200078ee209 */
[----:B------:R-:W-:Y:S01]  /*22f0*/  IMAD R10, R11, R6, RZ ;  /* 0x000000060b0a7224 */ /* 0x000fe200078e02ff */
[----:B------:R-:W-:Y:S01]  /*2300*/  ISETP.GE.AND P4, PT, R82, R65, PT ;  /* 0x000000415200720c */ /* 0x000fe20003f86270 */
[----:B------:R-:W-:Y:S01]  /*2310*/  IMAD.IADD R3, R18, 0x1, R3 ;  /* 0x0000000112037824 */ /* 0x000fe200078e0203 */
[----:B------:R-:W-:Y:S01]  /*2320*/  SEL R0, R65, RZ, P3 ;  /* 0x000000ff41007207 */ /* 0x000fe20001800000 */
[----:B------:R-:W-:Y:S01]  /*2330*/  IMAD R11, R11, R4, RZ ;  /* 0x000000040b0b7224 */ /* 0x000fe200078e02ff */
[----:B------:R-:W-:Y:S01]  /*2340*/  LOP3.LUT R79, R9, R8, RZ, 0xfc, !PT ;  /* 0x00000008094f7212 */ /* 0x000fe200078efcff */
[C---:B------:R-:W-:Y:S01]  /*2350*/  IMAD R13, R176.reuse, R7, R10 ;  /* 0x00000007b00d7224 */ /* 0x040fe200078e020a */
[----:B------:R-:W-:Y:S01]  /*2360*/  SHF.R.S32.HI R19, RZ, 0x1f, R18 ;  /* 0x0000001fff137819 */ /* 0x000fe20000011412 */
[----:B------:R-:W-:Y:S01]  /*2370*/  IMAD.IADD R10, R81, 0x1, R0 ;  /* 0x00000001510a7824 */ /* 0x000fe200078e0200 */
[----:B------:R-:W-:Y:S01]  /*2380*/  SHF.R.S32.HI R175, RZ, 0x1f, R174 ;  /* 0x0000001fffaf7819 */ /* 0x000fe200000114ae */
[C---:B------:R-:W-:Y:S01]  /*2390*/  IMAD R11, R176.reuse, R5, R11 ;  /* 0x00000005b00b7224 */ /* 0x040fe200078e020b */
[----:B------:R-:W-:Y:S01]  /*23a0*/  SEL R9, R65, RZ, P4 ;  /* 0x000000ff41097207 */ /* 0x000fe20002000000 */
[----:B------:R-:W-:Y:S01]  /*23b0*/  IMAD.WIDE.U32 R50, R176, R4, R18 ;  /* 0x00000004b0327225 */ /* 0x000fe200078e0012 */
[----:B------:R-:W-:-:S02]  /*23c0*/  SHF.R.S32.HI R0, RZ, 0x1f, R3 ;  /* 0x0000001fff007819 */ /* 0x000fc40000011403 */
[----:B------:R-:W-:Y:S01]  /*23d0*/  ISETP.GE.AND P2, PT, R186, UR5, PT ;  /* 0x00000005ba007c0c */ /* 0x000fe2000bf46270 */
[----:B------:R-:W-:Y:S01]  /*23e0*/  IMAD.WIDE.U32 R52, R176, R4, R174 ;  /* 0x00000004b0347225 */ /* 0x000fe200078e00ae */
[CC--:B------:R-:W-:Y:S02]  /*23f0*/  LEA.HI R78, R0.reuse, R3.reuse, RZ, 0x4 ;  /* 0x00000003004e7211 */ /* 0x0c0fe400078f20ff */
[----:B------:R-:W-:Y:S01]  /*2400*/  LEA.HI R0, R0, R3, RZ, 0x6 ;  /* 0x0000000300007211 */ /* 0x000fe200078f30ff */
[----:B------:R-:W-:Y:S01]  /*2410*/  IMAD.IADD R9, R82, 0x1, R9 ;  /* 0x0000000152097824 */ /* 0x000fe200078e0209 */
[----:B------:R-:W-:Y:S01]  /*2420*/  LOP3.LUT R3, R181, 0x30, R78, 0xf8, !PT ;  /* 0x00000030b5037812 */ /* 0x000fe200078ef84e */
[----:B------:R-:W-:Y:S01]  /*2430*/  IMAD.IADD R51, R51, 0x1, R11 ;  /* 0x0000000133337824 */ /* 0x000fe200078e020b */
[----:B------:R-:W-:Y:S01]  /*2440*/  ISETP.GE.AND P1, PT, R177, UR4, PT ;  /* 0x00000004b1007c0c */ /* 0x000fe2000bf26270 */
[----:B------:R-:W-:Y:S01]  /*2450*/  IMAD.IADD R53, R11, 0x1, R53 ;  /* 0x000000010b357824 */ /* 0x000fe200078e0235 */
[----:B------:R-:W-:Y:S01]  /*2460*/  SHF.R.S32.HI R8, RZ, 0x1f, R9 ;  /* 0x0000001fff087819 */ /* 0x000fe20000011409 */
[----:B------:R-:W-:Y:S01]  /*2470*/  IMAD.WIDE.U32 R20, R176, R6, R18 ;  /* 0x00000006b0147225 */ /* 0x000fe200078e0012 */
[----:B------:R-:W-:-:S02]  /*2480*/  SHF.R.S32.HI R11, RZ, 0x1f, R10 ;  /* 0x0000001fff0b7819 */ /* 0x000fc4000001140a */
[-C--:B------:R-:W-:Y:S01]  /*2490*/  LEA.HI R77, R8, R9.reuse, RZ, 0x4 ;  /* 0x00000009084d7211 */ /* 0x080fe200078f20ff */
[----:B------:R-:W-:Y:S01]  /*24a0*/  IMAD.WIDE.U32 R48, R176, R6, R174 ;  /* 0x00000006b0307225 */ /* 0x000fe200078e00ae */
[-C--:B------:R-:W-:Y:S02]  /*24b0*/  LEA.HI R76, R11, R10.reuse, RZ, 0x4 ;  /* 0x0000000a0b4c7211 */ /* 0x080fe400078f20ff */
[----:B------:R-:W-:Y:S01]  /*24c0*/  LEA.HI R8, R8, R9, RZ, 0x6 ;  /* 0x0000000908087211 */ /* 0x000fe200078f30ff */
[----:B------:R-:W-:Y:S01]  /*24d0*/  IMAD.IADD R21, R21, 0x1, R13 ;  /* 0x0000000115157824 */ /* 0x000fe200078e020d */
[----:B------:R-:W-:Y:S01]  /*24e0*/  LEA.HI R10, R11, R10, RZ, 0x6 ;  /* 0x0000000a0b0a7211 */ /* 0x000fe200078f30ff */
[----:B------:R-:W-:Y:S01]  /*24f0*/  IMAD.IADD R49, R13, 0x1, R49 ;  /* 0x000000010d317824 */ /* 0x000fe200078e0231 */
[----:B-----5:R-:W-:Y:S01]  /*2500*/  SHF.R.S32.HI R13, RZ, 0x1f, R24 ;  /* 0x0000001fff0d7819 */ /* 0x020fe20000011418 */
[----:B------:R-:W-:Y:S01]  /*2510*/  IMAD.SHL.U32 R0, R0, 0x80, RZ ;  /* 0x0000008000007824 */ /* 0x000fe200078e00ff */
[----:B------:R-:W-:Y:S01]  /*2520*/  LOP3.LUT R3, R3, R182, RZ, 0x3c, !PT ;  /* 0x000000b603037212 */ /* 0x000fe200078e3cff */
[----:B------:R-:W-:Y:S01]  /*2530*/  IMAD.SHL.U32 R8, R8, 0x80, RZ ;  /* 0x0000008008087824 */ /* 0x000fe200078e00ff */
[----:B------:R-:W-:Y:S01]  /*2540*/  LOP3.LUT R9, R181, 0x30, R77, 0xf8, !PT ;  /* 0x00000030b5097812 */ /* 0x000fe200078ef84d */
[----:B------:R-:W-:Y:S01]  /*2550*/  IMAD.SHL.U32 R10, R10, 0x80, RZ ;  /* 0x000000800a0a7824 */ /* 0x000fe200078e00ff */
[----:B------:R-:W-:Y:S01]  /*2560*/  LOP3.LUT R0, R0, 0xffffe000, RZ, 0xc0, !PT ;  /* 0xffffe00000007812 */ /* 0x000fe200078ec0ff */
[----:B------:R-:W-:Y:S01]  /*2570*/  IMAD R12, R13, R6, RZ ;  /* 0x000000060d0c7224 */ /* 0x000fe200078e02ff */
[----:B------:R-:W-:Y:S01]  /*2580*/  LOP3.LUT R11, R181, 0x30, R76, 0xf8, !PT ;  /* 0x00000030b50b7812 */ /* 0x000fe200078ef84c */
[----:B------:R-:W-:Y:S01]  /*2590*/  IMAD R13, R13, R4, RZ ;  /* 0x000000040d0d7224 */ /* 0x000fe200078e02ff */
[----:B------:R-:W-:Y:S01]  /*25a0*/  SEL R57, RZ, 0x20, P2 ;  /* 0x00000020ff397807 */ /* 0x000fe20001000000 */
[----:B------:R-:W-:Y:S01]  /*25b0*/  IMAD.WIDE.U32 R20, R24, R6, R20 ;  /* 0x0000000618147225 */ /* 0x000fe200078e0014 */
[----:B------:R-:W-:-:S02]  /*25c0*/  IADD3 R75, R3, R0, R183 ;  /* 0x00000000034b7210 */ /* 0x000fc40007ffe0b7 */
[----:B------:R-:W-:Y:S01]  /*25d0*/  SEL R0, RZ, 0x8, P1 ;  /* 0x00000008ff007807 */ /* 0x000fe20000800000 */
[----:B------:R-:W-:Y:S01]  /*25e0*/  IMAD R3, R24, R7, R12 ;  /* 0x0000000718037224 */ /* 0x000fe200078e020c */
[----:B------:R-:W-:Y:S01]  /*25f0*/  LOP3.LUT R8, R8, 0xffffe000, RZ, 0xc0, !PT ;  /* 0xffffe00008087812 */ /* 0x000fe200078ec0ff */
[----:B------:R-:W-:Y:S01]  /*2600*/  IMAD.WIDE.U32 R48, R24, R6, R48 ;  /* 0x0000000618307225 */ /* 0x000fe200078e0030 */
[-C--:B------:R-:W-:Y:S02]  /*2610*/  LOP3.LUT R9, R9, R182.reuse, RZ, 0x3c, !PT ;  /* 0x000000b609097212 */ /* 0x080fe400078e3cff */
[----:B------:R-:W-:Y:S01]  /*2620*/  LOP3.LUT R10, R10, 0xffffe000, RZ, 0xc0, !PT ;  /* 0xffffe0000a0a7812 */ /* 0x000fe200078ec0ff */
[C---:B------:R-:W-:Y:S01]  /*2630*/  IMAD R13, R24.reuse, R5, R13 ;  /* 0x00000005180d7224 */ /* 0x040fe200078e020d */
[----:B------:R-:W-:Y:S01]  /*2640*/  LOP3.LUT R11, R11, R182, RZ, 0x3c, !PT ;  /* 0x000000b60b0b7212 */ /* 0x000fe200078e3cff */
[----:B------:R-:W-:Y:S01]  /*2650*/  IMAD.WIDE.U32 R50, R24, R4, R50 ;  /* 0x0000000418327225 */ /* 0x000fe200078e0032 */
[----:B------:R-:W-:-:S02]  /*2660*/  LOP3.LUT R57, R54, R57, RZ, 0xfc, !PT ;  /* 0x0000003936397212 */ /* 0x000fc400078efcff */
[----:B------:R-:W-:Y:S01]  /*2670*/  LOP3.LUT R55, R79, R0, RZ, 0xfc, !PT ;  /* 0x000000004f377212 */ /* 0x000fe200078efcff */
[----:B------:R-:W-:Y:S01]  /*2680*/  IMAD.WIDE.U32 R52, R24, R4, R52 ;  /* 0x0000000418347225 */ /* 0x000fe200078e0034 */
[----:B------:R-:W-:Y:S02]  /*2690*/  P2R R85, PR, RZ, 0x10 ;  /* 0x00000010ff557803 */ /* 0x000fe40000000000 */
[----:B------:R-:W-:Y:S01]  /*26a0*/  P2R R86, PR, RZ, 0x8 ;  /* 0x00000008ff567803 */ /* 0x000fe20000000000 */
[----:B------:R-:W-:Y:S01]  /*26b0*/  IMAD.IADD R63, R21, 0x1, R3 ;  /* 0x00000001153f7824 */ /* 0x000fe200078e0203 */
[----:B------:R-:W-:Y:S01]  /*26c0*/  IADD3 R74, R9, R8, R183 ;  /* 0x00000008094a7210 */ /* 0x000fe20007ffe0b7 */
[----:B------:R-:W-:Y:S01]  /*26d0*/  IMAD.IADD R62, R3, 0x1, R49 ;  /* 0x00000001033e7824 */ /* 0x000fe200078e0231 */
[----:B------:R-:W-:Y:S01]  /*26e0*/  IADD3 R73, R11, R10, R183 ;  /* 0x0000000a0b497210 */ /* 0x000fe20007ffe0b7 */
[----:B------:R-:W-:Y:S01]  /*26f0*/  IMAD.SHL.U32 R65, R65, 0x2, RZ ;  /* 0x0000000241417824 */ /* 0x000fe200078e00ff */
[----:B------:R-:W-:Y:S01]  /*2700*/  SHF.L.U64.HI R72, R6, 0x7, R7 ;  /* 0x0000000706487819 */ /* 0x000fe20000010207 */
[----:B------:R-:W-:Y:S01]  /*2710*/  IMAD.IADD R61, R51, 0x1, R13 ;  /* 0x00000001333d7824 */ /* 0x000fe200078e020d */
[----:B------:R-:W-:Y:S01]  /*2720*/  SHF.L.U64.HI R70, R4, 0x7, R5 ;  /* 0x0000000704467819 */ /* 0x000fe20000010205 */
[----:B------:R-:W-:Y:S01]  /*2730*/  IMAD.IADD R60, R13, 0x1, R53 ;  /* 0x000000010d3c7824 */ /* 0x000fe200078e0235 */
[----:B------:R-:W-:-:S02]  /*2740*/  SHF.R.S32.HI R68, RZ, 0x1f, R22 ;  /* 0x0000001fff447819 */ /* 0x000fc40000011416 */
[----:B------:R-:W-:Y:S02]  /*2750*/  LOP3.LUT R59, R78, 0xfffffff0, RZ, 0xc0, !PT ;  /* 0xfffffff04e3b7812 */ /* 0x000fe400078ec0ff */
[----:B------:R-:W-:Y:S02]  /*2760*/  LOP3.LUT R58, R77, 0xfffffff0, RZ, 0xc0, !PT ;  /* 0xfffffff04d3a7812 */ /* 0x000fe400078ec0ff */
[----:B------:R-:W-:Y:S02]  /*2770*/  LOP3.LUT R56, R76, 0xfffffff0, RZ, 0xc0, !PT ;  /* 0xfffffff04c387812 */ /* 0x000fe400078ec0ff */
[----:B------:R-:W-:Y:S02]  /*2780*/  LOP3.LUT R54, R54, 0x1, RZ, 0xc0, !PT ;  /* 0x0000000136367812 */ /* 0x000fe400078ec0ff */
[C---:B------:R-:W-:Y:S02]  /*2790*/  LOP3.LUT R3, R57.reuse, 0x2, RZ, 0xc0, !PT ;  /* 0x0000000239037812 */ /* 0x040fe400078ec0ff */
[----:B------:R-:W-:-:S02]  /*27a0*/  LOP3.LUT R0, R57, 0x4, RZ, 0xc0, !PT ;  /* 0x0000000439007812 */ /* 0x000fc400078ec0ff */
[----:B---3--:R-:W-:Y:S01]  /*27b0*/  SHF.R.S32.HI R64, RZ, 0x1f, R83 ;  /* 0x0000001fff407819 */ /* 0x008fe20000011453 */
[----:B------:R-:W-:Y:S06]  /*27c0*/  @!P6 BAR.SYNC.DEFER_BLOCKING 0x9, 0x100 ;  /* 0x024400000000eb1d */ /* 0x000fec0000010000 */
.L_x_1640:
[----:B0-----:R-:W0:Y:S01]  /*27d0*/  LDC R89, c[0x0][0x430] ;  /* 0x00010c00ff597b82 */ /* 0x001e220000000800 */
[----:B------:R-:W-:Y:S02]  /*27e0*/  VIADD R26, R26, 0xffffffff ;  /* 0xffffffff1a1a7836 */ /* 0x000fe40000000000 */
[----:B------:R-:W-:Y:S02]  /*27f0*/  IMAD.MOV.U32 R87, RZ, RZ, RZ ;  /* 0x000000ffff577224 */ /* 0x000fe400078e00ff */
[----:B------:R-:W-:-:S03]  /*2800*/  IMAD R5, R26, 0x80, R67 ;  /* 0x000000801a057824 */ /* 0x000fc600078e0243 */
[----:B------:R-:W1:Y:S01]  /*2810*/  LDC R98, c[0x0][0x3f4] ;  /* 0x0000fd00ff627b82 */ /* 0x000e620000000800 */
[----:B------:R-:W-:Y:S01]  /*2820*/  IMAD.IADD R12, R80, 0x1, R5 ;  /* 0x00000001500c7824 */ /* 0x000fe200078e0205 */
[----:B------:R-:W-:-:S03]  /*2830*/  ISETP.GE.AND P1, PT, R5, R2, PT ;  /* 0x000000020500720c */ /* 0x000fc60003f26270 */
[----:B------:R-:W-:Y:S01]  /*2840*/  IMAD.MOV.U32 R8, RZ, RZ, R12 ;  /* 0x000000ffff087224 */ /* 0x000fe200078e000c */
[----:B------:R-:W-:Y:S02]  /*2850*/  ISETP.GT.OR P1, PT, R67, 0x7f, P1 ;  /* 0x0000007f4300780c */ /* 0x000fe40000f24670 */
[----:B0-----:R-:W-:-:S11]  /*2860*/  ISETP.NE.AND P2, PT, R89, 0x1, PT ;  /* 0x000000015900780c */ /* 0x001fd60003f45270 */
[----:B------:R-:W0:Y:S08]  /*2870*/  @!P1 LDC.64 R6, c[0x0][0x428] ;  /* 0x00010a00ff069b82 */ /* 0x000e300000000a00 */
[----:B--2---:R-:W2:Y:S08]  /*2880*/  @!P1 LDC.64 R4, c[0x0][0x418] ;  /* 0x00010600ff049b82 */ /* 0x004eb00000000a00 */
[----:B------:R-:W3:Y:S08]  /*2890*/  @P2 LDC R9, c[0x0][0x434] ;  /* 0x00010d00ff092b82 */ /* 0x000ef00000000800 */
[----:B------:R-:W4:Y:S01]  /*28a0*/  @P2 LDC R10, c[0x0][0x438] ;  /* 0x00010e00ff0a2b82 */ /* 0x000f220000000800 */
[----:B---3--:R-:W-:-:S05]  /*28b0*/  @P2 IMAD.HI.U32 R9, R12, R9, RZ ;  /* 0x000000090c092227 */ /* 0x008fca00078e00ff */
[----:B----4-:R-:W-:Y:S01]  /*28c0*/  @P2 SHF.R.U32.HI R8, RZ, R10, R9 ;  /* 0x0000000aff082219 */ /* 0x010fe20000011609 */
[----:B0-----:R-:W-:-:S03]  /*28d0*/  @!P1 IMAD R10, R64, R6, RZ ;  /* 0x00000006400a9224 */ /* 0x001fc600078e02ff */
[----:B------:R-:W-:Y:S01]  /*28e0*/  @!P1 SHF.R.S32.HI R9, RZ, 0x1f, R8 ;  /* 0x0000001fff099819 */ /* 0x000fe20000011408 */
[C---:B------:R-:W-:Y:S02]  /*28f0*/  @!P1 IMAD R11, R83.reuse, R7, R10 ;  /* 0x00000007530b9224 */ /* 0x040fe400078e020a */
[----:B------:R-:W-:-:S04]  /*2900*/  @!P1 IMAD.WIDE.U32 R6, R83, R6, R8 ;  /* 0x0000000653069225 */ /* 0x000fc800078e0008 */
[----:B------:R-:W-:Y:S01]  /*2910*/  @!P1 IMAD.IADD R7, R7, 0x1, R11 ;  /* 0x0000000107079824 */ /* 0x000fe200078e020b */
[----:B--2---:R-:W-:-:S04]  /*2920*/  @!P1 LEA R4, P2, R6, R4, 0x2 ;  /* 0x0000000406049211 */ /* 0x004fc800078410ff */
[----:B------:R-:W-:-:S05]  /*2930*/  @!P1 LEA.HI.X R5, R6, R5, R7, 0x2, P2 ;  /* 0x0000000506059211 */ /* 0x000fca00010f1407 */
[----:B------:R0:W5:Y:S01]  /*2940*/  @!P1 LDG.E R87, desc[UR38][R4.64] ;  /* 0x0000002604579981 */ /* 0x000162000c1e1900 */
[----:B-1----:R-:W-:Y:S01]  /*2950*/  ISETP.GE.AND P1, PT, R98, 0x1, PT ;  /* 0x000000016200780c */ /* 0x002fe20003f26270 */
[----:B------:R-:W-:Y:S01]  /*2960*/  IMAD.MOV R6, RZ, RZ, -R8 ;  /* 0x000000ffff067224 */ /* 0x000fe200078e0a08 */
[----:B------:R-:W-:Y:S05]  /*2970*/  YIELD ;  /* 0x0000000000007946 */ /* 0x000fea0003800000 */
[C---:B------:R-:W-:Y:S01]  /*2980*/  IMAD R99, R17.reuse, 0x6000, R199 ;  /* 0x0000600011637824 */ /* 0x040fe200078e02c7 */
[----:B------:R-:W-:Y:S01]  /*2990*/  BSSY B0, `(.L_x_1578) ;  /* 0x000069d000007945 */ /* 0x000fe20003800000 */
[----:B------:R-:W-:Y:S01]  /*29a0*/  IMAD R7, R17, 0x6000, R200 ;  /* 0x0000600011077824 */ /* 0x000fe200078e02c8 */
[----:B------:R-:W-:Y:S01]  /*29b0*/  ISETP.GT.AND P3, PT, R26, R27, PT ;  /* 0x0000001b1a00720c */ /* 0x000fe20003f64270 */
[----:B------:R-:W-:-:S02]  /*29c0*/  IMAD R89, R89, R6, R12 ;  /* 0x0000000659597224 */ /* 0x000fc400078e020c */
[C---:B------:R-:W-:Y:S02]  /*29d0*/  IMAD.IADD R99, R16.reuse, 0x1, R99 ;  /* 0x0000000110637824 */ /* 0x040fe400078e0263 */
[----:B------:R-:W-:Y:S01]  /*29e0*/  IMAD.IADD R96, R16, 0x1, R7 ;  /* 0x0000000110607824 */ /* 0x000fe200078e0207 */
[----:B0-----:R-:W-:Y:S07]  /*29f0*/  @!P1 BRA `(.L_x_1579) ;  /* 0x0000006400409947 */ /* 0x001fee0003800000 */
[----:B------:R-:W-:Y:S01]  /*2a00*/  SHF.R.S32.HI R90, RZ, 0x1f, R89 ;  /* 0x0000001fff5a7819 */ /* 0x000fe20000011459 */
[----:B------:R-:W-:Y:S01]  /*2a10*/  ULDC.64 UR4, c[0x0][0x300] ;  /* 0x0000c00000047ab9 */ /* 0x000fe20000000a00 */
[----:B-----5:R-:W-:Y:S01]  /*2a20*/  SHF.R.S32.HI R91, RZ, 0x1f, R87 ;  /* 0x0000001fff5b7819 */ /* 0x020fe20000011457 */
[C---:B------:R-:W-:Y:S01]  /*2a30*/  IMAD.WIDE.U32 R4, R89.reuse, UR4, RZ ;  /* 0x0000000459047c25 */ /* 0x040fe2000f8e00ff */
        /* <DEDUP_REMOVED lines=8> */
[----:B------:R-:W-:Y:S02]  /*2ac0*/  IMAD.IADD R5, R5, 0x1, R7 ;  /* 0x0000000105057824 */ /* 0x000fe400078e0207 */
[C---:B------:R-:W-:Y:S01]  /*2ad0*/  IMAD R7, R87.reuse, UR5, R6 ;  /* 0x0000000557077c24 */ /* 0x040fe2000f8e0206 */
[----:B------:R-:W-:Y:S01]  /*2ae0*/  SHF.R.S32.HI R6, RZ, 0x1f, R26 ;  /* 0x0000001fff067819 */ /* 0x000fe2000001141a */
[----:B------:R-:W-:Y:S01]  /*2af0*/  IMAD.WIDE.U32 R4, R87, UR4, R4 ;  /* 0x0000000457047c25 */ /* 0x000fe2000f8e0004 */
[----:B------:R-:W-:-:S03]  /*2b00*/  ULDC.64 UR4, c[0x0][0x308] ;  /* 0x0000c20000047ab9 */ /* 0x000fc60000000a00 */
[----:B------:R-:W-:Y:S02]  /*2b10*/  IMAD.IADD R5, R5, 0x1, R7 ;  /* 0x0000000105057824 */ /* 0x000fe400078e0207 */
[----:B------:R-:W-:Y:S02]  /*2b20*/  IMAD R7, R68, UR4, RZ ;  /* 0x0000000444077c24 */ /* 0x000fe4000f8e02ff */
[----:B------:R-:W-:-:S04]  /*2b30*/  IMAD.WIDE.U32 R4, R22, UR4, R4 ;  /* 0x0000000416047c25 */ /* 0x000fc8000f8e0004 */
[----:B------:R-:W-:Y:S01]  /*2b40*/  IMAD R7, R22, UR5, R7 ;  /* 0x0000000516077c24 */ /* 0x000fe2000f8e0207 */
[----:B------:R-:W-:Y:S01]  /*2b50*/  ULDC.64 UR4, c[0x0][0x2e8] ;  /* 0x0000ba0000047ab9 */ /* 0x000fe20000000a00 */
[----:B------:R-:W-:Y:S01]  /*2b60*/  IMAD R15, R6, R71, R10 ;  /* 0x00000047060f7224 */ /* 0x000fe200078e020a */
[----:B------:R-:W-:Y:S01]  /*2b70*/  IADD3 R101, P2, R4, UR4, RZ ;  /* 0x0000000404657c10 */ /* 0x000fe2000ff5e0ff */
[----:B------:R-:W-:Y:S02]  /*2b80*/  IMAD R92, R26, -0x80, R2 ;  /* 0xffffff801a5c7824 */ /* 0x000fe400078e0202 */
[----:B------:R-:W-:Y:S01]  /*2b90*/  IMAD R9, R6, R69, R8 ;  /* 0x0000004506097224 */ /* 0x000fe200078e0208 */
[----:B------:R-:W-:Y:S01]  /*2ba0*/  IADD3.X R97, R5, UR5, R7, P2, !PT ;  /* 0x0000000505617c10 */ /* 0x000fe200097fe407 */
[----:B------:R-:W-:Y:S01]  /*2bb0*/  IMAD.WIDE.U32 R12, R69, R26, RZ ;  /* 0x0000001a450c7225 */ /* 0x000fe200078e00ff */
[----:B------:R-:W-:-:S03]  /*2bc0*/  VIMNMX R92, R92, 0x80, PT ;  /* 0x000000805c5c7848 */ /* 0x000fc60003fe0100 */
[----:B------:R-:W-:-:S04]  /*2bd0*/  IMAD.WIDE.U32 R10, R71, R26, RZ ;  /* 0x0000001a470a7225 */ /* 0x000fc800078e00ff */
        /* <DEDUP_REMOVED lines=54> */
.L_x_1582:
[----:B------:R-:W-:Y:S05]  /*2f40*/  BSYNC B1 ;  /* 0x0000000000017941 */ /* 0x000fea0003800000 */
.L_x_1581:
[----:B------:R-:W-:Y:S01]  /*2f50*/  UISETP.NE.AND UP0, UPT, UR41, 0x3, UPT ;  /* 0x000000032900788c */ /* 0x000fe2000bf05270 */
[----:B-----5:R-:W-:Y:S02]  /*2f60*/  IMAD.MOV.U32 R100, RZ, RZ, R8 ;  /* 0x000000ffff647224 */ /* 0x020fe400078e0008 */
[----:B------:R-:W-:Y:S02]  /*2f70*/  IMAD.MOV.U32 R103, RZ, RZ, R30 ;  /* 0x000000ffff677224 */ /* 0x000fe400078e001e */
[----:B------:R-:W-:Y:S01]  /*2f80*/  IMAD.MOV.U32 R105, RZ, RZ, R34 ;  /* 0x000000ffff697224 */ /* 0x000fe200078e0022 */
[----:B------:R-:W-:Y:S01]  /*2f90*/  PLOP3.LUT P1, PT, PT, PT, UP0, 0x80, 0x0 ;  /* 0x000000000000781c */ /* 0x000fe20003f2f008 */
        /* <DEDUP_REMOVED lines=11> */
.L_x_1583:
[----:B------:R-:W-:Y:S01]  /*3050*/  IMAD R84, R17, 0x8, R16 ;  /* 0x0000000811547824 */ /* 0x000fe200078e0210 */
[----:B------:R-:W-:Y:S01]  /*3060*/  SHF.L.U32 R93, R173, 0x1f, RZ ;  /* 0x0000001fad5d7819 */ /* 0x000fe200000006ff */
[----:B------:R-:W-:Y:S03]  /*3070*/  BSSY B1, `(.L_x_1584) ;  /* 0x0000003000017945 */ /* 0x000fe60003800000 */
[----:B------:R-:W1:Y:S02]  /*3080*/  SYNCS.PHASECHK.TRANS64.TRYWAIT P4, [R84+URZ+0x22890], R93 ;  /* 0x0228905d540075a7 */ /* 0x000e64000808017f */
[----:B-1----:R-:W-:Y:S05]  /*3090*/  @!P4 BRA `(.L_x_1585) ;  /* 0x000002440010c947 */ /* 0x002fea0003800000 */
.L_x_1946:
[----:B------:R-:W-:Y:S05]  /*30a0*/  BSYNC B1 ;  /* 0x0000000000017941 */ /* 0x000fea0003800000 */
.L_x_1584:
[----:B------:R-:W-:-:S03]  /*30b0*/  UMOV UR4, 0xffffffff ;  /* 0xffffffff00047882 */ /* 0x000fc60000000000 */
[----:B------:R-:W-:Y:S05]  /*30c0*/  BRA.DIV UR4, `(.L_x_1586) ;  /* 0x0000024604187947 */ /* 0x000fea000b800000 */
[----:B------:R-:W2:Y:S04]  /*30d0*/  SHFL.IDX PT, R97, R97, RZ, 0x1e1f ;  /* 0x001e1fff61617589 */ /* 0x000ea800000e0000 */
[----:B------:R3:W4:Y:S02]  /*30e0*/  SHFL.IDX PT, R14, R101, RZ, 0x1e1f ;  /* 0x001e1fff650e7589 */ /* 0x00072400000e0000 */
.L_x_1950:
[----:B------:R-:W-:Y:S05]  /*30f0*/  @P2 BRA `(.L_x_1587) ;  /* 0x0000006000982947 */ /* 0x000fea0003800000 */
[----:B------:R-:W-:Y:S01]  /*3100*/  ISETP.NE.AND P2, PT, R54, RZ, PT ;  /* 0x000000ff3600720c */ /* 0x000fe20003f45270 */
[----:B------:R-:W-:-:S12]  /*3110*/  BSSY B1, `(.L_x_1588) ;  /* 0x0000071000017945 */ /* 0x000fd80003800000 */
[----:B------:R-:W-:Y:S05]  /*3120*/  @!P2 BRA `(.L_x_1589) ;  /* 0x0000000400bca947 */ /* 0x000fea0003800000 */
[----:B------:R1:W1:Y:S01]  /*3130*/  LDS.128 R4, [R99+0x16400] ;  /* 0x0164000063047984 */ /* 0x0002620000000c00 */
[----:B0---4-:R-:W-:Y:S01]  /*3140*/  IADD3 R10, P2, R18, R14, RZ ;  /* 0x0000000e120a7210 */ /* 0x011fe20007f5e0ff */
[----:B------:R-:W-:Y:S04]  /*3150*/  BSSY B2, `(.L_x_1590) ;  /* 0x000006b000027945 */ /* 0x000fe80003800000 */
[----:B--2---:R-:W-:Y:S01]  /*3160*/  IMAD.X R11, R97, 0x1, R19, P2 ;  /* 0x00000001610b7824 */ /* 0x004fe200010e0613 */
[----:B------:R-:W-:-:S13]  /*3170*/  ISETP.GE.AND P2, PT, R174, R98, PT ;  /* 0x00000062ae00720c */ /* 0x000fda0003f46270 */
[----:B------:R-:W-:Y:S05]  /*3180*/  @P2 BRA `(.L_x_1591) ;  /* 0x00000004009c2947 */ /* 0x000fea0003800000 */
[----:B------:R-:W-:Y:S01]  /*3190*/  SHF.R.U32.HI R13, RZ, 0x8, R47 ;  /* 0x00000008ff0d7819 */ /* 0x000fe2000001162f */
[----:B-1----:R-:W-:Y:S01]  /*31a0*/  IMAD.MOV.U32 R12, RZ, RZ, R4 ;  /* 0x000000ffff0c7224 */ /* 0x002fe200078e0004 */
[----:B------:R-:W-:Y:S02]  /*31b0*/  SHF.R.U32.HI R15, RZ, 0x8, R95 ;  /* 0x00000008ff0f7819 */ /* 0x000fe4000001165f */
[----:B---3--:R-:W-:Y:S01]  /*31c0*/  SHF.R.U32.HI R101, RZ, 0x10, R47 ;  /* 0x00000010ff657819 */ /* 0x008fe2000001162f */
[----:B------:R-:W-:Y:S01]  /*31d0*/  IMAD.SHL.U32 R13, R13, 0x100, RZ ;  /* 0x000001000d0d7824 */ /* 0x000fe200078e00ff */
[----:B------:R-:W-:Y:S01]  /*31e0*/  LOP3.LUT R46, R47, 0xff0000ff, RZ, 0xc0, !PT ;  /* 0xff0000ff2f2e7812 */ /* 0x000fe200078ec0ff */
[----:B------:R-:W-:Y:S01]  /*31f0*/  IMAD.SHL.U32 R15, R15, 0x100, RZ ;  /* 0x000001000f0f7824 */ /* 0x000fe200078e00ff */
[----:B------:R-:W-:Y:S02]  /*3200*/  SHF.R.U32.HI R47, RZ, 0x10, R95 ;  /* 0x00000010ff2f7819 */ /* 0x000fe4000001165f */
[----:B------:R-:W-:-:S02]  /*3210*/  LOP3.LUT R94, R95, 0xff0000ff, RZ, 0xc0, !PT ;  /* 0xff0000ff5f5e7812 */ /* 0x000fc400078ec0ff */
[----:B------:R-:W-:Y:S01]  /*3220*/  LOP3.LUT R46, R46, 0xff00, R13, 0xf8, !PT ;  /* 0x0000ff002e2e7812 */ /* 0x000fe200078ef80d */
[----:B------:R-:W-:Y:S01]  /*3230*/  IMAD.U32 R13, R101, 0x10000, RZ ;  /* 0x00010000650d7824 */ /* 0x000fe200078e00ff */
[----:B------:R-:W-:Y:S01]  /*3240*/  LOP3.LUT R94, R94, 0xff00, R15, 0xf8, !PT ;  /* 0x0000ff005e5e7812 */ /* 0x000fe200078ef80f */
[----:B------:R-:W-:Y:S01]  /*3250*/  IMAD.U32 R47, R47, 0x10000, RZ ;  /* 0x000100002f2f7824 */ /* 0x000fe200078e00ff */
[----:B------:R-:W-:Y:S02]  /*3260*/  F2FP.F16.E4M3.UNPACK_B R4, R5 ;  /* 0x00000005ff04723e */ /* 0x000fe400020006ff */
[----:B------:R-:W-:Y:S02]  /*3270*/  F2FP.F16.E4M3.UNPACK_B R15, R117.H1 ;  /* 0x00000075ff0f723e */ /* 0x000fe400030006ff */
[----:B------:R-:W-:Y:S01]  /*3280*/  LOP3.LUT R95, R46, 0xff0000, R13, 0xf8, !PT ;  /* 0x00ff00002e5f7812 */ /* 0x000fe200078ef80d */
[--C-:B------:R-:W-:Y:S01]  /*3290*/  HADD2.F32 R13, -RZ, R4.reuse.H1_H1 ;  /* 0x30000004ff0d7230 */ /* 0x100fe20000004100 */
[----:B------:R-:W-:Y:S01]  /*32a0*/  LOP3.LUT R112, R94, 0xff0000, R47, 0xf8, !PT ;  /* 0x00ff00005e707812 */ /* 0x000fe200078ef82f */
[--C-:B------:R-:W-:Y:S01]  /*32b0*/  HADD2.F32 R101, -RZ, R15.reuse.H0_H0 ;  /* 0x2000000fff657230 */ /* 0x100fe20000004100 */
[----:B------:R-:W-:Y:S01]  /*32c0*/  F2FP.F16.E4M3.UNPACK_B R47, R115.H1 ;  /* 0x00000073ff2f723e */ /* 0x000fe200030006ff */
[----:B------:R-:W-:Y:S01]  /*32d0*/  HADD2.F32 R4, -RZ, R4.H0_H0 ;  /* 0x20000004ff047230 */ /* 0x000fe20000004100 */
[----:B------:R-:W-:Y:S01]  /*32e0*/  F2FP.F16.E4M3.UNPACK_B R5, R5.H1 ;  /* 0x00000005ff05723e */ /* 0x000fe200030006ff */
[----:B------:R-:W-:-:S02]  /*32f0*/  HADD2.F32 R111, -RZ, R15.H1_H1 ;  /* 0x3000000fff6f7230 */ /* 0x000fc40000004100 */
[CC--:B------:R-:W-:Y:S01]  /*3300*/  FMUL.FTZ R113, R13.reuse, R101.reuse ;  /* 0x000000650d717220 */ /* 0x0c0fe20000410000 */
[----:B------:R-:W-:Y:S02]  /*3310*/  HADD2.F32 R94, -RZ, R47.H0_H0 ;  /* 0x2000002fff5e7230 */ /* 0x000fe40000004100 */
[----:B------:R-:W-:Y:S01]  /*3320*/  FMUL.FTZ R114, R4, R101 ;  /* 0x0000006504727220 */ /* 0x000fe20000410000 */
[--C-:B------:R-:W-:Y:S01]  /*3330*/  HADD2.F32 R46, -RZ, R5.reuse.H1_H1 ;  /* 0x30000005ff2e7230 */ /* 0x100fe20000004100 */
[----:B------:R-:W-:Y:S01]  /*3340*/  F2FP.F16.E4M3.UNPACK_B R101, R117 ;  /* 0x00000075ff65723e */ /* 0x000fe200020006ff */
[----:B------:R-:W-:Y:S02]  /*3350*/  HADD2.F32 R15, -RZ, R5.H0_H0 ;  /* 0x20000005ff0f7230 */ /* 0x000fe40000004100 */
[----:B------:R-:W-:Y:S01]  /*3360*/  FFMA.FTZ R5, R13, R94, R114 ;  /* 0x0000005e0d057223 */ /* 0x000fe20000010072 */
[----:B------:R-:W-:Y:S02]  /*3370*/  HADD2.F32 R47, -RZ, R47.H1_H1 ;  /* 0x3000002fff2f7230 */ /* 0x000fe40000004100 */
[-C--:B------:R-:W-:Y:S01]  /*3380*/  FMUL.FTZ R116, R46, R111.reuse ;  /* 0x0000006f2e747220 */ /* 0x080fe20000410000 */
[-C--:B------:R-:W-:Y:S01]  /*3390*/  F2FP.F16.E4M3.UNPACK_B R13, R12.reuse.H1 ;  /* 0x0000000cff0d723e */ /* 0x080fe200030006ff */
[C---:B------:R-:W-:Y:S01]  /*33a0*/  FMUL.FTZ R111, R15.reuse, R111 ;  /* 0x0000006f0f6f7220 */ /* 0x040fe20000410000 */
[----:B------:R-:W-:Y:S01]  /*33b0*/  F2FP.F16.E4M3.UNPACK_B R12, R12 ;  /* 0x0000000cff0c723e */ /* 0x000fe200020006ff */
[----:B------:R-:W-:Y:S01]  /*33c0*/  FFMA.FTZ R4, R4, R94, -R113 ;  /* 0x0000005e04047223 */ /* 0x000fe20000010871 */
[-C--:B------:R-:W-:Y:S01]  /*33d0*/  FFMA.FTZ R113, R15, R47.reuse, -R116 ;  /* 0x0000002f0f717223 */ /* 0x080fe20000010874 */
[----:B------:R-:W-:Y:S01]  /*33e0*/  FFMA.FTZ R118, R46, R47, R111 ;  /* 0x0000002f2e767223 */ /* 0x000fe2000001006f */
[--C-:B------:R-:W-:Y:S01]  /*33f0*/  HADD2.F32 R15, -RZ, R13.reuse.H0_H0 ;  /* 0x2000000dff0f7230 */ /* 0x100fe20000004100 */
[----:B------:R-:W-:Y:S01]  /*3400*/  F2FP.F16.E4M3.UNPACK_B R47, R115 ;  /* 0x00000073ff2f723e */ /* 0x000fe200020006ff */
[----:B------:R-:W-:-:S02]  /*3410*/  HADD2.F32 R46, -RZ, R13.H1_H1 ;  /* 0x3000000dff2e7230 */ /* 0x000fc40000004100 */
[--C-:B------:R-:W-:Y:S01]  /*3420*/  HADD2.F32 R111, -RZ, R101.reuse.H1_H1 ;  /* 0x30000065ff6f7230 */ /* 0x100fe20000004100 */
[----:B------:R-:W-:Y:S01]  /*3430*/  F2FP.SATFINITE.E4M3.F32.PACK_AB_MERGE_C R121, R118, R113, RZ ;  /* 0x000000717679723e */ /* 0x000fe200048070ff */
[--C-:B------:R-:W-:Y:S02]  /*3440*/  HADD2.F32 R13, -RZ, R12.reuse.H0_H0 ;  /* 0x2000000cff0d7230 */ /* 0x100fe40000004100 */
[----:B------:R-:W-:Y:S02]  /*3450*/  HADD2.F32 R101, -RZ, R101.H0_H0 ;  /* 0x20000065ff657230 */ /* 0x000fe40000004100 */
        /* <DEDUP_REMOVED lines=10> */
[-C--:B------:R-:W-:Y:S01]  /*3500*/  FFMA.FTZ R114, R13, R47.reuse, -R114 ;  /* 0x0000002f0d727223 */ /* 0x080fe20000010872 */
[----:B------:R-:W-:Y:S01]  /*3510*/  FFMA.FTZ R115, R12, R47, R101 ;  /* 0x0000002f0c737223 */ /* 0x000fe20000010065 */
[----:B------:R-:W-:Y:S02]  /*3520*/  F2FP.F16.E4M3.UNPACK_B R13, R7.H1 ;  /* 0x00000007ff0d723e */ /* 0x000fe400030006ff */
[----:B------:R-:W-:Y:S02]  /*3530*/  F2FP.F16.E4M3.UNPACK_B R101, R112.H1 ;  /* 0x00000070ff65723e */ /* 0x000fe400030006ff */
[-C--:B------:R-:W-:Y:S01]  /*3540*/  F2FP.F16.E4M3.UNPACK_B R47, R95.reuse.H1 ;  /* 0x0000005fff2f723e */ /* 0x080fe200030006ff */
[----:B------:R-:W-:Y:S01]  /*3550*/  HADD2.F32 R46, -RZ, R13.H1_H1 ;  /* 0x3000000dff2e7230 */ /* 0x000fe20000004100 */
[----:B------:R-:W-:Y:S01]  /*3560*/  F2FP.F16.E4M3.UNPACK_B R12, R6.H1 ;  /* 0x00000006ff0c723e */ /* 0x000fe200030006ff */
[----:B------:R-:W-:Y:S01]  /*3570*/  HADD2.F32 R113, -RZ, R101.H1_H1 ;  /* 0x30000065ff717230 */ /* 0x000fe20000004100 */
[----:B------:R-:W-:Y:S01]  /*3580*/  F2FP.F16.E4M3.UNPACK_B R112, R112 ;  /* 0x00000070ff70723e */ /* 0x000fe200020006ff */
[----:B------:R-:W-:Y:S01]  /*3590*/  HADD2.F32 R15, -RZ, R13.H0_H0 ;  /* 0x2000000dff0f7230 */ /* 0x000fe20000004100 */
[----:B------:R-:W-:Y:S01]  /*35a0*/  F2FP.SATFINITE.E4M3.F32.PACK_AB_MERGE_C R120, R111, R116, RZ ;  /* 0x000000746f78723e */ /* 0x000fe200048070ff */
        /* <DEDUP_REMOVED lines=18> */
[----:B------:R-:W-:Y:S01]  /*36d0*/  HADD2.F32 R13, -RZ, R7.H1_H1 ;  /* 0x30000007ff0d7230 */ /* 0x000fe20000004100 */
[----:B------:R-:W-:Y:S01]  /*36e0*/  F2FP.SATFINITE.E4M3.F32.PACK_AB_MERGE_C R4, R115, R114, R120 ;  /* 0x000000727304723e */ /* 0x000fe20004807078 */
[--C-:B------:R-:W-:Y:S02]  /*36f0*/  HADD2.F32 R7, -RZ, R6.reuse.H0_H0 ;  /* 0x20000006ff077230 */ /* 0x100fe40000004100 */
[-C--:B------:R-:W-:Y:S01]  /*3700*/  FMUL.FTZ R94, R12, R101.reuse ;  /* 0x000000650c5e7220 */ /* 0x080fe20000410000 */
[----:B------:R-:W-:Y:S02]  /*3710*/  HADD2.F32 R6, -RZ, R6.H1_H1 ;  /* 0x30000006ff067230 */ /* 0x000fe40000004100 */
[----:B------:R-:W-:Y:S01]  /*3720*/  FMUL.FTZ R111, R13, R101 ;  /* 0x000000650d6f7220 */ /* 0x000fe20000410000 */
[----:B------:R-:W-:Y:S01]  /*3730*/  HADD2.F32 R112, -RZ, R112.H0_H0 ;  /* 0x20000070ff707230 */ /* 0x000fe20000004100 */
[----:B------:R-:W-:Y:S01]  /*3740*/  F2FP.SATFINITE.E4M3.F32.PACK_AB_MERGE_C R113, R116, R113, RZ ;  /* 0x000000717471723e */ /* 0x000fe200048070ff */
[----:B------:R-:W-:Y:S01]  /*3750*/  HADD2.F32 R47, -RZ, R47.H0_H0 ;  /* 0x2000002fff2f7230 */ /* 0x000fe20000004100 */
[----:B------:R-:W-:Y:S01]  /*3760*/  F2FP.SATFINITE.E4M3.F32.PACK_AB_MERGE_C R117, R118, R117, RZ ;  /* 0x000000757675723e */ /* 0x000fe200048070ff */
[----:B------:R-:W-:-:S02]  /*3770*/  HADD2.F32 R95, -RZ, R95.H0_H0 ;  /* 0x2000005fff5f7230 */ /* 0x000fc40000004100 */
[-C--:B------:R-:W-:Y:S01]  /*3780*/  FMUL.FTZ R46, R6, R112.reuse ;  /* 0x00000070062e7220 */ /* 0x080fe20000410000 */
[----:B------:R-:W-:Y:S01]  /*3790*/  FMUL.FTZ R15, R7, R112 ;  /* 0x00000070070f7220 */ /* 0x000fe20000410000 */
[-C--:B------:R-:W-:Y:S01]  /*37a0*/  FFMA.FTZ R111, R12, R47.reuse, -R111 ;  /* 0x0000002f0c6f7223 */ /* 0x080fe2000001086f */
[----:B------:R-:W-:Y:S01]  /*37b0*/  FFMA.FTZ R94, R13, R47, R94 ;  /* 0x0000002f0d5e7223 */ /* 0x000fe2000001005e */
[-C--:B------:R-:W-:Y:S01]  /*37c0*/  FFMA.FTZ R46, R7, R95.reuse, -R46 ;  /* 0x0000005f072e7223 */ /* 0x080fe2000001082e */
[----:B------:R-:W-:-:S03]  /*37d0*/  FFMA.FTZ R15, R6, R95, R15 ;  /* 0x0000005f060f7223 */ /* 0x000fc6000001000f */
[----:B------:R-:W-:Y:S02]  /*37e0*/  F2FP.SATFINITE.E4M3.F32.PACK_AB_MERGE_C R7, R94, R111, R117 ;  /* 0x0000006f5e07723e */ /* 0x000fe40004807075 */
[----:B------:R-:W-:-:S07]  /*37f0*/  F2FP.SATFINITE.E4M3.F32.PACK_AB_MERGE_C R6, R15, R46, R113 ;  /* 0x0000002e0f06723e */ /* 0x000fce0004807071 */
.L_x_1591:
[----:B------:R-:W-:Y:S05]  /*3800*/  BSYNC B2 ;  /* 0x0000000000027941 */ /* 0x000fea0003800000 */
.L_x_1590:
[----:B-1----:R0:W-:Y:S02]  /*3810*/  ST.E.128 desc[UR38][R10.64], R4 ;  /* 0x000000040a007985 */ /* 0x0021e4000c101d26 */
.L_x_1589:
[----:B------:R-:W-:Y:S05]  /*3820*/  BSYNC B1 ;  /* 0x0000000000017941 */ /* 0x000fea0003800000 */
.L_x_1588:
[----:B------:R-:W-:Y:S01]  /*3830*/  ISETP.NE.AND P2, PT, R3, RZ, PT ;  /* 0x000000ff0300720c */ /* 0x000fe20003f45270 */
[----:B------:R-:W-:-:S12]  /*3840*/  BSSY B1, `(.L_x_1592) ;  /* 0x0000072000017945 */ /* 0x000fd80003800000 */
[----:B------:R-:W-:Y:S05]  /*3850*/  @!P2 BRA `(.L_x_1593) ;  /* 0x0000000400c0a947 */ /* 0x000fea0003800000 */
[----:B0-----:R-:W-:Y:S01]  /*3860*/  IMAD.SHL.U32 R4, R179, 0x10, RZ ;  /* 0x00000010b3047824 */ /* 0x001fe200078e00ff */
[----:B------:R-:W-:Y:S04]  /*3870*/  BSSY B2, `(.L_x_1594) ;  /* 0x000006d000027945 */ /* 0x000fe80003800000 */
[----:B----4-:R-:W-:-:S04]  /*3880*/  IADD3 R10, P2, R14, R4, RZ ;  /* 0x000000040e0a7210 */ /* 0x010fc80007f5e0ff */
[----:B--2---:R-:W-:Y:S02]  /*3890*/  LEA.HI.X.SX32 R11, R4, R97, 0x1, P2 ;  /* 0x00000061040b7211 */ /* 0x004fe400010f0eff */
[----:B------:R0:W2:Y:S01]  /*38a0*/  LDS.128 R4, [R96+0x16400] ;  /* 0x0164000060047984 */ /* 0x0000a20000000c00 */
[----:B------:R-:W-:-:S13]  /*38b0*/  ISETP.GE.AND P2, PT, R190, R98, PT ;  /* 0x00000062be00720c */ /* 0x000fda0003f46270 */
[----:B0-----:R-:W-:Y:S05]  /*38c0*/  @P2 BRA `(.L_x_1595) ;  /* 0x00000004009c2947 */ /* 0x001fea0003800000 */
[----:B------:R-:W-:Y:S01]  /*38d0*/  SHF.R.U32.HI R42, RZ, 0x8, R43 ;  /* 0x00000008ff2a7819 */ /* 0x000fe2000001162b */
[----:B--2---:R-:W-:Y:S01]  /*38e0*/  IMAD.MOV.U32 R12, RZ, RZ, R4 ;  /* 0x000000ffff0c7224 */ /* 0x004fe200078e0004 */
[----:B------:R-:W-:Y:S02]  /*38f0*/  SHF.R.U32.HI R44, RZ, 0x8, R45 ;  /* 0x00000008ff2c7819 */ /* 0x000fe4000001162d */
[----:B------:R-:W-:Y:S01]  /*3900*/  LOP3.LUT R13, R43, 0xff0000ff, RZ, 0xc0, !PT ;  /* 0xff0000ff2b0d7812 */ /* 0x000fe200078ec0ff */
[----:B------:R-:W-:Y:S01]  /*3910*/  IMAD.SHL.U32 R42, R42, 0x100, RZ ;  /* 0x000001002a2a7824 */ /* 0x000fe200078e00ff */
[----:B------:R-:W-:Y:S01]  /*3920*/  SHF.R.U32.HI R47, RZ, 0x10, R43 ;  /* 0x00000010ff2f7819 */ /* 0x000fe2000001162b */
[----:B------:R-:W-:Y:S01]  /*3930*/  IMAD.SHL.U32 R44, R44, 0x100, RZ ;  /* 0x000001002c2c7824 */ /* 0x000fe200078e00ff */
[----:B------:R-:W-:Y:S02]  /*3940*/  SHF.R.U32.HI R46, RZ, 0x10, R45 ;  /* 0x00000010ff2e7819 */ /* 0x000fe4000001162d */
[----:B------:R-:W-:-:S02]  /*3950*/  LOP3.LUT R15, R45, 0xff0000ff, RZ, 0xc0, !PT ;  /* 0xff0000ff2d0f7812 */ /* 0x000fc400078ec0ff */
[----:B------:R-:W-:Y:S01]  /*3960*/  LOP3.LUT R13, R13, 0xff00, R42, 0xf8, !PT ;  /* 0x0000ff000d0d7812 */ /* 0x000fe200078ef82a */
[----:B------:R-:W-:Y:S01]  /*3970*/  IMAD.U32 R42, R47, 0x10000, RZ ;  /* 0x000100002f2a7824 */ /* 0x000fe200078e00ff */
[----:B------:R-:W-:Y:S01]  /*3980*/  LOP3.LUT R43, R15, 0xff00, R44, 0xf8, !PT ;  /* 0x0000ff000f2b7812 */ /* 0x000fe200078ef82c */
[----:B------:R-:W-:Y:S01]  /*3990*/  IMAD.U32 R46, R46, 0x10000, RZ ;  /* 0x000100002e2e7824 */ /* 0x000fe200078e00ff */
[----:B------:R-:W-:Y:S02]  /*39a0*/  F2FP.F16.E4M3.UNPACK_B R15, R110.H1 ;  /* 0x0000006eff0f723e */ /* 0x000fe400030006ff */
[-C--:B------:R-:W-:Y:S02]  /*39b0*/  F2FP.F16.E4M3.UNPACK_B R4, R5.reuse ;  /* 0x00000005ff04723e */ /* 0x080fe400020006ff */
[----:B------:R-:W-:Y:S01]  /*39c0*/  F2FP.F16.E4M3.UNPACK_B R5, R5.H1 ;  /* 0x00000005ff05723e */ /* 0x000fe200030006ff */
[--C-:B------:R-:W-:Y:S01]  /*39d0*/  HADD2.F32 R45, -RZ, R15.reuse.H0_H0 ;  /* 0x2000000fff2d7230 */ /* 0x100fe20000004100 */
[----:B------:R-:W-:Y:S01]  /*39e0*/  LOP3.LUT R44, R13, 0xff0000, R42, 0xf8, !PT ;  /* 0x00ff00000d2c7812 */ /* 0x000fe200078ef82a */
[----:B------:R-:W-:Y:S01]  /*39f0*/  HADD2.F32 R13, -RZ, R4.H1_H1 ;  /* 0x30000004ff0d7230 */ /* 0x000fe20000004100 */
[----:B------:R-:W-:Y:S01]  /*3a00*/  LOP3.LUT R47, R43, 0xff0000, R46, 0xf8, !PT ;  /* 0x00ff00002b2f7812 */ /* 0x000fe200078ef82e */
[----:B------:R-:W-:Y:S01]  /*3a10*/  HADD2.F32 R46, -RZ, R15.H1_H1 ;  /* 0x3000000fff2e7230 */ /* 0x000fe20000004100 */
[----:B------:R-:W-:Y:S01]  /*3a20*/  F2FP.F16.E4M3.UNPACK_B R42, R109.H1 ;  /* 0x0000006dff2a723e */ /* 0x000fe200030006ff */
[----:B------:R-:W-:-:S02]  /*3a30*/  HADD2.F32 R15, -RZ, R5.H1_H1 ;  /* 0x30000005ff0f7230 */ /* 0x000fc40000004100 */
[-C--:B------:R-:W-:Y:S01]  /*3a40*/  FMUL.FTZ R95, R13, R45.reuse ;  /* 0x0000002d0d5f7220 */ /* 0x080fe20000410000 */
[----:B------:R-:W-:Y:S01]  /*3a50*/  HADD2.F32 R4, -RZ, R4.H0_H0 ;  /* 0x20000004ff047230 */ /* 0x000fe20000004100 */
[----:B------:R-:W-:Y:S01]  /*3a60*/  F2FP.F16.E4M3.UNPACK_B R110, R110 ;  /* 0x0000006eff6e723e */ /* 0x000fe200020006ff */
[--C-:B------:R-:W-:Y:S02]  /*3a70*/  HADD2.F32 R43, -RZ, R42.reuse.H0_H0 ;  /* 0x2000002aff2b7230 */ /* 0x100fe40000004100 */
[-C--:B------:R-:W-:Y:S01]  /*3a80*/  FMUL.FTZ R112, R15, R46.reuse ;  /* 0x0000002e0f707220 */ /* 0x080fe20000410000 */
[----:B------:R-:W-:Y:S02]  /*3a90*/  HADD2.F32 R5, -RZ, R5.H0_H0 ;  /* 0x20000005ff057230 */ /* 0x000fe40000004100 */
[C---:B------:R-:W-:Y:S01]  /*3aa0*/  FMUL.FTZ R94, R4.reuse, R45 ;  /* 0x0000002d045e7220 */ /* 0x040fe20000410000 */
[----:B------:R-:W-:Y:S01]  /*3ab0*/  HADD2.F32 R42, -RZ, R42.H1_H1 ;  /* 0x3000002aff2a7230 */ /* 0x000fe20000004100 */
[----:B------:R-:W-:Y:S01]  /*3ac0*/  F2FP.F16.E4M3.UNPACK_B R109, R109 ;  /* 0x0000006dff6d723e */ /* 0x000fe200020006ff */
[-C--:B------:R-:W-:Y:S01]  /*3ad0*/  FFMA.FTZ R4, R4, R43.reuse, -R95 ;  /* 0x0000002b04047223 */ /* 0x080fe2000001085f */
[----:B------:R-:W-:Y:S01]  /*3ae0*/  FMUL.FTZ R46, R5, R46 ;  /* 0x0000002e052e7220 */ /* 0x000fe20000410000 */
[----:B---3--:R-:W-:Y:S01]  /*3af0*/  FFMA.FTZ R101, R13, R43, R94 ;  /* 0x0000002b0d657223 */ /* 0x008fe2000001005e */
        /* <DEDUP_REMOVED lines=10> */
[--C-:B------:R-:W-:Y:S02]  /*3ba0*/  HADD2.F32 R5, -RZ, R12.reuse.H0_H0 ;  /* 0x2000000cff057230 */ /* 0x100fe40000004100 */
[----:B------:R-:W-:Y:S01]  /*3bb0*/  FMUL.FTZ R94, R15, R46 ;  /* 0x0000002e0f5e7220 */ /* 0x000fe20000410000 */
[----:B------:R-:W-:-:S02]  /*3bc0*/  HADD2.F32 R12, -RZ, R12.H1_H1 ;  /* 0x3000000cff0c7230 */ /* 0x000fc40000004100 */
[--C-:B------:R-:W-:Y:S02]  /*3bd0*/  HADD2.F32 R42, -RZ, R109.reuse.H1_H1 ;  /* 0x3000006dff2a7230 */ /* 0x100fe40000004100 */
[-C--:B------:R-:W-:Y:S01]  /*3be0*/  FMUL.FTZ R43, R5, R110.reuse ;  /* 0x0000006e052b7220 */ /* 0x080fe20000410000 */
[----:B------:R-:W-:Y:S02]  /*3bf0*/  HADD2.F32 R109, -RZ, R109.H0_H0 ;  /* 0x2000006dff6d7230 */ /* 0x000fe40000004100 */
[C---:B------:R-:W-:Y:S01]  /*3c00*/  FMUL.FTZ R46, R12.reuse, R110 ;  /* 0x0000006e0c2e7220 */ /* 0x040fe20000410000 */
[-C--:B------:R-:W-:Y:S01]  /*3c10*/  FFMA.FTZ R94, R13, R42.reuse, -R94 ;  /* 0x0000002a0d5e7223 */ /* 0x080fe2000001085e */
[----:B------:R-:W-:Y:S01]  /*3c20*/  FFMA.FTZ R15, R15, R42, R112 ;  /* 0x0000002a0f0f7223 */ /* 0x000fe20000010070 */
[----:B------:R-:W-:Y:S01]  /*3c30*/  FFMA.FTZ R110, R12, R109, R43 ;  /* 0x0000006d0c6e7223 */ /* 0x000fe2000001002b */
[----:B------:R-:W-:Y:S01]  /*3c40*/  F2FP.F16.E4M3.UNPACK_B R12, R7.H1 ;  /* 0x00000007ff0c723e */ /* 0x000fe200030006ff */
[----:B------:R-:W-:Y:S01]  /*3c50*/  FFMA.FTZ R95, R5, R109, -R46 ;  /* 0x0000006d055f7223 */ /* 0x000fe2000001082e */
[----:B------:R-:W-:-:S02]  /*3c60*/  F2FP.F16.E4M3.UNPACK_B R43, R47.H1 ;  /* 0x0000002fff2b723e */ /* 0x000fc400030006ff */
[----:B------:R-:W-:Y:S01]  /*3c70*/  F2FP.SATFINITE.E4M3.F32.PACK_AB_MERGE_C R111, R15, R94, RZ ;  /* 0x0000005e0f6f723e */ /* 0x000fe200048070ff */
[--C-:B------:R-:W-:Y:S01]  /*3c80*/  HADD2.F32 R15, -RZ, R12.reuse.H1_H1 ;  /* 0x3000000cff0f7230 */ /* 0x100fe20000004100 */
[----:B------:R-:W-:Y:S01]  /*3c90*/  F2FP.F16.E4M3.UNPACK_B R42, R44.H1 ;  /* 0x0000002cff2a723e */ /* 0x000fe200030006ff */
[----:B------:R-:W-:Y:S01]  /*3ca0*/  HADD2.F32 R94, -RZ, R43.H1_H1 ;  /* 0x3000002bff5e7230 */ /* 0x000fe20000004100 */
[----:B------:R-:W-:Y:S01]  /*3cb0*/  F2FP.F16.E4M3.UNPACK_B R5, R6.H1 ;  /* 0x00000006ff05723e */ /* 0x000fe200030006ff */
[----:B------:R-:W-:Y:S01]  /*3cc0*/  HADD2.F32 R13, -RZ, R12.H0_H0 ;  /* 0x2000000cff0d7230 */ /* 0x000fe20000004100 */
[----:B------:R-:W-:Y:S01]  /*3cd0*/  F2FP.F16.E4M3.UNPACK_B R47, R47 ;  /* 0x0000002fff2f723e */ /* 0x000fe200020006ff */
[----:B------:R-:W-:Y:S01]  /*3ce0*/  HADD2.F32 R46, -RZ, R42.H1_H1 ;  /* 0x3000002aff2e7230 */ /* 0x000fe20000004100 */
[----:B------:R-:W-:Y:S01]  /*3cf0*/  F2FP.F16.E4M3.UNPACK_B R44, R44 ;  /* 0x0000002cff2c723e */ /* 0x000fe200020006ff */
[----:B------:R-:W-:Y:S01]  /*3d00*/  FMUL.FTZ R112, R15, R94 ;  /* 0x0000005e0f707220 */ /* 0x000fe20000410000 */
[----:B------:R-:W-:-:S02]  /*3d10*/  HADD2.F32 R12, -RZ, R5.H1_H1 ;  /* 0x30000005ff0c7230 */ /* 0x000fc40000004100 */
[C---:B------:R-:W-:Y:S01]  /*3d20*/  FMUL.FTZ R114, R13.reuse, R94 ;  /* 0x0000005e0d727220 */ /* 0x040fe20000410000 */
[----:B------:R-:W-:Y:S02]  /*3d30*/  HADD2.F32 R45, -RZ, R47.H1_H1 ;  /* 0x3000002fff2d7230 */ /* 0x000fe40000004100 */
[----:B------:R-:W-:Y:S01]  /*3d40*/  FFMA.FTZ R109, R13, R46, -R112 ;  /* 0x0000002e0d6d7223 */ /* 0x000fe20000010870 */
[----:B------:R-:W-:Y:S01]  /*3d50*/  HADD2.F32 R5, -RZ, R5.H0_H0 ;  /* 0x20000005ff057230 */ /* 0x000fe20000004100 */
[----:B------:R-:W-:Y:S01]  /*3d60*/  F2FP.F16.E4M3.UNPACK_B R6, R6 ;  /* 0x00000006ff06723e */ /* 0x000fe200020006ff */
        /* <DEDUP_REMOVED lines=10> */
[----:B------:R-:W-:Y:S02]  /*3e10*/  HADD2.F32 R6, -RZ, R6.H1_H1 ;  /* 0x30000006ff067230 */ /* 0x000fe40000004100 */
[----:B------:R-:W-:Y:S01]  /*3e20*/  HADD2.F32 R7, -RZ, R7.H1_H1 ;  /* 0x30000007ff077230 */ /* 0x000fe20000004100 */
[----:B------:R-:W-:Y:S01]  /*3e30*/  F2FP.SATFINITE.E4M3.F32.PACK_AB_MERGE_C R45, R45, R94, RZ ;  /* 0x0000005e2d2d723e */ /* 0x000fe200048070ff */
[----:B------:R-:W-:-:S02]  /*3e40*/  HADD2.F32 R43, -RZ, R43.H0_H0 ;  /* 0x2000002bff2b7230 */ /* 0x000fc40000004100 */
[-C--:B------:R-:W-:Y:S01]  /*3e50*/  FMUL.FTZ R46, R6, R47.reuse ;  /* 0x0000002f062e7220 */ /* 0x080fe20000410000 */
[----:B------:R-:W-:Y:S02]  /*3e60*/  HADD2.F32 R42, -RZ, R42.H0_H0 ;  /* 0x2000002aff2a7230 */ /* 0x000fe40000004100 */
[----:B------:R-:W-:Y:S01]  /*3e70*/  FMUL.FTZ R47, R5, R47 ;  /* 0x0000002f052f7220 */ /* 0x000fe20000410000 */
[----:B------:R-:W-:Y:S02]  /*3e80*/  HADD2.F32 R44, -RZ, R44.H0_H0 ;  /* 0x2000002cff2c7230 */ /* 0x000fe40000004100 */
[CC--:B------:R-:W-:Y:S01]  /*3e90*/  FMUL.FTZ R13, R7.reuse, R43.reuse ;  /* 0x0000002b070d7220 */ /* 0x0c0fe20000410000 */
[----:B------:R-:W-:Y:S01]  /*3ea0*/  FMUL.FTZ R112, R12, R43 ;  /* 0x0000002b0c707220 */ /* 0x000fe20000410000 */
[----:B------:R-:W-:Y:S02]  /*3eb0*/  F2FP.SATFINITE.E4M3.F32.PACK_AB_MERGE_C R109, R114, R109, RZ ;  /* 0x0000006d726d723e */ /* 0x000fe400048070ff */
        /* <DEDUP_REMOVED lines=8> */
.L_x_1595:
[----:B------:R-:W-:Y:S05]  /*3f40*/  BSYNC B2 ;  /* 0x0000000000027941 */ /* 0x000fea0003800000 */
.L_x_1594:
[----:B--2---:R0:W-:Y:S02]  /*3f50*/  ST.E.128 desc[UR38][R10.64], R4 ;  /* 0x000000040a007985 */ /* 0x0041e4000c101d26 */
.L_x_1593:
[----:B------:R-:W-:Y:S05]  /*3f60*/  BSYNC B1 ;  /* 0x0000000000017941 */ /* 0x000fea0003800000 */
.L_x_1592:
        /* <DEDUP_REMOVED lines=12> */
[----:B------:R-:W-:Y:S01]  /*4030*/  SHF.R.U32.HI R42, RZ, 0x8, R39 ;  /* 0x00000008ff2a7819 */ /* 0x000fe20000011627 */
[----:B------:R-:W-:Y:S01]  /*4040*/  IMAD.MOV.U32 R13, RZ, RZ, R6 ;  /* 0x000000ffff0d7224 */ /* 0x000fe200078e0006 */
[----:B------:R-:W-:Y:S01]  /*4050*/  SHF.R.U32.HI R40, RZ, 0x10, R41 ;  /* 0x00000010ff287819 */ /* 0x000fe20000011629 */
        /* <DEDUP_REMOVED lines=10> */
[----:B------:R-:W-:Y:S02]  /*4100*/  F2FP.F16.E4M3.UNPACK_B R6, R5 ;  /* 0x00000005ff06723e */ /* 0x000fe400020006ff */
[----:B------:R-:W-:Y:S01]  /*4110*/  LOP3.LUT R43, R41, 0xff0000, R38, 0xf8, !PT ;  /* 0x00ff0000292b7812 */ /* 0x000fe200078ef826 */
[--C-:B------:R-:W-:Y:S01]  /*4120*/  HADD2.F32 R41, -RZ, R39.reuse.H0_H0 ;  /* 0x20000027ff297230 */ /* 0x100fe20000004100 */
[----:B------:R-:W-:Y:S01]  /*4130*/  LOP3.LUT R40, R12, 0xff0000, R7, 0xf8, !PT ;  /* 0x00ff00000c287812 */ /* 0x000fe200078ef807 */
[--C-:B------:R-:W-:Y:S01]  /*4140*/  HADD2.F32 R7, -RZ, R6.reuse.H1_H1 ;  /* 0x30000006ff077230 */ /* 0x100fe20000004100 */
        /* <DEDUP_REMOVED lines=12> */
[CC--:B------:R-:W-:Y:S01]  /*4210*/  FMUL.FTZ R6, R12.reuse, R42.reuse ;  /* 0x0000002a0c067220 */ /* 0x0c0fe20000410000 */
        /* <DEDUP_REMOVED lines=25> */
[----:B------:R-:W-:Y:S02]  /*43b0*/  F2FP.F16.E4M3.UNPACK_B R39, R43.H1 ;  /* 0x0000002bff27723e */ /* 0x000fe400030006ff */
[----:B---3--:R-:W-:Y:S01]  /*43c0*/  F2FP.SATFINITE.E4M3.F32.PACK_AB_MERGE_C R101, R42, R41, RZ ;  /* 0x000000292a65723e */ /* 0x008fe200048070ff */
[----:B------:R-:W-:Y:S01]  /*43d0*/  HADD2.F32 R7, -RZ, R5.H1_H1 ;  /* 0x30000005ff077230 */ /* 0x000fe20000004100 */
[-C--:B------:R-:W-:Y:S01]  /*43e0*/  F2FP.F16.E4M3.UNPACK_B R12, R40.reuse.H1 ;  /* 0x00000028ff0c723e */ /* 0x080fe200030006ff */
        /* <DEDUP_REMOVED lines=8> */
[--C-:B------:R-:W-:Y:S02]  /*4470*/  HADD2.F32 R41, -RZ, R43.reuse.H1_H1 ;  /* 0x3000002bff297230 */ /* 0x100fe40000004100 */
[C---:B------:R-:W-:Y:S01]  /*4480*/  FMUL.FTZ R94, R6.reuse, R42 ;  /* 0x0000002a065e7220 */ /* 0x040fe20000410000 */
[----:B------:R-:W-:Y:S02]  /*4490*/  HADD2.F32 R4, -RZ, R4.H0_H0 ;  /* 0x20000004ff047230 */ /* 0x000fe40000004100 */
[----:B------:R-:W-:Y:S01]  /*44a0*/  FFMA.FTZ R95, R6, R38, -R47 ;  /* 0x00000026065f7223 */ /* 0x000fe2000001082f */
[----:B------:R-:W-:Y:S01]  /*44b0*/  HADD2.F32 R6, -RZ, R40.H1_H1 ;  /* 0x30000028ff067230 */ /* 0x000fe20000004100 */
[----:B------:R-:W-:Y:S01]  /*44c0*/  F2FP.F16.E4M3.UNPACK_B R15, R15 ;  /* 0x0000000fff0f723e */ /* 0x000fe200020006ff */
        /* <DEDUP_REMOVED lines=8> */
[----:B------:R-:W-:Y:S02]  /*4550*/  HADD2.F32 R15, -RZ, R15.H1_H1 ;  /* 0x3000000fff0f7230 */ /* 0x000fe40000004100 */
[----:B------:R-:W-:Y:S01]  /*4560*/  HADD2.F32 R6, -RZ, R39.H0_H0 ;  /* 0x20000027ff067230 */ /* 0x000fe20000004100 */
[----:B------:R-:W-:Y:S01]  /*4570*/  F2FP.SATFINITE.E4M3.F32.PACK_AB_MERGE_C R42, R42, R47, RZ ;  /* 0x0000002f2a2a723e */ /* 0x000fe200048070ff */
[--C-:B------:R-:W-:Y:S01]  /*4580*/  HADD2.F32 R4, -RZ, R13.reuse.H0_H0 ;  /* 0x2000000dff047230 */ /* 0x100fe20000004100 */
[----:B------:R-:W-:Y:S01]  /*4590*/  F2FP.SATFINITE.E4M3.F32.PACK_AB_MERGE_C R95, R108, R95, RZ ;  /* 0x0000005f6c5f723e */ /* 0x000fe200048070ff */
[----:B------:R-:W-:-:S02]  /*45a0*/  HADD2.F32 R13, -RZ, R13.H1_H1 ;  /* 0x3000000dff0d7230 */ /* 0x000fc40000004100 */
[-C--:B------:R-:W-:Y:S01]  /*45b0*/  FMUL.FTZ R38, R15, R6.reuse ;  /* 0x000000060f267220 */ /* 0x080fe20000410000 */
[----:B------:R-:W-:Y:S02]  /*45c0*/  HADD2.F32 R40, -RZ, R40.H0_H0 ;  /* 0x20000028ff287230 */ /* 0x000fe40000004100 */
[----:B------:R-:W-:Y:S01]  /*45d0*/  FMUL.FTZ R94, R5, R6 ;  /* 0x00000006055e7220 */ /* 0x000fe20000410000 */
[----:B------:R-:W-:Y:S02]  /*45e0*/  HADD2.F32 R12, -RZ, R12.H0_H0 ;  /* 0x2000000cff0c7230 */ /* 0x000fe40000004100 */
[-C--:B------:R-:W-:Y:S01]  /*45f0*/  FMUL.FTZ R7, R13, R43.reuse ;  /* 0x0000002b0d077220 */ /* 0x080fe20000410000 */
[----:B------:R-:W-:-:S03]  /*4600*/  FMUL.FTZ R6, R4, R43 ;  /* 0x0000002b04067220 */ /* 0x000fc60000410000 */
[-C--:B------:R-:W-:Y:S01]  /*4610*/  FFMA.FTZ R7, R4, R40.reuse, -R7 ;  /* 0x0000002804077223 */ /* 0x080fe20000010807 */
[----:B------:R-:W-:Y:S01]  /*4620*/  FFMA.FTZ R6, R13, R40, R6 ;  /* 0x000000280d067223 */ /* 0x000fe20000010006 */
[-C--:B------:R-:W-:Y:S01]  /*4630*/  FFMA.FTZ R38, R5, R12.reuse, -R38 ;  /* 0x0000000c05267223 */ /* 0x080fe20000010826 */
[----:B------:R-:W-:Y:S01]  /*4640*/  FFMA.FTZ R15, R15, R12, R94 ;  /* 0x0000000c0f0f7223 */ /* 0x000fe2000001005e */
[----:B------:R-:W-:Y:S02]  /*4650*/  F2FP.SATFINITE.E4M3.F32.PACK_AB_MERGE_C R5, R46, R45, R109 ;  /* 0x0000002d2e05723e */ /* 0x000fe4000480706d */
[----:B------:R-:W-:Y:S02]  /*4660*/  F2FP.SATFINITE.E4M3.F32.PACK_AB_MERGE_C R6, R6, R7, R42 ;  /* 0x000000070606723e */ /* 0x000fe4000480702a */
[----:B------:R-:W-:Y:S02]  /*4670*/  F2FP.SATFINITE.E4M3.F32.PACK_AB_MERGE_C R4, R107, R44, R101 ;  /* 0x0000002c6b04723e */ /* 0x000fe40004807065 */
[----:B------:R-:W-:-:S07]  /*4680*/  F2FP.SATFINITE.E4M3.F32.PACK_AB_MERGE_C R7, R15, R38, R95 ;  /* 0x000000260f07723e */ /* 0x000fce000480705f */
.L_x_1599:
[----:B------:R-:W-:Y:S05]  /*4690*/  BSYNC B2 ;  /* 0x0000000000027941 */ /* 0x000fea0003800000 */
.L_x_1598:
[----:B--2---:R0:W-:Y:S02]  /*46a0*/  ST.E.128 desc[UR38][R10.64], R4 ;  /* 0x000000040a007985 */ /* 0x0041e4000c101d26 */
.L_x_1597:
[----:B------:R-:W-:Y:S05]  /*46b0*/  BSYNC B1 ;  /* 0x0000000000017941 */ /* 0x000fea0003800000 */
.L_x_1596:
[----:B------:R-:W-:Y:S01]  /*46c0*/  LOP3.LUT P2, RZ, R57, 0x8, RZ, 0xc0, !PT ;  /* 0x0000000839ff7812 */ /* 0x000fe2000784c0ff */
[----:B------:R-:W-:-:S12]  /*46d0*/  BSSY B1, `(.L_x_1600) ;  /* 0x0000072000017945 */ /* 0x000fd80003800000 */
[----:B------:R-:W-:Y:S05]  /*46e0*/  @!P2 BRA `(.L_x_1601) ;  /* 0x0000000400c0a947 */ /* 0x000fea0003800000 */
[----:B0-----:R0:W0:Y:S01]  /*46f0*/  LDS.128 R4, [R96+0x18400] ;  /* 0x0184000060047984 */ /* 0x0010220000000c00 */
[----:B----4-:R-:W-:Y:S01]  /*4700*/  IADD3 R10, P2, R177, R14, RZ ;  /* 0x0000000eb10a7210 */ /* 0x010fe20007f5e0ff */
[----:B------:R-:W-:Y:S04]  /*4710*/  BSSY B2, `(.L_x_1602) ;  /* 0x000006c000027945 */ /* 0x000fe80003800000 */
[----:B--2---:R-:W-:Y:S01]  /*4720*/  IMAD.X R11, R97, 0x1, R188, P2 ;  /* 0x00000001610b7824 */ /* 0x004fe200010e06bc */
[----:B------:R-:W-:-:S13]  /*4730*/  ISETP.GE.AND P2, PT, R192, R98, PT ;  /* 0x00000062c000720c */ /* 0x000fda0003f46270 */
[----:B------:R-:W-:Y:S05]  /*4740*/  @P2 BRA `(.L_x_1603) ;  /* 0x0000000400a02947 */ /* 0x000fea0003800000 */
[----:B------:R-:W-:Y:S01]  /*4750*/  SHF.R.U32.HI R38, RZ, 0x8, R35 ;  /* 0x00000008ff267819 */ /* 0x000fe20000011623 */
[----:B0-----:R-:W-:Y:S01]  /*4760*/  IMAD.MOV.U32 R15, RZ, RZ, R7 ;  /* 0x000000ffff0f7224 */ /* 0x001fe200078e0007 */
[----:B------:R-:W-:Y:S01]  /*4770*/  LOP3.LUT R12, R35, 0xff0000ff, RZ, 0xc0, !PT ;  /* 0xff0000ff230c7812 */ /* 0x000fe200078ec0ff */
[----:B------:R-:W-:Y:S01]  /*4780*/  IMAD.MOV.U32 R13, RZ, RZ, R6 ;  /* 0x000000ffff0d7224 */ /* 0x000fe200078e0006 */
[----:B------:R-:W-:Y:S01]  /*4790*/  SHF.R.U32.HI R36, RZ, 0x10, R35 ;  /* 0x00000010ff247819 */ /* 0x000fe20000011623 */
[----:B------:R-:W-:Y:S01]  /*47a0*/  IMAD.SHL.U32 R7, R38, 0x100, RZ ;  /* 0x0000010026077824 */ /* 0x000fe200078e00ff */
[--C-:B------:R-:W-:Y:S02]  /*47b0*/  SHF.R.U32.HI R35, RZ, 0x8, R37.reuse ;  /* 0x00000008ff237819 */ /* 0x100fe40000011625 */
[----:B------:R-:W-:Y:S02]  /*47c0*/  LOP3.LUT R34, R37, 0xff0000ff, RZ, 0xc0, !PT ;  /* 0xff0000ff25227812 */ /* 0x000fe400078ec0ff */
[----:B------:R-:W-:Y:S01]  /*47d0*/  SHF.R.U32.HI R37, RZ, 0x10, R37 ;  /* 0x00000010ff257819 */ /* 0x000fe20000011625 */
[----:B------:R-:W-:Y:S01]  /*47e0*/  IMAD.SHL.U32 R35, R35, 0x100, RZ ;  /* 0x0000010023237824 */ /* 0x000fe200078e00ff */
[----:B------:R-:W-:Y:S01]  /*47f0*/  LOP3.LUT R7, R12, 0xff00, R7, 0xf8, !PT ;  /* 0x0000ff000c077812 */ /* 0x000fe200078ef807 */
[----:B------:R-:W-:Y:S01]  /*4800*/  IMAD.U32 R12, R36, 0x10000, RZ ;  /* 0x00010000240c7824 */ /* 0x000fe200078e00ff */
[----:B------:R-:W-:Y:S01]  /*4810*/  F2FP.F16.E4M3.UNPACK_B R6, R5 ;  /* 0x00000005ff06723e */ /* 0x000fe200020006ff */
[----:B------:R-:W-:Y:S01]  /*4820*/  IMAD.U32 R37, R37, 0x10000, RZ ;  /* 0x0001000025257824 */ /* 0x000fe200078e00ff */
[----:B------:R-:W-:-:S02]  /*4830*/  LOP3.LUT R34, R34, 0xff00, R35, 0xf8, !PT ;  /* 0x0000ff0022227812 */ /* 0x000fc400078ef823 */
[-C--:B------:R-:W-:Y:S02]  /*4840*/  F2FP.F16.E4M3.UNPACK_B R35, R106.reuse.H1 ;  /* 0x0000006aff23723e */ /* 0x080fe400030006ff */
[----:B------:R-:W-:Y:S02]  /*4850*/  LOP3.LUT R39, R34, 0xff0000, R37, 0xf8, !PT ;  /* 0x00ff000022277812 */ /* 0x000fe400078ef825 */
[----:B------:R-:W-:Y:S01]  /*4860*/  LOP3.LUT R36, R7, 0xff0000, R12, 0xf8, !PT ;  /* 0x00ff000007247812 */ /* 0x000fe200078ef80c */
[--C-:B------:R-:W-:Y:S01]  /*4870*/  HADD2.F32 R37, -RZ, R35.reuse.H0_H0 ;  /* 0x20000023ff257230 */ /* 0x100fe20000004100 */
[----:B------:R-:W-:Y:S01]  /*4880*/  F2FP.F16.E4M3.UNPACK_B R34, R105.H1 ;  /* 0x00000069ff22723e */ /* 0x000fe200030006ff */
[--C-:B------:R-:W-:Y:S01]  /*4890*/  HADD2.F32 R7, -RZ, R6.reuse.H1_H1 ;  /* 0x30000006ff077230 */ /* 0x100fe20000004100 */
[----:B------:R-:W-:Y:S01]  /*48a0*/  F2FP.F16.E4M3.UNPACK_B R5, R5.H1 ;  /* 0x00000005ff05723e */ /* 0x000fe200030006ff */
[----:B------:R-:W-:Y:S01]  /*48b0*/  HADD2.F32 R38, -RZ, R35.H1_H1 ;  /* 0x30000023ff267230 */ /* 0x000fe20000004100 */
[----:B------:R-:W-:Y:S01]  /*48c0*/  F2FP.F16.E4M3.UNPACK_B R106, R106 ;  /* 0x0000006aff6a723e */ /* 0x000fe200020006ff */
        /* <DEDUP_REMOVED lines=11> */
[----:B------:R-:W-:-:S02]  /*4980*/  FMUL.FTZ R37, R5, R38 ;  /* 0x0000002605257220 */ /* 0x000fc40000410000 */
[----:B------:R-:W-:Y:S01]  /*4990*/  FFMA.FTZ R43, R5, R34, -R6 ;  /* 0x00000022052b7223 */ /* 0x000fe20000010806 */
[----:B------:R-:W-:Y:S01]  /*49a0*/  F2FP.F16.E4M3.UNPACK_B R5, R4.H1 ;  /* 0x00000004ff05723e */ /* 0x000fe200030006ff */
[----:B------:R-:W-:Y:S01]  /*49b0*/  FFMA.FTZ R44, R12, R34, R37 ;  /* 0x000000220c2c7223 */ /* 0x000fe20000010025 */
[----:B------:R-:W-:Y:S01]  /*49c0*/  F2FP.F16.E4M3.UNPACK_B R4, R4 ;  /* 0x00000004ff04723e */ /* 0x000fe200020006ff */
[----:B------:R-:W-:Y:S02]  /*49d0*/  HADD2.F32 R34, -RZ, R106.H1_H1 ;  /* 0x3000006aff227230 */ /* 0x000fe40000004100 */
[--C-:B------:R-:W-:Y:S01]  /*49e0*/  HADD2.F32 R6, -RZ, R5.reuse.H0_H0 ;  /* 0x20000005ff067230 */ /* 0x100fe20000004100 */
[----:B------:R-:W-:Y:S01]  /*49f0*/  F2FP.SATFINITE.E4M3.F32.PACK_AB_MERGE_C R94, R44, R43, RZ ;  /* 0x0000002b2c5e723e */ /* 0x000fe200048070ff */
[----:B------:R-:W-:Y:S02]  /*4a00*/  HADD2.F32 R7, -RZ, R5.H1_H1 ;  /* 0x30000005ff077230 */ /* 0x000fe40000004100 */
[----:B------:R-:W-:-:S02]  /*4a10*/  HADD2.F32 R5, -RZ, R4.H0_H0 ;  /* 0x20000004ff057230 */ /* 0x000fc40000004100 */
[-C--:B------:R-:W-:Y:S01]  /*4a20*/  FMUL.FTZ R38, R6, R34.reuse ;  /* 0x0000002206267220 */ /* 0x080fe20000410000 */
[----:B------:R-:W-:Y:S02]  /*4a30*/  HADD2.F32 R106, -RZ, R106.H0_H0 ;  /* 0x2000006aff6a7230 */ /* 0x000fe40000004100 */
[----:B------:R-:W-:Y:S01]  /*4a40*/  FMUL.FTZ R37, R7, R34 ;  /* 0x0000002207257220 */ /* 0x000fe20000410000 */
[----:B------:R-:W-:Y:S02]  /*4a50*/  HADD2.F32 R4, -RZ, R4.H1_H1 ;  /* 0x30000004ff047230 */ /* 0x000fe40000004100 */
[--C-:B------:R-:W-:Y:S02]  /*4a60*/  HADD2.F32 R12, -RZ, R105.reuse.H1_H1 ;  /* 0x30000069ff0c7230 */ /* 0x100fe40000004100 */
[-C--:B------:R-:W-:Y:S01]  /*4a70*/  FMUL.FTZ R35, R5, R106.reuse ;  /* 0x0000006a05237220 */ /* 0x080fe20000410000 */
[----:B------:R-:W-:Y:S02]  /*4a80*/  HADD2.F32 R105, -RZ, R105.H0_H0 ;  /* 0x20000069ff697230 */ /* 0x000fe40000004100 */
[----:B------:R-:W-:Y:S01]  /*4a90*/  FMUL.FTZ R34, R4, R106 ;  /* 0x0000006a04227220 */ /* 0x000fe20000410000 */
[-C--:B------:R-:W-:Y:S01]  /*4aa0*/  FFMA.FTZ R37, R6, R12.reuse, -R37 ;  /* 0x0000000c06257223 */ /* 0x080fe20000010825 */
[----:B------:R-:W-:-:S02]  /*4ab0*/  FFMA.FTZ R38, R7, R12, R38 ;  /* 0x0000000c07267223 */ /* 0x000fc40000010026 */
[-C--:B------:R-:W-:Y:S01]  /*4ac0*/  FFMA.FTZ R40, R5, R105.reuse, -R34 ;  /* 0x0000006905287223 */ /* 0x080fe20000010822 */
[----:B------:R-:W-:Y:S01]  /*4ad0*/  FFMA.FTZ R105, R4, R105, R35 ;  /* 0x0000006904697223 */ /* 0x000fe20000010023 */
[----:B------:R-:W-:Y:S02]  /*4ae0*/  F2FP.F16.E4M3.UNPACK_B R5, R15.H1 ;  /* 0x0000000fff05723e */ /* 0x000fe400030006ff */
[----:B------:R-:W-:Y:S02]  /*4af0*/  F2FP.F16.E4M3.UNPACK_B R35, R39.H1 ;  /* 0x00000027ff23723e */ /* 0x000fe400030006ff */
[----:B------:R-:W-:Y:S01]  /*4b00*/  F2FP.SATFINITE.E4M3.F32.PACK_AB_MERGE_C R47, R38, R37, RZ ;  /* 0x00000025262f723e */ /* 0x000fe200048070ff */
        /* <DEDUP_REMOVED lines=44> */
.L_x_1603:
[----:B------:R-:W-:Y:S05]  /*4dd0*/  BSYNC B2 ;  /* 0x0000000000027941 */ /* 0x000fea0003800000 */
.L_x_1602:
[----:B0-----:R0:W-:Y:S02]  /*4de0*/  ST.E.128 desc[UR38][R10.64], R4 ;  /* 0x000000040a007985 */ /* 0x0011e4000c101d26 */
.L_x_1601:
[----:B------:R-:W-:Y:S05]  /*4df0*/  BSYNC B1 ;  /* 0x0000000000017941 */ /* 0x000fea0003800000 */
.L_x_1600:
        /* <DEDUP_REMOVED lines=113> */
.L_x_1607:
[----:B------:R-:W-:Y:S05]  /*5510*/  BSYNC B2 ;  /* 0x0000000000027941 */ /* 0x000fea0003800000 */
.L_x_1606:
[----:B0-----:R0:W-:Y:S02]  /*5520*/  ST.E.128 desc[UR38][R10.64], R4 ;  /* 0x000000040a007985 */ /* 0x0011e4000c101d26 */
.L_x_1605:
[----:B------:R-:W-:Y:S05]  /*5530*/  BSYNC B1 ;  /* 0x0000000000017941 */ /* 0x000fea0003800000 */
.L_x_1604:
[----:B------:R-:W-:-:S13]  /*5540*/  LOP3.LUT P2, RZ, R57, 0x20, RZ, 0xc0, !PT ;  /* 0x0000002039ff7812 */ /* 0x000fda000784c0ff */
        /* <DEDUP_REMOVED lines=9> */
[----:B------:R-:W-:Y:S02]  /*55e0*/  SHF.R.U32.HI R14, RZ, 0x8, R29 ;  /* 0x00000008ff0e7819 */ /* 0x000fe4000001161d */
[----:B------:R-:W-:Y:S01]  /*55f0*/  LOP3.LUT R8, R9, 0xff0000ff, RZ, 0xc0, !PT ;  /* 0xff0000ff09087812 */ /* 0x000fe200078ec0ff */
[----:B------:R-:W-:Y:S01]  /*5600*/  IMAD.SHL.U32 R7, R30, 0x100, RZ ;  /* 0x000001001e077824 */ /* 0x000fe200078e00ff */
[----:B------:R-:W-:Y:S01]  /*5610*/  SHF.R.U32.HI R15, RZ, 0x10, R9 ;  /* 0x00000010ff0f7819 */ /* 0x000fe20000011609 */
[----:B------:R-:W-:Y:S01]  /*5620*/  IMAD.MOV.U32 R9, RZ, RZ, R6 ;  /* 0x000000ffff097224 */ /* 0x000fe200078e0006 */
[----:B------:R-:W-:Y:S01]  /*5630*/  SHF.R.U32.HI R28, RZ, 0x10, R29 ;  /* 0x00000010ff1c7819 */ /* 0x000fe2000001161d */
[----:B------:R-:W-:Y:S01]  /*5640*/  IMAD.SHL.U32 R6, R14, 0x100, RZ ;  /* 0x000001000e067824 */ /* 0x000fe200078e00ff */
[----:B------:R-:W-:-:S02]  /*5650*/  LOP3.LUT R13, R29, 0xff0000ff, RZ, 0xc0, !PT ;  /* 0xff0000ff1d0d7812 */ /* 0x000fc400078ec0ff */
        /* <DEDUP_REMOVED lines=15> */
[----:B------:R-:W-:Y:S01]  /*5750*/  HADD2.F32 R14, -RZ, R13.H0_H0 ;  /* 0x2000000dff0e7230 */ /* 0x000fe20000004100 */
        /* <DEDUP_REMOVED lines=10> */
[-C--:B------:R-:W-:Y:S01]  /*5800*/  FFMA.FTZ R34, R5, R13.reuse, -R6 ;  /* 0x0000000d05227223 */ /* 0x080fe20000010806 */
[-C--:B------:R-:W-:Y:S01]  /*5810*/  F2FP.F16.E4M3.UNPACK_B R5, R4.reuse.H1 ;  /* 0x00000004ff05723e */ /* 0x080fe200030006ff */
        /* <DEDUP_REMOVED lines=17> */
[----:B------:R-:W-:Y:S01]  /*5930*/  FFMA.FTZ R31, R5, R100, -R14 ;  /* 0x00000064051f7223 */ /* 0x000fe2000001080e */
[----:B------:R-:W-:Y:S01]  /*5940*/  F2FP.F16.E4M3.UNPACK_B R5, R12.H1 ;  /* 0x0000000cff05723e */ /* 0x000fe200030006ff */
[----:B------:R-:W-:Y:S01]  /*5950*/  FFMA.FTZ R100, R4, R100, R13 ;  /* 0x0000006404647223 */ /* 0x000fe2000001000d */
        /* <DEDUP_REMOVED lines=25> */
[----:B------:R-:W-:Y:S02]  /*5af0*/  HADD2.F32 R9, -RZ, R9.H1_H1 ;  /* 0x30000009ff097230 */ /* 0x000fe40000004100 */
[----:B------:R-:W-:Y:S01]  /*5b00*/  FFMA.FTZ R34, R7, R13, R34 ;  /* 0x0000000d07227223 */ /* 0x000fe20000010022 */
[--C-:B------:R-:W-:Y:S02]  /*5b10*/  HADD2.F32 R5, -RZ, R12.reuse.H0_H0 ;  /* 0x2000000cff057230 */ /* 0x100fe40000004100 */
[----:B------:R-:W-:Y:S02]  /*5b20*/  HADD2.F32 R12, -RZ, R12.H1_H1 ;  /* 0x3000000cff0c7230 */ /* 0x000fe40000004100 */
[----:B------:R-:W-:Y:S01]  /*5b30*/  FMUL.FTZ R7, R9, R30 ;  /* 0x0000001e09077220 */ /* 0x000fe20000410000 */
        /* <DEDUP_REMOVED lines=11> */
[----:B------:R-:W-:-:S02]  /*5bf0*/  F2FP.SATFINITE.E4M3.F32.PACK_AB_MERGE_C R34, R34, R35, RZ ;  /* 0x000000232222723e */ /* 0x000fc400048070ff */
[----:B------:R-:W-:Y:S02]  /*5c00*/  F2FP.SATFINITE.E4M3.F32.PACK_AB_MERGE_C R28, R30, R7, R28 ;  /* 0x000000071e1c723e */ /* 0x000fe4000480701c */
[----:B------:R-:W-:Y:S02]  /*5c10*/  F2FP.SATFINITE.E4M3.F32.PACK_AB_MERGE_C R7, R13, R6, R34 ;  /* 0x000000060d07723e */ /* 0x000fe40004807022 */
[----:B------:R-:W-:Y:S01]  /*5c20*/  F2FP.SATFINITE.E4M3.F32.PACK_AB_MERGE_C R5, R33, R32, R37 ;  /* 0x000000202105723e */ /* 0x000fe20004807025 */
[----:B------:R-:W-:Y:S01]  /*5c30*/  IMAD.MOV.U32 R6, RZ, RZ, R28 ;  /* 0x000000ffff067224 */ /* 0x000fe200078e001c */
[----:B------:R-:W-:-:S07]  /*5c40*/  F2FP.SATFINITE.E4M3.F32.PACK_AB_MERGE_C R4, R100, R31, R36 ;  /* 0x0000001f6404723e */ /* 0x000fce0004807024 */
.L_x_1609:
[----:B------:R-:W-:Y:S05]  /*5c50*/  BSYNC B1 ;  /* 0x0000000000017941 */ /* 0x000fea0003800000 */
.L_x_1608:
[----:B0-----:R0:W-:Y:S01]  /*5c60*/  ST.E.128 desc[UR38][R10.64], R4 ;  /* 0x000000040a007985 */ /* 0x0011e2000c101d26 */
[----:B------:R-:W-:Y:S05]  /*5c70*/  BRA `(.L_x_1587) ;  /* 0x0000003400b87947 */ /* 0x000fea0003800000 */
.L_x_1580:
        /* <DEDUP_REMOVED lines=42> */
.L_x_1611:
[----:B------:R-:W-:Y:S05]  /*5f20*/  BSYNC B1 ;  /* 0x0000000000017941 */ /* 0x000fea0003800000 */
.L_x_1610:
        /* <DEDUP_REMOVED lines=16> */
.L_x_1612:
[----:B------:R-:W-:Y:S01]  /*6030*/  IMAD R84, R17, 0x8, R16 ;  /* 0x0000000811547824 */ /* 0x000fe200078e0210 */
[----:B------:R-:W-:Y:S01]  /*6040*/  SHF.L.U32 R93, R173, 0x1f, RZ ;  /* 0x0000001fad5d7819 */ /* 0x000fe200000006ff */
[----:B------:R-:W-:Y:S03]  /*6050*/  BSSY B1, `(.L_x_1613) ;  /* 0x0000003000017945 */ /* 0x000fe60003800000 */
[----:B------:R-:W1:Y:S02]  /*6060*/  SYNCS.PHASECHK.TRANS64.TRYWAIT P4, [R84+URZ+0x22890], R93 ;  /* 0x0228905d540075a7 */ /* 0x000e64000808017f */
[----:B-1----:R-:W-:Y:S05]  /*6070*/  @!P4 BRA `(.L_x_1614) ;  /* 0x000002140074c947 */ /* 0x002fea0003800000 */
.L_x_1951:
[----:B------:R-:W-:Y:S05]  /*6080*/  BSYNC B1 ;  /* 0x0000000000017941 */ /* 0x000fea0003800000 */
.L_x_1613:
[----:B------:R-:W-:-:S03]  /*6090*/  UMOV UR4, 0xffffffff ;  /* 0xffffffff00047882 */ /* 0x000fc60000000000 */
[----:B------:R-:W-:Y:S05]  /*60a0*/  BRA.DIV UR4, `(.L_x_1615) ;  /* 0x00000216047c7947 */ /* 0x000fea000b800000 */
[----:B------:R2:W3:Y:S04]  /*60b0*/  SHFL.IDX PT, R99, R97, RZ, 0x1e1f ;  /* 0x001e1fff61637589 */ /* 0x0004e800000e0000 */
[----:B------:R-:W4:Y:S02]  /*60c0*/  SHFL.IDX PT, R101, R101, RZ, 0x1e1f ;  /* 0x001e1fff65657589 */ /* 0x000f2400000e0000 */
.L_x_1955:
[----:B------:R-:W-:Y:S05]  /*60d0*/  @P2 BRA `(.L_x_1587) ;  /* 0x0000003000a02947 */ /* 0x000fea0003800000 */
[----:B------:R-:W5:Y:S01]  /*60e0*/  LDC R106, c[0x0][0x2f4] ;  /* 0x0000bd00ff6a7b82 */ /* 0x000f620000000800 */
[----:B------:R-:W-:Y:S01]  /*60f0*/  ISETP.NE.AND P2, PT, R54, RZ, PT ;  /* 0x000000ff3600720c */ /* 0x000fe20003f45270 */
[----:B------:R-:W-:Y:S01]  /*6100*/  BSSY B1, `(.L_x_1616) ;  /* 0x00000f4000017945 */ /* 0x000fe20003800000 */
[----:B-----5:R-:W-:-:S11]  /*6110*/  IMAD.IADD R110, R106, 0x1, -R65 ;  /* 0x000000016a6e7824 */ /* 0x020fd600078e0a41 */
[----:B------:R-:W-:Y:S05]  /*6120*/  @!P2 BRA `(.L_x_1617) ;  /* 0x0000000c00c4a947 */ /* 0x000fea0003800000 */
[----:B------:R-:W-:Y:S01]  /*6130*/  SEL R8, R65, R110, !P0 ;  /* 0x0000006e41087207 */ /* 0x000fe20004000000 */
[----:B------:R-:W-:Y:S01]  /*6140*/  BSSY B2, `(.L_x_1618) ;  /* 0x00000ed000027945 */ /* 0x000fe20003800000 */
[C---:B----4-:R-:W-:Y:S02]  /*6150*/  IADD3 R94, P2, R59.reuse, R101, RZ ;  /* 0x000000653b5e7210 */ /* 0x050fe40007f5e0ff */
[----:B------:R-:W-:Y:S02]  /*6160*/  SHF.R.S32.HI R9, RZ, 0x1f, R8 ;  /* 0x0000001fff097819 */ /* 0x000fe40000011408 */
[----:B---3--:R-:W-:Y:S02]  /*6170*/  LEA.HI.X.SX32 R95, R59, R99, 0x1, P2 ;  /* 0x000000633b5f7211 */ /* 0x008fe400010f0eff */
[----:B------:R-:W-:-:S04]  /*6180*/  LEA.HI R9, R9, R8, RZ, 0x5 ;  /* 0x0000000809097211 */ /* 0x000fc800078f28ff */
[----:B------:R-:W-:-:S04]  /*6190*/  SHF.R.S32.HI R9, RZ, 0x5, R9 ;  /* 0x00000005ff097819 */ /* 0x000fc80000011409 */
[----:B------:R-:W-:-:S04]  /*61a0*/  LEA.HI.SX32 R9, R78, R9, 0x1c ;  /* 0x000000094e097211 */ /* 0x000fc800078fe2ff */
[----:B0-----:R-:W-:Y:S01]  /*61b0*/  SHF.R.S32.HI R10, RZ, 0x1f, R9 ;  /* 0x0000001fff0a7819 */ /* 0x001fe20000011409 */
[----:B------:R-:W-:-:S03]  /*61c0*/  IMAD.SHL.U32 R8, R9, 0x10, RZ ;  /* 0x0000001009087824 */ /* 0x000fc600078e00ff */
[----:B------:R-:W-:Y:S02]  /*61d0*/  LEA.HI R10, R10, R9, RZ, 0x2 ;  /* 0x000000090a0a7211 */ /* 0x000fe400078f10ff */
[----:B------:R-:W-:Y:S02]  /*61e0*/  LOP3.LUT R9, R181, 0x30, R8, 0xf8, !PT ;  /* 0x00000030b5097812 */ /* 0x000fe400078ef808 */
[----:B------:R-:W-:Y:S01]  /*61f0*/  ISETP.GE.AND P2, PT, R8, R106, PT ;  /* 0x0000006a0800720c */ /* 0x000fe20003f46270 */
[----:B------:R-:W-:Y:S01]  /*6200*/  IMAD.SHL.U32 R10, R10, 0x800, RZ ;  /* 0x000008000a0a7824 */ /* 0x000fe200078e00ff */
[----:B------:R-:W-:-:S04]  /*6210*/  LOP3.LUT R9, R9, R182, RZ, 0x3c, !PT ;  /* 0x000000b609097212 */ /* 0x000fc800078e3cff */
[----:B------:R-:W-:-:S04]  /*6220*/  LOP3.LUT R10, R10, 0xffffe000, RZ, 0xc0, !PT ;  /* 0xffffe0000a0a7812 */ /* 0x000fc800078ec0ff */
[----:B------:R-:W-:Y:S01]  /*6230*/  IADD3 R10, R9, R10, R183 ;  /* 0x0000000a090a7210 */ /* 0x000fe20007ffe0b7 */
[----:B------:R-:W-:Y:S02]  /*6240*/  IMAD R9, R17, 0x6000, R75 ;  /* 0x0000600011097824 */ /* 0x000fe400078e024b */
[----:B------:R-:W-:Y:S02]  /*6250*/  @!P2 IADD3 R96, P4, R101, R8, RZ ;  /* 0x000000086560a210 */ /* 0x000fe40007f9e0ff */
[----:B------:R-:W-:Y:S02]  /*6260*/  IMAD R11, R17, 0x6000, R10 ;  /* 0x00006000110b7824 */ /* 0x000fe400078e020a */
[----:B------:R-:W-:Y:S01]  /*6270*/  IMAD.IADD R9, R16, 0x1, R9 ;  /* 0x0000000110097824 */ /* 0x000fe200078e0209 */
[----:B--2---:R-:W-:Y:S01]  /*6280*/  @!P2 LEA.HI.X.SX32 R97, R8, R99, 0x1, P4 ;  /* 0x000000630861a211 */ /* 0x004fe200020f0eff */
[----:B------:R-:W-:Y:S01]  /*6290*/  IMAD.IADD R12, R16, 0x1, R11 ;  /* 0x00000001100c7824 */ /* 0x000fe200078e020b */
[----:B------:R-:W-:-:S03]  /*62a0*/  ISETP.GE.AND P4, PT, R18, R98, PT ;  /* 0x000000621200720c */ /* 0x000fc60003f86270 */
[----:B------:R-:W0:Y:S04]  /*62b0*/  LDS.128 R8, [R9+0x16400] ;  /* 0x0164000009087984 */ /* 0x000e280000000c00 */
[----:B------:R-:W2:Y:S06]  /*62c0*/  LDS.128 R12, [R12+0x16400] ;  /* 0x016400000c0c7984 */ /* 0x000eac0000000c00 */
[----:B------:R-:W-:Y:S05]  /*62d0*/  @P4 BRA `(.L_x_1619) ;  /* 0x0000000c004c4947 */ /* 0x000fea0003800000 */
[----:B------:R-:W-:Y:S01]  /*62e0*/  SHF.R.U32.HI R119, RZ, 0x8, R33 ;  /* 0x00000008ff777819 */ /* 0x000fe20000011621 */
[----:B0-----:R-:W-:Y:S01]  /*62f0*/  IMAD.MOV.U32 R44, RZ, RZ, R8 ;  /* 0x000000ffff2c7224 */ /* 0x001fe200078e0008 */
[----:B------:R-:W-:Y:S01]  /*6300*/  LOP3.LUT R115, R33, 0xff0000ff, RZ, 0xc0, !PT ;  /* 0xff0000ff21737812 */ /* 0x000fe200078ec0ff */
[----:B------:R-:W-:Y:S01]  /*6310*/  IMAD.MOV.U32 R32, RZ, RZ, R9 ;  /* 0x000000ffff207224 */ /* 0x000fe200078e0009 */
[----:B------:R-:W-:Y:S01]  /*6320*/  SHF.R.U32.HI R117, RZ, 0x8, R35 ;  /* 0x00000008ff757819 */ /* 0x000fe20000011623 */
[----:B------:R-:W-:Y:S01]  /*6330*/  IMAD.SHL.U32 R8, R119, 0x100, RZ ;  /* 0x0000010077087824 */ /* 0x000fe200078e00ff */
[----:B------:R-:W-:Y:S01]  /*6340*/  SHF.R.U32.HI R121, RZ, 0x10, R33 ;  /* 0x00000010ff797819 */ /* 0x000fe20000011621 */
[----:B------:R-:W-:Y:S01]  /*6350*/  IMAD.MOV.U32 R33, RZ, RZ, R10 ;  /* 0x000000ffff217224 */ /* 0x000fe200078e000a */
[----:B------:R-:W-:Y:S02]  /*6360*/  SHF.R.U32.HI R46, RZ, 0x8, R47 ;  /* 0x00000008ff2e7819 */ /* 0x000fe4000001162f */
[--C-:B------:R-:W-:Y:S01]  /*6370*/  SHF.R.U32.HI R120, RZ, 0x10, R45.reuse ;  /* 0x00000010ff787819 */ /* 0x100fe2000001162d */
[----:B------:R-:W-:Y:S01]  /*6380*/  IMAD.U32 R10, R121, 0x10000, RZ ;  /* 0x00010000790a7824 */ /* 0x000fe200078e00ff */
[----:B------:R-:W-:-:S02]  /*6390*/  SHF.R.U32.HI R116, RZ, 0x8, R45 ;  /* 0x00000008ff747819 */ /* 0x000fc4000001162d */
[----:B------:R-:W-:Y:S02]  /*63a0*/  LOP3.LUT R34, R45, 0xff0000ff, RZ, 0xc0, !PT ;  /* 0xff0000ff2d227812 */ /* 0x000fe400078ec0ff */
[----:B------:R-:W-:Y:S01]  /*63b0*/  SHF.R.U32.HI R118, RZ, 0x10, R47 ;  /* 0x00000010ff767819 */ /* 0x000fe2000001162f */
[----:B------:R-:W-:Y:S01]  /*63c0*/  IMAD.SHL.U32 R9, R116, 0x100, RZ ;  /* 0x0000010074097824 */ /* 0x000fe200078e00ff */
[----:B------:R-:W-:Y:S01]  /*63d0*/  LOP3.LUT R45, R47, 0xff0000ff, RZ, 0xc0, !PT ;  /* 0xff0000ff2f2d7812 */ /* 0x000fe200078ec0ff */
[----:B--2---:R-:W-:Y:S01]  /*63e0*/  IMAD.MOV.U32 R47, RZ, RZ, R12 ;  /* 0x000000ffff2f7224 */ /* 0x004fe200078e000c */
[----:B------:R-:W-:Y:S01]  /*63f0*/  LOP3.LUT R115, R115, 0xff00, R8, 0xf8, !PT ;  /* 0x0000ff0073737812 */ /* 0x000fe200078ef808 */
[----:B------:R-:W-:Y:S01]  /*6400*/  IMAD.SHL.U32 R8, R117, 0x100, RZ ;  /* 0x0000010075087824 */ /* 0x000fe200078e00ff */
[----:B------:R-:W-:Y:S01]  /*6410*/  SHF.R.U32.HI R122, RZ, 0x10, R35 ;  /* 0x00000010ff7a7819 */ /* 0x000fe20000011623 */
[----:B------:R-:W-:Y:S01]  /*6420*/  IMAD.SHL.U32 R12, R46, 0x100, RZ ;  /* 0x000001002e0c7824 */ /* 0x000fe200078e00ff */
[----:B------:R-:W-:Y:S01]  /*6430*/  LOP3.LUT R35, R35, 0xff0000ff, RZ, 0xc0, !PT ;  /* 0xff0000ff23237812 */ /* 0x000fe200078ec0ff */
[----:B------:R-:W-:Y:S01]  /*6440*/  IMAD.U32 R118, R118, 0x10000, RZ ;  /* 0x0001000076767824 */ /* 0x000fe200078e00ff */
[----:B------:R-:W-:-:S02]  /*6450*/  LOP3.LUT R10, R115, 0xff0000, R10, 0xf8, !PT ;  /* 0x00ff0000730a7812 */ /* 0x000fc400078ef80a */
[----:B------:R-:W-:Y:S01]  /*6460*/  LOP3.LUT R35, R35, 0xff00, R8, 0xf8, !PT ;  /* 0x0000ff0023237812 */ /* 0x000fe200078ef808 */
[----:B------:R-:W-:Y:S01]  /*6470*/  IMAD.U32 R8, R122, 0x10000, RZ ;  /* 0x000100007a087824 */ /* 0x000fe200078e00ff */
[----:B------:R-:W-:Y:S01]  /*6480*/  LOP3.LUT R121, R45, 0xff00, R12, 0xf8, !PT ;  /* 0x0000ff002d797812 */ /* 0x000fe200078ef80c */
[----:B------:R-:W-:Y:S01]  /*6490*/  IMAD.U32 R12, R120, 0x10000, RZ ;  /* 0x00010000780c7824 */ /* 0x000fe200078e00ff */
[----:B------:R-:W-:Y:S02]  /*64a0*/  F2FP.F16.E4M3.UNPACK_B R117, R114.H1 ;  /* 0x00000072ff75723e */ /* 0x000fe400030006ff */
[----:B------:R-:W-:Y:S02]  /*64b0*/  F2FP.F16.E4M3.UNPACK_B R115, R47.H1 ;  /* 0x0000002fff73723e */ /* 0x000fe400030006ff */
[----:B------:R-:W-:Y:S02]  /*64c0*/  F2FP.F16.E4M3.UNPACK_B R45, R44.H1 ;  /* 0x0000002cff2d723e */ /* 0x000fe400030006ff */
[----:B------:R-:W-:Y:S01]  /*64d0*/  LOP3.LUT R119, R34, 0xff00, R9, 0xf8, !PT ;  /* 0x0000ff0022777812 */ /* 0x000fe200078ef809 */
[----:B------:R-:W-:Y:S01]  /*64e0*/  HADD2.F32 R9, -RZ, R117.H0_H0 ;  /* 0x20000075ff097230 */ /* 0x000fe20000004100 */
[----:B------:R-:W-:Y:S01]  /*64f0*/  LOP3.LUT R8, R35, 0xff0000, R8, 0xf8, !PT ;  /* 0x00ff000023087812 */ /* 0x000fe200078ef808 */
[----:B------:R-:W-:Y:S01]  /*6500*/  HADD2.F32 R35, -RZ, R115.H0_H0 ;  /* 0x20000073ff237230 */ /* 0x000fe20000004100 */
[----:B------:R-:W-:Y:S01]  /*6510*/  F2FP.F16.E4M3.UNPACK_B R46, R113.H1 ;  /* 0x00000071ff2e723e */ /* 0x000fe200030006ff */
[----:B------:R-:W-:Y:S01]  /*6520*/  HADD2.F32 R34, -RZ, R45.H0_H0 ;  /* 0x2000002dff227230 */ /* 0x000fe20000004100 */
[----:B------:R-:W-:Y:S01]  /*6530*/  LOP3.LUT R12, R119, 0xff0000, R12, 0xf8, !PT ;  /* 0x00ff0000770c7812 */ /* 0x000fe200078ef80c */
[----:B------:R-:W-:-:S02]  /*6540*/  HADD2.F32 R119, -RZ, R117.H1_H1 ;  /* 0x30000075ff777230 */ /* 0x000fc40000004100 */
[CC--:B------:R-:W-:Y:S01]  /*6550*/  FMUL.FTZ R123, R35.reuse, R9.reuse ;  /* 0x00000009237b7220 */ /* 0x0c0fe20000410000 */
[--C-:B------:R-:W-:Y:S02]  /*6560*/  HADD2.F32 R116, -RZ, R46.reuse.H0_H0 ;  /* 0x2000002eff747230 */ /* 0x100fe40000004100 */
[C---:B------:R-:W-:Y:S01]  /*6570*/  FMUL.FTZ R120, R34.reuse, R9 ;  /* 0x0000000922787220 */ /* 0x040fe20000410000 */
[----:B------:R-:W-:Y:S01]  /*6580*/  HADD2.F32 R115, -RZ, R115.H1_H1 ;  /* 0x30000073ff737230 */ /* 0x000fe20000004100 */
[----:B------:R-:W-:Y:S01]  /*6590*/  F2FP.F16.E4M3.UNPACK_B R117, R114 ;  /* 0x00000072ff75723e */ /* 0x000fe200020006ff */
[-C--:B------:R-:W-:Y:S01]  /*65a0*/  FFMA.FTZ R34, R34, R116.reuse, -R123 ;  /* 0x0000007422227223 */ /* 0x080fe2000001087b */
[----:B------:R-:W-:Y:S01]  /*65b0*/  FFMA.FTZ R35, R35, R116, R120 ;  /* 0x0000007423237223 */ /* 0x000fe20000010078 */
[----:B------:R-:W-:Y:S01]  /*65c0*/  HADD2.F32 R116, -RZ, R46.H1_H1 ;  /* 0x3000002eff747230 */ /* 0x000fe20000004100 */
[----:B------:R-:W-:Y:S01]  /*65d0*/  F2FP.F16.E4M3.UNPACK_B R44, R44 ;  /* 0x0000002cff2c723e */ /* 0x000fe200020006ff */
[----:B------:R-:W-:Y:S01]  /*65e0*/  HADD2.F32 R46, -RZ, R45.H1_H1 ;  /* 0x3000002dff2e7230 */ /* 0x000fe20000004100 */
[----:B------:R-:W-:-:S02]  /*65f0*/  F2FP.F16.E4M3.UNPACK_B R47, R47 ;  /* 0x0000002fff2f723e */ /* 0x000fc400020006ff */
[----:B------:R-:W-:Y:S01]  /*6600*/  LOP3.LUT R9, R121, 0xff0000, R118, 0xf8, !PT ;  /* 0x00ff000079097812 */ /* 0x000fe200078ef876 */
[C---:B------:R-:W-:Y:S01]  /*6610*/  FMUL.FTZ R121, R115.reuse, R119 ;  /* 0x0000007773797220 */ /* 0x040fe20000410000 */
[----:B------:R-:W-:Y:S01]  /*6620*/  F2FP.F16.E4M3.UNPACK_B R114, R113 ;  /* 0x00000071ff72723e */ /* 0x000fe200020006ff */
[----:B------:R-:W-:Y:S02]  /*6630*/  HADD2.F32 R118, -RZ, R117.H0_H0 ;  /* 0x20000075ff767230 */ /* 0x000fe40000004100 */
[C---:B------:R-:W-:Y:S01]  /*6640*/  FMUL.FTZ R120, R46.reuse, R119 ;  /* 0x000000772e787220 */ /* 0x040fe20000410000 */
[----:B------:R-:W-:Y:S02]  /*6650*/  HADD2.F32 R45, -RZ, R44.H0_H0 ;  /* 0x2000002cff2d7230 */ /* 0x000fe40000004100 */
[-C--:B------:R-:W-:Y:S01]  /*6660*/  FFMA.FTZ R121, R46, R116.reuse, -R121 ;  /* 0x000000742e797223 */ /* 0x080fe20000010879 */
[----:B------:R-:W-:Y:S02]  /*6670*/  HADD2.F32 R113, -RZ, R47.H0_H0 ;  /* 0x2000002fff717230 */ /* 0x000fe40000004100 */
[----:B------:R-:W-:Y:S01]  /*6680*/  FFMA.FTZ R124, R115, R116, R120 ;  /* 0x00000074737c7223 */ /* 0x000fe20000010078 */
[----:B------:R-:W-:-:S02]  /*6690*/  HADD2.F32 R46, -RZ, R114.H0_H0 ;  /* 0x20000072ff2e7230 */ /* 0x000fc40000004100 */
[-C--:B------:R-:W-:Y:S01]  /*66a0*/  FMUL.FTZ R120, R45, R118.reuse ;  /* 0x000000762d787220 */ /* 0x080fe20000410000 */
[----:B------:R-:W-:Y:S02]  /*66b0*/  HADD2.F32 R117, -RZ, R117.H1_H1 ;  /* 0x30000075ff757230 */ /* 0x000fe40000004100 */
[C---:B------:R-:W-:Y:S01]  /*66c0*/  FMUL.FTZ R116, R113.reuse, R118 ;  /* 0x0000007671747220 */ /* 0x040fe20000410000 */
[----:B------:R-:W-:Y:S02]  /*66d0*/  HADD2.F32 R47, -RZ, R47.H1_H1 ;  /* 0x3000002fff2f7230 */ /* 0x000fe40000004100 */
[-C--:B------:R-:W-:Y:S01]  /*66e0*/  FFMA.FTZ R120, R113, R46.reuse, R120 ;  /* 0x0000002e71787223 */ /* 0x080fe20000010078 */
[----:B------:R-:W-:Y:S02]  /*66f0*/  HADD2.F32 R44, -RZ, R44.H1_H1 ;  /* 0x3000002cff2c7230 */ /* 0x000fe40000004100 */
[----:B------:R-:W-:Y:S01]  /*6700*/  FFMA.FTZ R118, R45, R46, -R116 ;  /* 0x0000002e2d767223 */ /* 0x000fe20000010874 */
[----:B------:R-:W-:-:S02]  /*6710*/  HADD2.F32 R114, -RZ, R114.H1_H1 ;  /* 0x30000072ff727230 */ /* 0x000fc40000004100 */
[CC--:B------:R-:W-:Y:S01]  /*6720*/  FMUL.FTZ R113, R47.reuse, R117.reuse ;  /* 0x000000752f717220 */ /* 0x0c0fe20000410000 */
[----:B------:R-:W-:Y:S01]  /*6730*/  F2FP.F16.E4M3.UNPACK_B R45, R112.H1 ;  /* 0x00000070ff2d723e */ /* 0x000fe200030006ff */
[C---:B------:R-:W-:Y:S01]  /*6740*/  FMUL.FTZ R122, R44.reuse, R117 ;  /* 0x000000752c7a7220 */ /* 0x040fe20000410000 */
[----:B------:R-:W-:Y:S01]  /*6750*/  F2FP.F16.E4M3.UNPACK_B R46, R14.H1 ;  /* 0x0000000eff2e723e */ /* 0x000fe200030006ff */
[-C--:B------:R-:W-:Y:S01]  /*6760*/  FFMA.FTZ R117, R44, R114.reuse, -R113 ;  /* 0x000000722c757223 */ /* 0x080fe20000010871 */
[----:B------:R-:W-:Y:S01]  /*6770*/  F2FP.F16.E4M3.UNPACK_B R115, R111.H1 ;  /* 0x0000006fff73723e */ /* 0x000fe200030006ff */
[--C-:B------:R-:W-:Y:S01]  /*6780*/  HADD2.F32 R116, -RZ, R45.reuse.H0_H0 ;  /* 0x2000002dff747230 */ /* 0x100fe20000004100 */
[----:B------:R-:W-:Y:S01]  /*6790*/  F2FP.F16.E4M3.UNPACK_B R44, R33.H1 ;  /* 0x00000021ff2c723e */ /* 0x000fe200030006ff */
[----:B------:R-:W-:Y:S02]  /*67a0*/  HADD2.F32 R113, -RZ, R46.H0_H0 ;  /* 0x2000002eff717230 */ /* 0x000fe40000004100 */
[----:B------:R-:W-:Y:S01]  /*67b0*/  FFMA.FTZ R119, R47, R114, R122 ;  /* 0x000000722f777223 */ /* 0x000fe2000001007a */
[----:B------:R-:W-:Y:S01]  /*67c0*/  HADD2.F32 R47, -RZ, R45.H1_H1 ;  /* 0x3000002dff2f7230 */ /* 0x000fe20000004100 */
[----:B------:R-:W-:Y:S01]  /*67d0*/  F2FP.F16.E4M3.UNPACK_B R112, R112 ;  /* 0x00000070ff70723e */ /* 0x000fe200020006ff */
[----:B------:R-:W-:-:S02]  /*67e0*/  HADD2.F32 R45, -RZ, R44.H0_H0 ;  /* 0x2000002cff2d7230 */ /* 0x000fc40000004100 */
[-C--:B------:R-:W-:Y:S01]  /*67f0*/  FMUL.FTZ R122, R113, R116.reuse ;  /* 0x00000074717a7220 */ /* 0x080fe20000410000 */
[--C-:B------:R-:W-:Y:S01]  /*6800*/  HADD2.F32 R114, -RZ, R115.reuse.H0_H0 ;  /* 0x20000073ff727230 */ /* 0x100fe20000004100 */
[----:B------:R-:W-:Y:S01]  /*6810*/  F2FP.F16.E4M3.UNPACK_B R33, R33 ;  /* 0x00000021ff21723e */ /* 0x000fe200020006ff */
[----:B------:R-:W-:Y:S02]  /*6820*/  HADD2.F32 R46, -RZ, R46.H1_H1 ;  /* 0x3000002eff2e7230 */ /* 0x000fe40000004100 */
[C---:B------:R-:W-:Y:S01]  /*6830*/  FMUL.FTZ R116, R45.reuse, R116 ;  /* 0x000000742d747220 */ /* 0x040fe20000410000 */
[----:B------:R-:W-:Y:S02]  /*6840*/  HADD2.F32 R44, -RZ, R44.H1_H1 ;  /* 0x3000002cff2c7230 */ /* 0x000fe40000004100 */
[-C--:B------:R-:W-:Y:S01]  /*6850*/  FFMA.FTZ R122, R45, R114.reuse, -R122 ;  /* 0x000000722d7a7223 */ /* 0x080fe2000001087a */
[----:B------:R-:W-:Y:S02]  /*6860*/  HADD2.F32 R115, -RZ, R115.H1_H1 ;  /* 0x30000073ff737230 */ /* 0x000fe40000004100 */
[----:B------:R-:W-:Y:S01]  /*6870*/  FMUL.FTZ R45, R46, R47 ;  /* 0x0000002f2e2d7220 */ /* 0x000fe20000410000 */
[----:B------:R-:W-:Y:S01]  /*6880*/  F2FP.F16.E4M3.UNPACK_B R111, R111 ;  /* 0x0000006fff6f723e */ /* 0x000fe200020006ff */
[C---:B------:R-:W-:Y:S01]  /*6890*/  FMUL.FTZ R47, R44.reuse, R47 ;  /* 0x0000002f2c2f7220 */ /* 0x040fe20000410000 */
[----:B------:R-:W-:Y:S01]  /*68a0*/  FFMA.FTZ R123, R113, R114, R116 ;  /* 0x00000072717b7223 */ /* 0x000fe20000010074 */
[-C--:B------:R-:W-:Y:S01]  /*68b0*/  FFMA.FTZ R125, R44, R115.reuse, -R45 ;  /* 0x000000732c7d7223 */ /* 0x080fe2000001082d */
[----:B------:R-:W-:Y:S01]  /*68c0*/  F2FP.F16.E4M3.UNPACK_B R44, R14 ;  /* 0x0000000eff2c723e */ /* 0x000fe200020006ff */
[----:B------:R-:W-:Y:S01]  /*68d0*/  FFMA.FTZ R126, R46, R115, R47 ;  /* 0x000000732e7e7223 */ /* 0x000fe2000001002f */
[----:B------:R-:W-:Y:S01]  /*68e0*/  HADD2.F32 R47, -RZ, R112.H0_H0 ;  /* 0x20000070ff2f7230 */ /* 0x000fe20000004100 */
[----:B------:R-:W-:Y:S01]  /*68f0*/  F2FP.SATFINITE.E4M3.F32.PACK_AB_MERGE_C R34, R121, R34, RZ ;  /* 0x000000227922723e */ /* 0x000fe200048070ff */
[----:B------:R-:W-:Y:S01]  /*6900*/  HADD2.F32 R14, -RZ, R33.H0_H0 ;  /* 0x20000021ff0e7230 */ /* 0x000fe20000004100 */
[----:B------:R-:W-:Y:S01]  /*6910*/  F2FP.SATFINITE.E4M3.F32.PACK_AB_MERGE_C R35, R124, R35, RZ ;  /* 0x000000237c23723e */ /* 0x000fe200048070ff */
[----:B------:R-:W-:Y:S01]  /*6920*/  HADD2.F32 R45, -RZ, R44.H0_H0 ;  /* 0x2000002cff2d7230 */ /* 0x000fe20000004100 */
[----:B------:R-:W-:Y:S01]  /*6930*/  F2FP.SATFINITE.E4M3.F32.PACK_AB_MERGE_C R123, R126, R123, RZ ;  /* 0x0000007b7e7b723e */ /* 0x000fe200048070ff */
[----:B------:R-:W-:-:S02]  /*6940*/  HADD2.F32 R46, -RZ, R111.H0_H0 ;  /* 0x2000006fff2e7230 */ /* 0x000fc40000004100 */
[CC--:B------:R-:W-:Y:S01]  /*6950*/  FMUL.FTZ R114, R14.reuse, R47.reuse ;  /* 0x0000002f0e727220 */ /* 0x0c0fe20000410000 */
[----:B------:R-:W-:Y:S02]  /*6960*/  HADD2.F32 R112, -RZ, R112.H1_H1 ;  /* 0x30000070ff707230 */ /* 0x000fe40000004100 */
[----:B------:R-:W-:Y:S01]  /*6970*/  FMUL.FTZ R113, R45, R47 ;  /* 0x0000002f2d717220 */ /* 0x000fe20000410000 */
[----:B------:R-:W-:Y:S01]  /*6980*/  HADD2.F32 R44, -RZ, R44.H1_H1 ;  /* 0x3000002cff2c7230 */ /* 0x000fe20000004100 */
[----:B------:R-:W-:Y:S01]  /*6990*/  F2FP.SATFINITE.E4M3.F32.PACK_AB_MERGE_C R34, R117, R118, R34 ;  /* 0x000000767522723e */ /* 0x000fe20004807022 */
[----:B------:R-:W-:Y:S02]  /*69a0*/  HADD2.F32 R33, -RZ, R33.H1_H1 ;  /* 0x30000021ff217230 */ /* 0x000fe40000004100 */
[----:B------:R-:W-:Y:S01]  /*69b0*/  FFMA.FTZ R113, R14, R46, -R113 ;  /* 0x0000002e0e717223 */ /* 0x000fe20000010871 */
[----:B------:R-:W-:Y:S02]  /*69c0*/  HADD2.F32 R111, -RZ, R111.H1_H1 ;  /* 0x3000006fff6f7230 */ /* 0x000fe40000004100 */
[C---:B------:R-:W-:Y:S01]  /*69d0*/  FMUL.FTZ R116, R44.reuse, R112 ;  /* 0x000000702c747220 */ /* 0x040fe20000410000 */
[----:B------:R-:W-:Y:S01]  /*69e0*/  FFMA.FTZ R14, R45, R46, R114 ;  /* 0x0000002e2d0e7223 */ /* 0x000fe20000010072 */
[C---:B------:R-:W-:Y:S01]  /*69f0*/  FMUL.FTZ R47, R33.reuse, R112 ;  /* 0x00000070212f7220 */ /* 0x040fe20000410000 */
[----:B------:R-:W-:Y:S01]  /*6a00*/  F2FP.F16.E4M3.UNPACK_B R46, R13 ;  /* 0x0000000dff2e723e */ /* 0x000fe200020006ff */
[-C--:B------:R-:W-:Y:S01]  /*6a10*/  FFMA.FTZ R116, R33, R111.reuse, -R116 ;  /* 0x0000006f21747223 */ /* 0x080fe20000010874 */
[----:B------:R-:W-:Y:S01]  /*6a20*/  F2FP.F16.E4M3.UNPACK_B R114, R12 ;  /* 0x0000000cff72723e */ /* 0x000fe200020006ff */
[----:B------:R-:W-:Y:S01]  /*6a30*/  FFMA.FTZ R111, R44, R111, R47 ;  /* 0x0000006f2c6f7223 */ /* 0x000fe2000001002f */
[----:B------:R-:W-:Y:S01]  /*6a40*/  F2FP.F16.E4M3.UNPACK_B R45, R32 ;  /* 0x00000020ff2d723e */ /* 0x000fe200020006ff */
[----:B------:R-:W-:Y:S01]  /*6a50*/  HADD2.F32 R47, -RZ, R46.H0_H0 ;  /* 0x2000002eff2f7230 */ /* 0x000fe20000004100 */
[----:B------:R-:W-:Y:S01]  /*6a60*/  F2FP.SATFINITE.E4M3.F32.PACK_AB_MERGE_C R33, R125, R122, RZ ;  /* 0x0000007a7d21723e */ /* 0x000fe200048070ff */
[--C-:B------:R-:W-:Y:S01]  /*6a70*/  HADD2.F32 R115, -RZ, R114.reuse.H0_H0 ;  /* 0x20000072ff737230 */ /* 0x100fe20000004100 */
[----:B------:R-:W-:Y:S01]  /*6a80*/  F2FP.F16.E4M3.UNPACK_B R112, R10 ;  /* 0x0000000aff70723e */ /* 0x000fe200020006ff */
[----:B------:R-:W-:Y:S01]  /*6a90*/  HADD2.F32 R44, -RZ, R45.H0_H0 ;  /* 0x2000002dff2c7230 */ /* 0x000fe20000004100 */
[----:B------:R-:W-:Y:S01]  /*6aa0*/  F2FP.SATFINITE.E4M3.F32.PACK_AB_MERGE_C R33, R116, R113, R33 ;  /* 0x000000717421723e */ /* 0x000fe20004807021 */
[----:B------:R-:W-:Y:S01]  /*6ab0*/  HADD2.F32 R114, -RZ, R114.H1_H1 ;  /* 0x30000072ff727230 */ /* 0x000fe20000004100 */
[----:B------:R-:W-:Y:S01]  /*6ac0*/  F2FP.SATFINITE.E4M3.F32.PACK_AB_MERGE_C R14, R111, R14, R123 ;  /* 0x0000000e6f0e723e */ /* 0x000fe2000480707b */
[----:B------:R-:W-:-:S02]  /*6ad0*/  HADD2.F32 R113, -RZ, R112.H0_H0 ;  /* 0x20000070ff717230 */ /* 0x000fc40000004100 */
[CC--:B------:R-:W-:Y:S01]  /*6ae0*/  FMUL.FTZ R117, R47.reuse, R115.reuse ;  /* 0x000000732f757220 */ /* 0x0c0fe20000410000 */
[----:B------:R-:W-:Y:S02]  /*6af0*/  HADD2.F32 R111, -RZ, R46.H1_H1 ;  /* 0x3000002eff6f7230 */ /* 0x000fe40000004100 */
[C---:B------:R-:W-:Y:S01]  /*6b00*/  FMUL.FTZ R116, R44.reuse, R115 ;  /* 0x000000732c747220 */ /* 0x040fe20000410000 */
[----:B------:R-:W-:Y:S02]  /*6b10*/  HADD2.F32 R46, -RZ, R45.H1_H1 ;  /* 0x3000002dff2e7230 */ /* 0x000fe40000004100 */
        /* <DEDUP_REMOVED lines=13> */
[----:B------:R-:W-:Y:S01]  /*6bf0*/  HADD2.F32 R115, -RZ, R113.H0_H0 ;  /* 0x20000071ff737230 */ /* 0x000fe20000004100 */
[----:B------:R-:W-:Y:S01]  /*6c00*/  F2FP.SATFINITE.E4M3.F32.PACK_AB_MERGE_C R35, R119, R120, R35 ;  /* 0x000000787723723e */ /* 0x000fe20004807023 */
[----:B------:R-:W-:Y:S01]  /*6c10*/  HADD2.F32 R47, -RZ, R47.H1_H1 ;  /* 0x3000002fff2f7230 */ /* 0x000fe20000004100 */
[----:B------:R-:W-:Y:S01]  /*6c20*/  F2FP.F16.E4M3.UNPACK_B R114, R9 ;  /* 0x00000009ff72723e */ /* 0x000fe200020006ff */
[----:B------:R-:W-:Y:S02]  /*6c30*/  HADD2.F32 R113, -RZ, R113.H1_H1 ;  /* 0x30000071ff717230 */ /* 0x000fe40000004100 */
[-C--:B------:R-:W-:Y:S01]  /*6c40*/  FMUL.FTZ R117, R46, R115.reuse ;  /* 0x000000732e757220 */ /* 0x080fe20000410000 */
[----:B------:R-:W-:Y:S02]  /*6c50*/  HADD2.F32 R111, -RZ, R10.H0_H0 ;  /* 0x2000000aff6f7230 */ /* 0x000fe40000004100 */
[----:B------:R-:W-:Y:S01]  /*6c60*/  FMUL.FTZ R115, R12, R115 ;  /* 0x000000730c737220 */ /* 0x000fe20000410000 */
[----:B------:R-:W-:-:S02]  /*6c70*/  HADD2.F32 R32, -RZ, R32.H1_H1 ;  /* 0x30000020ff207230 */ /* 0x000fc40000004100 */
[C---:B------:R-:W-:Y:S01]  /*6c80*/  FMUL.FTZ R121, R47.reuse, R113 ;  /* 0x000000712f797220 */ /* 0x040fe20000410000 */
[----:B------:R-:W-:Y:S02]  /*6c90*/  HADD2.F32 R112, -RZ, R10.H1_H1 ;  /* 0x3000000aff707230 */ /* 0x000fe40000004100 */
[----:B------:R-:W-:Y:S01]  /*6ca0*/  FFMA.FTZ R120, R46, R111, R115 ;  /* 0x0000006f2e787223 */ /* 0x000fe20000010073 */
[----:B------:R-:W-:Y:S01]  /*6cb0*/  F2FP.F16.E4M3.UNPACK_B R10, R11 ;  /* 0x0000000bff0a723e */ /* 0x000fe200020006ff */
[----:B------:R-:W-:Y:S01]  /*6cc0*/  FFMA.FTZ R119, R12, R111, -R117 ;  /* 0x0000006f0c777223 */ /* 0x000fe20000010875 */
[----:B------:R-:W-:Y:S01]  /*6cd0*/  F2FP.F16.E4M3.UNPACK_B R46, R15.H1 ;  /* 0x0000000fff2e723e */ /* 0x000fe200030006ff */
[C---:B------:R-:W-:Y:S01]  /*6ce0*/  FMUL.FTZ R12, R32.reuse, R113 ;  /* 0x00000071200c7220 */ /* 0x040fe20000410000 */
[----:B------:R-:W-:Y:S01]  /*6cf0*/  F2FP.F16.E4M3.UNPACK_B R115, R9.H1 ;  /* 0x00000009ff73723e */ /* 0x000fe200030006ff */
[-C--:B------:R-:W-:Y:S01]  /*6d00*/  FFMA.FTZ R122, R32, R112.reuse, -R121 ;  /* 0x00000070207a7223 */ /* 0x080fe20000010879 */
[----:B------:R-:W-:Y:S01]  /*6d10*/  F2FP.F16.E4M3.UNPACK_B R11, R11.H1 ;  /* 0x0000000bff0b723e */ /* 0x000fe200030006ff */
[----:B------:R-:W-:Y:S01]  /*6d20*/  FFMA.FTZ R121, R47, R112, R12 ;  /* 0x000000702f797223 */ /* 0x000fe2000001000c */
[----:B------:R-:W-:Y:S01]  /*6d30*/  F2FP.F16.E4M3.UNPACK_B R32, R15 ;  /* 0x0000000fff20723e */ /* 0x000fe200020006ff */
[----:B------:R-:W-:Y:S01]  /*6d40*/  HADD2.F32 R117, -RZ, R115.H0_H0 ;  /* 0x20000073ff757230 */ /* 0x000fe20000004100 */
[-C--:B------:R-:W-:Y:S01]  /*6d50*/  F2FP.F16.E4M3.UNPACK_B R9, R8.reuse ;  /* 0x00000008ff09723e */ /* 0x080fe200020006ff */
[----:B------:R-:W-:Y:S01]  /*6d60*/  HADD2.F32 R15, -RZ, R11.H0_H0 ;  /* 0x2000000bff0f7230 */ /* 0x000fe20000004100 */
[----:B------:R-:W-:Y:S01]  /*6d70*/  F2FP.F16.E4M3.UNPACK_B R111, R8.H1 ;  /* 0x00000008ff6f723e */ /* 0x000fe200030006ff */
[----:B------:R-:W-:Y:S01]  /*6d80*/  HADD2.F32 R8, -RZ, R46.H0_H0 ;  /* 0x2000002eff087230 */ /* 0x000fe20000004100 */
[----:B------:R-:W-:Y:S01]  /*6d90*/  F2FP.SATFINITE.E4M3.F32.PACK_AB_MERGE_C R119, R122, R119, RZ ;  /* 0x000000777a77723e */ /* 0x000fe200048070ff */
[----:B------:R-:W-:Y:S01]  /*6da0*/  HADD2.F32 R47, -RZ, R32.H0_H0 ;  /* 0x20000020ff2f7230 */ /* 0x000fe20000004100 */
[----:B------:R-:W-:Y:S01]  /*6db0*/  F2FP.SATFINITE.E4M3.F32.PACK_AB_MERGE_C R120, R121, R120, RZ ;  /* 0x000000787978723e */ /* 0x000fe200048070ff */
        /* <DEDUP_REMOVED lines=9> */
[----:B------:R-:W-:Y:S01]  /*6e50*/  FMUL.FTZ R116, R12, R116 ;  /* 0x000000740c747220 */ /* 0x000fe20000410000 */
[----:B------:R-:W-:Y:S02]  /*6e60*/  HADD2.F32 R11, -RZ, R11.H1_H1 ;  /* 0x3000000bff0b7230 */ /* 0x000fe40000004100 */
[----:B------:R-:W-:Y:S01]  /*6e70*/  FFMA.FTZ R117, R8, R113, R117 ;  /* 0x0000007108757223 */ /* 0x000fe20000010075 */
[----:B------:R-:W-:Y:S02]  /*6e80*/  HADD2.F32 R112, -RZ, R9.H0_H0 ;  /* 0x20000009ff707230 */ /* 0x000fe40000004100 */
[-C--:B------:R-:W-:Y:S01]  /*6e90*/  FMUL.FTZ R8, R46, R115.reuse ;  /* 0x000000732e087220 */ /* 0x080fe20000410000 */
[----:B------:R-:W-:Y:S02]  /*6ea0*/  HADD2.F32 R32, -RZ, R32.H1_H1 ;  /* 0x30000020ff207230 */ /* 0x000fe40000004100 */
[----:B------:R-:W-:Y:S01]  /*6eb0*/  FMUL.FTZ R115, R11, R115 ;  /* 0x000000730b737220 */ /* 0x000fe20000410000 */
[----:B------:R-:W-:-:S02]  /*6ec0*/  HADD2.F32 R15, -RZ, R114.H1_H1 ;  /* 0x30000072ff0f7230 */ /* 0x000fc40000004100 */
[-C--:B------:R-:W-:Y:S01]  /*6ed0*/  FFMA.FTZ R116, R47, R112.reuse, R116 ;  /* 0x000000702f747223 */ /* 0x080fe20000010074 */
[----:B------:R-:W-:Y:S02]  /*6ee0*/  HADD2.F32 R111, -RZ, R111.H1_H1 ;  /* 0x3000006fff6f7230 */ /* 0x000fe40000004100 */
[----:B------:R-:W-:Y:S01]  /*6ef0*/  FFMA.FTZ R123, R12, R112, -R123 ;  /* 0x000000700c7b7223 */ /* 0x000fe2000001087b */
[----:B------:R-:W-:Y:S02]  /*6f00*/  HADD2.F32 R10, -RZ, R10.H1_H1 ;  /* 0x3000000aff0a7230 */ /* 0x000fe40000004100 */
[----:B------:R-:W-:Y:S01]  /*6f10*/  FMUL.FTZ R47, R32, R15 ;  /* 0x0000000f202f7220 */ /* 0x000fe20000410000 */
[----:B------:R-:W-:Y:S02]  /*6f20*/  HADD2.F32 R9, -RZ, R9.H1_H1 ;  /* 0x30000009ff097230 */ /* 0x000fe40000004100 */
[-C--:B------:R-:W-:Y:S01]  /*6f30*/  FFMA.FTZ R11, R11, R111.reuse, -R8 ;  /* 0x0000006f0b0b7223 */ /* 0x080fe20000010808 */
[----:B------:R-:W-:Y:S01]  /*6f40*/  FFMA.FTZ R46, R46, R111, R115 ;  /* 0x0000006f2e2e7223 */ /* 0x000fe20000010073 */
[----:B------:R-:W-:Y:S01]  /*6f50*/  FMUL.FTZ R15, R10, R15 ;  /* 0x0000000f0a0f7220 */ /* 0x000fe20000410000 */
[----:B------:R-:W-:-:S02]  /*6f60*/  IMAD.MOV.U32 R8, RZ, RZ, R34 ;  /* 0x000000ffff087224 */ /* 0x000fc400078e0022 */
[-C--:B------:R-:W-:Y:S01]  /*6f70*/  FFMA.FTZ R10, R10, R9.reuse, -R47 ;  /* 0x000000090a0a7223 */ /* 0x080fe2000001082f */
[----:B------:R-:W-:Y:S01]  /*6f80*/  F2FP.SATFINITE.E4M3.F32.PACK_AB_MERGE_C R11, R11, R124, RZ ;  /* 0x0000007c0b0b723e */ /* 0x000fe200048070ff */
[----:B------:R-:W-:Y:S01]  /*6f90*/  FFMA.FTZ R15, R32, R9, R15 ;  /* 0x00000009200f7223 */ /* 0x000fe2000001000f */
[----:B------:R-:W-:Y:S01]  /*6fa0*/  F2FP.SATFINITE.E4M3.F32.PACK_AB_MERGE_C R46, R46, R117, RZ ;  /* 0x000000752e2e723e */ /* 0x000fe200048070ff */
[----:B------:R-:W-:Y:S01]  /*6fb0*/  IMAD.MOV.U32 R12, RZ, RZ, R35 ;  /* 0x000000ffff0c7224 */ /* 0x000fe200078e0023 */
[----:B------:R-:W-:Y:S02]  /*6fc0*/  F2FP.SATFINITE.E4M3.F32.PACK_AB_MERGE_C R9, R13, R44, R119 ;  /* 0x0000002c0d09723e */ /* 0x000fe40004807077 */
[----:B------:R-:W-:Y:S01]  /*6fd0*/  F2FP.SATFINITE.E4M3.F32.PACK_AB_MERGE_C R11, R10, R123, R11 ;  /* 0x0000007b0a0b723e */ /* 0x000fe2000480700b */
[----:B------:R-:W-:Y:S01]  /*6fe0*/  IMAD.MOV.U32 R10, RZ, RZ, R33 ;  /* 0x000000ffff0a7224 */ /* 0x000fe200078e0021 */
[----:B------:R-:W-:Y:S02]  /*6ff0*/  F2FP.SATFINITE.E4M3.F32.PACK_AB_MERGE_C R13, R118, R45, R120 ;  /* 0x0000002d760d723e */ /* 0x000fe40004807078 */
[----:B------:R-:W-:-:S07]  /*7000*/  F2FP.SATFINITE.E4M3.F32.PACK_AB_MERGE_C R15, R15, R116, R46 ;  /* 0x000000740f0f723e */ /* 0x000fce000480702e */
.L_x_1619:
[----:B------:R-:W-:Y:S05]  /*7010*/  BSYNC B2 ;  /* 0x0000000000027941 */ /* 0x000fea0003800000 */
.L_x_1618:
[----:B0-----:R0:W-:Y:S04]  /*7020*/  ST.E.128 desc[UR38][R94.64], R8 ;  /* 0x000000085e007985 */ /* 0x0011e8000c101d26 */
[----:B--2---:R0:W-:Y:S02]  /*7030*/  @!P2 ST.E.128 desc[UR38][R96.64], R12 ;  /* 0x0000000c6000a985 */ /* 0x0041e4000c101d26 */
.L_x_1617:
[----:B------:R-:W-:Y:S05]  /*7040*/  BSYNC B1 ;  /* 0x0000000000017941 */ /* 0x000fea0003800000 */
.L_x_1616:
[----:B------:R-:W-:Y:S01]  /*7050*/  ISETP.NE.AND P2, PT, R3, RZ, PT ;  /* 0x000000ff0300720c */ /* 0x000fe20003f45270 */
[----:B------:R-:W-:-:S12]  /*7060*/  BSSY B1, `(.L_x_1620) ;  /* 0x00000f5000017945 */ /* 0x000fd80003800000 */
[----:B------:R-:W-:Y:S05]  /*7070*/  @!P2 BRA `(.L_x_1621) ;  /* 0x0000000c00cca947 */ /* 0x000fea0003800000 */
[----:B------:R-:W-:Y:S01]  /*7080*/  ISETP.NE.AND P4, PT, R85, RZ, PT ;  /* 0x000000ff5500720c */ /* 0x000fe20003f85270 */
[----:B------:R-:W-:Y:S01]  /*7090*/  BSSY B2, `(.L_x_1622) ;  /* 0x00000ef000027945 */ /* 0x000fe20003800000 */
[C---:B----4-:R-:W-:Y:S02]  /*70a0*/  IADD3 R32, P2, R58.reuse, R101, RZ ;  /* 0x000000653a207210 */ /* 0x050fe40007f5e0ff */
[----:B0-----:R-:W-:Y:S02]  /*70b0*/  SEL R8, R65, R110, !P4 ;  /* 0x0000006e41087207 */ /* 0x001fe40006000000 */
[----:B---3--:R-:W-:Y:S02]  /*70c0*/  LEA.HI.X.SX32 R33, R58, R99, 0x1, P2 ;  /* 0x000000633a217211 */ /* 0x008fe400010f0eff */
[----:B------:R-:W-:-:S04]  /*70d0*/  SHF.R.S32.HI R9, RZ, 0x1f, R8 ;  /* 0x0000001fff097819 */ /* 0x000fc80000011408 */
[----:B------:R-:W-:-:S04]  /*70e0*/  LEA.HI R9, R9, R8, RZ, 0x5 ;  /* 0x0000000809097211 */ /* 0x000fc800078f28ff */
[----:B------:R-:W-:-:S04]  /*70f0*/  SHF.R.S32.HI R8, RZ, 0x5, R9 ;  /* 0x00000005ff087819 */ /* 0x000fc80000011409 */
[----:B------:R-:W-:-:S04]  /*7100*/  LEA.HI.SX32 R8, R77, R8, 0x1c ;  /* 0x000000084d087211 */ /* 0x000fc800078fe2ff */
[----:B------:R-:W-:Y:S01]  /*7110*/  SHF.R.S32.HI R9, RZ, 0x1f, R8 ;  /* 0x0000001fff097819 */ /* 0x000fe20000011408 */
        /* <DEDUP_REMOVED lines=12> */
[----:B------:R-:W-:Y:S01]  /*71e0*/  @!P2 LEA.HI.X.SX32 R35, R10, R99, 0x1, P4 ;  /* 0x000000630a23a211 */ /* 0x000fe200020f0eff */
[----:B------:R-:W-:Y:S01]  /*71f0*/  IMAD.IADD R12, R16, 0x1, R11 ;  /* 0x00000001100c7824 */ /* 0x000fe200078e020b */
[----:B------:R-:W-:-:S03]  /*7200*/  ISETP.GE.AND P4, PT, R82, R98, PT ;  /* 0x000000625200720c */ /* 0x000fc60003f86270 */
[----:B------:R-:W0:Y:S04]  /*7210*/  LDS.128 R8, [R9+0x16400] ;  /* 0x0164000009087984 */ /* 0x000e280000000c00 */
[----:B------:R-:W3:Y:S06]  /*7220*/  LDS.128 R12, [R12+0x16400] ;  /* 0x016400000c0c7984 */ /* 0x000eec0000000c00 */
[----:B------:R-:W-:Y:S05]  /*7230*/  @P4 BRA `(.L_x_1623) ;  /* 0x0000000c00504947 */ /* 0x000fea0003800000 */
[----:B------:R-:W-:Y:S01]  /*7240*/  SHF.R.U32.HI R28, RZ, 0x8, R29 ;  /* 0x00000008ff1c7819 */ /* 0x000fe2000001161d */
[----:B---3--:R-:W-:Y:S01]  /*7250*/  IMAD.MOV.U32 R42, RZ, RZ, R12 ;  /* 0x000000ffff2a7224 */ /* 0x008fe200078e000c */
[--C-:B------:R-:W-:Y:S02]  /*7260*/  SHF.R.U32.HI R45, RZ, 0x8, R41.reuse ;  /* 0x00000008ff2d7819 */ /* 0x100fe40000011629 */
[----:B------:R-:W-:Y:S02]  /*7270*/  LOP3.LUT R44, R41, 0xff0000ff, RZ, 0xc0, !PT ;  /* 0xff0000ff292c7812 */ /* 0x000fe400078ec0ff */
[----:B------:R-:W-:Y:S01]  /*7280*/  SHF.R.U32.HI R96, RZ, 0x10, R41 ;  /* 0x00000010ff607819 */ /* 0x000fe20000011629 */
[----:B------:R-:W-:Y:S01]  /*7290*/  IMAD.SHL.U32 R41, R28, 0x100, RZ ;  /* 0x000001001c297824 */ /* 0x000fe200078e00ff */
[----:B------:R-:W-:Y:S01]  /*72a0*/  LOP3.LUT R30, R29, 0xff0000ff, RZ, 0xc0, !PT ;  /* 0xff0000ff1d1e7812 */ /* 0x000fe200078ec0ff */
[----:B------:R-:W-:Y:S01]  /*72b0*/  IMAD.SHL.U32 R45, R45, 0x100, RZ ;  /* 0x000001002d2d7824 */ /* 0x000fe200078e00ff */
[----:B------:R-:W-:Y:S01]  /*72c0*/  SHF.R.U32.HI R111, RZ, 0x10, R29 ;  /* 0x00000010ff6f7819 */ /* 0x000fe2000001161d */
[----:B------:R-:W-:Y:S01]  /*72d0*/  IMAD.MOV.U32 R29, RZ, RZ, R14 ;  /* 0x000000ffff1d7224 */ /* 0x000fe200078e000e */
[----:B------:R-:W-:Y:S01]  /*72e0*/  SHF.R.U32.HI R94, RZ, 0x8, R31 ;  /* 0x00000008ff5e7819 */ /* 0x000fe2000001161f */
[----:B0-----:R-:W-:Y:S01]  /*72f0*/  IMAD.MOV.U32 R28, RZ, RZ, R10 ;  /* 0x000000ffff1c7224 */ /* 0x001fe200078e000a */
[----:B------:R-:W-:-:S02]  /*7300*/  SHF.R.U32.HI R47, RZ, 0x8, R43 ;  /* 0x00000008ff2f7819 */ /* 0x000fc4000001162b */
[----:B------:R-:W-:Y:S01]  /*7310*/  LOP3.LUT R12, R30, 0xff00, R41, 0xf8, !PT ;  /* 0x0000ff001e0c7812 */ /* 0x000fe200078ef829 */
[----:B------:R-:W-:Y:S01]  /*7320*/  IMAD.U32 R41, R111, 0x10000, RZ ;  /* 0x000100006f297824 */ /* 0x000fe200078e00ff */
[----:B------:R-:W-:Y:S01]  /*7330*/  LOP3.LUT R46, R43, 0xff0000ff, RZ, 0xc0, !PT ;  /* 0xff0000ff2b2e7812 */ /* 0x000fe200078ec0ff */
[----:B------:R-:W-:Y:S01]  /*7340*/  IMAD.SHL.U32 R47, R47, 0x100, RZ ;  /* 0x000001002f2f7824 */ /* 0x000fe200078e00ff */
[----:B------:R-:W-:Y:S01]  /*7350*/  SHF.R.U32.HI R95, RZ, 0x10, R43 ;  /* 0x00000010ff5f7819 */ /* 0x000fe2000001162b */
[----:B------:R-:W-:Y:S01]  /*7360*/  IMAD.SHL.U32 R43, R94, 0x100, RZ ;  /* 0x000001005e2b7824 */ /* 0x000fe200078e00ff */
[----:B------:R-:W-:Y:S02]  /*7370*/  LOP3.LUT R40, R31, 0xff0000ff, RZ, 0xc0, !PT ;  /* 0xff0000ff1f287812 */ /* 0x000fe400078ec0ff */
[----:B--2---:R-:W-:Y:S01]  /*7380*/  SHF.R.U32.HI R97, RZ, 0x10, R31 ;  /* 0x00000010ff617819 */ /* 0x004fe2000001161f */
[----:B------:R-:W-:Y:S01]  /*7390*/  IMAD.MOV.U32 R31, RZ, RZ, R8 ;  /* 0x000000ffff1f7224 */ /* 0x000fe200078e0008 */
[----:B------:R-:W-:Y:S01]  /*73a0*/  LOP3.LUT R12, R12, 0xff0000, R41, 0xf8, !PT ;  /* 0x00ff00000c0c7812 */ /* 0x000fe200078ef829 */
[----:B------:R-:W-:Y:S01]  /*73b0*/  IMAD.U32 R95, R95, 0x10000, RZ ;  /* 0x000100005f5f7824 */ /* 0x000fe200078e00ff */
[----:B------:R-:W-:Y:S01]  /*73c0*/  LOP3.LUT R8, R40, 0xff00, R43, 0xf8, !PT ;  /* 0x0000ff0028087812 */ /* 0x000fe200078ef82b */
[----:B------:R-:W-:Y:S01]  /*73d0*/  IMAD.U32 R41, R97, 0x10000, RZ ;  /* 0x0001000061297824 */ /* 0x000fe200078e00ff */
[----:B------:R-:W-:Y:S01]  /*73e0*/  LOP3.LUT R94, R46, 0xff00, R47, 0xf8, !PT ;  /* 0x0000ff002e5e7812 */ /* 0x000fe200078ef82f */
[----:B------:R-:W-:Y:S01]  /*73f0*/  IMAD.U32 R47, R96, 0x10000, RZ ;  /* 0x00010000602f7824 */ /* 0x000fe200078e00ff */
[----:B------:R-:W-:-:S02]  /*7400*/  F2FP.F16.E4M3.UNPACK_B R46, R109.H1 ;  /* 0x0000006dff2e723e */ /* 0x000fc400030006ff */
[----:B------:R-:W-:Y:S02]  /*7410*/  F2FP.F16.E4M3.UNPACK_B R43, R42.H1 ;  /* 0x0000002aff2b723e */ /* 0x000fe400030006ff */
[----:B------:R-:W-:Y:S01]  /*7420*/  F2FP.F16.E4M3.UNPACK_B R40, R31.H1 ;  /* 0x0000001fff28723e */ /* 0x000fe200030006ff */
[----:B------:R-:W-:Y:S01]  /*7430*/  HADD2.F32 R10, -RZ, R46.H0_H0 ;  /* 0x2000002eff0a7230 */ /* 0x000fe20000004100 */
[----:B------:R-:W-:Y:S02]  /*7440*/  LOP3.LUT R14, R44, 0xff00, R45, 0xf8, !PT ;  /* 0x0000ff002c0e7812 */ /* 0x000fe400078ef82d */
        /* <DEDUP_REMOVED lines=8> */
[----:B------:R-:W-:Y:S01]  /*74d0*/  FMUL.FTZ R96, R30, R10 ;  /* 0x0000000a1e607220 */ /* 0x000fe20000410000 */
[----:B------:R-:W-:Y:S02]  /*74e0*/  LOP3.LUT R10, R94, 0xff0000, R95, 0xf8, !PT ;  /* 0x00ff00005e0a7812 */ /* 0x000fe400078ef85f */
[----:B------:R-:W-:Y:S01]  /*74f0*/  F2FP.F16.E4M3.UNPACK_B R109, R109 ;  /* 0x0000006dff6d723e */ /* 0x000fe200020006ff */
        /* <DEDUP_REMOVED lines=8> */
[----:B------:R-:W-:-:S02]  /*7580*/  HADD2.F32 R46, -RZ, R109.H0_H0 ;  /* 0x2000006dff2e7230 */ /* 0x000fc40000004100 */
[CC--:B------:R-:W-:Y:S01]  /*7590*/  FMUL.FTZ R94, R44.reuse, R47.reuse ;  /* 0x0000002f2c5e7220 */ /* 0x0c0fe20000410000 */
[----:B------:R-:W-:Y:S02]  /*75a0*/  HADD2.F32 R43, -RZ, R42.H0_H0 ;  /* 0x2000002aff2b7230 */ /* 0x000fe40000004100 */
[C---:B------:R-:W-:Y:S01]  /*75b0*/  FMUL.FTZ R47, R41.reuse, R47 ;  /* 0x0000002f292f7220 */ /* 0x040fe20000410000 */
[----:B------:R-:W-:Y:S02]  /*75c0*/  HADD2.F32 R40, -RZ, R31.H0_H0 ;  /* 0x2000001fff287230 */ /* 0x000fe40000004100 */
[-C--:B------:R-:W-:Y:S01]  /*75d0*/  FFMA.FTZ R97, R41, R45.reuse, -R94 ;  /* 0x0000002d29617223 */ /* 0x080fe2000001085e */
[----:B------:R-:W-:Y:S02]  /*75e0*/  HADD2.F32 R41, -RZ, R107.H0_H0 ;  /* 0x2000006bff297230 */ /* 0x000fe40000004100 */
[----:B------:R-:W-:Y:S01]  /*75f0*/  FFMA.FTZ R112, R44, R45, R47 ;  /* 0x0000002d2c707223 */ /* 0x000fe2000001002f */
        /* <DEDUP_REMOVED lines=21> */
[-C--:B------:R-:W-:Y:S01]  /*7750*/  FMUL.FTZ R107, R43, R45.reuse ;  /* 0x0000002d2b6b7220 */ /* 0x080fe20000410000 */
        /* <DEDUP_REMOVED lines=8> */
[----:B------:R-:W-:Y:S01]  /*77e0*/  FFMA.FTZ R114, R43, R42, R114 ;  /* 0x0000002a2b727223 */ /* 0x000fe20000010072 */
[C---:B------:R-:W-:Y:S01]  /*77f0*/  FMUL.FTZ R46, R31.reuse, R46 ;  /* 0x0000002e1f2e7220 */ /* 0x040fe20000410000 */
[----:B------:R-:W-:Y:S01]  /*7800*/  F2FP.F16.E4M3.UNPACK_B R105, R105 ;  /* 0x00000069ff69723e */ /* 0x000fe200020006ff */
[-C--:B------:R-:W-:Y:S01]  /*7810*/  FFMA.FTZ R116, R31, R44.reuse, -R40 ;  /* 0x0000002c1f747223 */ /* 0x080fe20000010828 */
[----:B------:R-:W-:Y:S01]  /*7820*/  F2FP.F16.E4M3.UNPACK_B R31, R29 ;  /* 0x0000001dff1f723e */ /* 0x000fe200020006ff */
[--C-:B------:R-:W-:Y:S02]  /*7830*/  HADD2.F32 R42, -RZ, R108.reuse.H0_H0 ;  /* 0x2000006cff2a7230 */ /* 0x100fe40000004100 */
[----:B------:R-:W-:Y:S01]  /*7840*/  FFMA.FTZ R111, R41, R44, R46 ;  /* 0x0000002c296f7223 */ /* 0x000fe2000001002e */
[----:B------:R-:W-:Y:S01]  /*7850*/  HADD2.F32 R108, -RZ, R108.H1_H1 ;  /* 0x3000006cff6c7230 */ /* 0x000fe20000004100 */
[----:B------:R-:W-:Y:S01]  /*7860*/  F2FP.SATFINITE.E4M3.F32.PACK_AB_MERGE_C R30, R97, R30, RZ ;  /* 0x0000001e611e723e */ /* 0x000fe200048070ff */
[--C-:B------:R-:W-:Y:S01]  /*7870*/  HADD2.F32 R40, -RZ, R31.reuse.H0_H0 ;  /* 0x2000001fff287230 */ /* 0x100fe20000004100 */
[----:B------:R-:W-:Y:S01]  /*7880*/  F2FP.SATFINITE.E4M3.F32.PACK_AB_MERGE_C R95, R112, R95, RZ ;  /* 0x0000005f705f723e */ /* 0x000fe200048070ff */
[----:B------:R-:W-:Y:S01]  /*7890*/  HADD2.F32 R31, -RZ, R31.H1_H1 ;  /* 0x3000001fff1f7230 */ /* 0x000fe20000004100 */
[----:B------:R-:W-:Y:S01]  /*78a0*/  F2FP.SATFINITE.E4M3.F32.PACK_AB_MERGE_C R107, R116, R107, RZ ;  /* 0x0000006b746b723e */ /* 0x000fe200048070ff */
[----:B------:R-:W-:-:S02]  /*78b0*/  HADD2.F32 R29, -RZ, R28.H0_H0 ;  /* 0x2000001cff1d7230 */ /* 0x000fc40000004100 */
[----:B------:R-:W-:Y:S01]  /*78c0*/  FMUL.FTZ R44, R40, R42 ;  /* 0x0000002a282c7220 */ /* 0x000fe20000410000 */
[----:B------:R-:W-:Y:S02]  /*78d0*/  HADD2.F32 R28, -RZ, R28.H1_H1 ;  /* 0x3000001cff1c7230 */ /* 0x000fe40000004100 */
[----:B------:R-:W-:Y:S01]  /*78e0*/  FMUL.FTZ R45, R31, R108 ;  /* 0x0000006c1f2d7220 */ /* 0x000fe20000410000 */
[--C-:B------:R-:W-:Y:S02]  /*78f0*/  HADD2.F32 R41, -RZ, R105.reuse.H0_H0 ;  /* 0x20000069ff297230 */ /* 0x100fe40000004100 */
[----:B------:R-:W-:Y:S01]  /*7900*/  FMUL.FTZ R43, R29, R42 ;  /* 0x0000002a1d2b7220 */ /* 0x000fe20000410000 */
[----:B------:R-:W-:Y:S02]  /*7910*/  HADD2.F32 R105, -RZ, R105.H1_H1 ;  /* 0x30000069ff697230 */ /* 0x000fe40000004100 */
[----:B------:R-:W-:Y:S01]  /*7920*/  FMUL.FTZ R108, R28, R108 ;  /* 0x0000006c1c6c7220 */ /* 0x000fe20000410000 */
[----:B------:R-:W-:Y:S01]  /*7930*/  F2FP.F16.E4M3.UNPACK_B R42, R13 ;  /* 0x0000000dff2a723e */ /* 0x000fe200020006ff */
[----:B------:R-:W-:Y:S01]  /*7940*/  FFMA.FTZ R46, R40, R41, R43 ;  /* 0x00000029282e7223 */ /* 0x000fe2000001002b */
[----:B------:R-:W-:Y:S01]  /*7950*/  F2FP.F16.E4M3.UNPACK_B R40, R9 ;  /* 0x00000009ff28723e */ /* 0x000fe200020006ff */
[-C--:B------:R-:W-:Y:S01]  /*7960*/  FFMA.FTZ R28, R28, R105.reuse, -R45 ;  /* 0x000000691c1c7223 */ /* 0x080fe2000001082d */
[----:B------:R-:W-:Y:S01]  /*7970*/  F2FP.F16.E4M3.UNPACK_B R45, R14 ;  /* 0x0000000eff2d723e */ /* 0x000fe200020006ff */
[----:B------:R-:W-:Y:S01]  /*7980*/  FFMA.FTZ R105, R31, R105, R108 ;  /* 0x000000691f697223 */ /* 0x000fe2000001006c */
[----:B------:R-:W-:Y:S01]  /*7990*/  FFMA.FTZ R29, R29, R41, -R44 ;  /* 0x000000291d1d7223 */ /* 0x000fe2000001082c */
[----:B------:R-:W-:Y:S01]  /*79a0*/  F2FP.SATFINITE.E4M3.F32.PACK_AB_MERGE_C R31, R96, R47, R30 ;  /* 0x0000002f601f723e */ /* 0x000fe2000480701e */
[----:B------:R-:W-:Y:S01]  /*79b0*/  HADD2.F32 R43, -RZ, R42.H0_H0 ;  /* 0x2000002aff2b7230 */ /* 0x000fe20000004100 */
[----:B------:R-:W-:Y:S01]  /*79c0*/  F2FP.SATFINITE.E4M3.F32.PACK_AB_MERGE_C R30, R109, R94, R95 ;  /* 0x0000005e6d1e723e */ /* 0x000fe2000480705f */
[----:B------:R-:W-:Y:S01]  /*79d0*/  HADD2.F32 R94, -RZ, R45.H0_H0 ;  /* 0x2000002dff5e7230 */ /* 0x000fe20000004100 */
[----:B------:R-:W-:Y:S01]  /*79e0*/  F2FP.SATFINITE.E4M3.F32.PACK_AB_MERGE_C R111, R111, R114, RZ ;  /* 0x000000726f6f723e */ /* 0x000fe200048070ff */
[----:B------:R-:W-:Y:S01]  /*79f0*/  HADD2.F32 R41, -RZ, R40.H0_H0 ;  /* 0x20000028ff297230 */ /* 0x000fe20000004100 */
[----:B------:R-:W-:Y:S01]  /*7a00*/  F2FP.F16.E4M3.UNPACK_B R44, R12 ;  /* 0x0000000cff2c723e */ /* 0x000fe200020006ff */
[----:B------:R-:W-:Y:S01]  /*7a10*/  HADD2.F32 R42, -RZ, R42.H1_H1 ;  /* 0x3000002aff2a7230 */ /* 0x000fe20000004100 */
[----:B------:R-:W-:Y:S01]  /*7a20*/  F2FP.SATFINITE.E4M3.F32.PACK_AB_MERGE_C R29, R28, R29, R107 ;  /* 0x0000001d1c1d723e */ /* 0x000fe2000480706b */
[----:B------:R-:W-:Y:S01]  /*7a30*/  FMUL.FTZ R96, R43, R94 ;  /* 0x0000005e2b607220 */ /* 0x000fe20000410000 */
[----:B------:R-:W-:Y:S01]  /*7a40*/  F2FP.SATFINITE.E4M3.F32.PACK_AB_MERGE_C R28, R105, R46, R111 ;  /* 0x0000002e691c723e */ /* 0x000fe2000480706f */
[----:B------:R-:W-:-:S02]  /*7a50*/  HADD2.F32 R46, -RZ, R44.H0_H0 ;  /* 0x2000002cff2e7230 */ /* 0x000fc40000004100 */
[----:B------:R-:W-:Y:S01]  /*7a60*/  FMUL.FTZ R94, R41, R94 ;  /* 0x0000005e295e7220 */ /* 0x000fe20000410000 */
[----:B------:R-:W-:Y:S01]  /*7a70*/  HADD2.F32 R45, -RZ, R45.H1_H1 ;  /* 0x3000002dff2d7230 */ /* 0x000fe20000004100 */
[----:B------:R-:W-:Y:S01]  /*7a80*/  F2FP.F16.E4M3.UNPACK_B R9, R9.H1 ;  /* 0x00000009ff09723e */ /* 0x000fe200030006ff */
[----:B------:R-:W-:Y:S02]  /*7a90*/  HADD2.F32 R40, -RZ, R40.H1_H1 ;  /* 0x30000028ff287230 */ /* 0x000fe40000004100 */
[-C--:B------:R-:W-:Y:S01]  /*7aa0*/  FFMA.FTZ R94, R43, R46.reuse, R94 ;  /* 0x0000002e2b5e7223 */ /* 0x080fe2000001005e */
[----:B------:R-:W-:Y:S02]  /*7ab0*/  HADD2.F32 R43, -RZ, R44.H1_H1 ;  /* 0x3000002cff2b7230 */ /* 0x000fe40000004100 */
[-C--:B------:R-:W-:Y:S01]  /*7ac0*/  FMUL.FTZ R47, R42, R45.reuse ;  /* 0x0000002d2a2f7220 */ /* 0x080fe20000410000 */
[----:B------:R-:W-:Y:S01]  /*7ad0*/  FFMA.FTZ R96, R41, R46, -R96 ;  /* 0x0000002e29607223 */ /* 0x000fe20000010860 */
[C---:B------:R-:W-:Y:S01]  /*7ae0*/  FMUL.FTZ R45, R40.reuse, R45 ;  /* 0x0000002d282d7220 */ /* 0x040fe20000410000 */
[----:B------:R-:W-:Y:S01]  /*7af0*/  F2FP.F16.E4M3.UNPACK_B R41, R13.H1 ;  /* 0x0000000dff29723e */ /* 0x000fe200030006ff */
[-C--:B------:R-:W-:Y:S01]  /*7b00*/  FFMA.FTZ R95, R40, R43.reuse, -R47 ;  /* 0x0000002b285f7223 */ /* 0x080fe2000001082f */
[----:B------:R-:W-:Y:S01]  /*7b10*/  F2FP.F16.E4M3.UNPACK_B R40, R14.H1 ;  /* 0x0000000eff28723e */ /* 0x000fe200030006ff */
[----:B------:R-:W-:Y:S01]  /*7b20*/  FFMA.FTZ R97, R42, R43, R45 ;  /* 0x0000002b2a617223 */ /* 0x000fe2000001002d */
[----:B------:R-:W-:Y:S01]  /*7b30*/  HADD2.F32 R13, -RZ, R9.H0_H0 ;  /* 0x20000009ff0d7230 */ /* 0x000fe20000004100 */
[----:B------:R-:W-:Y:S01]  /*7b40*/  F2FP.F16.E4M3.UNPACK_B R12, R12.H1 ;  /* 0x0000000cff0c723e */ /* 0x000fe200030006ff */
[----:B------:R-:W-:Y:S01]  /*7b50*/  HADD2.F32 R14, -RZ, R41.H0_H0 ;  /* 0x20000029ff0e7230 */ /* 0x000fe20000004100 */
[----:B------:R-:W-:Y:S01]  /*7b60*/  F2FP.F16.E4M3.UNPACK_B R45, R10.H1 ;  /* 0x0000000aff2d723e */ /* 0x000fe200030006ff */
[----:B------:R-:W-:-:S02]  /*7b70*/  HADD2.F32 R42, -RZ, R40.H0_H0 ;  /* 0x20000028ff2a7230 */ /* 0x000fc40000004100 */
[----:B------:R-:W-:Y:S02]  /*7b80*/  HADD2.F32 R41, -RZ, R41.H1_H1 ;  /* 0x30000029ff297230 */ /* 0x000fe40000004100 */
[----:B------:R-:W-:Y:S02]  /*7b90*/  HADD2.F32 R44, -RZ, R40.H1_H1 ;  /* 0x30000028ff2c7230 */ /* 0x000fe40000004100 */
[-C--:B------:R-:W-:Y:S01]  /*7ba0*/  FMUL.FTZ R46, R14, R42.reuse ;  /* 0x0000002a0e2e7220 */ /* 0x080fe20000410000 */
[----:B------:R-:W-:Y:S02]  /*7bb0*/  HADD2.F32 R9, -RZ, R9.H1_H1 ;  /* 0x30000009ff097230 */ /* 0x000fe40000004100 */
[----:B------:R-:W-:Y:S01]  /*7bc0*/  FMUL.FTZ R43, R13, R42 ;  /* 0x0000002a0d2b7220 */ /* 0x000fe20000410000 */
[--C-:B------:R-:W-:Y:S02]  /*7bd0*/  HADD2.F32 R40, -RZ, R12.reuse.H0_H0 ;  /* 0x2000000cff287230 */ /* 0x100fe40000004100 */
[----:B------:R-:W-:Y:S01]  /*7be0*/  FMUL.FTZ R42, R41, R44 ;  /* 0x0000002c292a7220 */ /* 0x000fe20000410000 */
[----:B------:R-:W-:-:S02]  /*7bf0*/  HADD2.F32 R12, -RZ, R12.H1_H1 ;  /* 0x3000000cff0c7230 */ /* 0x000fc40000004100 */
[----:B------:R-:W-:Y:S01]  /*7c00*/  FMUL.FTZ R44, R9, R44 ;  /* 0x0000002c092c7220 */ /* 0x000fe20000410000 */
[----:B------:R-:W-:Y:S01]  /*7c10*/  FFMA.FTZ R107, R14, R40, R43 ;  /* 0x000000280e6b7223 */ /* 0x000fe2000001002b */
[----:B------:R-:W-:Y:S02]  /*7c20*/  F2FP.F16.E4M3.UNPACK_B R14, R15 ;  /* 0x0000000fff0e723e */ /* 0x000fe400020006ff */
[----:B------:R-:W-:Y:S01]  /*7c30*/  FFMA.FTZ R112, R41, R12, R44 ;  /* 0x0000000c29707223 */ /* 0x000fe2000001002c */
[----:B------:R-:W-:Y:S01]  /*7c40*/  F2FP.F16.E4M3.UNPACK_B R44, R10 ;  /* 0x0000000aff2c723e */ /* 0x000fe200020006ff */
[----:B------:R-:W-:Y:S01]  /*7c50*/  FFMA.FTZ R108, R9, R12, -R42 ;  /* 0x0000000c096c7223 */ /* 0x000fe2000001082a */
[-C--:B------:R-:W-:Y:S01]  /*7c60*/  F2FP.F16.E4M3.UNPACK_B R9, R11.reuse ;  /* 0x0000000bff09723e */ /* 0x080fe200020006ff */
[----:B------:R-:W-:Y:S01]  /*7c70*/  FFMA.FTZ R105, R13, R40, -R46 ;  /* 0x000000280d697223 */ /* 0x000fe2000001082e */
[----:B------:R-:W-:Y:S01]  /*7c80*/  F2FP.F16.E4M3.UNPACK_B R11, R11.H1 ;  /* 0x0000000bff0b723e */ /* 0x000fe200030006ff */
[----:B------:R-:W-:Y:S01]  /*7c90*/  HADD2.F32 R40, -RZ, R14.H0_H0 ;  /* 0x2000000eff287230 */ /* 0x000fe20000004100 */
[-C--:B------:R-:W-:Y:S01]  /*7ca0*/  F2FP.F16.E4M3.UNPACK_B R10, R8.reuse ;  /* 0x00000008ff0a723e */ /* 0x080fe200020006ff */
        /* <DEDUP_REMOVED lines=11> */
[----:B------:R-:W-:Y:S01]  /*7d60*/  FMUL.FTZ R111, R13, R46 ;  /* 0x0000002e0d6f7220 */ /* 0x000fe20000410000 */
[----:B------:R-:W-:Y:S02]  /*7d70*/  HADD2.F32 R42, -RZ, R41.H0_H0 ;  /* 0x20000029ff2a7230 */ /* 0x000fe40000004100 */
[----:B------:R-:W-:Y:S01]  /*7d80*/  FFMA.FTZ R109, R12, R43, -R109 ;  /* 0x0000002b0c6d7223 */ /* 0x000fe2000001086d */
[----:B------:R-:W-:-:S02]  /*7d90*/  HADD2.F32 R15, -RZ, R15.H1_H1 ;  /* 0x3000000fff0f7230 */ /* 0x000fc40000004100 */
[C---:B------:R-:W-:Y:S01]  /*7da0*/  FMUL.FTZ R114, R8.reuse, R46 ;  /* 0x0000002e08727220 */ /* 0x040fe20000410000 */
[----:B------:R-:W-:Y:S02]  /*7db0*/  HADD2.F32 R12, -RZ, R45.H1_H1 ;  /* 0x3000002dff0c7230 */ /* 0x000fe40000004100 */
[-C--:B------:R-:W-:Y:S01]  /*7dc0*/  FFMA.FTZ R111, R8, R42.reuse, R111 ;  /* 0x0000002a086f7223 */ /* 0x080fe2000001006f */
[----:B------:R-:W-:Y:S02]  /*7dd0*/  HADD2.F32 R11, -RZ, R11.H1_H1 ;  /* 0x3000000bff0b7230 */ /* 0x000fe40000004100 */
[----:B------:R-:W-:Y:S01]  /*7de0*/  FFMA.FTZ R47, R40, R43, R47 ;  /* 0x0000002b282f7223 */ /* 0x000fe2000001002f */
[----:B------:R-:W-:Y:S02]  /*7df0*/  HADD2.F32 R14, -RZ, R14.H1_H1 ;  /* 0x3000000eff0e7230 */ /* 0x000fe40000004100 */
[----:B------:R-:W-:Y:S01]  /*7e00*/  FFMA.FTZ R114, R13, R42, -R114 ;  /* 0x0000002a0d727223 */ /* 0x000fe20000010872 */
[----:B------:R-:W-:-:S02]  /*7e10*/  HADD2.F32 R44, -RZ, R44.H1_H1 ;  /* 0x3000002cff2c7230 */ /* 0x000fc40000004100 */
[-C--:B------:R-:W-:Y:S01]  /*7e20*/  FMUL.FTZ R40, R15, R12.reuse ;  /* 0x0000000c0f287220 */ /* 0x080fe20000410000 */
[----:B------:R-:W-:Y:S02]  /*7e30*/  HADD2.F32 R9, -RZ, R9.H1_H1 ;  /* 0x30000009ff097230 */ /* 0x000fe40000004100 */
[----:B------:R-:W-:Y:S01]  /*7e40*/  FMUL.FTZ R42, R11, R12 ;  /* 0x0000000c0b2a7220 */ /* 0x000fe20000410000 */
        /* <DEDUP_REMOVED lines=9> */
[----:B------:R-:W-:Y:S01]  /*7ee0*/  F2FP.SATFINITE.E4M3.F32.PACK_AB_MERGE_C R9, R95, R96, R105 ;  /* 0x000000605f09723e */ /* 0x000fe20004807069 */
[----:B------:R-:W-:Y:S01]  /*7ef0*/  IMAD.MOV.U32 R8, RZ, RZ, R31 ;  /* 0x000000ffff087224 */ /* 0x000fe200078e001f */
[----:B------:R-:W-:Y:S01]  /*7f00*/  F2FP.SATFINITE.E4M3.F32.PACK_AB_MERGE_C R11, R11, R114, RZ ;  /* 0x000000720b0b723e */ /* 0x000fe200048070ff */
[----:B------:R-:W-:Y:S01]  /*7f10*/  IMAD.MOV.U32 R14, RZ, RZ, R28 ;  /* 0x000000ffff0e7224 */ /* 0x000fe200078e001c */
[----:B------:R-:W-:-:S02]  /*7f20*/  F2FP.SATFINITE.E4M3.F32.PACK_AB_MERGE_C R42, R42, R111, RZ ;  /* 0x0000006f2a2a723e */ /* 0x000fc400048070ff */
[----:B------:R-:W-:Y:S01]  /*7f30*/  F2FP.SATFINITE.E4M3.F32.PACK_AB_MERGE_C R11, R12, R109, R11 ;  /* 0x0000006d0c0b723e */ /* 0x000fe2000480700b */
[----:B------:R-:W-:Y:S01]  /*7f40*/  IMAD.MOV.U32 R12, RZ, RZ, R30 ;  /* 0x000000ffff0c7224 */ /* 0x000fe200078e001e */
[----:B------:R-:W-:Y:S01]  /*7f50*/  F2FP.SATFINITE.E4M3.F32.PACK_AB_MERGE_C R15, R10, R47, R42 ;  /* 0x0000002f0a0f723e */ /* 0x000fe2000480702a */
[----:B------:R-:W-:Y:S01]  /*7f60*/  IMAD.MOV.U32 R10, RZ, RZ, R29 ;  /* 0x000000ffff0a7224 */ /* 0x000fe200078e001d */
[----:B------:R-:W-:-:S07]  /*7f70*/  F2FP.SATFINITE.E4M3.F32.PACK_AB_MERGE_C R13, R97, R94, R107 ;  /* 0x0000005e610d723e */ /* 0x000fce000480706b */
.L_x_1623:
[----:B------:R-:W-:Y:S05]  /*7f80*/  BSYNC B2 ;  /* 0x0000000000027941 */ /* 0x000fea0003800000 */
.L_x_1622:
[----:B0-----:R0:W-:Y:S04]  /*7f90*/  ST.E.128 desc[UR38][R32.64], R8 ;  /* 0x0000000820007985 */ /* 0x0011e8000c101d26 */
[----:B---3--:R0:W-:Y:S02]  /*7fa0*/  @!P2 ST.E.128 desc[UR38][R34.64], R12 ;  /* 0x0000000c2200a985 */ /* 0x0081e4000c101d26 */
.L_x_1621:
[----:B------:R-:W-:Y:S05]  /*7fb0*/  BSYNC B1 ;  /* 0x0000000000017941 */ /* 0x000fea0003800000 */
.L_x_1620:
[----:B------:R-:W-:-:S13]  /*7fc0*/  ISETP.NE.AND P2, PT, R0, RZ, PT ;  /* 0x000000ff0000720c */ /* 0x000fda0003f45270 */
[----:B------:R-:W-:Y:S05]  /*7fd0*/  @!P2 BRA `(.L_x_1587) ;  /* 0x0000001000e0a947 */ /* 0x000fea0003800000 */
[----:B------:R-:W-:Y:S01]  /*7fe0*/  ISETP.NE.AND P4, PT, R86, RZ, PT ;  /* 0x000000ff5600720c */ /* 0x000fe20003f85270 */
[----:B------:R-:W-:Y:S01]  /*7ff0*/  BSSY B1, `(.L_x_1624) ;  /* 0x00000e9000017945 */ /* 0x000fe20003800000 */
[C---:B----4-:R-:W-:Y:S02]  /*8000*/  IADD3 R28, P2, R56.reuse, R101, RZ ;  /* 0x00000065381c7210 */ /* 0x050fe40007f5e0ff */
[----:B------:R-:W-:Y:S02]  /*8010*/  SEL R110, R65, R110, !P4 ;  /* 0x0000006e416e7207 */ /* 0x000fe40006000000 */
[----:B---3--:R-:W-:Y:S02]  /*8020*/  LEA.HI.X.SX32 R29, R56, R99, 0x1, P2 ;  /* 0x00000063381d7211 */ /* 0x008fe400010f0eff */
[----:B0-----:R-:W-:Y:S02]  /*8030*/  SHF.R.S32.HI R9, RZ, 0x1f, R110 ;  /* 0x0000001fff097819 */ /* 0x001fe4000001146e */
[----:B------:R-:W-:-:S02]  /*8040*/  ISETP.GE.AND P2, PT, R81, R98, PT ;  /* 0x000000625100720c */ /* 0x000fc40003f46270 */
[----:B------:R-:W-:-:S04]  /*8050*/  LEA.HI R9, R9, R110, RZ, 0x5 ;  /* 0x0000006e09097211 */ /* 0x000fc800078f28ff */
[----:B------:R-:W-:-:S04]  /*8060*/  SHF.R.S32.HI R9, RZ, 0x5, R9 ;  /* 0x00000005ff097819 */ /* 0x000fc80000011409 */
[----:B------:R-:W-:-:S04]  /*8070*/  LEA.HI.SX32 R9, R76, R9, 0x1c ;  /* 0x000000094c097211 */ /* 0x000fc800078fe2ff */
[----:B------:R-:W-:Y:S01]  /*8080*/  SHF.R.S32.HI R8, RZ, 0x1f, R9 ;  /* 0x0000001fff087819 */ /* 0x000fe20000011409 */
[----:B------:R-:W-:-:S03]  /*8090*/  IMAD.SHL.U32 R30, R9, 0x10, RZ ;  /* 0x00000010091e7824 */ /* 0x000fc600078e00ff */
[----:B------:R-:W-:Y:S02]  /*80a0*/  LEA.HI R8, R8, R9, RZ, 0x2 ;  /* 0x0000000908087211 */ /* 0x000fe400078f10ff */
[----:B------:R-:W-:-:S03]  /*80b0*/  LOP3.LUT R9, R181, 0x30, R30, 0xf8, !PT ;  /* 0x00000030b5097812 */ /* 0x000fc600078ef81e */
[----:B------:R-:W-:Y:S01]  /*80c0*/  IMAD.SHL.U32 R8, R8, 0x800, RZ ;  /* 0x0000080008087824 */ /* 0x000fe200078e00ff */
[----:B------:R-:W-:-:S04]  /*80d0*/  LOP3.LUT R9, R9, R182, RZ, 0x3c, !PT ;  /* 0x000000b609097212 */ /* 0x000fc800078e3cff */
[----:B------:R-:W-:-:S04]  /*80e0*/  LOP3.LUT R8, R8, 0xffffe000, RZ, 0xc0, !PT ;  /* 0xffffe00008087812 */ /* 0x000fc800078ec0ff */
[----:B------:R-:W-:Y:S01]  /*80f0*/  IADD3 R8, R9, R8, R183 ;  /* 0x0000000809087210 */ /* 0x000fe20007ffe0b7 */
[----:B------:R-:W-:-:S04]  /*8100*/  IMAD R9, R17, 0x6000, R73 ;  /* 0x0000600011097824 */ /* 0x000fc800078e0249 */
[----:B------:R-:W-:Y:S02]  /*8110*/  IMAD R11, R17, 0x6000, R8 ;  /* 0x00006000110b7824 */ /* 0x000fe400078e0208 */
[C---:B------:R-:W-:Y:S02]  /*8120*/  IMAD.IADD R9, R16.reuse, 0x1, R9 ;  /* 0x0000000110097824 */ /* 0x040fe400078e0209 */
[----:B------:R-:W-:-:S04]  /*8130*/  IMAD.IADD R12, R16, 0x1, R11 ;  /* 0x00000001100c7824 */ /* 0x000fc800078e020b */
[----:B------:R-:W0:Y:S04]  /*8140*/  LDS.128 R8, [R9+0x16400] ;  /* 0x0164000009087984 */ /* 0x000e280000000c00 */
[----:B------:R-:W3:Y:S01]  /*8150*/  LDS.128 R12, [R12+0x16400] ;  /* 0x016400000c0c7984 */ /* 0x000ee20000000c00 */
[----:B------:R-:W-:Y:S05]  /*8160*/  @P2 BRA `(.L_x_1625) ;  /* 0x0000000c00442947 */ /* 0x000fea0003800000 */
[----:B------:R-:W-:Y:S01]  /*8170*/  SHF.R.U32.HI R4, RZ, 0x8, R5 ;  /* 0x00000008ff047819 */ /* 0x000fe20000011605 */
[----:B0-----:R-:W-:Y:S01]  /*8180*/  IMAD.MOV.U32 R31, RZ, RZ, R10 ;  /* 0x000000ffff1f7224 */ /* 0x001fe200078e000a */
[----:B------:R-:W-:Y:S01]  /*8190*/  SHF.R.U32.HI R38, RZ, 0x8, R37 ;  /* 0x00000008ff267819 */ /* 0x000fe20000011625 */
[----:B---3--:R-:W-:Y:S01]  /*81a0*/  IMAD.MOV.U32 R32, RZ, RZ, R12 ;  /* 0x000000ffff207224 */ /* 0x008fe200078e000c */
[----:B------:R-:W-:Y:S01]  /*81b0*/  SHF.R.U32.HI R43, RZ, 0x10, R5 ;  /* 0x00000010ff2b7819 */ /* 0x000fe20000011605 */
[----:B------:R-:W-:Y:S01]  /*81c0*/  IMAD.SHL.U32 R4, R4, 0x100, RZ ;  /* 0x0000010004047824 */ /* 0x000fe200078e00ff */
[----:B------:R-:W-:Y:S01]  /*81d0*/  LOP3.LUT R5, R5, 0xff0000ff, RZ, 0xc0, !PT ;  /* 0xff0000ff05057812 */ /* 0x000fe200078ec0ff */
[----:B------:R-:W-:Y:S01]  /*81e0*/  IMAD.SHL.U32 R10, R38, 0x100, RZ ;  /* 0x00000100260a7824 */ /* 0x000fe200078e00ff */
[----:B------:R-:W-:Y:S01]  /*81f0*/  SHF.R.U32.HI R40, RZ, 0x8, R7 ;  /* 0x00000008ff287819 */ /* 0x000fe20000011607 */
[----:B------:R-:W-:Y:S01]  /*8200*/  IMAD.MOV.U32 R34, RZ, RZ, R14 ;  /* 0x000000ffff227224 */ /* 0x000fe200078e000e */
[----:B------:R-:W-:-:S02]  /*8210*/  SHF.R.U32.HI R6, RZ, 0x8, R39 ;  /* 0x00000008ff067819 */ /* 0x000fc40000011627 */
[----:B------:R-:W-:Y:S02]  /*8220*/  LOP3.LUT R33, R37, 0xff0000ff, RZ, 0xc0, !PT ;  /* 0xff0000ff25217812 */ /* 0x000fe400078ec0ff */
[----:B------:R-:W-:Y:S01]  /*8230*/  LOP3.LUT R5, R5, 0xff00, R4, 0xf8, !PT ;  /* 0x0000ff0005057812 */ /* 0x000fe200078ef804 */
[----:B------:R-:W-:Y:S01]  /*8240*/  IMAD.SHL.U32 R4, R40, 0x100, RZ ;  /* 0x0000010028047824 */ /* 0x000fe200078e00ff */
[----:B------:R-:W-:Y:S01]  /*8250*/  SHF.R.U32.HI R42, RZ, 0x10, R7 ;  /* 0x00000010ff2a7819 */ /* 0x000fe20000011607 */
[----:B------:R-:W-:Y:S01]  /*8260*/  IMAD.SHL.U32 R12, R6, 0x100, RZ ;  /* 0x00000100060c7824 */ /* 0x000fe200078e00ff */
[----:B------:R-:W-:Y:S01]  /*8270*/  LOP3.LUT R7, R7, 0xff0000ff, RZ, 0xc0, !PT ;  /* 0xff0000ff07077812 */ /* 0x000fe200078ec0ff */
[----:B------:R-:W-:Y:S01]  /*8280*/  IMAD.U32 R6, R43, 0x10000, RZ ;  /* 0x000100002b067824 */ /* 0x000fe200078e00ff */
[----:B------:R-:W-:Y:S02]  /*8290*/  SHF.R.U32.HI R41, RZ, 0x10, R37 ;  /* 0x00000010ff297819 */ /* 0x000fe40000011625 */
[----:B------:R-:W-:-:S02]  /*82a0*/  LOP3.LUT R35, R39, 0xff0000ff, RZ, 0xc0, !PT ;  /* 0xff0000ff27237812 */ /* 0x000fc400078ec0ff */
[----:B------:R-:W-:Y:S02]  /*82b0*/  LOP3.LUT R38, R33, 0xff00, R10, 0xf8, !PT ;  /* 0x0000ff0021267812 */ /* 0x000fe400078ef80a */
[----:B------:R-:W-:Y:S02]  /*82c0*/  F2FP.F16.E4M3.UNPACK_B R37, R104.H1 ;  /* 0x00000068ff25723e */ /* 0x000fe400030006ff */
[----:B------:R-:W-:Y:S02]  /*82d0*/  F2FP.F16.E4M3.UNPACK_B R14, R32.H1 ;  /* 0x00000020ff0e723e */ /* 0x000fe400030006ff */
[----:B------:R-:W-:Y:S02]  /*82e0*/  F2FP.F16.E4M3.UNPACK_B R10, R8.H1 ;  /* 0x00000008ff0a723e */ /* 0x000fe400030006ff */
[----:B------:R-:W-:Y:S01]  /*82f0*/  LOP3.LUT R7, R7, 0xff00, R4, 0xf8, !PT ;  /* 0x0000ff0007077812 */ /* 0x000fe200078ef804 */
[----:B------:R-:W-:Y:S01]  /*8300*/  IMAD.U32 R4, R42, 0x10000, RZ ;  /* 0x000100002a047824 */ /* 0x000fe200078e00ff */
[----:B------:R-:W-:Y:S01]  /*8310*/  SHF.R.U32.HI R36, RZ, 0x10, R39 ;  /* 0x00000010ff247819 */ /* 0x000fe20000011627 */
[----:B------:R-:W-:Y:S01]  /*8320*/  HADD2.F32 R33, -RZ, R14.H0_H0 ;  /* 0x2000000eff217230 */ /* 0x000fe20000004100 */
[----:B------:R-:W-:Y:S01]  /*8330*/  LOP3.LUT R40, R35, 0xff00, R12, 0xf8, !PT ;  /* 0x0000ff0023287812 */ /* 0x000fe200078ef80c */
[----:B------:R-:W-:Y:S01]  /*8340*/  HADD2.F32 R12, -RZ, R10.H0_H0 ;  /* 0x2000000aff0c7230 */ /* 0x000fe20000004100 */
[----:B------:R-:W-:Y:S01]  /*8350*/  LOP3.LUT R6, R5, 0xff0000, R6, 0xf8, !PT ;  /* 0x00ff000005067812 */ /* 0x000fe200078ef806 */
[----:B------:R-:W-:Y:S01]  /*8360*/  HADD2.F32 R5, -RZ, R37.H0_H0 ;  /* 0x20000025ff057230 */ /* 0x000fe20000004100 */
[----:B------:R-:W-:Y:S01]  /*8370*/  F2FP.F16.E4M3.UNPACK_B R35, R102.H1 ;  /* 0x00000066ff23723e */ /* 0x000fe200030006ff */
[----:B------:R-:W-:Y:S01]  /*8380*/  IMAD.U32 R39, R36, 0x10000, RZ ;  /* 0x0001000024277824 */ /* 0x000fe200078e00ff */
[----:B------:R-:W-:Y:S01]  /*8390*/  LOP3.LUT R4, R7, 0xff0000, R4, 0xf8, !PT ;  /* 0x00ff000007047812 */ /* 0x000fe200078ef804 */
[----:B------:R-:W-:-:S02]  /*83a0*/  IMAD.U32 R7, R41, 0x10000, RZ ;  /* 0x0001000029077824 */ /* 0x000fc400078e00ff */
[CC--:B------:R-:W-:Y:S01]  /*83b0*/  FMUL.FTZ R41, R33.reuse, R5.reuse ;  /* 0x0000000521297220 */ /* 0x0c0fe20000410000 */
[--C-:B------:R-:W-:Y:S02]  /*83c0*/  HADD2.F32 R36, -RZ, R35.reuse.H0_H0 ;  /* 0x20000023ff247230 */ /* 0x100fe40000004100 */
[----:B------:R-:W-:Y:S01]  /*83d0*/  FMUL.FTZ R42, R12, R5 ;  /* 0x000000050c2a7220 */ /* 0x000fe20000410000 */
[----:B------:R-:W-:Y:S01]  /*83e0*/  LOP3.LUT R5, R40, 0xff0000, R39, 0xf8, !PT ;  /* 0x00ff000028057812 */ /* 0x000fe200078ef827 */
[----:B------:R-:W-:Y:S01]  /*83f0*/  HADD2.F32 R35, -RZ, R35.H1_H1 ;  /* 0x30000023ff237230 */ /* 0x000fe20000004100 */
        /* <DEDUP_REMOVED lines=15> */
[----:B------:R-:W-:Y:S02]  /*84f0*/  HADD2.F32 R32, -RZ, R32.H1_H1 ;  /* 0x30000020ff207230 */ /* 0x000fe40000004100 */
[----:B------:R-:W-:Y:S01]  /*8500*/  FFMA.FTZ R47, R33, R35, R36 ;  /* 0x00000023212f7223 */ /* 0x000fe20000010024 */
[----:B------:R-:W-:-:S02]  /*8510*/  HADD2.F32 R33, -RZ, R102.H0_H0 ;  /* 0x20000066ff217230 */ /* 0x000fc40000004100 */
[-C--:B------:R-:W-:Y:S01]  /*8520*/  FMUL.FTZ R39, R14, R37.reuse ;  /* 0x000000250e277220 */ /* 0x080fe20000410000 */
[----:B------:R-:W-:Y:S01]  /*8530*/  FMUL.FTZ R37, R10, R37 ;  /* 0x000000250a257220 */ /* 0x000fe20000410000 */
[----:B------:R-:W-:Y:S01]  /*8540*/  HADD2.F32 R35, -RZ, R104.H1_H1 ;  /* 0x30000068ff237230 */ /* 0x000fe20000004100 */
[----:B------:R-:W-:Y:S01]  /*8550*/  LOP3.LUT R7, R38, 0xff0000, R7, 0xf8, !PT ;  /* 0x00ff000026077812 */ /* 0x000fe200078ef807 */
[-C--:B------:R-:W-:Y:S01]  /*8560*/  FFMA.FTZ R36, R10, R33.reuse, -R39 ;  /* 0x000000210a247223 */ /* 0x080fe20000010827 */
[----:B------:R-:W-:Y:S01]  /*8570*/  FFMA.FTZ R38, R14, R33, R37 ;  /* 0x000000210e267223 */ /* 0x000fe20000010025 */
[----:B------:R-:W-:Y:S02]  /*8580*/  HADD2.F32 R8, -RZ, R8.H1_H1 ;  /* 0x30000008ff087230 */ /* 0x000fe40000004100 */
[----:B------:R-:W-:Y:S01]  /*8590*/  FMUL.FTZ R37, R32, R35 ;  /* 0x0000002320257220 */ /* 0x000fe20000410000 */
[----:B------:R-:W-:Y:S01]  /*85a0*/  HADD2.F32 R33, -RZ, R102.H1_H1 ;  /* 0x30000066ff217230 */ /* 0x000fe20000004100 */
[----:B------:R-:W-:-:S02]  /*85b0*/  F2FP.F16.E4M3.UNPACK_B R10, R103.H1 ;  /* 0x00000067ff0a723e */ /* 0x000fc400030006ff */
[----:B------:R-:W-:Y:S01]  /*85c0*/  F2FP.F16.E4M3.UNPACK_B R12, R34.H1 ;  /* 0x00000022ff0c723e */ /* 0x000fe200030006ff */
[C---:B------:R-:W-:Y:S01]  /*85d0*/  FMUL.FTZ R39, R8.reuse, R35 ;  /* 0x0000002308277220 */ /* 0x040fe20000410000 */
[----:B------:R-:W-:Y:S01]  /*85e0*/  FFMA.FTZ R41, R8, R33, -R37 ;  /* 0x0000002108297223 */ /* 0x000fe20000010825 */
[----:B------:R-:W-:Y:S01]  /*85f0*/  F2FP.F16.E4M3.UNPACK_B R8, R31.H1 ;  /* 0x0000001fff08723e */ /* 0x000fe200030006ff */
[----:B------:R-:W-:Y:S01]  /*8600*/  HADD2.F32 R37, -RZ, R10.H0_H0 ;  /* 0x2000000aff257230 */ /* 0x000fe20000004100 */
[----:B------:R-:W-:Y:S01]  /*8610*/  F2FP.F16.E4M3.UNPACK_B R35, R100.H1 ;  /* 0x00000064ff23723e */ /* 0x000fe200030006ff */
[----:B------:R-:W-:Y:S01]  /*8620*/  FFMA.FTZ R43, R32, R33, R39 ;  /* 0x00000021202b7223 */ /* 0x000fe20000010027 */
[----:B------:R-:W-:Y:S01]  /*8630*/  HADD2.F32 R14, -RZ, R12.H0_H0 ;  /* 0x2000000cff0e7230 */ /* 0x000fe20000004100 */
[----:B------:R-:W-:Y:S01]  /*8640*/  F2FP.F16.E4M3.UNPACK_B R103, R103 ;  /* 0x00000067ff67723e */ /* 0x000fe200020006ff */
[----:B------:R-:W-:Y:S01]  /*8650*/  HADD2.F32 R39, -RZ, R10.H1_H1 ;  /* 0x3000000aff277230 */ /* 0x000fe20000004100 */
[----:B------:R-:W-:Y:S01]  /*8660*/  F2FP.F16.E4M3.UNPACK_B R34, R34 ;  /* 0x00000022ff22723e */ /* 0x000fe200020006ff */
[----:B------:R-:W-:-:S02]  /*8670*/  HADD2.F32 R10, -RZ, R8.H0_H0 ;  /* 0x20000008ff0a7230 */ /* 0x000fc40000004100 */
[----:B------:R-:W-:Y:S01]  /*8680*/  FMUL.FTZ R95, R14, R37 ;  /* 0x000000250e5f7220 */ /* 0x000fe20000410000 */
[----:B------:R-:W-:Y:S01]  /*8690*/  HADD2.F32 R12, -RZ, R12.H1_H1 ;  /* 0x3000000cff0c7230 */ /* 0x000fe20000004100 */
[----:B------:R-:W-:Y:S01]  /*86a0*/  F2FP.F16.E4M3.UNPACK_B R31, R31 ;  /* 0x0000001fff1f723e */ /* 0x000fe200020006ff */
[----:B------:R-:W-:Y:S02]  /*86b0*/  HADD2.F32 R8, -RZ, R8.H1_H1 ;  /* 0x30000008ff087230 */ /* 0x000fe40000004100 */
[----:B------:R-:W-:Y:S01]  /*86c0*/  FMUL.FTZ R37, R10, R37 ;  /* 0x000000250a257220 */ /* 0x000fe20000410000 */
[--C-:B------:R-:W-:Y:S02]  /*86d0*/  HADD2.F32 R33, -RZ, R35.reuse.H0_H0 ;  /* 0x20000023ff217230 */ /* 0x100fe40000004100 */
[-C--:B--2---:R-:W-:Y:S01]  /*86e0*/  FMUL.FTZ R97, R12, R39.reuse ;  /* 0x000000270c617220 */ /* 0x084fe20000410000 */
[----:B------:R-:W-:Y:S02]  /*86f0*/  HADD2.F32 R35, -RZ, R35.H1_H1 ;  /* 0x30000023ff237230 */ /* 0x000fe40000004100 */
[----:B------:R-:W-:Y:S01]  /*8700*/  FMUL.FTZ R39, R8, R39 ;  /* 0x0000002708277220 */ /* 0x000fe20000410000 */
[----:B------:R-:W-:Y:S01]  /*8710*/  F2FP.F16.E4M3.UNPACK_B R100, R100 ;  /* 0x00000064ff64723e */ /* 0x000fe200020006ff */
[----:B------:R-:W-:Y:S01]  /*8720*/  FFMA.FTZ R95, R10, R33, -R95 ;  /* 0x000000210a5f7223 */ /* 0x000fe2000001085f */
[----:B------:R-:W-:-:S02]  /*8730*/  HADD2.F32 R10, -RZ, R34.H0_H0 ;  /* 0x20000022ff0a7230 */ /* 0x000fc40000004100 */
[-C--:B------:R-:W-:Y:S01]  /*8740*/  FFMA.FTZ R32, R8, R35.reuse, -R97 ;  /* 0x0000002308207223 */ /* 0x080fe20000010861 */
[----:B------:R-:W-:Y:S01]  /*8750*/  FFMA.FTZ R97, R12, R35, R39 ;  /* 0x000000230c617223 */ /* 0x000fe20000010027 */
[----:B------:R-:W-:Y:S02]  /*8760*/  HADD2.F32 R35, -RZ, R103.H0_H0 ;  /* 0x20000067ff237230 */ /* 0x000fe40000004100 */
[----:B------:R-:W-:Y:S01]  /*8770*/  FFMA.FTZ R14, R14, R33, R37 ;  /* 0x000000210e0e7223 */ /* 0x000fe20000010025 */
[----:B------:R-:W-:Y:S01]  /*8780*/  HADD2.F32 R8, -RZ, R31.H0_H0 ;  /* 0x2000001fff087230 */ /* 0x000fe20000004100 */
[----:B------:R-:W-:Y:S01]  /*8790*/  F2FP.SATFINITE.E4M3.F32.PACK_AB_MERGE_C R95, R32, R95, RZ ;  /* 0x0000005f205f723e */ /* 0x000fe200048070ff */
[----:B------:R-:W-:Y:S02]  /*87a0*/  HADD2.F32 R103, -RZ, R103.H1_H1 ;  /* 0x30000067ff677230 */ /* 0x000fe40000004100 */
[----:B------:R-:W-:Y:S01]  /*87b0*/  FMUL.FTZ R37, R10, R35 ;  /* 0x000000230a257220 */ /* 0x000fe20000410000 */
[----:B------:R-:W-:-:S02]  /*87c0*/  HADD2.F32 R34, -RZ, R34.H1_H1 ;  /* 0x30000022ff227230 */ /* 0x000fc40000004100 */
[----:B------:R-:W-:Y:S01]  /*87d0*/  FMUL.FTZ R35, R8, R35 ;  /* 0x0000002308237220 */ /* 0x000fe20000410000 */
[--C-:B------:R-:W-:Y:S01]  /*87e0*/  HADD2.F32 R33, -RZ, R100.reuse.H0_H0 ;  /* 0x20000064ff217230 */ /* 0x100fe20000004100 */
[----:B------:R-:W-:Y:S01]  /*87f0*/  F2FP.SATFINITE.E4M3.F32.PACK_AB_MERGE_C R97, R97, R14, RZ ;  /* 0x0000000e6161723e */ /* 0x000fe200048070ff */
[----:B------:R-:W-:Y:S02]  /*8800*/  HADD2.F32 R31, -RZ, R31.H1_H1 ;  /* 0x3000001fff1f7230 */ /* 0x000fe40000004100 */
[----:B------:R-:W-:Y:S01]  /*8810*/  FMUL.FTZ R12, R34, R103 ;  /* 0x00000067220c7220 */ /* 0x000fe20000410000 */
[----:B------:R-:W-:Y:S02]  /*8820*/  HADD2.F32 R100, -RZ, R100.H1_H1 ;  /* 0x30000064ff647230 */ /* 0x000fe40000004100 */
[----:B------:R-:W-:Y:S01]  /*8830*/  FFMA.FTZ R39, R10, R33, R35 ;  /* 0x000000210a277223 */ /* 0x000fe20000010023 */
[----:B------:R-:W-:Y:S01]  /*8840*/  F2FP.F16.E4M3.UNPACK_B R32, R13 ;  /* 0x0000000dff20723e */ /* 0x000fe200020006ff */
[C---:B------:R-:W-:Y:S01]  /*8850*/  FMUL.FTZ R103, R31.reuse, R103 ;  /* 0x000000671f677220 */ /* 0x040fe20000410000 */
[----:B------:R-:W-:Y:S01]  /*8860*/  F2FP.F16.E4M3.UNPACK_B R35, R7 ;  /* 0x00000007ff23723e */ /* 0x000fe200020006ff */
[----:B------:R-:W-:Y:S01]  /*8870*/  FFMA.FTZ R10, R31, R100, -R12 ;  /* 0x000000641f0a7223 */ /* 0x000fe2000001080c */
[----:B------:R-:W-:Y:S01]  /*8880*/  F2FP.SATFINITE.E4M3.F32.PACK_AB_MERGE_C R12, R47, R42, RZ ;  /* 0x0000002a2f0c723e */ /* 0x000fe200048070ff */
[----:B------:R-:W-:Y:S01]  /*8890*/  FFMA.FTZ R37, R8, R33, -R37 ;  /* 0x0000002108257223 */ /* 0x000fe20000010825 */
[----:B------:R-:W-:Y:S01]  /*88a0*/  F2FP.F16.E4M3.UNPACK_B R14, R9 ;  /* 0x00000009ff0e723e */ /* 0x000fe200020006ff */
[----:B------:R-:W-:Y:S01]  /*88b0*/  FFMA.FTZ R100, R34, R100, R103 ;  /* 0x0000006422647223 */ /* 0x000fe20000010067 */
[----:B------:R-:W-:Y:S01]  /*88c0*/  F2FP.SATFINITE.E4M3.F32.PACK_AB_MERGE_C R8, R45, R40, RZ ;  /* 0x000000282d08723e */ /* 0x000fe200048070ff */
[----:B------:R-:W-:Y:S01]  /*88d0*/  HADD2.F32 R33, -RZ, R32.H0_H0 ;  /* 0x20000020ff217230 */ /* 0x000fe20000004100 */
[----:B------:R-:W-:Y:S01]  /*88e0*/  F2FP.SATFINITE.E4M3.F32.PACK_AB_MERGE_C R12, R43, R38, R12 ;  /* 0x000000262b0c723e */ /* 0x000fe2000480700c */
[----:B------:R-:W-:Y:S01]  /*88f0*/  HADD2.F32 R38, -RZ, R35.H0_H0 ;  /* 0x20000023ff267230 */ /* 0x000fe20000004100 */
[----:B------:R-:W-:Y:S01]  /*8900*/  F2FP.F16.E4M3.UNPACK_B R34, R6 ;  /* 0x00000006ff22723e */ /* 0x000fe200020006ff */
[----:B------:R-:W-:Y:S01]  /*8910*/  HADD2.F32 R31, -RZ, R14.H0_H0 ;  /* 0x2000000eff1f7230 */ /* 0x000fe20000004100 */
[----:B------:R-:W-:Y:S01]  /*8920*/  F2FP.SATFINITE.E4M3.F32.PACK_AB_MERGE_C R8, R41, R36, R8 ;  /* 0x000000242908723e */ /* 0x000fe20004807008 */
[----:B------:R-:W-:-:S02]  /*8930*/  HADD2.F32 R32, -RZ, R32.H1_H1 ;  /* 0x30000020ff207230 */ /* 0x000fc40000004100 */
[-C--:B------:R-:W-:Y:S01]  /*8940*/  FMUL.FTZ R40, R33, R38.reuse ;  /* 0x0000002621287220 */ /* 0x080fe20000410000 */
[----:B------:R-:W-:Y:S02]  /*8950*/  HADD2.F32 R36, -RZ, R34.H0_H0 ;  /* 0x20000022ff247230 */ /* 0x000fe40000004100 */
[C---:B------:R-:W-:Y:S01]  /*8960*/  FMUL.FTZ R38, R31.reuse, R38 ;  /* 0x000000261f267220 */ /* 0x040fe20000410000 */
[----:B------:R-:W-:Y:S01]  /*8970*/  HADD2.F32 R35, -RZ, R35.H1_H1 ;  /* 0x30000023ff237230 */ /* 0x000fe20000004100 */
[----:B------:R-:W-:Y:S01]  /*8980*/  F2FP.SATFINITE.E4M3.F32.PACK_AB_MERGE_C R97, R100, R39, R97 ;  /* 0x000000276461723e */ /* 0x000fe20004807061 */
[----:B------:R-:W-:Y:S02]  /*8990*/  HADD2.F32 R14, -RZ, R14.H1_H1 ;  /* 0x3000000eff0e7230 */ /* 0x000fe40000004100 */
[-C--:B------:R-:W-:Y:S01]  /*89a0*/  FFMA.FTZ R40, R31, R36.reuse, -R40 ;  /* 0x000000241f287223 */ /* 0x080fe20000010828 */
[----:B------:R-:W-:Y:S01]  /*89b0*/  FFMA.FTZ R38, R33, R36, R38 ;  /* 0x0000002421267223 */ /* 0x000fe20000010026 */
[----:B------:R-:W-:-:S02]  /*89c0*/  HADD2.F32 R31, -RZ, R34.H1_H1 ;  /* 0x30000022ff1f7230 */ /* 0x000fc40000004100 */
[----:B------:R-:W-:Y:S01]  /*89d0*/  FMUL.FTZ R33, R32, R35 ;  /* 0x0000002320217220 */ /* 0x000fe20000410000 */
[----:B------:R-:W-:Y:S01]  /*89e0*/  F2FP.F16.E4M3.UNPACK_B R9, R9.H1 ;  /* 0x00000009ff09723e */ /* 0x000fe200030006ff */
[C---:B------:R-:W-:Y:S01]  /*89f0*/  FMUL.FTZ R35, R14.reuse, R35 ;  /* 0x000000230e237220 */ /* 0x040fe20000410000 */
[----:B------:R-:W-:Y:S01]  /*8a00*/  F2FP.F16.E4M3.UNPACK_B R13, R13.H1 ;  /* 0x0000000dff0d723e */ /* 0x000fe200030006ff */
[----:B------:R-:W-:Y:S01]  /*8a10*/  FFMA.FTZ R39, R14, R31, -R33 ;  /* 0x0000001f0e277223 */ /* 0x000fe20000010821 */
[----:B------:R-:W-:Y:S01]  /*8a20*/  F2FP.F16.E4M3.UNPACK_B R33, R7.H1 ;  /* 0x00000007ff21723e */ /* 0x000fe200030006ff */
[----:B------:R-:W-:Y:S01]  /*8a30*/  FFMA.FTZ R41, R32, R31, R35 ;  /* 0x0000001f20297223 */ /* 0x000fe20000010023 */
[----:B------:R-:W-:Y:S01]  /*8a40*/  HADD2.F32 R7, -RZ, R9.H0_H0 ;  /* 0x20000009ff077230 */ /* 0x000fe20000004100 */
[----:B------:R-:W-:Y:S01]  /*8a50*/  F2FP.F16.E4M3.UNPACK_B R6, R6.H1 ;  /* 0x00000006ff06723e */ /* 0x000fe200030006ff */
[----:B------:R-:W-:Y:S01]  /*8a60*/  HADD2.F32 R14, -RZ, R13.H0_H0 ;  /* 0x2000000dff0e7230 */ /* 0x000fe20000004100 */
[----:B------:R-:W-:Y:S01]  /*8a70*/  F2FP.F16.E4M3.UNPACK_B R35, R5.H1 ;  /* 0x00000005ff23723e */ /* 0x000fe200030006ff */
[----:B------:R-:W-:Y:S01]  /*8a80*/  HADD2.F32 R32, -RZ, R33.H0_H0 ;  /* 0x20000021ff207230 */ /* 0x000fe20000004100 */
[----:B------:R-:W-:Y:S01]  /*8a90*/  F2FP.SATFINITE.E4M3.F32.PACK_AB_MERGE_C R10, R10, R37, R95 ;  /* 0x000000250a0a723e */ /* 0x000fe2000480705f */
[----:B------:R-:W-:-:S02]  /*8aa0*/  HADD2.F32 R13, -RZ, R13.H1_H1 ;  /* 0x3000000dff0d7230 */ /* 0x000fc40000004100 */
[----:B------:R-:W-:Y:S02]  /*8ab0*/  HADD2.F32 R34, -RZ, R33.H1_H1 ;  /* 0x30000021ff227230 */ /* 0x000fe40000004100 */
[CC--:B------:R-:W-:Y:S01]  /*8ac0*/  FMUL.FTZ R36, R14.reuse, R32.reuse ;  /* 0x000000200e247220 */ /* 0x0c0fe20000410000 */
[----:B------:R-:W-:Y:S02]  /*8ad0*/  HADD2.F32 R9, -RZ, R9.H1_H1 ;  /* 0x30000009ff097230 */ /* 0x000fe40000004100 */
[----:B------:R-:W-:Y:S01]  /*8ae0*/  FMUL.FTZ R33, R7, R32 ;  /* 0x0000002007217220 */ /* 0x000fe20000410000 */
[--C-:B------:R-:W-:Y:S02]  /*8af0*/  HADD2.F32 R31, -RZ, R6.reuse.H0_H0 ;  /* 0x20000006ff1f7230 */ /* 0x100fe40000004100 */
[----:B------:R-:W-:Y:S02]  /*8b00*/  HADD2.F32 R32, -RZ, R6.H1_H1 ;  /* 0x30000006ff207230 */ /* 0x000fe40000004100 */
[-C--:B------:R-:W-:Y:S01]  /*8b10*/  FMUL.FTZ R6, R13, R34.reuse ;  /* 0x000000220d067220 */ /* 0x080fe20000410000 */
[C---:B------:R-:W-:Y:S01]  /*8b20*/  FMUL.FTZ R34, R9.reuse, R34 ;  /* 0x0000002209227220 */ /* 0x040fe20000410000 */
[----:B------:R-:W-:Y:S01]  /*8b30*/  FFMA.FTZ R43, R14, R31, R33 ;  /* 0x0000001f0e2b7223 */ /* 0x000fe20000010021 */
[----:B------:R-:W-:Y:S01]  /*8b40*/  F2FP.F16.E4M3.UNPACK_B R14, R15 ;  /* 0x0000000fff0e723e */ /* 0x000fe200020006ff */
[-C--:B------:R-:W-:Y:S01]  /*8b50*/  FFMA.FTZ R45, R9, R32.reuse, -R6 ;  /* 0x00000020092d7223 */ /* 0x080fe20000010806 */
[----:B------:R-:W-:Y:S01]  /*8b60*/  FFMA.FTZ R44, R13, R32, R34 ;  /* 0x000000200d2c7223 */ /* 0x000fe20000010022 */
[----:B------:R-:W-:Y:S01]  /*8b70*/  F2FP.F16.E4M3.UNPACK_B R34, R5 ;  /* 0x00000005ff22723e */ /* 0x000fe200020006ff */
[----:B------:R-:W-:Y:S01]  /*8b80*/  FFMA.FTZ R42, R7, R31, -R36 ;  /* 0x0000001f072a7223 */ /* 0x000fe20000010824 */
[----:B------:R-:W-:Y:S01]  /*8b90*/  F2FP.F16.E4M3.UNPACK_B R6, R11 ;  /* 0x0000000bff06723e */ /* 0x000fe200020006ff */
[----:B------:R-:W-:Y:S01]  /*8ba0*/  HADD2.F32 R13, -RZ, R14.H0_H0 ;  /* 0x2000000eff0d7230 */ /* 0x000fe20000004100 */
        /* <DEDUP_REMOVED lines=16> */
[-C--:B------:R-:W-:Y:S01]  /*8cb0*/  FFMA.FTZ R46, R7, R32.reuse, -R46 ;  /* 0x00000020072e7223 */ /* 0x080fe2000001082e */
[----:B------:R-:W-:Y:S01]  /*8cc0*/  FFMA.FTZ R36, R13, R32, R36 ;  /* 0x000000200d247223 */ /* 0x000fe20000010024 */
[----:B------:R-:W-:Y:S02]  /*8cd0*/  HADD2.F32 R32, -RZ, R35.H1_H1 ;  /* 0x30000023ff207230 */ /* 0x000fe40000004100 */
[-C--:B------:R-:W-:Y:S01]  /*8ce0*/  FFMA.FTZ R37, R4, R33.reuse, R37 ;  /* 0x0000002104257223 */ /* 0x080fe20000010025 */
[----:B------:R-:W-:Y:S02]  /*8cf0*/  HADD2.F32 R11, -RZ, R11.H1_H1 ;  /* 0x3000000bff0b7230 */ /* 0x000fe40000004100 */
[----:B------:R-:W-:Y:S01]  /*8d00*/  FFMA.FTZ R94, R9, R33, -R94 ;  /* 0x00000021095e7223 */ /* 0x000fe2000001085e */
[----:B------:R-:W-:Y:S01]  /*8d10*/  HADD2.F32 R14, -RZ, R14.H1_H1 ;  /* 0x3000000eff0e7230 */ /* 0x000fe20000004100 */
[----:B------:R-:W-:Y:S01]  /*8d20*/  F2FP.SATFINITE.E4M3.F32.PACK_AB_MERGE_C R42, R45, R42, RZ ;  /* 0x0000002a2d2a723e */ /* 0x000fe200048070ff */
[----:B------:R-:W-:-:S02]  /*8d30*/  HADD2.F32 R7, -RZ, R34.H1_H1 ;  /* 0x30000022ff077230 */ /* 0x000fc40000004100 */
[-C--:B------:R-:W-:Y:S01]  /*8d40*/  FMUL.FTZ R34, R15, R32.reuse ;  /* 0x000000200f227220 */ /* 0x080fe20000410000 */
[----:B------:R-:W-:Y:S02]  /*8d50*/  HADD2.F32 R4, -RZ, R31.H1_H1 ;  /* 0x3000001fff047230 */ /* 0x000fe40000004100 */
[C---:B------:R-:W-:Y:S01]  /*8d60*/  FMUL.FTZ R32, R11.reuse, R32 ;  /* 0x000000200b207220 */ /* 0x040fe20000410000 */
[----:B------:R-:W-:Y:S02]  /*8d70*/  HADD2.F32 R6, -RZ, R6.H1_H1 ;  /* 0x30000006ff067230 */ /* 0x000fe40000004100 */
[-C--:B------:R-:W-:Y:S01]  /*8d80*/  FMUL.FTZ R9, R14, R7.reuse ;  /* 0x000000070e097220 */ /* 0x080fe20000410000 */
[----:B------:R-:W-:Y:S02]  /*8d90*/  HADD2.F32 R5, -RZ, R5.H1_H1 ;  /* 0x30000005ff057230 */ /* 0x000fe40000004100 */
[-C--:B------:R-:W-:Y:S01]  /*8da0*/  FFMA.FTZ R11, R11, R4.reuse, -R34 ;  /* 0x000000040b0b7223 */ /* 0x080fe20000010822 */
[----:B------:R-:W-:Y:S01]  /*8db0*/  FFMA.FTZ R32, R15, R4, R32 ;  /* 0x000000040f207223 */ /* 0x000fe20000010020 */
[C---:B------:R-:W-:Y:S01]  /*8dc0*/  FMUL.FTZ R7, R6.reuse, R7 ;  /* 0x0000000706077220 */ /* 0x040fe20000410000 */
[----:B------:R-:W-:Y:S01]  /*8dd0*/  F2FP.SATFINITE.E4M3.F32.PACK_AB_MERGE_C R39, R39, R40, R42 ;  /* 0x000000282727723e */ /* 0x000fe2000480702a */
[-C--:B------:R-:W-:Y:S01]  /*8de0*/  FFMA.FTZ R9, R6, R5.reuse, -R9 ;  /* 0x0000000506097223 */ /* 0x080fe20000010809 */
[----:B------:R-:W-:Y:S01]  /*8df0*/  F2FP.SATFINITE.E4M3.F32.PACK_AB_MERGE_C R11, R11, R94, RZ ;  /* 0x0000005e0b0b723e */ /* 0x000fe200048070ff */
[----:B------:R-:W-:Y:S01]  /*8e00*/  FFMA.FTZ R7, R14, R5, R7 ;  /* 0x000000050e077223 */ /* 0x000fe20000010007 */
[----:B------:R-:W-:Y:S01]  /*8e10*/  F2FP.SATFINITE.E4M3.F32.PACK_AB_MERGE_C R43, R44, R43, RZ ;  /* 0x0000002b2c2b723e */ /* 0x000fe200048070ff */
[----:B------:R-:W-:Y:S01]  /*8e20*/  IMAD.MOV.U32 R14, RZ, RZ, R97 ;  /* 0x000000ffff0e7224 */ /* 0x000fe200078e0061 */
[----:B------:R-:W-:-:S02]  /*8e30*/  F2FP.SATFINITE.E4M3.F32.PACK_AB_MERGE_C R32, R32, R37, RZ ;  /* 0x000000252020723e */ /* 0x000fc400048070ff */
[----:B------:R-:W-:Y:S01]  /*8e40*/  F2FP.SATFINITE.E4M3.F32.PACK_AB_MERGE_C R11, R9, R46, R11 ;  /* 0x0000002e090b723e */ /* 0x000fe2000480700b */
[----:B------:R-:W-:Y:S01]  /*8e50*/  IMAD.MOV.U32 R9, RZ, RZ, R39 ;  /* 0x000000ffff097224 */ /* 0x000fe200078e0027 */
[----:B------:R-:W-:Y:S02]  /*8e60*/  F2FP.SATFINITE.E4M3.F32.PACK_AB_MERGE_C R13, R41, R38, R43 ;  /* 0x00000026290d723e */ /* 0x000fe4000480702b */
[----:B------:R-:W-:-:S07]  /*8e70*/  F2FP.SATFINITE.E4M3.F32.PACK_AB_MERGE_C R15, R7, R36, R32 ;  /* 0x00000024070f723e */ /* 0x000fce0004807020 */
.L_x_1625:
[----:B------:R-:W-:Y:S05]  /*8e80*/  BSYNC B1 ;  /* 0x0000000000017941 */ /* 0x000fea0003800000 */
.L_x_1624:
[----:B0-----:R0:W-:Y:S01]  /*8e90*/  ST.E.128 desc[UR38][R28.64], R8 ;  /* 0x000000081c007985 */ /* 0x0011e2000c101d26 */
[----:B------:R-:W-:-:S13]  /*8ea0*/  ISETP.GE.AND P2, PT, R30, R106, PT ;  /* 0x0000006a1e00720c */ /* 0x000fda0003f46270 */
[----:B------:R-:W-:Y:S05]  /*8eb0*/  @P2 BRA `(.L_x_1587) ;  /* 0x0000000400282947 */ /* 0x000fea0003800000 */
[----:B------:R-:W-:-:S04]  /*8ec0*/  IADD3 R4, P2, R101, R30, RZ ;  /* 0x0000001e65047210 */ /* 0x000fc80007f5e0ff */
[----:B------:R-:W-:-:S05]  /*8ed0*/  LEA.HI.X.SX32 R5, R30, R99, 0x1, P2 ;  /* 0x000000631e057211 */ /* 0x000fca00010f0eff */
[----:B---3--:R3:W-:Y:S01]  /*8ee0*/  ST.E.128 desc[UR38][R4.64], R12 ;  /* 0x0000000c04007985 */ /* 0x0087e2000c101d26 */
[----:B------:R-:W-:Y:S05]  /*8ef0*/  BRA `(.L_x_1587) ;  /* 0x0000000400187947 */ /* 0x000fea0003800000 */
.L_x_1579:
[----:B------:R-:W-:-:S06]  /*8f00*/  UISETP.NE.AND UP0, UPT, UR41, 0x3, UPT ;  /* 0x000000032900788c */ /* 0x000fcc000bf05270 */
[----:B------:R-:W-:-:S13]  /*8f10*/  PLOP3.LUT P1, PT, PT, PT, UP0, 0x80, 0x0 ;  /* 0x000000000000781c */ /* 0x000fda0003f2f008 */
[----:B------:R-:W-:Y:S05]  /*8f20*/  @!P1 BRA `(.L_x_1626) ;  /* 0x0000000000049947 */ /* 0x000fea0003800000 */
[----:B------:R-:W-:Y:S01]  /*8f30*/  BPT.TRAP 0x1 ;  /* 0x000000040000795c */ /* 0x000fe20000300000 */
.L_x_1626:
[----:B------:R-:W-:Y:S01]  /*8f40*/  IMAD R84, R17, 0x8, R16 ;  /* 0x0000000811547824 */ /* 0x000fe200078e0210 */
[----:B------:R-:W-:Y:S01]  /*8f50*/  SHF.L.U32 R93, R173, 0x1f, RZ ;  /* 0x0000001fad5d7819 */ /* 0x000fe200000006ff */
[----:B------:R-:W-:Y:S01]  /*8f60*/  BSSY B1, `(.L_x_1627) ;  /* 0x0000004000017945 */ /* 0x000fe20003800000 */
[----:B------:R-:W-:Y:S02]  /*8f70*/  SHF.R.S32.HI R90, RZ, 0x1f, R89 ;  /* 0x0000001fff5a7819 */ /* 0x000fe40000011459 */
[----:B------:R-:W0:Y:S02]  /*8f80*/  SYNCS.PHASECHK.TRANS64.TRYWAIT P2, [R84+URZ+0x22890], R93 ;  /* 0x0228905d540075a7 */ /* 0x000e24000804017f */
[----:B0-----:R-:W-:Y:S05]  /*8f90*/  @!P2 BRA `(.L_x_1628) ;  /* 0x000001e8000ca947 */ /* 0x001fea0003800000 */
.L_x_1956:
[----:B------:R-:W-:Y:S05]  /*8fa0*/  BSYNC B1 ;  /* 0x0000000000017941 */ /* 0x000fea0003800000 */
.L_x_1627:
[----:B------:R-:W-:Y:S01]  /*8fb0*/  ULDC.64 UR4, c[0x0][0x300] ;  /* 0x0000c00000047ab9 */ /* 0x000fe20000000a00 */
[----:B-----5:R-:W-:Y:S01]  /*8fc0*/  SHF.R.S32.HI R91, RZ, 0x1f, R87 ;  /* 0x0000001fff5b7819 */ /* 0x020fe20000011457 */
[----:B------:R-:W-:Y:S01]  /*8fd0*/  IMAD R6, R90, UR4, RZ ;  /* 0x000000045a067c24 */ /* 0x000fe2000f8e02ff */
[----:B------:R-:W-:Y:S01]  /*8fe0*/  ULDC.64 UR6, c[0x0][0x2e8] ;  /* 0x0000ba0000067ab9 */ /* 0x000fe20000000a00 */
[----:B------:R-:W-:-:S04]  /*8ff0*/  IMAD.WIDE.U32 R4, R89, UR4, RZ ;  /* 0x0000000459047c25 */ /* 0x000fc8000f8e00ff */
        /* <DEDUP_REMOVED lines=15> */
[----:B------:R-:W-:Y:S02]  /*90f0*/  IADD3.X R13, R5, UR7, R7, P2, !PT ;  /* 0x00000007050d7c10 */ /* 0x000fe400097fe407 */
[----:B------:R-:W-:Y:S01]  /*9100*/  ISETP.GT.AND P2, PT, R92, R176, PT ;  /* 0x000000b05c00720c */ /* 0x000fe20003f44270 */
[----:B------:R-:W-:-:S12]  /*9110*/  BRA.DIV UR4, `(.L_x_1629) ;  /* 0x000001e604c07947 */ /* 0x000fd8000b800000 */
[----:B------:R1:W2:Y:S04]  /*9120*/  SHFL.IDX PT, R29, R13, RZ, 0x1e1f ;  /* 0x001e1fff0d1d7589 */ /* 0x0002a800000e0000 */
[----:B------:R1:W3:Y:S02]  /*9130*/  SHFL.IDX PT, R14, R4, RZ, 0x1e1f ;  /* 0x001e1fff040e7589 */ /* 0x0002e400000e0000 */
.L_x_1960:
[----:B------:R-:W-:Y:S05]  /*9140*/  @!P2 BRA `(.L_x_1587) ;  /* 0x000000000084a947 */ /* 0x000fea0003800000 */
[----:B------:R-:W-:Y:S02]  /*9150*/  ULDC UR4, c[0x0][0x2f4] ;  /* 0x0000bd0000047ab9 */ /* 0x000fe40000000800 */
[----:B------:R-:W-:-:S13]  /*9160*/  ISETP.GE.AND P5, PT, R18, UR4, PT ;  /* 0x0000000412007c0c */ /* 0x000fda000bfa6270 */
[----:B-1----:R-:W1:Y:S01]  /*9170*/  @!P5 LDS.128 R4, [R99+0x16400] ;  /* 0x016400006304d984 */ /* 0x002e620000000c00 */
[----:B---3--:R-:W-:-:S05]  /*9180*/  @!P5 IADD3 R12, P2, R18, R14, RZ ;  /* 0x0000000e120cd210 */ /* 0x008fca0007f5e0ff */
[----:B--2---:R-:W-:Y:S01]  /*9190*/  @!P5 IMAD.X R13, R29, 0x1, R19, P2 ;  /* 0x000000011d0dd824 */ /* 0x004fe200010e0613 */
[----:B------:R-:W-:-:S13]  /*91a0*/  ISETP.GE.AND P2, PT, R177, UR4, PT ;  /* 0x00000004b1007c0c */ /* 0x000fda000bf46270 */
[----:B------:R-:W-:-:S05]  /*91b0*/  @!P2 IADD3 R10, P4, R177, R14, RZ ;  /* 0x0000000eb10aa210 */ /* 0x000fca0007f9e0ff */
[----:B------:R-:W-:Y:S01]  /*91c0*/  @!P2 IMAD.X R11, R29, 0x1, R188, P4 ;  /* 0x000000011d0ba824 */ /* 0x000fe200020e06bc */
[----:B------:R-:W-:-:S13]  /*91d0*/  ISETP.GE.AND P4, PT, R185, UR4, PT ;  /* 0x00000004b9007c0c */ /* 0x000fda000bf86270 */
[----:B------:R-:W-:Y:S01]  /*91e0*/  @!P4 IADD3 R8, P6, R185, R14, RZ ;  /* 0x0000000eb908c210 */ /* 0x000fe20007fde0ff */
[----:B-1----:R1:W-:Y:S01]  /*91f0*/  @!P5 ST.E.128 desc[UR38][R12.64], R4 ;  /* 0x000000040c00d985 */ /* 0x0023e2000c101d26 */
[----:B------:R-:W-:-:S03]  /*9200*/  ISETP.GE.AND P5, PT, R82, UR4, PT ;  /* 0x0000000452007c0c */ /* 0x000fc6000bfa6270 */
[----:B------:R-:W-:-:S10]  /*9210*/  @!P4 IMAD.X R9, R29, 0x1, R196, P6 ;  /* 0x000000011d09c824 */ /* 0x000fd400030e06c4 */
[----:B------:R-:W2:Y:S01]  /*9220*/  @!P5 LDS.128 R4, [R96+0x16400] ;  /* 0x016400006004d984 */ /* 0x000ea20000000c00 */
[----:B------:R-:W-:-:S05]  /*9230*/  @!P5 IMAD.SHL.U32 R15, R179, 0x10, RZ ;  /* 0x00000010b30fd824 */ /* 0x000fca00078e00ff */
[----:B-1----:R-:W-:-:S04]  /*9240*/  @!P5 IADD3 R12, P6, R15, R14, RZ ;  /* 0x0000000e0f0cd210 */ /* 0x002fc80007fde0ff */
[----:B------:R-:W-:-:S05]  /*9250*/  @!P5 LEA.HI.X.SX32 R13, R15, R29, 0x1, P6 ;  /* 0x0000001d0f0dd211 */ /* 0x000fca00030f0eff */
[----:B--2---:R1:W-:Y:S01]  /*9260*/  @!P5 ST.E.128 desc[UR38][R12.64], R4 ;  /* 0x000000040c00d985 */ /* 0x0043e2000c101d26 */
[----:B------:R-:W-:-:S13]  /*9270*/  ISETP.GE.AND P5, PT, R81, UR4, PT ;  /* 0x0000000451007c0c */ /* 0x000fda000bfa6270 */
[----:B------:R-:W2:Y:S01]  /*9280*/  @!P5 LDS.128 R4, [R99+0x18400] ;  /* 0x018400006304d984 */ /* 0x000ea20000000c00 */
[----:B------:R-:W-:-:S05]  /*9290*/  @!P5 IMAD.SHL.U32 R15, R180, 0x10, RZ ;  /* 0x00000010b40fd824 */ /* 0x000fca00078e00ff */
[----:B-1----:R-:W-:-:S04]  /*92a0*/  @!P5 IADD3 R12, P6, R15, R14, RZ ;  /* 0x0000000e0f0cd210 */ /* 0x002fc80007fde0ff */
[----:B------:R-:W-:-:S05]  /*92b0*/  @!P5 LEA.HI.X.SX32 R13, R15, R29, 0x1, P6 ;  /* 0x0000001d0f0dd211 */ /* 0x000fca00030f0eff */
[----:B--2---:R1:W-:Y:S01]  /*92c0*/  @!P5 ST.E.128 desc[UR38][R12.64], R4 ;  /* 0x000000040c00d985 */ /* 0x0043e2000c101d26 */
[----:B------:R-:W-:-:S03]  /*92d0*/  ISETP.GE.AND P5, PT, R186, UR4, PT ;  /* 0x00000004ba007c0c */ /* 0x000fc6000bfa6270 */
[----:B------:R-:W2:Y:S10]  /*92e0*/  @!P2 LDS.128 R4, [R96+0x18400] ;  /* 0x018400006004a984 */ /* 0x000eb40000000c00 */
[----:B-1----:R-:W-:-:S05]  /*92f0*/  @!P5 IADD3 R12, P6, R186, R14, RZ ;  /* 0x0000000eba0cd210 */ /* 0x002fca0007fde0ff */
[----:B------:R-:W-:Y:S01]  /*9300*/  @!P5 IMAD.X R13, R29, 0x1, R195, P6 ;  /* 0x000000011d0dd824 */ /* 0x000fe200030e06c3 */
[----:B--2---:R-:W-:Y:S04]  /*9310*/  @!P2 ST.E.128 desc[UR38][R10.64], R4 ;  /* 0x000000040a00a985 */ /* 0x004fe8000c101d26 */
[----:B------:R-:W1:Y:S04]  /*9320*/  @!P4 LDS.128 R4, [R99+0x1a400] ;  /* 0x01a400006304c984 */ /* 0x000e680000000c00 */
[----:B-1----:R-:W-:Y:S04]  /*9330*/  @!P4 ST.E.128 desc[UR38][R8.64], R4 ;  /* 0x000000040800c985 */ /* 0x002fe8000c101d26 */
[----:B------:R-:W1:Y:S04]  /*9340*/  @!P5 LDS.128 R4, [R96+0x1a400] ;  /* 0x01a400006004d984 */ /* 0x000e680000000c00 */
[----:B-1----:R4:W-:Y:S02]  /*9350*/  @!P5 ST.E.128 desc[UR38][R12.64], R4 ;  /* 0x000000040c00d985 */ /* 0x0029e4000c101d26 */
.L_x_1587:
[----:B------:R-:W-:Y:S05]  /*9360*/  BSYNC B0 ;  /* 0x0000000000007941 */ /* 0x000fea0003800000 */
.L_x_1578:
[----:B01-34-:R-:W0:Y:S01]  /*9370*/  S2R R4, SR_TID.X ;  /* 0x0000000000047919 */ /* 0x01be220000002100 */
[----:B------:R-:W-:Y:S01]  /*9380*/  @!PT LDS RZ, [RZ] ;  /* 0x00000000fffff984 */ /* 0x000fe20000000800 */
[----:B------:R-:W-:Y:S01]  /*9390*/  @!PT LDS RZ, [RZ] ;  /* 0x00000000fffff984 */ /* 0x000fe20000000800 */
[----:B------:R-:W-:Y:S01]  /*93a0*/  @!PT LDS RZ, [RZ] ;  /* 0x00000000fffff984 */ /* 0x000fe20000000800 */
[----:B------:R-:W-:Y:S01]  /*93b0*/  @!PT LDS RZ, [RZ] ;  /* 0x00000000fffff984 */ /* 0x000fe20000000800 */
[----:B------:R1:W-:Y:S06]  /*93c0*/  MEMBAR.ALL.CTA ;  /* 0x0000000000007992 */ /* 0x0003ec0000008000 */
[----:B-1----:R-:W1:Y:S01]  /*93d0*/  FENCE.VIEW.ASYNC.S ;  /* 0x00000000000073c6 */ /* 0x002e620000000000 */
[----:B------:R-:W-:Y:S05]  /*93e0*/  WARPSYNC.ALL ;  /* 0x0000000000007948 */ /* 0x000fea0003800000 */
[----:B------:R-:W-:Y:S01]  /*93f0*/  BSSY B0, `(.L_x_1630) ;  /* 0x0000008000007945 */ /* 0x000fe20003800000 */
[----:B-1----:R1:W-:Y:S01]  /*9400*/  BAR.SYNC.DEFER_BLOCKING R66, 0x80 ;  /* 0x000200420000751d */ /* 0x0023e20000010000 */
[----:B0-----:R-:W-:-:S13]  /*9410*/  LOP3.LUT P4, RZ, R4, 0x7f, RZ, 0xc0, !PT ;  /* 0x0000007f04ff7812 */ /* 0x001fda000788c0ff */
[----:B------:R-:W-:-:S05]  /*9420*/  @!P4 VIADD R4, R84, 0x228a0 ;  /* 0x000228a05404c836 */ /* 0x000fca0000000000 */
[----:B------:R-:W-:-:S04]  /*9430*/  @!P4 PRMT R4, RZ, 0x654, R4 ;  /* 0x00000654ff04c816 */ /* 0x000fc80000000004 */
[----:B------:R1:W-:Y:S01]  /*9440*/  @!P4 SYNCS.ARRIVE.TRANS64.RED.A1T0 RZ, [R4+URZ], RZ ;  /* 0x000000ff04ffc9a7 */ /* 0x0003e2000810043f */
[----:B------:R-:W-:Y:S05]  /*9450*/  @!P1 BRA `(.L_x_1631) ;  /* 0x0000000000049947 */ /* 0x000fea0003800000 */
[----:B------:R-:W-:Y:S01]  /*9460*/  BPT.TRAP 0x1 ;  /* 0x000000040000795c */ /* 0x000fe20000300000 */
.L_x_1631:
[----:B------:R-:W-:Y:S05]  /*9470*/  BSYNC B0 ;  /* 0x0000000000007941 */ /* 0x000fea0003800000 */
.L_x_1630:
[----:B------:R-:W0:Y:S01]  /*9480*/  SYNCS.PHASECHK.TRANS64.TRYWAIT P1, [R84+URZ+0x228b0], R93 ;  /* 0x0228b05d540075a7 */ /* 0x000e22000802017f */
[----:B------:R-:W-:Y:S04]  /*9490*/  BSSY B0, `(.L_x_1632) ;  /* 0x0000002000007945 */ /* 0x000fe80003800000 */
[----:B0-----:R-:W-:Y:S05]  /*94a0*/  @!P1 BRA `(.L_x_1633) ;  /* 0x000001e400209947 */ /* 0x001fea0003800000 */
.L_x_1961:
[----:B------:R-:W-:Y:S05]  /*94b0*/  BSYNC B0 ;  /* 0x0000000000007941 */ /* 0x000fea0003800000 */
.L_x_1632:
[----:B------:R-:W-:Y:S01]  /*94c0*/  ULDC.64 UR4, c[0x0][0x328] ;  /* 0x0000ca0000047ab9 */ /* 0x000fe20000000a00 */
[----:B------:R-:W-:Y:S01]  /*94d0*/  ULDC.64 UR6, c[0x0][0x318] ;  /* 0x0000c60000067ab9 */ /* 0x000fe20000000a00 */
[----:B------:R-:W-:Y:S01]  /*94e0*/  IMAD R90, R90, UR4, RZ ;  /* 0x000000045a5a7c24 */ /* 0x000fe2000f8e02ff */
[----:B------:R-:W-:Y:S01]  /*94f0*/  BSSY B0, `(.L_x_1634) ;  /* 0x0000042000007945 */ /* 0x000fe20003800000 */
[----:B-1----:R-:W-:-:S04]  /*9500*/  IMAD.WIDE.U32 R4, R89, UR4, RZ ;  /* 0x0000000459047c25 */ /* 0x002fc8000f8e00ff */
        /* <DEDUP_REMOVED lines=9> */
[----:B------:R-:W-:-:S04]  /*95a0*/  IMAD.WIDE.U32 R4, R22, UR4, R4 ;  /* 0x0000000416047c25 */ /* 0x000fc8000f8e0004 */
[----:B------:R-:W-:Y:S01]  /*95b0*/  IMAD R7, R22, UR5, R7 ;  /* 0x0000000516077c24 */ /* 0x000fe2000f8e0207 */
[----:B------:R-:W-:-:S04]  /*95c0*/  IADD3 R4, P1, R4, UR6, RZ ;  /* 0x0000000604047c10 */ /* 0x000fc8000ff3e0ff */
[----:B------:R-:W-:Y:S01]  /*95d0*/  IADD3.X R5, R5, UR7, R7, P1, !PT ;  /* 0x0000000705057c10 */ /* 0x000fe20008ffe407 */
[----:B------:R1:W3:Y:S01]  /*95e0*/  SHFL.IDX PT, R10, R4, RZ, 0x1e1f ;  /* 0x001e1fff040a7589 */ /* 0x0002e200000e0000 */
[----:B------:R-:W-:-:S03]  /*95f0*/  ISETP.GT.AND P1, PT, R92, R176, PT ;  /* 0x000000b05c00720c */ /* 0x000fc60003f24270 */
[----:B------:R1:W4:Y:S10]  /*9600*/  SHFL.IDX PT, R13, R5, RZ, 0x1e1f ;  /* 0x001e1fff050d7589 */ /* 0x00033400000e0000 */
[----:B-1----:R-:W-:Y:S05]  /*9610*/  @!P1 BRA `(.L_x_1635) ;  /* 0x0000000000bc9947 */ /* 0x002fea0003800000 */
[----:B------:R-:W-:Y:S01]  /*9620*/  LOP3.LUT P1, RZ, R79, 0x1, RZ, 0xc0, !PT ;  /* 0x000000014fff7812 */ /* 0x000fe2000782c0ff */
[----:B------:R-:W-:Y:S01]  /*9630*/  IMAD R11, R17, 0x4000, R201 ;  /* 0x00004000110b7824 */ /* 0x000fe200078e02c9 */
[----:B------:R-:W-:Y:S11]  /*9640*/  BSSY B1, `(.L_x_1636) ;  /* 0x0000011000017945 */ /* 0x000ff60003800000 */
[----:B------:R-:W-:Y:S01]  /*9650*/  @P1 IMAD.IADD R4, R16, 0x1, R11 ;  /* 0x0000000110041824 */ /* 0x000fe200078e020b */
[----:B---3--:R-:W-:-:S05]  /*9660*/  @P1 IADD3 R8, P2, R18, R10, RZ ;  /* 0x0000000a12081210 */ /* 0x008fca0007f5e0ff */
[----:B------:R-:W1:Y:S01]  /*9670*/  @P1 LDS.128 R4, [R4+0x8400] ;  /* 0x0084000004041984 */ /* 0x000e620000000c00 */
[----:B----4-:R-:W-:-:S05]  /*9680*/  @P1 IMAD.X R9, R13, 0x1, R19, P2 ;  /* 0x000000010d091824 */ /* 0x010fca00010e0613 */
[----:B-1----:R1:W-:Y:S01]  /*9690*/  @P1 ST.E.128 desc[UR38][R8.64], R4 ;  /* 0x0000000408001985 */ /* 0x0023e2000c101d26 */
[----:B------:R-:W-:-:S13]  /*96a0*/  LOP3.LUT P1, RZ, R55, 0x2, RZ, 0xc0, !PT ;  /* 0x0000000237ff7812 */ /* 0x000fda000782c0ff */
[----:B------:R-:W-:Y:S05]  /*96b0*/  @!P1 BRA `(.L_x_1637) ;  /* 0x0000000000249947 */ /* 0x000fea0003800000 */
[----:B------:R-:W-:Y:S01]  /*96c0*/  LOP3.LUT P1, RZ, R187, 0x2, RZ, 0xc0, !PT ;  /* 0x00000002bbff7812 */ /* 0x000fe2000782c0ff */
[----:B-1----:R-:W-:Y:S02]  /*96d0*/  VIADD R5, R11, 0x20 ;  /* 0x000000200b057836 */ /* 0x002fe40000000000 */
[----:B------:R-:W-:-:S10]  /*96e0*/  IMAD.SHL.U32 R9, R179, 0x10, RZ ;  /* 0x00000010b3097824 */ /* 0x000fd400078e00ff */
[----:B------:R-:W-:Y:S01]  /*96f0*/  @P1 VIADD R5, R11, 0xffffffe0 ;  /* 0xffffffe00b051836 */ /* 0x000fe20000000000 */
[----:B------:R-:W-:-:S03]  /*9700*/  IADD3 R8, P1, R9, R10, RZ ;  /* 0x0000000a09087210 */ /* 0x000fc60007f3e0ff */
[----:B------:R-:W-:Y:S01]  /*9710*/  IMAD.IADD R5, R16, 0x1, R5 ;  /* 0x0000000110057824 */ /* 0x000fe200078e0205 */
[----:B------:R-:W-:-:S05]  /*9720*/  LEA.HI.X.SX32 R9, R9, R13, 0x1, P1 ;  /* 0x0000000d09097211 */ /* 0x000fca00008f0eff */
[----:B------:R-:W1:Y:S04]  /*9730*/  LDS.128 R4, [R5+0x8400] ;  /* 0x0084000005047984 */ /* 0x000e680000000c00 */
[----:B-1----:R3:W-:Y:S02]  /*9740*/  ST.E.128 desc[UR38][R8.64], R4 ;  /* 0x0000000408007985 */ /* 0x0027e4000c101d26 */
.L_x_1637:
[----:B------:R-:W-:Y:S05]  /*9750*/  BSYNC B1 ;  /* 0x0000000000017941 */ /* 0x000fea0003800000 */
.L_x_1636:
[----:B------:R-:W-:Y:S01]  /*9760*/  LOP3.LUT P1, RZ, R55, 0x4, RZ, 0xc0, !PT ;  /* 0x0000000437ff7812 */ /* 0x000fe2000782c0ff */
[----:B------:R-:W-:-:S12]  /*9770*/  BSSY B1, `(.L_x_1638) ;  /* 0x000000b000017945 */ /* 0x000fd80003800000 */
[----:B------:R-:W-:Y:S05]  /*9780*/  @!P1 BRA `(.L_x_1639) ;  /* 0x0000000000249947 */ /* 0x000fea0003800000 */
[----:B------:R-:W-:Y:S01]  /*9790*/  LOP3.LUT P1, RZ, R187, 0x4, RZ, 0xc0, !PT ;  /* 0x00000004bbff7812 */ /* 0x000fe2000782c0ff */
[----:B-1-3--:R-:W-:Y:S02]  /*97a0*/  VIADD R5, R11, 0x40 ;  /* 0x000000400b057836 */ /* 0x00afe40000000000 */
[----:B------:R-:W-:-:S10]  /*97b0*/  IMAD.SHL.U32 R9, R180, 0x10, RZ ;  /* 0x00000010b4097824 */ /* 0x000fd400078e00ff */
[----:B------:R-:W-:Y:S01]  /*97c0*/  @P1 VIADD R5, R11, 0xffffffc0 ;  /* 0xffffffc00b051836 */ /* 0x000fe20000000000 */
[----:B------:R-:W-:-:S03]  /*97d0*/  IADD3 R8, P1, R9, R10, RZ ;  /* 0x0000000a09087210 */ /* 0x000fc60007f3e0ff */
[----:B------:R-:W-:Y:S01]  /*97e0*/  IMAD.IADD R5, R16, 0x1, R5 ;  /* 0x0000000110057824 */ /* 0x000fe200078e0205 */
[----:B------:R-:W-:-:S05]  /*97f0*/  LEA.HI.X.SX32 R9, R9, R13, 0x1, P1 ;  /* 0x0000000d09097211 */ /* 0x000fca00008f0eff */
[----:B------:R-:W1:Y:S04]  /*9800*/  LDS.128 R4, [R5+0x8400] ;  /* 0x0084000005047984 */ /* 0x000e680000000c00 */
[----:B-1----:R4:W-:Y:S02]  /*9810*/  ST.E.128 desc[UR38][R8.64], R4 ;  /* 0x0000000408007985 */ /* 0x0029e4000c101d26 */
.L_x_1639:
[----:B------:R-:W-:Y:S05]  /*9820*/  BSYNC B1 ;  /* 0x0000000000017941 */ /* 0x000fea0003800000 */
.L_x_1638:
[----:B------:R-:W-:-:S13]  /*9830*/  LOP3.LUT P1, RZ, R55, 0x8, RZ, 0xc0, !PT ;  /* 0x0000000837ff7812 */ /* 0x000fda000782c0ff */
[----:B------:R-:W-:Y:S05]  /*9840*/  @!P1 BRA `(.L_x_1635) ;  /* 0x0000000000309947 */ /* 0x000fea0003800000 */
[----:B------:R-:W-:Y:S01]  /*9850*/  R2P PR, R187, 0x6 ;  /* 0x00000006bb007804 */ /* 0x000fe20000000000 */
[----:B-1-34-:R-:W-:Y:S02]  /*9860*/  IMAD.MOV.U32 R4, RZ, RZ, -0x40 ;  /* 0xffffffc0ff047424 */ /* 0x01afe400078e00ff */
[----:B------:R-:W-:Y:S02]  /*9870*/  IMAD.MOV.U32 R6, RZ, RZ, 0x40 ;  /* 0x00000040ff067424 */ /* 0x000fe400078e00ff */
[----:B------:R-:W-:Y:S01]  /*9880*/  IMAD.MOV.U32 R5, RZ, RZ, 0x60 ;  /* 0x00000060ff057424 */ /* 0x000fe200078e00ff */
[----:B------:R-:W-:-:S07]  /*9890*/  SEL R4, R4, 0x40, P2 ;  /* 0x0000004004047807 */ /* 0x000fce0001000000 */
[----:B------:R-:W-:Y:S01]  /*98a0*/  @P2 IADD3 R5, -R6, 0x20, RZ ;  /* 0x0000002006052810 */ /* 0x000fe20007ffe1ff */
[----:B------:R-:W-:Y:S01]  /*98b0*/  @P1 VIADD R5, R4, 0xffffffe0 ;  /* 0xffffffe004051836 */ /* 0x000fe20000000000 */
[----:B------:R-:W-:-:S04]  /*98c0*/  IADD3 R8, P1, R177, R10, RZ ;  /* 0x0000000ab1087210 */ /* 0x000fc80007f3e0ff */
[----:B------:R-:W-:Y:S01]  /*98d0*/  IADD3 R5, R16, R11, R5 ;  /* 0x0000000b10057210 */ /* 0x000fe20007ffe005 */
[----:B------:R-:W-:-:S05]  /*98e0*/  IMAD.X R9, R13, 0x1, R188, P1 ;  /* 0x000000010d097824 */ /* 0x000fca00008e06bc */
[----:B------:R-:W1:Y:S04]  /*98f0*/  LDS.128 R4, [R5+0x8400] ;  /* 0x0084000005047984 */ /* 0x000e680000000c00 */
[----:B-1----:R1:W-:Y:S02]  /*9900*/  ST.E.128 desc[UR38][R8.64], R4 ;  /* 0x0000000408007985 */ /* 0x0023e4000c101d26 */
.L_x_1635:
[----:B------:R-:W-:Y:S05]  /*9910*/  BSYNC B0 ;  /* 0x0000000000007941 */ /* 0x000fea0003800000 */
.L_x_1634:
[----:B------:R-:W-:Y:S01]  /*9920*/  @!PT LDS RZ, [RZ] ;  /* 0x00000000fffff984 */ /* 0x000fe20000000800 */
[----:B------:R-:W-:Y:S01]  /*9930*/  @!PT LDS RZ, [RZ] ;  /* 0x00000000fffff984 */ /* 0x000fe20000000800 */
[----:B------:R-:W-:Y:S01]  /*9940*/  @!PT LDS RZ, [RZ] ;  /* 0x00000000fffff984 */ /* 0x000fe20000000800 */
[----:B------:R-:W-:Y:S01]  /*9950*/  @!PT LDS RZ, [RZ] ;  /* 0x00000000fffff984 */ /* 0x000fe20000000800 */
[----:B------:R5:W-:Y:S06]  /*9960*/  MEMBAR.ALL.CTA ;  /* 0x0000000000007992 */ /* 0x000bec0000008000 */
[----:B-----5:R-:W5:Y:S01]  /*9970*/  FENCE.VIEW.ASYNC.S ;  /* 0x00000000000073c6 */ /* 0x020f620000000000 */
[----:B------:R-:W-:Y:S02]  /*9980*/  VIADD R17, R17, 0x1 ;  /* 0x0000000111117836 */ /* 0x000fe40000000000 */
[----:B0-----:R-:W-:Y:S01]  /*9990*/  @!P4 VIADD R84, R84, 0x228c0 ;  /* 0x000228c05454c836 */ /* 0x001fe20000000000 */
[----:B-----5:R0:W-:Y:S02]  /*99a0*/  BAR.SYNC.DEFER_BLOCKING R66, 0x80 ;  /* 0x000200420000751d */ /* 0x0201e40000010000 */
[----:B------:R-:W-:-:S02]  /*99b0*/  ISETP.NE.AND P1, PT, R17, 0x2, PT ;  /* 0x000000021100780c */ /* 0x000fc40003f25270 */
[----:B------:R-:W-:Y:S02]  /*99c0*/  @!P4 PRMT R84, RZ, 0x654, R84 ;  /* 0x00000654ff54c816 */ /* 0x000fe40000000054 */
[----:B-1-34-:R-:W-:Y:S02]  /*99d0*/  SEL R4, RZ, 0x1, P1 ;  /* 0x00000001ff047807 */ /* 0x01afe40000800000 */
[----:B------:R-:W-:Y:S02]  /*99e0*/  SEL R17, R17, RZ, P1 ;  /* 0x000000ff11117207 */ /* 0x000fe40000800000 */
[----:B------:R-:W-:Y:S01]  /*99f0*/  LOP3.LUT R173, R173, R4, RZ, 0x3c, !PT ;  /* 0x00000004adad7212 */ /* 0x000fe200078e3cff */
[----:B------:R0:W-:Y:S01]  /*9a00*/  @!P4 SYNCS.ARRIVE.TRANS64.RED.A1T0 RZ, [R84+URZ], RZ ;  /* 0x000000ff54ffc9a7 */ /* 0x0001e2000810043f */
[----:B------:R-:W-:Y:S05]  /*9a10*/  @P3 BRA `(.L_x_1640) ;  /* 0xffffff8c006c3947 */ /* 0x000fea000383ffff */
[----:B------:R-:W1:Y:S01]  /*9a20*/  S2R R5, SR_TID.X ;  /* 0x0000000000057919 */ /* 0x000e620000002100 */
[----:B------:R-:W-:Y:S02]  /*9a30*/  PLOP3.LUT P0, PT, PT, PT, PT, 0x8, 0x0 ;  /* 0x000000000000781c */ /* 0x000fe40003f0e170 */
[----:B-1----:R-:W-:-:S04]  /*9a40*/  SHF.R.U32.HI R5, RZ, 0x7, R5 ;  /* 0x00000007ff057819 */ /* 0x002fc80000011605 */
[----:B------:R-:W-:-:S13]  /*9a50*/  ISETP.NE.AND P2, PT, R5, 0x1, PT ;  /* 0x000000010500780c */ /* 0x000fda0003f45270 */
[----:B------:R-:W-:Y:S06]  /*9a60*/  @!P2 BAR.ARV 0x9, 0x100 ;  /* 0x024400000000ab1d */ /* 0x000fec0000002000 */
.L_x_1573:
[----:B------:R-:W-:Y:S05]  /*9a70*/  @P0 BRA `(.L_x_1641) ;  /* 0x00000000000c0947 */ /* 0x000fea0003800000 */
[----:B------:R-:W1:Y:S01]  /*9a80*/  FENCE.VIEW.ASYNC.G ;  /* 0x00000000000073c6 */ /* 0x000e620000000100 */
[----:B------:R-:W-:Y:S05]  /*9a90*/  WARPSYNC.ALL ;  /* 0x0000000000007948 */ /* 0x000fea0003800000 */
[----:B-1----:R-:W-:Y:S06]  /*9aa0*/  BAR.ARV 0xc, 0x180 ;  /* 0x0306000000007b1d */ /* 0x002fec0000002000 */
.L_x_1641:
[----:B------:R-:W-:Y:S01]  /*9ab0*/  ULDC.64 UR6, c[0x0][0x998] ;  /* 0x0002660000067ab9 */ /* 0x000fe20000000a00 */
[----:B------:R-:W-:Y:S01]  /*9ac0*/  ULDC.64 UR4, c[0x0][0x990] ;  /* 0x0002640000047ab9 */ /* 0x000fe20000000a00 */
[----:B------:R-:W-:Y:S02]  /*9ad0*/  ISETP.NE.U32.AND P1, PT, RZ, UR6, PT ;  /* 0x00000006ff007c0c */ /* 0x000fe4000bf25070 */
[----:B------:R-:W-:Y:S02]  /*9ae0*/  ISETP.NE.U32.AND P0, PT, RZ, UR4, PT ;  /* 0x00000004ff007c0c */ /* 0x000fe4000bf05070 */
[----:B------:R-:W-:Y:S02]  /*9af0*/  ISETP.NE.AND.EX P1, PT, RZ, UR7, PT, P1 ;  /* 0x00000007ff007c0c */ /* 0x000fe4000bf25310 */
[----:B------:R-:W-:-:S11]  /*9b00*/  ISETP.NE.AND.EX P0, PT, RZ, UR5, PT, P0 ;  /* 0x00000005ff007c0c */ /* 0x000fd6000bf05300 */
[----:B------:R-:W1:Y:S01]  /*9b10*/  @P1 LDC.64 R8, c[0x0][0x9b8] ;  /* 0x00026e00ff081b82 */ /* 0x000e620000000a00 */
[--C-:B------:R-:W-:Y:S02]  /*9b20*/  @P1 SHF.R.S32.HI R5, RZ, 0x1f, R23.reuse ;  /* 0x0000001fff051819 */ /* 0x100fe40000011417 */
[----:B------:R-:W-:Y:S02]  /*9b30*/  @P0 SHF.R.S32.HI R3, RZ, 0x1f, R23 ;  /* 0x0000001fff030819 */ /* 0x000fe40000011417 */
[----:B------:R-:W-:-:S03]  /*9b40*/  @P1 SHF.R.S32.HI R15, RZ, 0x1f, R22 ;  /* 0x0000001fff0f1819 */ /* 0x000fc60000011416 */
[----:B------:R-:W3:Y:S08]  /*9b50*/  @P0 LDC.64 R6, c[0x0][0x9a8] ;  /* 0x00026a00ff060b82 */ /* 0x000ef00000000a00 */
[----:B------:R-:W4:Y:S08]  /*9b60*/  @P1 LDC.64 R10, c[0x0][0x9c0] ;  /* 0x00027000ff0a1b82 */ /* 0x000f300000000a00 */
[----:B------:R-:W0:Y:S01]  /*9b70*/  @P0 LDC.64 R12, c[0x0][0x9b0] ;  /* 0x00026c00ff0c0b82 */ /* 0x000e220000000a00 */
[----:B-1----:R-:W-:-:S02]  /*9b80*/  @P1 IMAD R2, R5, R8, RZ ;  /* 0x0000000805021224 */ /* 0x002fc400078e02ff */
[----:B------:R-:W-:-:S04]  /*9b90*/  @P1 IMAD.WIDE.U32 R4, R23, R8, RZ ;  /* 0x0000000817041225 */ /* 0x000fc800078e00ff */
[----:B------:R-:W-:Y:S02]  /*9ba0*/  @P1 IMAD R9, R23, R9, R2 ;  /* 0x0000000917091224 */ /* 0x000fe400078e0202 */
[-C--:B---3--:R-:W-:Y:S02]  /*9bb0*/  @P0 IMAD R0, R3, R6.reuse, RZ ;  /* 0x0000000603000224 */ /* 0x088fe400078e02ff */
[----:B------:R-:W-:Y:S01]  /*9bc0*/  @P1 IMAD.IADD R5, R5, 0x1, R9 ;  /* 0x0000000105051824 */ /* 0x000fe200078e0209 */
[----:B------:R-:W-:Y:S01]  /*9bd0*/  @P0 SHF.R.S32.HI R9, RZ, 0x1f, R22 ;  /* 0x0000001fff090819 */ /* 0x000fe20000011416 */
[C---:B------:R-:W-:Y:S02]  /*9be0*/  @P0 IMAD R7, R23.reuse, R7, R0 ;  /* 0x0000000717070224 */ /* 0x040fe400078e0200 */
[----:B------:R-:W-:-:S04]  /*9bf0*/  @P0 IMAD.WIDE.U32 R2, R23, R6, RZ ;  /* 0x0000000617020225 */ /* 0x000fc800078e00ff */
[----:B----4-:R-:W-:Y:S02]  /*9c00*/  @P1 IMAD R6, R15, R10, RZ ;  /* 0x0000000a0f061224 */ /* 0x010fe400078e02ff */
[----:B------:R-:W-:Y:S02]  /*9c10*/  @P0 IMAD.IADD R3, R3, 0x1, R7 ;  /* 0x0000000103030824 */ /* 0x000fe400078e0207 */
[C---:B------:R-:W-:Y:S02]  /*9c20*/  @P1 IMAD R11, R22.reuse, R11, R6 ;  /* 0x0000000b160b1224 */ /* 0x040fe400078e0206 */
[----:B0-----:R-:W-:Y:S02]  /*9c30*/  @P0 IMAD R0, R9, R12, RZ ;  /* 0x0000000c09000224 */ /* 0x001fe400078e02ff */
[----:B------:R-:W-:-:S04]  /*9c40*/  @P1 IMAD.WIDE.U32 R6, R22, R10, R4 ;  /* 0x0000000a16061225 */ /* 0x000fc800078e0004 */
[----:B------:R-:W-:Y:S01]  /*9c50*/  @P0 IMAD R9, R22, R13, R0 ;  /* 0x0000000d16090224 */ /* 0x000fe200078e0200 */
[----:B------:R-:W-:Y:S01]  /*9c60*/  @P1 LEA R8, P3, R6, UR6, 0x2 ;  /* 0x0000000606081c11 */ /* 0x000fe2000f8610ff */
[----:B------:R-:W-:-:S04]  /*9c70*/  @P0 IMAD.WIDE.U32 R2, R22, R12, R2 ;  /* 0x0000000c16020225 */ /* 0x000fc800078e0002 */
[----:B------:R-:W-:Y:S01]  /*9c80*/  @P1 IMAD.IADD R5, R7, 0x1, R11 ;  /* 0x0000000107051824 */ /* 0x000fe200078e020b */
[----:B------:R-:W-:Y:S01]  /*9c90*/  @P0 LEA R4, P2, R2, UR4, 0x2 ;  /* 0x0000000402040c11 */ /* 0x000fe2000f8410ff */
[----:B------:R-:W-:Y:S01]  /*9ca0*/  @P0 IMAD.IADD R3, R3, 0x1, R9 ;  /* 0x0000000103030824 */ /* 0x000fe200078e0209 */
[----:B------:R-:W0:Y:S01]  /*9cb0*/  LDC.64 R10, c[0x0][0x9e0] ;  /* 0x00027800ff0a7b82 */ /* 0x000e220000000a00 */
[----:B------:R-:W-:Y:S01]  /*9cc0*/  IMAD.MOV.U32 R0, RZ, RZ, 0x3f800000 ;  /* 0x3f800000ff007424 */ /* 0x000fe200078e00ff */
[----:B------:R-:W-:Y:S01]  /*9cd0*/  @P1 LEA.HI.X R9, R6, UR7, R5, 0x2, P3 ;  /* 0x0000000706091c11 */ /* 0x000fe200098f1405 */
[----:B------:R-:W-:Y:S01]  /*9ce0*/  ULDC UR4, c[0x0][0x988] ;  /* 0x0002620000047ab9 */ /* 0x000fe20000000800 */
[----:B------:R-:W-:Y:S01]  /*9cf0*/  @P0 LEA.HI.X R5, R2, UR5, R3, 0x2, P2 ;  /* 0x0000000502050c11 */ /* 0x000fe200090f1403 */
[----:B------:R-:W-:Y:S02]  /*9d00*/  IMAD.MOV.U32 R3, RZ, RZ, 0x3f800000 ;  /* 0x3f800000ff037424 */ /* 0x000fe400078e00ff */
[----:B------:R-:W3:Y:S01]  /*9d10*/  @P1 LDG.E R0, desc[UR38][R8.64] ;  /* 0x0000002608001981 */ /* 0x000ee2000c1e1900 */
[----:B------:R-:W1:Y:S03]  /*9d20*/  LDC R2, c[0x0][0x448] ;  /* 0x00011200ff027b82 */ /* 0x000e660000000800 */
[----:B------:R4:W3:Y:S01]  /*9d30*/  @P0 LDG.E R3, desc[UR38][R4.64] ;  /* 0x0000002604030981 */ /* 0x0008e2000c1e1900 */
[----:B0-----:R-:W-:-:S02]  /*9d40*/  ISETP.GE.AND P2, PT, R11, 0x1, PT ;  /* 0x000000010b00780c */ /* 0x001fc40003f46270 */
[----:B-1----:R-:W-:Y:S01]  /*9d50*/  ISETP.NE.AND P1, PT, R2, 0x1, PT ;  /* 0x000000010200780c */ /* 0x002fe20003f25270 */
[----:B------:R-:W-:-:S12]  /*9d60*/  VIADD R2, R178, 0x7f ;  /* 0x0000007fb2027836 */ /* 0x000fd80000000000 */
[----:B------:R-:W0:Y:S08]  /*9d70*/  @P1 LDC R7, c[0x0][0x44c] ;  /* 0x00011300ff071b82 */ /* 0x000e300000000800 */
[----:B------:R-:W1:Y:S01]  /*9d80*/  @P1 LDC R6, c[0x0][0x450] ;  /* 0x00011400ff061b82 */ /* 0x000e620000000800 */
[----:B0-----:R-:W-:-:S05]  /*9d90*/  @P1 IMAD.HI.U32 R7, R2, R7, RZ ;  /* 0x0000000702071227 */ /* 0x001fca00078e00ff */
[----:B-1----:R-:W-:Y:S02]  /*9da0*/  @P1 SHF.R.U32.HI R2, RZ, R6, R7 ;  /* 0x00000006ff021219 */ /* 0x002fe40000011607 */
[----:B------:R-:W-:-:S05]  /*9db0*/  IADD3 R7, R171, 0x1, -R170 ;  /* 0x00000001ab077810 */ /* 0x000fca0007ffe8aa */
[----:B----4-:R-:W-:Y:S02]  /*9dc0*/  IMAD.IADD R5, R7, 0x1, R2 ;  /* 0x0000000107057824 */ /* 0x010fe400078e0202 */
[----:B---3--:R-:W-:Y:S02]  /*9dd0*/  FMUL.FTZ R0, R3, R0 ;  /* 0x0000000003007220 */ /* 0x008fe40000410000 */
[----:B------:R-:W-:Y:S02]  /*9de0*/  IMAD.IADD R3, R5, 0x1, R10 ;  /* 0x0000000105037824 */ /* 0x000fe400078e020a */
[----:B------:R-:W-:Y:S01]  /*9df0*/  FMUL.FTZ R2, R0, UR4 ;  /* 0x0000000400027c20 */ /* 0x000fe20008410000 */
        /* <DEDUP_REMOVED lines=12> */
.L_x_1644:
[----:B------:R-:W-:-:S13]  /*9ec0*/  ISETP.NE.AND P0, PT, R11, 0x1, PT ;  /* 0x000000010b00780c */ /* 0x000fda0003f05270 */
[----:B------:R-:W0:Y:S02]  /*9ed0*/  @P0 LDC.64 R4, c[0x0][0x9e8] ;  /* 0x00027a00ff040b82 */ /* 0x000e240000000a00 */
[----:B0-----:R-:W-:-:S05]  /*9ee0*/  @P0 IMAD.HI.U32 R4, R0, R4, RZ ;  /* 0x0000000400040227 */ /* 0x001fca00078e00ff */
[----:B------:R-:W-:-:S07]  /*9ef0*/  @P0 SHF.R.U32.HI R0, RZ, R5, R4 ;  /* 0x00000005ff000219 */ /* 0x000fce0000011604 */
.L_x_1645:
[----:B------:R-:W-:Y:S05]  /*9f00*/  BSYNC B0 ;  /* 0x0000000000007941 */ /* 0x000fea0003800000 */
.L_x_1643:
[----:B------:R-:W-:-:S05]  /*9f10*/  IMAD R0, R0, R11, R11 ;  /* 0x0000000b00007224 */ /* 0x000fca00078e020b */
[----:B------:R-:W-:-:S07]  /*9f20*/  VIMNMX R3, R3, R0, PT ;  /* 0x0000000003037248 */ /* 0x000fce0003fe0100 */
.L_x_1642:
[----:B------:R-:W0:Y:S01]  /*9f30*/  @P1 LDC R5, c[0x0][0x44c] ;  /* 0x00011300ff051b82 */ /* 0x000e220000000800 */
[----:B------:R-:W-:Y:S01]  /*9f40*/  VIADD R3, R3, 0x7f ;  /* 0x0000007f03037836 */ /* 0x000fe20000000000 */
[----:B------:R-:W-:-:S04]  /*9f50*/  ULDC UR4, c[0x0][0x9dc] ;  /* 0x0002770000047ab9 */ /* 0x000fc80000000800 */
[----:B------:R-:W-:Y:S02]  /*9f60*/  SHF.R.S32.HI R0, RZ, 0x1f, R3 ;  /* 0x0000001fff007819 */ /* 0x000fe40000011403 */
[----:B------:R-:W1:Y:S02]  /*9f70*/  @P1 LDC R7, c[0x0][0x450] ;  /* 0x00011400ff071b82 */ /* 0x000e640000000800 */
[----:B------:R-:W-:-:S04]  /*9f80*/  LEA.HI R0, R0, R3, RZ, 0x7 ;  /* 0x0000000300007211 */ /* 0x000fc800078f38ff */
[----:B------:R-:W-:-:S04]  /*9f90*/  SHF.R.S32.HI R0, RZ, 0x7, R0 ;  /* 0x00000007ff007819 */ /* 0x000fc80000011400 */
[----:B------:R-:W-:Y:S01]  /*9fa0*/  VIMNMX R89, R25, R0, PT ;  /* 0x0000000019597248 */ /* 0x000fe20003fe0100 */
        /* <DEDUP_REMOVED lines=16> */
.L_x_1648:
[----:B------:R-:W-:-:S13]  /*a0b0*/  ISETP.NE.AND P0, PT, R11, 0x1, PT ;  /* 0x000000010b00780c */ /* 0x000fda0003f05270 */
[----:B------:R-:W0:Y:S02]  /*a0c0*/  @P0 LDC.64 R4, c[0x0][0x9e8] ;  /* 0x00027a00ff040b82 */ /* 0x000e240000000a00 */
[----:B0-----:R-:W-:-:S05]  /*a0d0*/  @P0 IMAD.HI.U32 R4, R3, R4, RZ ;  /* 0x0000000403040227 */ /* 0x001fca00078e00ff */
[----:B------:R-:W-:-:S07]  /*a0e0*/  @P0 SHF.R.U32.HI R3, RZ, R5, R4 ;  /* 0x00000005ff030219 */ /* 0x000fce0000011604 */
.L_x_1649:
[----:B------:R-:W-:Y:S05]  /*a0f0*/  BSYNC B0 ;  /* 0x0000000000007941 */ /* 0x000fea0003800000 */
.L_x_1647:
[----:B------:R-:W-:-:S05]  /*a100*/  IMAD R3, R3, R11, RZ ;  /* 0x0000000b03037224 */ /* 0x000fca00078e02ff */
[----:B------:R-:W-:-:S07]  /*a110*/  VIMNMX R0, R0, R3, !PT ;  /* 0x0000000300007248 */ /* 0x000fce0007fe0100 */
.L_x_1646:
[----:B------:R-:W-:Y:S01]  /*a120*/  SHF.R.S32.HI R3, RZ, 0x1f, R0 ;  /* 0x0000001fff037819 */ /* 0x000fe20000011400 */
[----:B------:R-:W-:Y:S01]  /*a130*/  IMAD.MOV.U32 R56, RZ, RZ, RZ ;  /* 0x000000ffff387224 */ /* 0x000fe200078e00ff */
[----:B------:R-:W-:Y:S01]  /*a140*/  PLOP3.LUT P0, PT, PT, PT, PT, 0x80, 0x0 ;  /* 0x000000000000781c */ /* 0x000fe20003f0f070 */
[----:B------:R-:W-:Y:S01]  /*a150*/  IMAD.MOV.U32 R54, RZ, RZ, RZ ;  /* 0x000000ffff367224 */ /* 0x000fe200078e00ff */
[----:B------:R-:W-:Y:S02]  /*a160*/  LEA.HI R3, R3, R0, RZ, 0x7 ;  /* 0x0000000003037211 */ /* 0x000fe400078f38ff */
[----:B------:R-:W-:Y:S02]  /*a170*/  CS2R R150, SRZ ;  /* 0x0000000000967805 */ /* 0x000fe4000001ff00 */
        /* <DEDUP_REMOVED lines=17> */
[----:B--2---:R-:W-:Y:S01]  /*a290*/  CS2R R28, SRZ ;  /* 0x00000000001c7805 */ /* 0x004fe2000001ff00 */
[----:B------:R-:W-:Y:S01]  /*a2a0*/  IMAD.MOV.U32 R25, RZ, RZ, RZ ;  /* 0x000000ffff197224 */ /* 0x000fe200078e00ff */
        /* <DEDUP_REMOVED lines=11> */
[----:B------:R-:W-:Y:S01]  /*a360*/  CS2R R40, SRZ ;  /* 0x0000000000287805 */ /* 0x000fe2000001ff00 */
[----:B------:R-:W-:Y:S01]  /*a370*/  IMAD.MOV.U32 R95, RZ, RZ, RZ ;  /* 0x000000ffff5f7224 */ /* 0x000fe200078e00ff */
[----:B------:R-:W-:Y:S01]  /*a380*/  CS2R R92, SRZ ;  /* 0x00000000005c7805 */ /* 0x000fe2000001ff00 */
[----:B------:R-:W-:Y:S02]  /*a390*/  IMAD.MOV.U32 R42, RZ, RZ, RZ ;  /* 0x000000ffff2a7224 */ /* 0x000fe400078e00ff */
[----:B------:R-:W-:-:S02]  /*a3a0*/  IMAD.MOV.U32 R44, RZ, RZ, RZ ;  /* 0x000000ffff2c7224 */ /* 0x000fc400078e00ff */
[----:B------:R-:W-:Y:S02]  /*a3b0*/  IMAD.MOV.U32 R51, RZ, RZ, RZ ;  /* 0x000000ffff337224 */ /* 0x000fe400078e00ff */
[----:B------:R-:W-:Y:S01]  /*a3c0*/  IMAD.MOV.U32 R90, RZ, RZ, RZ ;  /* 0x000000ffff5a7224 */ /* 0x000fe200078e00ff */
[----:B------:R-:W-:Y:S06]  /*a3d0*/  @!P1 BRA `(.L_x_1650) ;  /* 0x00000130004c9947 */ /* 0x000fec0003800000 */
[----:B------:R-:W-:-:S03]  /*a3e0*/  UMOV UR4, 0xffffffff ;  /* 0xffffffff00047882 */ /* 0x000fc60000000000 */
[----:B------:R-:W-:Y:S05]  /*a3f0*/  BRA.DIV UR4, `(.L_x_1651) ;  /* 0x000001d604607947 */ /* 0x000fea000b800000 */
[----:B------:R0:W1:Y:S02]  /*a400*/  SHFL.IDX PT, R184, R218, RZ, 0x1f ;  /* 0x00001fffdab87589 */ /* 0x00006400000e0000 */
.L_x_1964:
[----:B-1----:R-:W-:Y:S01]  /*a410*/  LEA.HI R0, R184, R184, RZ, 0x1 ;  /* 0x000000b8b8007211 */ /* 0x002fe200078f08ff */
[----:B------:R-:W-:-:S03]  /*a420*/  ULOP3.LUT UP0, URZ, UR42, 0x3ff, URZ, 0xc0, !UPT ;  /* 0x000003ff2a3f7892 */ /* 0x000fc6000f80c03f */
[----:B------:R-:W-:-:S03]  /*a430*/  LOP3.LUT R3, R0, 0x3e, RZ, 0xc0, !PT ;  /* 0x0000003e00037812 */ /* 0x000fc600078ec0ff */
[----:B------:R-:W-:Y:S02]  /*a440*/  PLOP3.LUT P0, PT, PT, PT, UP0, 0x80, 0x0 ;  /* 0x000000000000781c */ /* 0x000fe40003f0f008 */
[----:B------:R-:W-:-:S05]  /*a450*/  IMAD.IADD R3, R184, 0x1, -R3 ;  /* 0x00000001b8037824 */ /* 0x000fca00078e0a03 */
        /* <DEDUP_REMOVED lines=8> */
[----:B------:R1:W2:Y:S01]  /*a4e0*/  LDC.64 R14, c[0x4][R0] ;  /* 0x01000000000e7b82 */ /* 0x0002a20000000a00 */
        /* <DEDUP_REMOVED lines=8> */
[----:B-1----:R-:W-:-:S07]  /*a570*/  IMAD.MOV.U32 R13, RZ, RZ, RZ ;  /* 0x000000ffff0d7224 */ /* 0x002fce00078e00ff */
[----:B------:R-:W-:-:S07]  /*a580*/  LEPC R20, `(.L_x_1652) ;  /* 0x000000001014794e */ /* 0x000fce0000000000 */
[----:B0-2--5:R-:W-:Y:S05]  /*a590*/  CALL.ABS.NOINC R14 ;  /* 0x000000000e007343 */ /* 0x025fea0003c00000 */
.L_x_1652:
        /* <DEDUP_REMOVED lines=8> */
[----:B------:R1:W2:Y:S03]  /*a620*/  SYNCS.PHASECHK.TRANS64.TRYWAIT P0, [R16+URZ+0x22800], R3 ;  /* 0x02280003100075a7 */ /* 0x0002a6000800017f */
[----:B--2---:R-:W-:Y:S05]  /*a630*/  @!P0 NANOSLEEP.SYNCS 0x989680 ;  /* 0x009896800000895d */ /* 0x004fea0003900000 */
[----:B------:R-:W2:Y:S01]  /*a640*/  @!P0 SYNCS.PHASECHK.TRANS64 P0, [R16+URZ+0x22800], R3 ;  /* 0x02280003100085a7 */ /* 0x000ea2000800007f */
[----:B------:R-:W-:Y:S04]  /*a650*/  BSSY B0, `(.L_x_1654) ;  /* 0x0000006000007945 */ /* 0x000fe80003800000 */
[----:B--2---:R-:W-:Y:S05]  /*a660*/  @P0 BRA `(.L_x_1655) ;  /* 0x0000000000100947 */ /* 0x004fea0003800000 */
.L_x_1656:
[----:B--2---:R2:W3:Y:S02]  /*a670*/  SYNCS.PHASECHK.TRANS64.TRYWAIT P0, [R16+URZ+0x22800], R3 ;  /* 0x02280003100075a7 */ /* 0x0044e4000800017f */
[----:B---3--:R-:W-:Y:S05]  /*a680*/  @!P0 NANOSLEEP.SYNCS 0x989680 ;  /* 0x009896800000895d */ /* 0x008fea0003900000 */
[----:B------:R-:W3:Y:S02]  /*a690*/  @!P0 SYNCS.PHASECHK.TRANS64 P0, [R16+URZ+0x22800], R3 ;  /* 0x02280003100085a7 */ /* 0x000ee4000800007f */
[----:B---3--:R-:W-:Y:S05]  /*a6a0*/  @!P0 BRA `(.L_x_1656) ;  /* 0xfffffffc00f08947 */ /* 0x008fea000383ffff */
.L_x_1655:
[----:B------:R-:W-:Y:S05]  /*a6b0*/  BSYNC B0 ;  /* 0x0000000000007941 */ /* 0x000fea0003800000 */
.L_x_1654:
[----:B------:R-:W-:Y:S05]  /*a6c0*/  BRA `(.L_x_1657) ;  /* 0x0000006c009c7947 */ /* 0x000fea0003800000 */
.L_x_1653:
[----:B------:R-:W-:Y:S01]  /*a6d0*/  ULOP3.LUT UP0, URZ, UR42, 0x1bf, URZ, 0xc0, !UPT ;  /* 0x000001bf2a3f7892 */ /* 0x000fe2000f80c03f */
[----:B-----5:R-:W-:Y:S01]  /*a6e0*/  SHF.R.S32.HI R0, RZ, 0x1f, R24 ;  /* 0x0000001fff007819 */ /* 0x020fe20000011418 */
[----:B------:R-:W-:Y:S01]  /*a6f0*/  ULDC.64 UR4, c[0x0][0x3f8] ;  /* 0x0000fe0000047ab9 */ /* 0x000fe20000000a00 */
[----:B------:R-:W-:Y:S01]  /*a700*/  ULDC.64 UR6, c[0x0][0x408] ;  /* 0x0001020000067ab9 */ /* 0x000fe20000000a00 */
[----:B------:R-:W-:Y:S02]  /*a710*/  IMAD.WIDE.U32 R26, R24, UR4, RZ ;  /* 0x00000004181a7c25 */ /* 0x000fe4000f8e00ff */
[----:B------:R-:W-:Y:S02]  /*a720*/  PLOP3.LUT P0, PT, PT, PT, UP0, 0x80, 0x0 ;  /* 0x000000000000781c */ /* 0x000fe40003f0f008 */
[C---:B------:R-:W-:Y:S02]  /*a730*/  IMAD R3, R0.reuse, UR4, RZ ;  /* 0x0000000400037c24 */ /* 0x040fe4000f8e02ff */
[----:B------:R-:W-:-:S02]  /*a740*/  IMAD R5, R0, UR6, RZ ;  /* 0x0000000600057c24 */ /* 0x000fc4000f8e02ff */
[C---:B------:R-:W-:Y:S02]  /*a750*/  IMAD R3, R24.reuse, UR5, R3 ;  /* 0x0000000518037c24 */ /* 0x040fe4000f8e0203 */
[C---:B------:R-:W-:Y:S02]  /*a760*/  IMAD R5, R24.reuse, UR7, R5 ;  /* 0x0000000718057c24 */ /* 0x040fe4000f8e0205 */
[----:B------:R-:W-:-:S04]  /*a770*/  IMAD.WIDE.U32 R24, R24, UR6, RZ ;  /* 0x0000000618187c25 */ /* 0x000fc8000f8e00ff */
[----:B------:R-:W-:Y:S02]  /*a780*/  IMAD.IADD R29, R3, 0x1, R27 ;  /* 0x00000001031d7824 */ /* 0x000fe400078e021b */
[----:B------:R-:W-:Y:S01]  /*a790*/  IMAD.IADD R31, R5, 0x1, R25 ;  /* 0x00000001051f7824 */ /* 0x000fe200078e0219 */
        /* <DEDUP_REMOVED lines=16> */
[----:B0-2---:R-:W-:Y:S05]  /*a8a0*/  CALL.ABS.NOINC R14 ;  /* 0x000000000e007343 */ /* 0x005fea0003c00000 */
.L_x_1658:
[----:B------:R-:W-:Y:S01]  /*a8b0*/  ULDC.U8 UR4, c[0x0][0x410] ;  /* 0x0001040000047ab9 */ /* 0x000fe20000000000 */
[----:B------:R-:W-:Y:S01]  /*a8c0*/  BSSY B0, `(.L_x_1659) ;  /* 0x00006bf000007945 */ /* 0x000fe20003800000 */
[----:B------:R-:W-:Y:S01]  /*a8d0*/  ISETP.NE.AND P0, PT, RZ, UR4, PT ;  /* 0x00000004ff007c0c */ /* 0x000fe2000bf05270 */
[----:B------:R-:W-:-:S12]  /*a8e0*/  IMAD.IADD R10, R176, 0x1, R178 ;  /* 0x00000001b00a7824 */ /* 0x000fd800078e02b2 */
[----:B------:R-:W-:Y:S05]  /*a8f0*/  @!P0 BRA `(.L_x_1660) ;  /* 0x0000003400788947 */ /* 0x000fea0003800000 */
[----:B------:R-:W1:Y:S01]  /*a900*/  LDC R45, c[0x0][0x448] ;  /* 0x00011200ff2d7b82 */ /* 0x000e620000000800 */
[----:B------:R-:W-:Y:S01]  /*a910*/  ULDC.64 UR4, c[0x0][0x3f8] ;  /* 0x0000fe0000047ab9 */ /* 0x000fe20000000a00 */
[----:B------:R-:W-:Y:S01]  /*a920*/  IMAD.MOV.U32 R4, RZ, RZ, R26 ;  /* 0x000000ffff047224 */ /* 0x000fe200078e001a */
[----:B------:R-:W-:Y:S01]  /*a930*/  ULDC.64 UR6, c[0x0][0x408] ;  /* 0x0001020000067ab9 */ /* 0x000fe20000000a00 */
[----:B------:R-:W-:Y:S01]  /*a940*/  IMAD.MOV.U32 R6, RZ, RZ, R24 ;  /* 0x000000ffff067224 */ /* 0x000fe200078e0018 */
[----:B------:R-:W-:Y:S01]  /*a950*/  ULDC.64 UR8, c[0x0][0x400] ;  /* 0x0001000000087ab9 */ /* 0x000fe20000000a00 */
[----:B------:R-:W-:Y:S01]  /*a960*/  IMAD.MOV.U32 R7, RZ, RZ, R31 ;  /* 0x000000ffff077224 */ /* 0x000fe200078e001f */
[----:B-1----:R-:W-:-:S13]  /*a970*/  ISETP.NE.AND P0, PT, R45, 0x1, PT ;  /* 0x000000012d00780c */ /* 0x002fda0003f05270 */
[----:B------:R-:W1:Y:S08]  /*a980*/  @P0 LDC R3, c[0x0][0x44c] ;  /* 0x00011300ff030b82 */ /* 0x000e700000000800 */
[----:B------:R-:W2:Y:S01]  /*a990*/  @P0 LDC R5, c[0x0][0x450] ;  /* 0x00011400ff050b82 */ /* 0x000ea20000000800 */
[----:B-1----:R-:W-:-:S04]  /*a9a0*/  @P0 IMAD.HI.U32 R0, R10, R3, RZ ;  /* 0x000000030a000227 */ /* 0x002fc800078e00ff */
[----:B------:R-:W-:Y:S01]  /*a9b0*/  IMAD.MOV.U32 R3, RZ, RZ, R10 ;  /* 0x000000ffff037224 */ /* 0x000fe200078e000a */
[----:B--2---:R-:W-:Y:S01]  /*a9c0*/  @P0 SHF.R.U32.HI R3, RZ, R5, R0 ;  /* 0x00000005ff030219 */ /* 0x004fe20000011600 */
[----:B------:R-:W-:-:S03]  /*a9d0*/  IMAD.MOV.U32 R5, RZ, RZ, R29 ;  /* 0x000000ffff057224 */ /* 0x000fc600078e001d */
[----:B------:R-:W-:Y:S01]  /*a9e0*/  SHF.R.S32.HI R0, RZ, 0x1f, R3 ;  /* 0x0000001fff007819 */ /* 0x000fe20000011403 */
[----:B------:R-:W-:-:S04]  /*a9f0*/  IMAD.WIDE.U32 R4, R3, UR4, R4 ;  /* 0x0000000403047c25 */ /* 0x000fc8000f8e0004 */
[----:B------:R-:W-:Y:S02]  /*aa00*/  IMAD R8, R0, UR4, RZ ;  /* 0x0000000400087c24 */ /* 0x000fe4000f8e02ff */
[----:B------:R-:W-:-:S04]  /*aa10*/  IMAD.WIDE.U32 R6, R3, UR6, R6 ;  /* 0x0000000603067c25 */ /* 0x000fc8000f8e0006 */
[C---:B------:R-:W-:Y:S01]  /*aa20*/  IMAD R13, R3.reuse, UR5, R8 ;  /* 0x00000005030d7c24 */ /* 0x040fe2000f8e0208 */
[----:B------:R-:W-:Y:S01]  /*aa30*/  ULDC.64 UR4, c[0x0][0x3e8] ;  /* 0x0000fa0000047ab9 */ /* 0x000fe20000000a00 */
[----:B------:R-:W-:Y:S01]  /*aa40*/  IMAD R8, R0, UR6, RZ ;  /* 0x0000000600087c24 */ /* 0x000fe2000f8e02ff */
[----:B------:R-:W-:Y:S01]  /*aa50*/  IADD3 R0, P0, R4, UR4, RZ ;  /* 0x0000000404007c10 */ /* 0x000fe2000ff1e0ff */
[----:B------:R-:W-:Y:S01]  /*aa60*/  UMOV UR4, 0xffffffff ;  /* 0xffffffff00047882 */ /* 0x000fe20000000000 */
[----:B------:R-:W-:Y:S01]  /*aa70*/  IADD3 R4, P1, R6, UR8, RZ ;  /* 0x0000000806047c10 */ /* 0x000fe2000ff3e0ff */
[----:B------:R-:W-:Y:S01]  /*aa80*/  IMAD R3, R3, UR7, R8 ;  /* 0x0000000703037c24 */ /* 0x000fe2000f8e0208 */
[----:B------:R-:W-:-:S04]  /*aa90*/  IADD3.X R13, R5, UR5, R13, P0, !PT ;  /* 0x00000005050d7c10 */ /* 0x000fc800087fe40d */
[----:B------:R-:W-:Y:S01]  /*aaa0*/  IADD3.X R5, R7, UR9, R3, P1, !PT ;  /* 0x0000000907057c10 */ /* 0x000fe20008ffe403 */
[----:B------:R-:W-:Y:S06]  /*aab0*/  BRA.DIV UR4, `(.L_x_1661) ;  /* 0x000001ce04dc7947 */ /* 0x000fec000b800000 */
[----:B------:R1:W2:Y:S04]  /*aac0*/  SHFL.IDX PT, R3, R13, RZ, 0x1e1f ;  /* 0x001e1fff0d037589 */ /* 0x0002a800000e0000 */
[----:B------:R-:W3:Y:S04]  /*aad0*/  SHFL.IDX PT, R0, R0, RZ, 0x1e1f ;  /* 0x001e1fff00007589 */ /* 0x000ee800000e0000 */
[----:B------:R-:W4:Y:S04]  /*aae0*/  SHFL.IDX PT, R5, R5, RZ, 0x1e1f ;  /* 0x001e1fff05057589 */ /* 0x000f2800000e0000 */
[----:B------:R1:W0:Y:S02]  /*aaf0*/  SHFL.IDX PT, R14, R4, RZ, 0x1e1f ;  /* 0x001e1fff040e7589 */ /* 0x00022400000e0000 */
.L_x_1970:
[----:B------:R-:W-:Y:S01]  /*ab00*/  IMAD R45, R170, R45, RZ ;  /* 0x0000002daa2d7224 */ /* 0x000fe200078e02ff */
[----:B------:R-:W-:Y:S01]  /*ab10*/  BSSY B1, `(.L_x_1662) ;  /* 0x0000047000017945 */ /* 0x000fe20003800000 */
[----:B------:R-:W-:Y:S02]  /*ab20*/  CS2R R8, SRZ ;  /* 0x0000000000087805 */ /* 0x000fe4000001ff00 */
[----:B-1----:R-:W-:Y:S02]  /*ab30*/  CS2R R12, SRZ ;  /* 0x00000000000c7805 */ /* 0x002fe4000001ff00 */
        /* <DEDUP_REMOVED lines=12> */
[----:B------:R-:W-:Y:S01]  /*ac00*/  ULDC UR4, c[0x0][0x3f4] ;  /* 0x0000fd0000047ab9 */ /* 0x000fe20000000800 */
[----:B------:R-:W-:Y:S02]  /*ac10*/  CS2R R38, SRZ ;  /* 0x0000000000267805 */ /* 0x000fe4000001ff00 */
[----:B------:R-:W-:Y:S02]  /*ac20*/  ISETP.GE.AND P5, PT, R174, UR4, PT ;  /* 0x00000004ae007c0c */ /* 0x000fe4000bfa6270 */
[----:B------:R-:W-:Y:S02]  /*ac30*/  CS2R R36, SRZ ;  /* 0x0000000000247805 */ /* 0x000fe4000001ff00 */
[----:B------:R-:W-:Y:S02]  /*ac40*/  ISETP.GE.AND P2, PT, R190, UR4, PT ;  /* 0x00000004be007c0c */ /* 0x000fe4000bf46270 */
[----:B------:R-:W-:Y:S02]  /*ac50*/  CS2R R32, SRZ ;  /* 0x0000000000207805 */ /* 0x000fe4000001ff00 */
[----:B------:R-:W-:-:S05]  /*ac60*/  ISETP.GE.AND P3, PT, R189, UR4, PT ;  /* 0x00000004bd007c0c */ /* 0x000fca000bf66270 */
[----:B------:R-:W-:Y:S02]  /*ac70*/  @!P5 SHF.R.S32.HI R4, RZ, 0x1f, R174 ;  /* 0x0000001fff04d819 */ /* 0x000fe400000114ae */
[C---:B---3--:R-:W-:Y:S02]  /*ac80*/  @!P5 IADD3 R6, P0, R174.reuse, R0, RZ ;  /* 0x00000000ae06d210 */ /* 0x048fe40007f1e0ff */
[----:B0-----:R-:W-:Y:S02]  /*ac90*/  @!P5 IADD3 R8, P1, R174, R14, RZ ;  /* 0x0000000eae08d210 */ /* 0x001fe40007f3e0ff */
[----:B------:R-:W-:Y:S01]  /*aca0*/  @!P2 IADD3 R10, P4, R190, R0, RZ ;  /* 0x00000000be0aa210 */ /* 0x000fe20007f9e0ff */
[--C-:B--2---:R-:W-:Y:S02]  /*acb0*/  @!P5 IMAD.X R7, R3, 0x1, R4.reuse, P0 ;  /* 0x000000010307d824 */ /* 0x104fe400000e0604 */
[----:B----4-:R-:W-:Y:S01]  /*acc0*/  @!P5 IMAD.X R9, R5, 0x1, R4, P1 ;  /* 0x000000010509d824 */ /* 0x010fe200008e0604 */
[----:B------:R-:W-:Y:S01]  /*acd0*/  ISETP.GE.AND P1, PT, R192, UR4, PT ;  /* 0x00000004c0007c0c */ /* 0x000fe2000bf26270 */
[----:B------:R-:W-:Y:S01]  /*ace0*/  @!P2 IMAD.X R11, R3, 0x1, R214, P4 ;  /* 0x00000001030ba824 */ /* 0x000fe200020e06d6 */
[----:B------:R0:W5:Y:S01]  /*acf0*/  @!P5 LD.E.64 R38, desc[UR38][R6.64] ;  /* 0x000000260626d980 */ /* 0x000162000c101b00 */
[----:B------:R-:W-:-:S02]  /*ad00*/  @!P2 IADD3 R12, P0, R190, R14, RZ ;  /* 0x0000000ebe0ca210 */ /* 0x000fc40007f1e0ff */
[C---:B------:R-:W-:Y:S01]  /*ad10*/  @!P3 IADD3 R20, P4, R189.reuse, R0, RZ ;  /* 0x00000000bd14b210 */ /* 0x040fe20007f9e0ff */
[----:B------:R-:W5:Y:S01]  /*ad20*/  @!P5 LD.E.64 R36, desc[UR38][R8.64] ;  /* 0x000000260824d980 */ /* 0x000f62000c101b00 */
[----:B------:R-:W-:Y:S02]  /*ad30*/  @!P3 IADD3 R40, P5, R189, R14, RZ ;  /* 0x0000000ebd28b210 */ /* 0x000fe40007fbe0ff */
[----:B------:R-:W-:Y:S02]  /*ad40*/  CS2R R34, SRZ ;  /* 0x0000000000227805 */ /* 0x000fe4000001ff00 */
[----:B------:R-:W-:Y:S01]  /*ad50*/  CS2R R28, SRZ ;  /* 0x00000000001c7805 */ /* 0x000fe2000001ff00 */
[----:B------:R-:W-:Y:S01]  /*ad60*/  @!P2 IMAD.X R13, R5, 0x1, R214, P0 ;  /* 0x00000001050da824 */ /* 0x000fe200000e06d6 */
[----:B------:R-:W-:Y:S01]  /*ad70*/  CS2R R30, SRZ ;  /* 0x00000000001e7805 */ /* 0x000fe2000001ff00 */
[--C-:B------:R-:W-:Y:S01]  /*ad80*/  @!P3 IMAD.X R21, R3, 0x1, R213.reuse, P4 ;  /* 0x000000010315b824 */ /* 0x100fe200020e06d5 */
[----:B------:R-:W5:Y:S01]  /*ad90*/  @!P2 LD.E.64 R32, desc[UR38][R10.64] ;  /* 0x000000260a20a980 */ /* 0x000f62000c101b00 */
[----:B------:R-:W-:Y:S01]  /*ada0*/  @!P3 IMAD.X R41, R5, 0x1, R213, P5 ;  /* 0x000000010529b824 */ /* 0x000fe200028e06d5 */
[----:B------:R-:W-:-:S02]  /*adb0*/  ISETP.GE.AND P0, PT, R191, UR4, PT ;  /* 0x00000004bf007c0c */ /* 0x000fc4000bf06270 */
[----:B------:R1:W5:Y:S01]  /*adc0*/  @!P2 LD.E.64 R34, desc[UR38][R12.64] ;  /* 0x000000260c22a980 */ /* 0x000362000c101b00 */
[----:B------:R-:W-:Y:S02]  /*add0*/  ISETP.GE.AND P2, PT, R193, UR4, PT ;  /* 0x00000004c1007c0c */ /* 0x000fe4000bf46270 */
[C---:B------:R-:W-:Y:S01]  /*ade0*/  @!P1 IADD3 R42, P4, R192.reuse, R14, RZ ;  /* 0x0000000ec02a9210 */ /* 0x040fe20007f9e0ff */
[----:B------:R2:W5:Y:S04]  /*adf0*/  @!P3 LD.E.64 R28, desc[UR38][R20.64] ;  /* 0x00000026141cb980 */ /* 0x000568000c101b00 */
[----:B------:R3:W5:Y:S01]  /*ae00*/  @!P3 LD.E.64 R30, desc[UR38][R40.64] ;  /* 0x00000026281eb980 */ /* 0x000762000c101b00 */
[----:B0-----:R-:W-:Y:S02]  /*ae10*/  @!P1 IADD3 R6, P3, R192, R0, RZ ;  /* 0x00000000c0069210 */ /* 0x001fe40007f7e0ff */
[----:B------:R-:W-:-:S02]  /*ae20*/  CS2R R24, SRZ ;  /* 0x0000000000187805 */ /* 0x000fc4000001ff00 */
[----:B------:R-:W-:Y:S01]  /*ae30*/  CS2R R26, SRZ ;  /* 0x00000000001a7805 */ /* 0x000fe2000001ff00 */
[--C-:B------:R-:W-:Y:S01]  /*ae40*/  @!P1 IMAD.X R43, R5, 0x1, R212.reuse, P4 ;  /* 0x00000001052b9824 */ /* 0x100fe200020e06d4 */
[-C--:B------:R-:W-:Y:S01]  /*ae50*/  @!P0 IADD3 R46, P5, R191, R0.reuse, RZ ;  /* 0x00000000bf2e8210 */ /* 0x080fe20007fbe0ff */
[----:B------:R-:W-:Y:S01]  /*ae60*/  @!P1 IMAD.X R7, R3, 0x1, R212, P3 ;  /* 0x0000000103079824 */ /* 0x000fe200018e06d4 */
[----:B------:R-:W-:Y:S02]  /*ae70*/  @!P2 IADD3 R48, P3, R193, R0, RZ ;  /* 0x00000000c130a210 */ /* 0x000fe40007f7e0ff */
[----:B-1----:R-:W-:Y:S01]  /*ae80*/  CS2R R12, SRZ ;  /* 0x00000000000c7805 */ /* 0x002fe2000001ff00 */
[----:B------:R1:W5:Y:S01]  /*ae90*/  @!P1 LD.E.64 R26, desc[UR38][R42.64] ;  /* 0x000000262a1a9980 */ /* 0x000362000c101b00 */
[----:B--2---:R-:W-:Y:S02]  /*aea0*/  CS2R R20, SRZ ;  /* 0x0000000000147805 */ /* 0x004fe4000001ff00 */
[----:B------:R-:W-:-:S02]  /*aeb0*/  CS2R R8, SRZ ;  /* 0x0000000000087805 */ /* 0x000fc4000001ff00 */
[----:B------:R-:W-:Y:S01]  /*aec0*/  CS2R R10, SRZ ;  /* 0x00000000000a7805 */ /* 0x000fe2000001ff00 */
[----:B------:R1:W5:Y:S01]  /*aed0*/  @!P1 LD.E.64 R24, desc[UR38][R6.64] ;  /* 0x0000002606189980 */ /* 0x000362000c101b00 */
[-C--:B---3--:R-:W-:Y:S01]  /*aee0*/  @!P0 IADD3 R40, P1, R191, R14.reuse, RZ ;  /* 0x0000000ebf288210 */ /* 0x088fe20007f3e0ff */
[--C-:B------:R-:W-:Y:S01]  /*aef0*/  @!P0 IMAD.X R47, R3, 0x1, R211.reuse, P5 ;  /* 0x00000001032f8824 */ /* 0x100fe200028e06d3 */
[----:B------:R-:W-:Y:S01]  /*af00*/  @!P2 IADD3 R14, P4, R193, R14, RZ ;  /* 0x0000000ec10ea210 */ /* 0x000fe20007f9e0ff */
[--C-:B------:R-:W-:Y:S02]  /*af10*/  @!P2 IMAD.X R49, R3, 0x1, R210.reuse, P3 ;  /* 0x000000010331a824 */ /* 0x100fe400018e06d2 */
[C---:B------:R-:W-:Y:S01]  /*af20*/  @!P0 IMAD.X R41, R5.reuse, 0x1, R211, P1 ;  /* 0x0000000105298824 */ /* 0x040fe200008e06d3 */
[----:B------:R1:W5:Y:S01]  /*af30*/  @!P0 LD.E.64 R12, desc[UR38][R46.64] ;  /* 0x000000262e0c8980 */ /* 0x000362000c101b00 */
[----:B------:R-:W-:-:S03]  /*af40*/  @!P2 IMAD.X R15, R5, 0x1, R210, P4 ;  /* 0x00000001050fa824 */ /* 0x000fc600020e06d2 */
[----:B------:R1:W5:Y:S04]  /*af50*/  @!P0 LD.E.64 R20, desc[UR38][R40.64] ;  /* 0x0000002628148980 */ /* 0x000368000c101b00 */
[----:B------:R1:W5:Y:S04]  /*af60*/  @!P2 LD.E.64 R8, desc[UR38][R48.64] ;  /* 0x000000263008a980 */ /* 0x000368000c101b00 */
[----:B------:R1:W5:Y:S02]  /*af70*/  @!P2 LD.E.64 R10, desc[UR38][R14.64] ;  /* 0x000000260e0aa980 */ /* 0x000364000c101b00 */
.L_x_1663:
[----:B------:R-:W-:Y:S05]  /*af80*/  BSYNC B1 ;  /* 0x0000000000017941 */ /* 0x000fea0003800000 */
.L_x_1662:
[----:B------:R-:W-:Y:S01]  /*af90*/  ULEA.HI UR4, UR37, UR37, URZ, 0x1 ;  /* 0x0000002525047291 */ /* 0x000fe2000f8f083f */
[----:B--2---:R-:W-:Y:S01]  /*afa0*/  VIADDMNMX R3, R45, -R178, 0x80, PT ;  /* 0x000000802d037446 */ /* 0x004fe200038009b2 */
[----:B------:R-:W-:Y:S02]  /*afb0*/  BSSY B1, `(.L_x_1664) ;  /* 0x0000008000017945 */ /* 0x000fe40003800000 */
[----:B------:R-:W-:Y:S01]  /*afc0*/  ULOP3.LUT UR4, UR4, 0xfffffffe, URZ, 0xc0, !UPT ;  /* 0xfffffffe04047892 */ /* 0x000fe2000f8ec03f */
[----:B------:R-:W-:-:S03]  /*afd0*/  ISETP.GE.AND P1, PT, R176, R3, PT ;  /* 0x00000003b000720c */ /* 0x000fc60003f26270 */
[----:B------:R-:W-:-:S06]  /*afe0*/  UIADD3 UR4, UR37, -UR4, URZ ;  /* 0x8000000425047290 */ /* 0x000fcc000fffe03f */
[----:B----4-:R-:W-:-:S05]  /*aff0*/  IMAD.U32 R5, RZ, RZ, UR4 ;  /* 0x00000004ff057e24 */ /* 0x010fca000f8e00ff */
[----:B------:R-:W-:-:S04]  /*b000*/  SHF.L.U32 R5, R5, 0x1f, RZ ;  /* 0x0000001f05057819 */ /* 0x000fc800000006ff */
[----:B------:R-:W2:Y:S02]  /*b010*/  SYNCS.PHASECHK.TRANS64.TRYWAIT P0, [R16+URZ+0x22800], R5 ;  /* 0x02280005100075a7 */ /* 0x000ea4000800017f */
[----:B--2---:R-:W-:Y:S05]  /*b020*/  @!P0 BRA `(.L_x_1665) ;  /* 0x000001c800ec8947 */ /* 0x004fea0003800000 */
.L_x_1971:
[----:B------:R-:W-:Y:S05]  /*b030*/  BSYNC B1 ;  /* 0x0000000000017941 */ /* 0x000fea0003800000 */
.L_x_1664:
[----:B------:R-:W-:Y:S05]  /*b040*/  @P1 BRA `(.L_x_1666) ;  /* 0x0000006400181947 */ /* 0x000fea0003800000 */
[----:B---3--:R-:W3:Y:S01]  /*b050*/  LDC R0, c[0x0][0x3f4] ;  /* 0x0000fd00ff007b82 */ /* 0x008ee20000000800 */
[----:B------:R-:W-:Y:S01]  /*b060*/  BSSY B1, `(.L_x_1667) ;  /* 0x000007f000017945 */ /* 0x000fe20003800000 */
[-C--:B---3--:R-:W-:Y:S02]  /*b070*/  ISETP.GE.AND P0, PT, R174, R0.reuse, PT ;  /* 0x00000000ae00720c */ /* 0x088fe40003f06270 */
[-C--:B------:R-:W-:Y:S02]  /*b080*/  ISETP.GE.AND P1, PT, R190, R0.reuse, PT ;  /* 0x00000000be00720c */ /* 0x080fe40003f26270 */
[-C--:B------:R-:W-:Y:S02]  /*b090*/  ISETP.GE.AND P2, PT, R189, R0.reuse, PT ;  /* 0x00000000bd00720c */ /* 0x080fe40003f46270 */
[-C--:B------:R-:W-:Y:S02]  /*b0a0*/  ISETP.GE.AND P3, PT, R192, R0.reuse, PT ;  /* 0x00000000c000720c */ /* 0x080fe40003f66270 */
[----:B------:R-:W-:-:S02]  /*b0b0*/  ISETP.GE.AND P4, PT, R191, R0, PT ;  /* 0x00000000bf00720c */ /* 0x000fc40003f86270 */
[----:B------:R-:W-:Y:S01]  /*b0c0*/  ISETP.GE.AND P5, PT, R193, R0, PT ;  /* 0x00000000c100720c */ /* 0x000fe20003fa6270 */
[----:B------:R-:W-:Y:S02]  /*b0d0*/  IMAD.IADD R0, R16, 0x1, R199 ;  /* 0x0000000110007824 */ /* 0x000fe400078e02c7 */
[----:B------:R-:W-:Y:S10]  /*b0e0*/  @P0 BRA `(.L_x_1668) ;  /* 0x0000000400d80947 */ /* 0x000ff40003800000 */
[----:B-12---:R-:W1:Y:S01]  /*b0f0*/  LDS.128 R4, [R0+0x10400] ;  /* 0x0104000000047984 */ /* 0x006e620000000c00 */
[----:B0----5:R-:W-:Y:S02]  /*b100*/  SHF.R.U32.HI R14, RZ, 0x8, R38 ;  /* 0x00000008ff0e7819 */ /* 0x021fe40000011626 */
        /* <DEDUP_REMOVED lines=24> */
[----:B-1----:R-:W-:-:S02]  /*b290*/  F2FP.F16.E4M3.UNPACK_B R3, R6.H1 ;  /* 0x00000006ff03723e */ /* 0x002fc400030006ff */
[----:B------:R-:W-:Y:S02]  /*b2a0*/  F2FP.F16.E4M3.UNPACK_B R42, R45 ;  /* 0x0000002dff2a723e */ /* 0x000fe400020006ff */
[----:B------:R-:W-:Y:S01]  /*b2b0*/  F2FP.F16.E4M3.UNPACK_B R39, R41 ;  /* 0x00000029ff27723e */ /* 0x000fe200020006ff */
[----:B------:R-:W-:Y:S01]  /*b2c0*/  HADD2.F32 R14, -RZ, R3.H1_H1 ;  /* 0x30000003ff0e7230 */ /* 0x000fe20000004100 */
[--C-:B------:R-:W-:Y:S01]  /*b2d0*/  LOP3.LUT R43, R43, 0xff0000, R36.reuse, 0xf8, !PT ;  /* 0x00ff00002b2b7812 */ /* 0x100fe200078ef824 */
[--C-:B------:R-:W-:Y:S01]  /*b2e0*/  HADD2.F32 R46, -RZ, R42.reuse.H1_H1 ;  /* 0x3000002aff2e7230 */ /* 0x100fe20000004100 */
[----:B------:R-:W-:Y:S01]  /*b2f0*/  F2FP.F16.E4M3.UNPACK_B R6, R6 ;  /* 0x00000006ff06723e */ /* 0x000fe200020006ff */
[----:B------:R-:W-:Y:S01]  /*b300*/  HADD2.F32 R40, -RZ, R39.H1_H1 ;  /* 0x30000027ff287230 */ /* 0x000fe20000004100 */
[----:B------:R-:W-:Y:S01]  /*b310*/  LOP3.LUT R43, R43, 0xff000000, R36, 0xf8, !PT ;  /* 0xff0000002b2b7812 */ /* 0x000fe200078ef824 */
[----:B------:R-:W-:Y:S01]  /*b320*/  HADD2.F32 R42, -RZ, R42.H0_H0 ;  /* 0x2000002aff2a7230 */ /* 0x000fe20000004100 */
[----:B------:R-:W-:Y:S01]  /*b330*/  LOP3.LUT R38, R15, 0xff000000, R38, 0xf8, !PT ;  /* 0xff0000000f267812 */ /* 0x000fe200078ef826 */
[C---:B------:R-:W-:Y:S01]  /*b340*/  FMUL.FTZ R48, R14.reuse, R46 ;  /* 0x0000002e0e307220 */ /* 0x040fe20000410000 */
[-C--:B------:R-:W-:Y:S01]  /*b350*/  F2FP.F16.E4M3.UNPACK_B R36, R7.reuse ;  /* 0x00000007ff24723e */ /* 0x080fe200020006ff */
[----:B------:R-:W-:Y:S01]  /*b360*/  FMUL.FTZ R47, R14, R40 ;  /* 0x000000280e2f7220 */ /* 0x000fe20000410000 */
[----:B------:R-:W-:Y:S01]  /*b370*/  F2FP.F16.E4M3.UNPACK_B R37, R7.H1 ;  /* 0x00000007ff25723e */ /* 0x000fe200030006ff */
[----:B------:R-:W-:Y:S01]  /*b380*/  HADD2.F32 R15, -RZ, R3.H0_H0 ;  /* 0x20000003ff0f7230 */ /* 0x000fe20000004100 */
[-C--:B------:R-:W-:Y:S01]  /*b390*/  F2FP.F16.E4M3.UNPACK_B R7, R5.reuse ;  /* 0x00000005ff07723e */ /* 0x080fe200020006ff */
[----:B------:R-:W-:Y:S01]  /*b3a0*/  HADD2.F32 R39, -RZ, R39.H0_H0 ;  /* 0x20000027ff277230 */ /* 0x000fe20000004100 */
[----:B------:R-:W-:Y:S01]  /*b3b0*/  F2FP.F16.E4M3.UNPACK_B R14, R5.H1 ;  /* 0x00000005ff0e723e */ /* 0x000fe200030006ff */
[----:B------:R-:W-:-:S02]  /*b3c0*/  HADD2.F32 R5, -RZ, R6.H1_H1 ;  /* 0x30000006ff057230 */ /* 0x000fc40000004100 */
[C---:B------:R-:W-:Y:S01]  /*b3d0*/  FFMA.FTZ R48, R15.reuse, R40, -R48 ;  /* 0x000000280f307223 */ /* 0x040fe20000010830 */
        /* <DEDUP_REMOVED lines=71> */
.L_x_1668:
[----:B------:R-:W-:Y:S05]  /*b850*/  BSYNC B1 ;  /* 0x0000000000017941 */ /* 0x000fea0003800000 */
.L_x_1667:
[----:B------:R-:W-:Y:S04]  /*b860*/  BSSY B1, `(.L_x_1669) ;  /* 0x000007c000017945 */ /* 0x000fe80003800000 */
[----:B------:R-:W-:Y:S05]  /*b870*/  @P1 BRA `(.L_x_1670) ;  /* 0x0000000400e81947 */ /* 0x000fea0003800000 */
[----:B-123--:R-:W1:Y:S01]  /*b880*/  LDS.128 R4, [R206] ;  /* 0x00000000ce047984 */ /* 0x00ee620000000c00 */
        /* <DEDUP_REMOVED lines=13> */
[----:B0-----:R-:W-:Y:S02]  /*b960*/  LOP3.LUT R14, R32, 0xff, RZ, 0xc0, !PT ;  /* 0x000000ff200e7812 */ /* 0x001fe400078ec0ff */
        /* <DEDUP_REMOVED lines=17> */
[-C--:B-1----:R-:W-:Y:S02]  /*ba80*/  F2FP.F16.E4M3.UNPACK_B R3, R6.reuse.H1 ;  /* 0x00000006ff03723e */ /* 0x082fe400030006ff */
        /* <DEDUP_REMOVED lines=89> */
.L_x_1670:
[----:B------:R-:W-:Y:S05]  /*c020*/  BSYNC B1 ;  /* 0x0000000000017941 */ /* 0x000fea0003800000 */
.L_x_1669:
[----:B------:R-:W-:Y:S04]  /*c030*/  BSSY B1, `(.L_x_1671) ;  /* 0x0000078000017945 */ /* 0x000fe80003800000 */
[----:B------:R-:W-:Y:S05]  /*c040*/  @P2 BRA `(.L_x_1672) ;  /* 0x0000000400d82947 */ /* 0x000fea0003800000 */
[----:B-1234-:R-:W1:Y:S01]  /*c050*/  LDS.128 R4, [R0+0x12400] ;  /* 0x0124000000047984 */ /* 0x01ee620000000c00 */
        /* <DEDUP_REMOVED lines=117> */
.L_x_1672:
[----:B------:R-:W-:Y:S05]  /*c7b0*/  BSYNC B1 ;  /* 0x0000000000017941 */ /* 0x000fea0003800000 */
.L_x_1671:
[----:B------:R-:W-:Y:S04]  /*c7c0*/  BSSY B1, `(.L_x_1673) ;  /* 0x000007c000017945 */ /* 0x000fe80003800000 */
[----:B------:R-:W-:Y:S05]  /*c7d0*/  @P3 BRA `(.L_x_1674) ;  /* 0x0000000400e83947 */ /* 0x000fea0003800000 */
[----:B01234-:R-:W0:Y:S01]  /*c7e0*/  LDS.128 R4, [R206+0x2000] ;  /* 0x00200000ce047984 */ /* 0x01fe220000000c00 */
        /* <DEDUP_REMOVED lines=13> */
[----:B------:R-:W-:Y:S02]  /*c8c0*/  LOP3.LUT R14, R24, 0xff, RZ, 0xc0, !PT ;  /* 0x000000ff180e7812 */ /* 0x000fe400078ec0ff */
        /* <DEDUP_REMOVED lines=107> */
.L_x_1674:
[----:B------:R-:W-:Y:S05]  /*cf80*/  BSYNC B1 ;  /* 0x0000000000017941 */ /* 0x000fea0003800000 */
.L_x_1673:
[----:B------:R-:W-:Y:S04]  /*cf90*/  BSSY B1, `(.L_x_1675) ;  /* 0x0000078000017945 */ /* 0x000fe80003800000 */
[----:B------:R-:W-:Y:S05]  /*cfa0*/  @P4 BRA `(.L_x_1676) ;  /* 0x0000000400d84947 */ /* 0x000fea0003800000 */
[----:B01234-:R-:W0:Y:S01]  /*cfb0*/  LDS.128 R4, [R0+0x14400] ;  /* 0x0144000000047984 */ /* 0x01fe220000000c00 */
[----:B-----5:R-:W-:Y:S02]  /*cfc0*/  SHF.R.U32.HI R14, RZ, 0x8, R12 ;  /* 0x00000008ff0e7819 */ /* 0x020fe4000001160c */
        /* <DEDUP_REMOVED lines=116> */
.L_x_1676:
[----:B------:R-:W-:Y:S05]  /*d710*/  BSYNC B1 ;  /* 0x0000000000017941 */ /* 0x000fea0003800000 */
.L_x_1675:
[----:B------:R-:W-:Y:S05]  /*d720*/  @P5 BRA `(.L_x_1666) ;  /* 0x0000003c00605947 */ /* 0x000fea0003800000 */
[----:B01234-:R-:W0:Y:S01]  /*d730*/  LDS.128 R4, [R206+0x4000] ;  /* 0x00400000ce047984 */ /* 0x01fe220000000c00 */
[----:B-----5:R-:W-:Y:S02]  /*d740*/  SHF.R.U32.HI R12, RZ, 0x8, R9 ;  /* 0x00000008ff0c7819 */ /* 0x020fe40000011609 */
[----:B------:R-:W-:Y:S02]  /*d750*/  SHF.R.U32.HI R20, RZ, 0x8, R11 ;  /* 0x00000008ff147819 */ /* 0x000fe4000001160b */
[----:B------:R-:W-:Y:S02]  /*d760*/  LOP3.LUT R13, R9, 0xff, RZ, 0xc0, !PT ;  /* 0x000000ff090d7812 */ /* 0x000fe400078ec0ff */
[----:B------:R-:W-:Y:S02]  /*d770*/  LOP3.LUT R21, R11, 0xff, RZ, 0xc0, !PT ;  /* 0x000000ff0b157812 */ /* 0x000fe400078ec0ff */
[----:B------:R-:W-:Y:S02]  /*d780*/  LOP3.LUT R12, R12, 0xff, RZ, 0xc0, !PT ;  /* 0x000000ff0c0c7812 */ /* 0x000fe400078ec0ff */
[----:B------:R-:W-:-:S02]  /*d790*/  LOP3.LUT R20, R20, 0xff, RZ, 0xc0, !PT ;  /* 0x000000ff14147812 */ /* 0x000fc400078ec0ff */
[----:B------:R-:W-:Y:S02]  /*d7a0*/  SHF.R.U32.HI R0, RZ, 0x8, R8 ;  /* 0x00000008ff007819 */ /* 0x000fe40000011608 */
[----:B------:R-:W-:Y:S02]  /*d7b0*/  SHF.R.U32.HI R14, RZ, 0x8, R10 ;  /* 0x00000008ff0e7819 */ /* 0x000fe4000001160a */
        /* <DEDUP_REMOVED lines=114> */
.L_x_1660:
[----:B------:R-:W1:Y:S01]  /*dee0*/  LDC R25, c[0x0][0x448] ;  /* 0x00011200ff197b82 */ /* 0x000e620000000800 */
[----:B------:R-:W-:Y:S01]  /*def0*/  IMAD.MOV.U32 R9, RZ, RZ, R10 ;  /* 0x000000ffff097224 */ /* 0x000fe200078e000a */
[----:B------:R-:W-:Y:S01]  /*df00*/  ULDC.64 UR4, c[0x0][0x3f8] ;  /* 0x0000fe0000047ab9 */ /* 0x000fe20000000a00 */
[----:B------:R-:W-:Y:S01]  /*df10*/  IMAD.MOV.U32 R6, RZ, RZ, R24 ;  /* 0x000000ffff067224 */ /* 0x000fe200078e0018 */
[----:B------:R-:W-:Y:S01]  /*df20*/  ULDC.64 UR6, c[0x0][0x408] ;  /* 0x0001020000067ab9 */ /* 0x000fe20000000a00 */
[----:B------:R-:W-:Y:S01]  /*df30*/  IMAD.MOV.U32 R7, RZ, RZ, R31 ;  /* 0x000000ffff077224 */ /* 0x000fe200078e001f */
[----:B------:R-:W-:Y:S01]  /*df40*/  ULDC.64 UR8, c[0x0][0x400] ;  /* 0x0001000000087ab9 */ /* 0x000fe20000000a00 */
[----:B------:R-:W-:Y:S02]  /*df50*/  IMAD.MOV.U32 R4, RZ, RZ, R26 ;  /* 0x000000ffff047224 */ /* 0x000fe400078e001a */
[----:B------:R-:W-:Y:S01]  /*df60*/  IMAD.MOV.U32 R5, RZ, RZ, R29 ;  /* 0x000000ffff057224 */ /* 0x000fe200078e001d */
[----:B-1----:R-:W-:-:S13]  /*df70*/  ISETP.NE.AND P0, PT, R25, 0x1, PT ;  /* 0x000000011900780c */ /* 0x002fda0003f05270 */
[----:B------:R-:W1:Y:S08]  /*df80*/  @P0 LDC R3, c[0x0][0x44c] ;  /* 0x00011300ff030b82 */ /* 0x000e700000000800 */
[----:B------:R-:W2:Y:S01]  /*df90*/  @P0 LDC R0, c[0x0][0x450] ;  /* 0x00011400ff000b82 */ /* 0x000ea20000000800 */
[----:B-1----:R-:W-:-:S05]  /*dfa0*/  @P0 IMAD.HI.U32 R3, R10, R3, RZ ;  /* 0x000000030a030227 */ /* 0x002fca00078e00ff */
[----:B--2---:R-:W-:-:S04]  /*dfb0*/  @P0 SHF.R.U32.HI R9, RZ, R0, R3 ;  /* 0x00000000ff090219 */ /* 0x004fc80000011603 */
[----:B------:R-:W-:Y:S01]  /*dfc0*/  SHF.R.S32.HI R0, RZ, 0x1f, R9 ;  /* 0x0000001fff007819 */ /* 0x000fe20000011409 */
[----:B------:R-:W-:-:S04]  /*dfd0*/  IMAD.WIDE.U32 R6, R9, UR6, R6 ;  /* 0x0000000609067c25 */ /* 0x000fc8000f8e0006 */
[----:B------:R-:W-:Y:S01]  /*dfe0*/  IMAD R8, R0, UR4, RZ ;  /* 0x0000000400087c24 */ /* 0x000fe2000f8e02ff */
[----:B------:R-:W-:Y:S01]  /*dff0*/  IADD3 R21, P1, R6, UR8, RZ ;  /* 0x0000000806157c10 */ /* 0x000fe2000ff3e0ff */
[----:B------:R-:W-:-:S04]  /*e000*/  IMAD.WIDE.U32 R4, R9, UR4, R4 ;  /* 0x0000000409047c25 */ /* 0x000fc8000f8e0004 */
[----:B------:R-:W-:Y:S02]  /*e010*/  IMAD R0, R0, UR6, RZ ;  /* 0x0000000600007c24 */ /* 0x000fe4000f8e02ff */
[C---:B------:R-:W-:Y:S01]  /*e020*/  IMAD R13, R9.reuse, UR5, R8 ;  /* 0x00000005090d7c24 */ /* 0x040fe2000f8e0208 */
[----:B------:R-:W-:Y:S01]  /*e030*/  ULDC.64 UR4, c[0x0][0x3e8] ;  /* 0x0000fa0000047ab9 */ /* 0x000fe20000000a00 */
[----:B------:R-:W-:Y:S01]  /*e040*/  IMAD R6, R9, UR7, R0 ;  /* 0x0000000709067c24 */ /* 0x000fe2000f8e0200 */
[----:B------:R-:W-:Y:S01]  /*e050*/  IADD3 R3, P0, R4, UR4, RZ ;  /* 0x0000000404037c10 */ /* 0x000fe2000ff1e0ff */
[----:B------:R-:W-:-:S03]  /*e060*/  UMOV UR4, 0xffffffff ;  /* 0xffffffff00047882 */ /* 0x000fc60000000000 */
[----:B------:R-:W-:Y:S02]  /*e070*/  IADD3.X R13, R5, UR5, R13, P0, !PT ;  /* 0x00000005050d7c10 */ /* 0x000fe400087fe40d */
[----:B------:R-:W-:Y:S01]  /*e080*/  IADD3.X R20, R7, UR9, R6, P1, !PT ;  /* 0x0000000907147c10 */ /* 0x000fe20008ffe406 */
[----:B------:R-:W-:Y:S06]  /*e090*/  BRA.DIV UR4, `(.L_x_1677) ;  /* 0x0000019a04e47947 */ /* 0x000fec000b800000 */
[----:B------:R1:W2:Y:S04]  /*e0a0*/  SHFL.IDX PT, R0, R13, RZ, 0x1e1f ;  /* 0x001e1fff0d007589 */ /* 0x0002a800000e0000 */
[----:B------:R-:W3:Y:S04]  /*e0b0*/  SHFL.IDX PT, R3, R3, RZ, 0x1e1f ;  /* 0x001e1fff03037589 */ /* 0x000ee800000e0000 */
[----:B------:R-:W4:Y:S04]  /*e0c0*/  SHFL.IDX PT, R20, R20, RZ, 0x1e1f ;  /* 0x001e1fff14147589 */ /* 0x000f2800000e0000 */
[----:B-1----:R-:W0:Y:S02]  /*e0d0*/  SHFL.IDX PT, R21, R21, RZ, 0x1e1f ;  /* 0x001e1fff15157589 */ /* 0x002e2400000e0000 */
.L_x_1977:
[----:B------:R-:W-:Y:S01]  /*e0e0*/  IMAD R45, R170, R25, RZ ;  /* 0x00000019aa2d7224 */ /* 0x000fe200078e02ff */
        /* <DEDUP_REMOVED lines=17> */
[C---:B------:R-:W-:Y:S01]  /*e200*/  VIADD R5, R18.reuse, 0x40 ;  /* 0x0000004012057836 */ /* 0x040fe20000000000 */
[----:B------:R-:W-:Y:S02]  /*e210*/  ISETP.GE.AND P2, PT, R18, UR4, PT ;  /* 0x0000000412007c0c */ /* 0x000fe4000bf46270 */
[----:B------:R-:W-:Y:S02]  /*e220*/  CS2R R24, SRZ ;  /* 0x0000000000187805 */ /* 0x000fe4000001ff00 */
[----:B------:R-:W-:Y:S02]  /*e230*/  ISETP.GE.AND P1, PT, R4, UR4, PT ;  /* 0x0000000404007c0c */ /* 0x000fe4000bf26270 */
[----:B------:R-:W-:Y:S02]  /*e240*/  CS2R R26, SRZ ;  /* 0x00000000001a7805 */ /* 0x000fe4000001ff00 */
[----:B------:R-:W-:-:S02]  /*e250*/  ISETP.GE.AND P0, PT, R5, UR4, PT ;  /* 0x0000000405007c0c */ /* 0x000fc4000bf06270 */
[----:B------:R-:W-:Y:S02]  /*e260*/  CS2R R6, SRZ ;  /* 0x0000000000067805 */ /* 0x000fe4000001ff00 */
[----:B------:R-:W-:Y:S02]  /*e270*/  CS2R R28, SRZ ;  /* 0x00000000001c7805 */ /* 0x000fe4000001ff00 */
[----:B------:R-:W-:Y:S02]  /*e280*/  CS2R R30, SRZ ;  /* 0x00000000001e7805 */ /* 0x000fe4000001ff00 */
[----:B------:R-:W-:Y:S02]  /*e290*/  @!P2 SHF.R.S32.HI R5, RZ, 0x1f, R18 ;  /* 0x0000001fff05a819 */ /* 0x000fe40000011412 */
[C---:B---3--:R-:W-:Y:S01]  /*e2a0*/  @!P2 IADD3 R36, P3, R18.reuse, R3, RZ ;  /* 0x000000031224a210 */ /* 0x048fe20007f7e0ff */
[----:B------:R-:W-:Y:S01]  /*e2b0*/  @!P1 IMAD.SHL.U32 R42, R179, 0x10, RZ ;  /* 0x00000010b32a9824 */ /* 0x000fe200078e00ff */
[----:B0-----:R-:W-:Y:S01]  /*e2c0*/  @!P2 IADD3 R38, P4, R18, R21, RZ ;  /* 0x000000151226a210 */ /* 0x001fe20007f9e0ff */
[----:B------:R-:W-:-:S02]  /*e2d0*/  @!P0 IMAD.SHL.U32 R48, R180, 0x10, RZ ;  /* 0x00000010b4308824 */ /* 0x000fc400078e00ff */
[--C-:B--2---:R-:W-:Y:S01]  /*e2e0*/  @!P2 IMAD.X R37, R0, 0x1, R5.reuse, P3 ;  /* 0x000000010025a824 */ /* 0x104fe200018e0605 */
[----:B------:R-:W-:Y:S01]  /*e2f0*/  @!P1 IADD3 R40, P5, R42, R3, RZ ;  /* 0x000000032a289210 */ /* 0x000fe20007fbe0ff */
[----:B----4-:R-:W-:Y:S01]  /*e300*/  @!P2 IMAD.X R39, R20, 0x1, R5, P4 ;  /* 0x000000011427a824 */ /* 0x010fe200020e0605 */
[----:B------:R-:W-:Y:S02]  /*e310*/  @!P1 SHF.R.S32.HI R5, RZ, 0x1f, R42 ;  /* 0x0000001fff059819 */ /* 0x000fe4000001142a */
[----:B------:R-:W-:Y:S02]  /*e320*/  @!P1 IADD3 R42, P4, R42, R21, RZ ;  /* 0x000000152a2a9210 */ /* 0x000fe40007f9e0ff */
[----:B------:R-:W-:Y:S02]  /*e330*/  CS2R R8, SRZ ;  /* 0x0000000000087805 */ /* 0x000fe4000001ff00 */
[----:B------:R-:W-:Y:S01]  /*e340*/  @!P0 IADD3 R46, P3, R48, R3, RZ ;  /* 0x00000003302e8210 */ /* 0x000fe20007f7e0ff */
[--C-:B------:R-:W-:Y:S01]  /*e350*/  @!P1 IMAD.X R41, R0, 0x1, R5.reuse, P5 ;  /* 0x0000000100299824 */ /* 0x100fe200028e0605 */
[----:B------:R-:W-:Y:S01]  /*e360*/  @!P0 SHF.R.S32.HI R3, RZ, 0x1f, R48 ;  /* 0x0000001fff038819 */ /* 0x000fe20000011430 */
[----:B------:R-:W-:Y:S01]  /*e370*/  @!P1 IMAD.X R43, R20, 0x1, R5, P4 ;  /* 0x00000001142b9824 */ /* 0x000fe200020e0605 */
[----:B------:R-:W-:-:S02]  /*e380*/  @!P0 IADD3 R48, P5, R48, R21, RZ ;  /* 0x0000001530308210 */ /* 0x000fc40007fbe0ff */
[----:B------:R-:W-:Y:S02]  /*e390*/  CS2R R4, SRZ ;  /* 0x0000000000047805 */ /* 0x000fe4000001ff00 */
[----:B------:R-:W-:Y:S02]  /*e3a0*/  CS2R R10, SRZ ;  /* 0x00000000000a7805 */ /* 0x000fe4000001ff00 */
[----:B------:R-:W-:Y:S02]  /*e3b0*/  CS2R R32, SRZ ;  /* 0x0000000000207805 */ /* 0x000fe4000001ff00 */
[----:B------:R-:W-:Y:S02]  /*e3c0*/  CS2R R34, SRZ ;  /* 0x0000000000227805 */ /* 0x000fe4000001ff00 */
[----:B------:R-:W-:Y:S02]  /*e3d0*/  CS2R R12, SRZ ;  /* 0x00000000000c7805 */ /* 0x000fe4000001ff00 */
[----:B------:R-:W-:Y:S01]  /*e3e0*/  CS2R R14, SRZ ;  /* 0x00000000000e7805 */ /* 0x000fe2000001ff00 */
[--C-:B------:R-:W-:Y:S01]  /*e3f0*/  @!P0 IMAD.X R47, R0, 0x1, R3.reuse, P3 ;  /* 0x00000001002f8824 */ /* 0x100fe200018e0603 */
[----:B------:R1:W5:Y:S01]  /*e400*/  @!P2 LD.E.128 R24, desc[UR38][R36.64] ;  /* 0x000000262418a980 */ /* 0x000362000c101d00 */
[----:B------:R-:W-:-:S03]  /*e410*/  @!P0 IMAD.X R49, R20, 0x1, R3, P5 ;  /* 0x0000000114318824 */ /* 0x000fc600028e0603 */
[----:B------:R1:W5:Y:S04]  /*e420*/  @!P2 LD.E.128 R4, desc[UR38][R38.64] ;  /* 0x000000262604a980 */ /* 0x000368000c101d00 */
[----:B------:R1:W5:Y:S04]  /*e430*/  @!P1 LD.E.128 R28, desc[UR38][R40.64] ;  /* 0x00000026281c9980 */ /* 0x000368000c101d00 */
[----:B------:R1:W5:Y:S04]  /*e440*/  @!P1 LD.E.128 R8, desc[UR38][R42.64] ;  /* 0x000000262a089980 */ /* 0x000368000c101d00 */
[----:B------:R1:W5:Y:S04]  /*e450*/  @!P0 LD.E.128 R32, desc[UR38][R46.64] ;  /* 0x000000262e208980 */ /* 0x000368000c101d00 */
[----:B------:R1:W5:Y:S02]  /*e460*/  @!P0 LD.E.128 R12, desc[UR38][R48.64] ;  /* 0x00000026300c8980 */ /* 0x000364000c101d00 */
.L_x_1679:
[----:B------:R-:W-:Y:S05]  /*e470*/  BSYNC B1 ;  /* 0x0000000000017941 */ /* 0x000fea0003800000 */
.L_x_1678:
[----:B------:R-:W-:Y:S01]  /*e480*/  ULEA.HI UR4, UR37, UR37, URZ, 0x1 ;  /* 0x0000002525047291 */ /* 0x000fe2000f8f083f */
[----:B---3--:R-:W-:Y:S01]  /*e490*/  VIADDMNMX R3, R45, -R178, 0x80, PT ;  /* 0x000000802d037446 */ /* 0x008fe200038009b2 */
[----:B------:R-:W-:Y:S02]  /*e4a0*/  BSSY B1, `(.L_x_1680) ;  /* 0x0000008000017945 */ /* 0x000fe40003800000 */
[----:B------:R-:W-:Y:S01]  /*e4b0*/  ULOP3.LUT UR4, UR4, 0xfffffffe, URZ, 0xc0, !UPT ;  /* 0xfffffffe04047892 */ /* 0x000fe2000f8ec03f */
[----:B------:R-:W-:-:S03]  /*e4c0*/  ISETP.GE.AND P1, PT, R176, R3, PT ;  /* 0x00000003b000720c */ /* 0x000fc60003f26270 */
[----:B------:R-:W-:-:S06]  /*e4d0*/  UIADD3 UR4, UR37, -UR4, URZ ;  /* 0x8000000425047290 */ /* 0x000fcc000fffe03f */
[----:B0-----:R-:W-:-:S05]  /*e4e0*/  IMAD.U32 R21, RZ, RZ, UR4 ;  /* 0x00000004ff157e24 */ /* 0x001fca000f8e00ff */
[----:B------:R-:W-:-:S04]  /*e4f0*/  SHF.L.U32 R21, R21, 0x1f, RZ ;  /* 0x0000001f15157819 */ /* 0x000fc800000006ff */
[----:B------:R-:W0:Y:S02]  /*e500*/  SYNCS.PHASECHK.TRANS64.TRYWAIT P0, [R16+URZ+0x22800], R21 ;  /* 0x02280015100075a7 */ /* 0x000e24000800017f */
[----:B0-----:R-:W-:Y:S05]  /*e510*/  @!P0 BRA `(.L_x_1681) ;  /* 0x0000019800348947 */ /* 0x001fea0003800000 */
.L_x_1978:
[----:B------:R-:W-:Y:S05]  /*e520*/  BSYNC B1 ;  /* 0x0000000000017941 */ /* 0x000fea0003800000 */
.L_x_1680:
[----:B------:R-:W-:Y:S05]  /*e530*/  @P1 BRA `(.L_x_1666) ;  /* 0x0000002c00dc1947 */ /* 0x000fea0003800000 */
[----:B------:R-:W3:Y:S01]  /*e540*/  LDC R3, c[0x0][0x3f4] ;  /* 0x0000fd00ff037b82 */ /* 0x000ee20000000800 */
[C---:B--2---:R-:W-:Y:S01]  /*e550*/  VIADD R0, R18.reuse, 0x20 ;  /* 0x0000002012007836 */ /* 0x044fe20000000000 */
[----:B------:R-:W-:Y:S01]  /*e560*/  BSSY B1, `(.L_x_1682) ;  /* 0x00000fc000017945 */ /* 0x000fe20003800000 */
[C---:B----4-:R-:W-:Y:S01]  /*e570*/  VIADD R20, R18.reuse, 0x40 ;  /* 0x0000004012147836 */ /* 0x050fe20000000000 */
[-C--:B---3--:R-:W-:Y:S02]  /*e580*/  ISETP.GE.AND P0, PT, R18, R3.reuse, PT ;  /* 0x000000031200720c */ /* 0x088fe40003f06270 */
[-C--:B------:R-:W-:Y:S02]  /*e590*/  ISETP.GE.AND P1, PT, R0, R3.reuse, PT ;  /* 0x000000030000720c */ /* 0x080fe40003f26270 */
[----:B------:R-:W-:-:S09]  /*e5a0*/  ISETP.GE.AND P2, PT, R20, R3, PT ;  /* 0x000000031400720c */ /* 0x000fd20003f46270 */
[----:B------:R-:W-:Y:S05]  /*e5b0*/  @P0 BRA `(.L_x_1683) ;  /* 0x0000000c00d80947 */ /* 0x000fea0003800000 */
[----:B-----5:R-:W-:Y:S02]  /*e5c0*/  SHF.R.U32.HI R0, RZ, 0x8, R24 ;  /* 0x00000008ff007819 */ /* 0x020fe40000011618 */
[----:B------:R-:W-:Y:S02]  /*e5d0*/  LOP3.LUT R20, R24, 0xff, RZ, 0xc0, !PT ;  /* 0x000000ff18147812 */ /* 0x000fe400078ec0ff */
[----:B0-----:R-:W-:Y:S02]  /*e5e0*/  LOP3.LUT R21, R0, 0xff, RZ, 0xc0, !PT ;  /* 0x000000ff00157812 */ /* 0x001fe400078ec0ff */
[----:B------:R-:W-:Y:S02]  /*e5f0*/  LEA.HI R0, R3, R208, RZ, 0x1c ;  /* 0x000000d003007211 */ /* 0x000fe400078fe0ff */
[----:B------:R-:W-:Y:S02]  /*e600*/  PRMT R45, R21, 0x7604, R20 ;  /* 0x00007604152d7816 */ /* 0x000fe40000000014 */
[----:B------:R-:W-:-:S02]  /*e610*/  SHF.R.S32.HI R21, RZ, 0x1f, R0 ;  /* 0x0000001fff157819 */ /* 0x000fc40000011400 */
[----:B-1----:R-:W-:Y:S02]  /*e620*/  SHF.R.U32.HI R37, RZ, 0x8, R25 ;  /* 0x00000008ff257819 */ /* 0x002fe40000011619 */
[----:B------:R-:W-:Y:S01]  /*e630*/  LEA.HI R20, R21, R0, RZ, 0x2 ;  /* 0x0000000015147211 */ /* 0x000fe200078f10ff */
[----:B------:R-:W-:Y:S01]  /*e640*/  IMAD.SHL.U32 R0, R0, 0x10, RZ ;  /* 0x0000001000007824 */ /* 0x000fe200078e00ff */
[----:B------:R-:W-:Y:S02]  /*e650*/  SHF.R.U32.HI R39, RZ, 0x8, R26 ;  /* 0x00000008ff277819 */ /* 0x000fe4000001161a */
[----:B------:R-:W-:Y:S01]  /*e660*/  LOP3.LUT R36, R25, 0xff, RZ, 0xc0, !PT ;  /* 0x000000ff19247812 */ /* 0x000fe200078ec0ff */
[----:B------:R-:W-:Y:S01]  /*e670*/  IMAD.SHL.U32 R20, R20, 0x800, RZ ;  /* 0x0000080014147824 */ /* 0x000fe200078e00ff */
[----:B------:R-:W-:Y:S02]  /*e680*/  LOP3.LUT R21, R181, 0x30, R0, 0xf8, !PT ;  /* 0x00000030b5157812 */ /* 0x000fe400078ef800 */
[----:B------:R-:W-:-:S02]  /*e690*/  LOP3.LUT R38, R26, 0xff, RZ, 0xc0, !PT ;  /* 0x000000ff1a267812 */ /* 0x000fc400078ec0ff */
[----:B------:R-:W-:Y:S02]  /*e6a0*/  LOP3.LUT R21, R21, R182, RZ, 0x3c, !PT ;  /* 0x000000b615157212 */ /* 0x000fe400078e3cff */
[----:B------:R-:W-:Y:S02]  /*e6b0*/  LOP3.LUT R20, R20, 0xffffe000, RZ, 0xc0, !PT ;  /* 0xffffe00014147812 */ /* 0x000fe400078ec0ff */
[----:B------:R-:W-:Y:S02]  /*e6c0*/  LOP3.LUT R37, R37, 0xff, RZ, 0xc0, !PT ;  /* 0x000000ff25257812 */ /* 0x000fe400078ec0ff */
[----:B------:R-:W-:Y:S02]  /*e6d0*/  LOP3.LUT R39, R39, 0xff, RZ, 0xc0, !PT ;  /* 0x000000ff27277812 */ /* 0x000fe400078ec0ff */
[----:B------:R-:W-:Y:S02]  /*e6e0*/  IADD3 R21, R21, R183, R20 ;  /* 0x000000b715157210 */ /* 0x000fe40007ffe014 */
[----:B------:R-:W-:-:S02]  /*e6f0*/  PRMT R46, R37, 0x7604, R36 ;  /* 0x00007604252e7816 */ /* 0x000fc40000000024 */
[----:B------:R-:W-:Y:S01]  /*e700*/  PRMT R47, R39, 0x7604, R38 ;  /* 0x00007604272f7816 */ /* 0x000fe20000000026 */
[----:B------:R-:W-:Y:S01]  /*e710*/  IMAD.IADD R0, R16, 0x1, R21 ;  /* 0x0000000110007824 */ /* 0x000fe200078e0215 */
[----:B------:R-:W-:Y:S02]  /*e720*/  SHF.R.U32.HI R37, RZ, 0x8, R27 ;  /* 0x00000008ff257819 */ /* 0x000fe4000001161b */
[----:B------:R-:W-:Y:S02]  /*e730*/  SHF.R.U32.HI R39, RZ, 0x8, R4 ;  /* 0x00000008ff277819 */ /* 0x000fe40000011604 */
[----:B------:R-:W-:Y:S02]  /*e740*/  SHF.R.U32.HI R40, RZ, 0x8, R5 ;  /* 0x00000008ff287819 */ /* 0x000fe40000011605 */
[----:B------:R-:W-:Y:S02]  /*e750*/  LOP3.LUT R36, R27, 0xff, RZ, 0xc0, !PT ;  /* 0x000000ff1b247812 */ /* 0x000fe400078ec0ff */
[----:B------:R-:W-:-:S02]  /*e760*/  LOP3.LUT R38, R4, 0xff, RZ, 0xc0, !PT ;  /* 0x000000ff04267812 */ /* 0x000fc400078ec0ff */
[----:B------:R-:W-:Y:S02]  /*e770*/  LOP3.LUT R37, R37, 0xff, RZ, 0xc0, !PT ;  /* 0x000000ff25257812 */ /* 0x000fe400078ec0ff */
[----:B------:R-:W-:Y:S02]  /*e780*/  LOP3.LUT R39, R39, 0xff, RZ, 0xc0, !PT ;  /* 0x000000ff27277812 */ /* 0x000fe400078ec0ff */
[----:B------:R-:W-:Y:S02]  /*e790*/  LOP3.LUT R21, R40, 0xff, RZ, 0xc0, !PT ;  /* 0x000000ff28157812 */ /* 0x000fe400078ec0ff */
[----:B------:R-:W0:Y:S01]  /*e7a0*/  LDS.128 R40, [R0+0x10400] ;  /* 0x0104000000287984 */ /* 0x000e220000000c00 */
[----:B------:R-:W-:Y:S02]  /*e7b0*/  PRMT R48, R37, 0x7604, R36 ;  /* 0x0000760425307816 */ /* 0x000fe40000000024 */
[----:B------:R-:W-:Y:S02]  /*e7c0*/  PRMT R53, R39, 0x7604, R38 ;  /* 0x0000760427357816 */ /* 0x000fe40000000026 */
[----:B------:R-:W1:Y:S01]  /*e7d0*/  LDS.128 R36, [R217+0x10400] ;  /* 0x01040000d9247984 */ /* 0x000e620000000c00 */
[----:B------:R-:W-:-:S02]  /*e7e0*/  SHF.R.U32.HI R52, RZ, 0x8, R7 ;  /* 0x00000008ff347819 */ /* 0x000fc40000011607 */
[----:B------:R-:W-:Y:S02]  /*e7f0*/  SHF.R.U32.HI R50, RZ, 0x8, R6 ;  /* 0x00000008ff327819 */ /* 0x000fe40000011606 */
        /* <DEDUP_REMOVED lines=16> */
[----:B------:R-:W-:Y:S01]  /*e900*/  LOP3.LUT R21, R46, 0xff0000, R21, 0xf8, !PT ;  /* 0x00ff00002e157812 */ /* 0x000fe200078ef815 */
[----:B------:R-:W-:Y:S01]  /*e910*/  IMAD.U32 R59, R59, 0x10000, RZ ;  /* 0x000100003b3b7824 */ /* 0x000fe200078e00ff */
        /* <DEDUP_REMOVED lines=10> */
[----:B------:R-:W-:Y:S02]  /*e9c0*/  F2FP.F16.E4M3.UNPACK_B R27, R55 ;  /* 0x00000037ff1b723e */ /* 0x000fe400020006ff */
[----:B0-----:R-:W-:Y:S02]  /*e9d0*/  F2FP.F16.E4M3.UNPACK_B R24, R41 ;  /* 0x00000029ff18723e */ /* 0x001fe400020006ff */
[----:B------:R-:W-:Y:S01]  /*e9e0*/  F2FP.F16.E4M3.UNPACK_B R26, R52 ;  /* 0x00000034ff1a723e */ /* 0x000fe200020006ff */
[----:B------:R-:W-:Y:S01]  /*e9f0*/  HADD2.F32 R58, -RZ, R27.H0_H0 ;  /* 0x2000001bff3a7230 */ /* 0x000fe20000004100 */
[----:B------:R-:W-:Y:S01]  /*ea00*/  LOP3.LUT R56, R21, 0xff000000, R4, 0xf8, !PT ;  /* 0xff00000015387812 */ /* 0x000fe200078ef804 */
[----:B------:R-:W-:Y:S01]  /*ea10*/  HADD2.F32 R5, -RZ, R24.H0_H0 ;  /* 0x20000018ff057230 */ /* 0x000fe20000004100 */
[----:B-1----:R-:W-:Y:S01]  /*ea20*/  F2FP.F16.E4M3.UNPACK_B R21, R37 ;  /* 0x00000025ff15723e */ /* 0x002fe200020006ff */
[----:B------:R-:W-:Y:S01]  /*ea30*/  HADD2.F32 R54, -RZ, R26.H0_H0 ;  /* 0x2000001aff367230 */ /* 0x000fe20000004100 */
[----:B------:R-:W-:Y:S01]  /*ea40*/  LOP3.LUT R57, R57, 0xff0000, R6, 0xf8, !PT ;  /* 0x00ff000039397812 */ /* 0x000fe200078ef806 */
[----:B------:R-:W-:Y:S01]  /*ea50*/  HADD2.F32 R24, -RZ, R24.H1_H1 ;  /* 0x30000018ff187230 */ /* 0x000fe20000004100 */
[----:B------:R-:W-:Y:S01]  /*ea60*/  F2FP.F16.E4M3.UNPACK_B R47, R41.H1 ;  /* 0x00000029ff2f723e */ /* 0x000fe200030006ff */
[--C-:B------:R-:W-:Y:S01]  /*ea70*/  HADD2.F32 R25, -RZ, R21.reuse.H0_H0 ;  /* 0x20000015ff197230 */ /* 0x100fe20000004100 */
[-C--:B------:R-:W-:Y:S01]  /*ea80*/  F2FP.F16.E4M3.UNPACK_B R49, R43.reuse ;  /* 0x0000002bff31723e */ /* 0x080fe200020006ff */
[----:B------:R-:W-:Y:S01]  /*ea90*/  HADD2.F32 R21, -RZ, R21.H1_H1 ;  /* 0x30000015ff157230 */ /* 0x000fe20000004100 */
[----:B------:R-:W-:-:S02]  /*eaa0*/  F2FP.F16.E4M3.UNPACK_B R50, R43.H1 ;  /* 0x0000002bff32723e */ /* 0x000fc400030006ff */
[-C--:B------:R-:W-:Y:S02]  /*eab0*/  F2FP.F16.E4M3.UNPACK_B R41, R40.reuse ;  /* 0x00000028ff29723e */ /* 0x080fe400020006ff */
[----:B------:R-:W-:Y:S01]  /*eac0*/  F2FP.F16.E4M3.UNPACK_B R43, R40.H1 ;  /* 0x00000028ff2b723e */ /* 0x000fe200030006ff */
[----:B------:R-:W-:Y:S01]  /*ead0*/  FMUL.FTZ R40, R5, R58 ;  /* 0x0000003a05287220 */ /* 0x000fe20000410000 */
[----:B------:R-:W-:Y:S01]  /*eae0*/  LOP3.LUT R6, R57, 0xff000000, R6, 0xf8, !PT ;  /* 0xff00000039067812 */ /* 0x000fe200078ef806 */
[-C--:B------:R-:W-:Y:S01]  /*eaf0*/  FMUL.FTZ R57, R5, R54.reuse ;  /* 0x0000003605397220 */ /* 0x080fe20000410000 */
[----:B------:R-:W-:Y:S01]  /*eb00*/  F2FP.F16.E4M3.UNPACK_B R55, R55.H1 ;  /* 0x00000037ff37723e */ /* 0x000fe200030006ff */
[C---:B------:R-:W-:Y:S01]  /*eb10*/  FFMA.FTZ R5, R25.reuse, R54, -R40 ;  /* 0x0000003619057223 */ /* 0x040fe20000010828 */
[----:B------:R-:W-:Y:S01]  /*eb20*/  F2FP.F16.E4M3.UNPACK_B R52, R52.H1 ;  /* 0x00000034ff34723e */ /* 0x000fe200030006ff */
[----:B------:R-:W-:Y:S01]  /*eb30*/  FFMA.FTZ R25, R25, R58, R57 ;  /* 0x0000003a19197223 */ /* 0x000fe20000010039 */
[----:B------:R-:W-:Y:S01]  /*eb40*/  LOP3.LUT R59, R59, 0xff000000, R7, 0xf8, !PT ;  /* 0xff0000003b3b7812 */ /* 0x000fe200078ef807 */
[----:B------:R-:W-:Y:S01]  /*eb50*/  HADD2.F32 R40, -RZ, R26.H1_H1 ;  /* 0x3000001aff287230 */ /* 0x000fe20000004100 */
[----:B------:R-:W-:Y:S01]  /*eb60*/  F2FP.F16.E4M3.UNPACK_B R45, R37.H1 ;  /* 0x00000025ff2d723e */ /* 0x000fe200030006ff */
[----:B------:R-:W-:Y:S01]  /*eb70*/  HADD2.F32 R54, -RZ, R27.H1_H1 ;  /* 0x3000001bff367230 */ /* 0x000fe20000004100 */
[-C--:B------:R-:W-:Y:S01]  /*eb80*/  F2FP.F16.E4M3.UNPACK_B R7, R42.reuse ;  /* 0x0000002aff07723e */ /* 0x080fe200020006ff */
[----:B------:R-:W-:Y:S01]  /*eb90*/  HADD2.F32 R57, -RZ, R55.H0_H0 ;  /* 0x20000037ff397230 */ /* 0x000fe20000004100 */
[----:B------:R-:W-:Y:S01]  /*eba0*/  F2FP.F16.E4M3.UNPACK_B R48, R42.H1 ;  /* 0x0000002aff30723e */ /* 0x000fe200030006ff */
[----:B------:R-:W-:-:S02]  /*ebb0*/  HADD2.F32 R26, -RZ, R47.H0_H0 ;  /* 0x2000002fff1a7230 */ /* 0x000fc40000004100 */
[C---:B------:R-:W-:Y:S01]  /*ebc0*/  FMUL.FTZ R58, R24.reuse, R54 ;  /* 0x00000036183a7220 */ /* 0x040fe20000410000 */
[----:B------:R-:W-:Y:S02]  /*ebd0*/  HADD2.F32 R42, -RZ, R52.H0_H0 ;  /* 0x20000034ff2a7230 */ /* 0x000fe40000004100 */
[-C--:B------:R-:W-:Y:S01]  /*ebe0*/  FMUL.FTZ R61, R24, R40.reuse ;  /* 0x00000028183d7220 */ /* 0x080fe20000410000 */
[----:B------:R-:W-:Y:S02]  /*ebf0*/  HADD2.F32 R27, -RZ, R45.H0_H0 ;  /* 0x2000002dff1b7230 */ /* 0x000fe40000004100 */
[C---:B------:R-:W-:Y:S01]  /*ec00*/  FMUL.FTZ R60, R26.reuse, R57 ;  /* 0x000000391a3c7220 */ /* 0x040fe20000410000 */
[C---:B------:R-:W-:Y:S01]  /*ec10*/  FFMA.FTZ R24, R21.reuse, R40, -R58 ;  /* 0x0000002815187223 */ /* 0x040fe2000001083a */
[----:B------:R-:W-:Y:S01]  /*ec20*/  FMUL.FTZ R62, R26, R42 ;  /* 0x0000002a1a3e7220 */ /* 0x000fe20000410000 */
[----:B------:R-:W-:Y:S01]  /*ec30*/  FFMA.FTZ R26, R21, R54, R61 ;  /* 0x00000036151a7223 */ /* 0x000fe2000001003d */
[C---:B------:R-:W-:Y:S01]  /*ec40*/  FFMA.FTZ R21, R27.reuse, R42, -R60 ;  /* 0x0000002a1b157223 */ /* 0x040fe2000001083c */
[----:B------:R-:W-:Y:S01]  /*ec50*/  F2FP.F16.E4M3.UNPACK_B R54, R53 ;  /* 0x00000035ff36723e */ /* 0x000fe200020006ff */
[----:B------:R-:W-:Y:S01]  /*ec60*/  FFMA.FTZ R27, R27, R57, R62 ;  /* 0x000000391b1b7223 */ /* 0x000fe2000001003e */
[----:B------:R-:W-:Y:S01]  /*ec70*/  F2FP.F16.E4M3.UNPACK_B R57, R59 ;  /* 0x0000003bff39723e */ /* 0x000fe200020006ff */
[----:B------:R-:W-:Y:S01]  /*ec80*/  HADD2.F32 R58, -RZ, R55.H1_H1 ;  /* 0x30000037ff3a7230 */ /* 0x000fe20000004100 */
[----:B------:R-:W-:Y:S01]  /*ec90*/  F2FP.F16.E4M3.UNPACK_B R46, R39 ;  /* 0x00000027ff2e723e */ /* 0x000fe200020006ff */
[----:B------:R-:W-:Y:S01]  /*eca0*/  HADD2.F32 R47, -RZ, R47.H1_H1 ;  /* 0x3000002fff2f7230 */ /* 0x000fe20000004100 */
[----:B------:R-:W-:Y:S01]  /*ecb0*/  F2FP.F16.E4M3.UNPACK_B R59, R59.H1 ;  /* 0x0000003bff3b723e */ /* 0x000fe200030006ff */
[----:B------:R-:W-:Y:S01]  /*ecc0*/  HADD2.F32 R61, -RZ, R57.H0_H0 ;  /* 0x20000039ff3d7230 */ /* 0x000fe20000004100 */
[----:B------:R-:W-:Y:S01]  /*ecd0*/  F2FP.F16.E4M3.UNPACK_B R53, R53.H1 ;  /* 0x00000035ff35723e */ /* 0x000fe200030006ff */
[----:B------:R-:W-:-:S02]  /*ece0*/  HADD2.F32 R42, -RZ, R49.H0_H0 ;  /* 0x20000031ff2a7230 */ /* 0x000fc40000004100 */
[C---:B------:R-:W-:Y:S01]  /*ecf0*/  FMUL.FTZ R60, R47.reuse, R58 ;  /* 0x0000003a2f3c7220 */ /* 0x040fe20000410000 */
[----:B------:R-:W-:Y:S01]  /*ed00*/  HADD2.F32 R52, -RZ, R52.H1_H1 ;  /* 0x30000034ff347230 */ /* 0x000fe20000004100 */
[----:B------:R-:W-:Y:S01]  /*ed10*/  F2FP.F16.E4M3.UNPACK_B R39, R39.H1 ;  /* 0x00000027ff27723e */ /* 0x000fe200030006ff */
[----:B------:R-:W-:Y:S02]  /*ed20*/  HADD2.F32 R55, -RZ, R54.H0_H0 ;  /* 0x20000036ff377230 */ /* 0x000fe40000004100 */
[C---:B------:R-:W-:Y:S01]  /*ed30*/  FMUL.FTZ R63, R42.reuse, R61 ;  /* 0x0000003d2a3f7220 */ /* 0x040fe20000410000 */
[----:B------:R-:W-:Y:S02]  /*ed40*/  HADD2.F32 R45, -RZ, R45.H1_H1 ;  /* 0x3000002dff2d7230 */ /* 0x000fe40000004100 */
[----:B------:R-:W-:Y:S01]  /*ed50*/  FMUL.FTZ R47, R47, R52 ;  /* 0x000000342f2f7220 */ /* 0x000fe20000410000 */
[----:B------:R-:W-:Y:S02]  /*ed60*/  HADD2.F32 R40, -RZ, R46.H0_H0 ;  /* 0x2000002eff287230 */ /* 0x000fe40000004100 */
[----:B------:R-:W-:Y:S01]  /*ed70*/  FMUL.FTZ R42, R42, R55 ;  /* 0x000000372a2a7220 */ /* 0x000fe20000410000 */
[----:B------:R-:W-:-:S02]  /*ed80*/  HADD2.F32 R54, -RZ, R54.H1_H1 ;  /* 0x30000036ff367230 */ /* 0x000fc40000004100 */
[C---:B------:R-:W-:Y:S01]  /*ed90*/  FFMA.FTZ R58, R45.reuse, R58, R47 ;  /* 0x0000003a2d3a7223 */ /* 0x040fe2000001002f */
[----:B------:R-:W-:Y:S02]  /*eda0*/  HADD2.F32 R57, -RZ, R57.H1_H1 ;  /* 0x30000039ff397230 */ /* 0x000fe40000004100 */
[C---:B------:R-:W-:Y:S01]  /*edb0*/  FFMA.FTZ R61, R40.reuse, R61, R42 ;  /* 0x0000003d283d7223 */ /* 0x040fe2000001002a */
[----:B------:R-:W-:Y:S02]  /*edc0*/  HADD2.F32 R49, -RZ, R49.H1_H1 ;  /* 0x30000031ff317230 */ /* 0x000fe40000004100 */
[----:B------:R-:W-:Y:S01]  /*edd0*/  FFMA.FTZ R60, R45, R52, -R60 ;  /* 0x000000342d3c7223 */ /* 0x000fe2000001083c */
[----:B------:R-:W-:Y:S02]  /*ede0*/  HADD2.F32 R47, -RZ, R59.H0_H0 ;  /* 0x2000003bff2f7230 */ /* 0x000fe40000004100 */
[----:B------:R-:W-:Y:S01]  /*edf0*/  FFMA.FTZ R63, R40, R55, -R63 ;  /* 0x00000037283f7223 */ /* 0x000fe2000001083f */
        /* <DEDUP_REMOVED lines=8> */
[----:B------:R-:W-:Y:S01]  /*ee80*/  F2FP.F16.E4M3.UNPACK_B R37, R36 ;  /* 0x00000024ff25723e */ /* 0x000fe200020006ff */
[----:B------:R-:W-:Y:S01]  /*ee90*/  FFMA.FTZ R64, R46, R57, R52 ;  /* 0x000000392e407223 */ /* 0x000fe20000010034 */
[----:B------:R-:W-:-:S02]  /*eea0*/  HADD2.F32 R53, -RZ, R53.H1_H1 ;  /* 0x30000035ff357230 */ /* 0x000fc40000004100 */
[C---:B------:R-:W-:Y:S01]  /*eeb0*/  FFMA.FTZ R65, R40.reuse, R47, R42 ;  /* 0x0000002f28417223 */ /* 0x040fe2000001002a */
[----:B------:R-:W-:Y:S01]  /*eec0*/  FFMA.FTZ R57, R40, R45, -R49 ;  /* 0x0000002d28397223 */ /* 0x000fe20000010831 */
[----:B------:R-:W-:Y:S01]  /*eed0*/  F2FP.F16.E4M3.UNPACK_B R47, R56.H1 ;  /* 0x00000038ff2f723e */ /* 0x000fe200030006ff */
[----:B------:R-:W-:Y:S01]  /*eee0*/  HADD2.F32 R59, -RZ, R59.H1_H1 ;  /* 0x3000003bff3b7230 */ /* 0x000fe20000004100 */
[----:B------:R-:W-:Y:S01]  /*eef0*/  F2FP.F16.E4M3.UNPACK_B R45, R51.H1 ;  /* 0x00000033ff2d723e */ /* 0x000fe200030006ff */
[----:B------:R-:W-:Y:S01]  /*ef00*/  HADD2.F32 R50, -RZ, R50.H1_H1 ;  /* 0x30000032ff327230 */ /* 0x000fe20000004100 */
[----:B------:R-:W-:Y:S01]  /*ef10*/  F2FP.F16.E4M3.UNPACK_B R36, R36.H1 ;  /* 0x00000024ff24723e */ /* 0x000fe200030006ff */
[----:B------:R-:W-:Y:S01]  /*ef20*/  FFMA.FTZ R62, R46, R54, -R55 ;  /* 0x000000362e3e7223 */ /* 0x000fe20000010837 */
[----:B------:R-:W-:Y:S01]  /*ef30*/  HADD2.F32 R49, -RZ, R47.H0_H0 ;  /* 0x2000002fff317230 */ /* 0x000fe20000004100 */
[----:B------:R-:W-:Y:S01]  /*ef40*/  F2FP.F16.E4M3.UNPACK_B R56, R56 ;  /* 0x00000038ff38723e */ /* 0x000fe200020006ff */
        /* <DEDUP_REMOVED lines=9> */
[C---:B------:R-:W-:Y:S01]  /*efe0*/  FFMA.FTZ R66, R40.reuse, R53, -R55 ;  /* 0x0000003528427223 */ /* 0x040fe20000010837 */
[----:B------:R-:W-:Y:S02]  /*eff0*/  HADD2.F32 R43, -RZ, R43.H1_H1 ;  /* 0x3000002bff2b7230 */ /* 0x000fe40000004100 */
        /* <DEDUP_REMOVED lines=9> */
[----:B------:R-:W-:Y:S01]  /*f090*/  F2FP.F16.E4M3.UNPACK_B R4, R38 ;  /* 0x00000026ff04723e */ /* 0x000fe200020006ff */
[----:B------:R-:W-:-:S02]  /*f0a0*/  HADD2.F32 R39, -RZ, R41.H0_H0 ;  /* 0x20000029ff277230 */ /* 0x000fc40000004100 */
[C---:B------:R-:W-:Y:S01]  /*f0b0*/  FFMA.FTZ R53, R36.reuse, R45, -R53 ;  /* 0x0000002d24357223 */ /* 0x040fe20000010835 */
[----:B------:R-:W-:Y:S01]  /*f0c0*/  FFMA.FTZ R52, R36, R47, R40 ;  /* 0x0000002f24347223 */ /* 0x000fe20000010028 */
[----:B------:R-:W-:Y:S01]  /*f0d0*/  HADD2.F32 R40, -RZ, R51.H0_H0 ;  /* 0x20000033ff287230 */ /* 0x000fe20000004100 */
[----:B------:R-:W-:Y:S01]  /*f0e0*/  F2FP.F16.E4M3.UNPACK_B R38, R38.H1 ;  /* 0x00000026ff26723e */ /* 0x000fe200030006ff */
        /* <DEDUP_REMOVED lines=34> */
[----:B------:R-:W-:Y:S01]  /*f310*/  F2FP.SATFINITE.E4M3.F32.PACK_AB_MERGE_C R27, R58, R27, RZ ;  /* 0x0000001b3a1b723e */ /* 0x000fe200048070ff */
[----:B------:R-:W-:Y:S01]  /*f320*/  FFMA.FTZ R48, R38, R41, -R37 ;  /* 0x0000002926307223 */ /* 0x000fe20000010825 */
[----:B------:R-:W-:-:S02]  /*f330*/  HADD2.F32 R37, -RZ, R20.H0_H0 ;  /* 0x20000014ff257230 */ /* 0x000fc40000004100 */
[----:B------:R-:W-:Y:S01]  /*f340*/  FFMA.FTZ R55, R38, R43, R54 ;  /* 0x0000002b26377223 */ /* 0x000fe20000010036 */
[--C-:B------:R-:W-:Y:S01]  /*f350*/  HADD2.F32 R20, -RZ, R7.reuse.H0_H0 ;  /* 0x20000007ff147230 */ /* 0x100fe20000004100 */
[----:B------:R-:W-:Y:S01]  /*f360*/  F2FP.SATFINITE.E4M3.F32.PACK_AB_MERGE_C R65, R68, R65, RZ ;  /* 0x000000414441723e */ /* 0x000fe200048070ff */
        /* <DEDUP_REMOVED lines=16> */
[----:B------:R-:W-:Y:S02]  /*f470*/  F2FP.SATFINITE.E4M3.F32.PACK_AB_MERGE_C R40, R55, R40, RZ ;  /* 0x000000283728723e */ /* 0x000fe400048070ff */
[----:B------:R-:W-:Y:S02]  /*f480*/  F2FP.SATFINITE.E4M3.F32.PACK_AB_MERGE_C R5, R24, R5, R21 ;  /* 0x000000051805723e */ /* 0x000fe40004807015 */
[----:B------:R-:W-:Y:S02]  /*f490*/  F2FP.SATFINITE.E4M3.F32.PACK_AB_MERGE_C R7, R62, R63, R7 ;  /* 0x0000003f3e07723e */ /* 0x000fe40004807007 */
        /* <DEDUP_REMOVED lines=8> */
.L_x_1683:
[----:B------:R-:W-:Y:S05]  /*f520*/  BSYNC B1 ;  /* 0x0000000000017941 */ /* 0x000fea0003800000 */
.L_x_1682:
[----:B------:R-:W-:Y:S04]  /*f530*/  BSSY B1, `(.L_x_1684) ;  /* 0x0000100000017945 */ /* 0x000fe80003800000 */
[----:B------:R-:W-:Y:S05]  /*f540*/  @P1 BRA `(.L_x_1685) ;  /* 0x0000000c00f81947 */ /* 0x000fea0003800000 */
[----:B--2--5:R-:W-:Y:S02]  /*f550*/  SHF.R.U32.HI R0, RZ, 0x8, R28 ;  /* 0x00000008ff007819 */ /* 0x024fe4000001161c */
[----:B------:R-:W-:Y:S02]  /*f560*/  LOP3.LUT R5, R28, 0xff, RZ, 0xc0, !PT ;  /* 0x000000ff1c057812 */ /* 0x000fe400078ec0ff */
[----:B------:R-:W-:Y:S02]  /*f570*/  LOP3.LUT R4, R0, 0xff, RZ, 0xc0, !PT ;  /* 0x000000ff00047812 */ /* 0x000fe400078ec0ff */
[----:B------:R-:W-:Y:S02]  /*f580*/  LEA.HI R0, R3, R179, RZ, 0x1c ;  /* 0x000000b303007211 */ /* 0x000fe400078fe0ff */
[----:B-1----:R-:W-:Y:S02]  /*f590*/  PRMT R37, R4, 0x7604, R5 ;  /* 0x0000760404257816 */ /* 0x002fe40000000005 */
[----:B------:R-:W-:-:S02]  /*f5a0*/  SHF.R.S32.HI R5, RZ, 0x1f, R0 ;  /* 0x0000001fff057819 */ /* 0x000fc40000011400 */
[----:B------:R-:W-:Y:S02]  /*f5b0*/  SHF.R.U32.HI R24, RZ, 0x8, R31 ;  /* 0x00000008ff187819 */ /* 0x000fe4000001161f */
[----:B------:R-:W-:Y:S01]  /*f5c0*/  LEA.HI R4, R5, R0, RZ, 0x2 ;  /* 0x0000000005047211 */ /* 0x000fe200078f10ff */
[----:B------:R-:W-:Y:S01]  /*f5d0*/  IMAD.SHL.U32 R0, R0, 0x10, RZ ;  /* 0x0000001000007824 */ /* 0x000fe200078e00ff */
[----:B0-----:R-:W-:Y:S02]  /*f5e0*/  LOP3.LUT R21, R31, 0xff, RZ, 0xc0, !PT ;  /* 0x000000ff1f157812 */ /* 0x001fe400078ec0ff */
[----:B------:R-:W-:Y:S01]  /*f5f0*/  SHF.R.U32.HI R20, RZ, 0x8, R8 ;  /* 0x00000008ff147819 */ /* 0x000fe20000011608 */
[----:B------:R-:W-:Y:S01]  /*f600*/  IMAD.SHL.U32 R4, R4, 0x800, RZ ;  /* 0x0000080004047824 */ /* 0x000fe200078e00ff */
[----:B------:R-:W-:Y:S02]  /*f610*/  LOP3.LUT R5, R181, 0x30, R0, 0xf8, !PT ;  /* 0x00000030b5057812 */ /* 0x000fe400078ef800 */
[----:B------:R-:W-:-:S02]  /*f620*/  LOP3.LUT R0, R24, 0xff, RZ, 0xc0, !PT ;  /* 0x000000ff18007812 */ /* 0x000fc400078ec0ff */
[----:B------:R-:W-:Y:S02]  /*f630*/  SHF.R.U32.HI R6, RZ, 0x8, R29 ;  /* 0x00000008ff067819 */ /* 0x000fe4000001161d */
[----:B------:R-:W-:Y:S02]  /*f640*/  LOP3.LUT R25, R8, 0xff, RZ, 0xc0, !PT ;  /* 0x000000ff08197812 */ /* 0x000fe400078ec0ff */
[----:B------:R-:W-:Y:S02]  /*f650*/  LOP3.LUT R20, R20, 0xff, RZ, 0xc0, !PT ;  /* 0x000000ff14147812 */ /* 0x000fe400078ec0ff */
[----:B------:R-:W-:Y:S02]  /*f660*/  PRMT R41, R0, 0x7604, R21 ;  /* 0x0000760400297816 */ /* 0x000fe40000000015 */
[----:B------:R-:W-:Y:S02]  /*f670*/  LOP3.LUT R5, R5, R182, RZ, 0x3c, !PT ;  /* 0x000000b605057212 */ /* 0x000fe400078e3cff */
[----:B------:R-:W-:-:S02]  /*f680*/  LOP3.LUT R4, R4, 0xffffe000, RZ, 0xc0, !PT ;  /* 0xffffe00004047812 */ /* 0x000fc400078ec0ff */
[----:B------:R-:W-:Y:S02]  /*f690*/  SHF.R.U32.HI R0, RZ, 0x8, R9 ;  /* 0x00000008ff007819 */ /* 0x000fe40000011609 */
[----:B------:R-:W-:Y:S02]  /*f6a0*/  LOP3.LUT R7, R29, 0xff, RZ, 0xc0, !PT ;  /* 0x000000ff1d077812 */ /* 0x000fe400078ec0ff */
[----:B------:R-:W-:Y:S02]  /*f6b0*/  LOP3.LUT R6, R6, 0xff, RZ, 0xc0, !PT ;  /* 0x000000ff06067812 */ /* 0x000fe400078ec0ff */
[----:B------:R-:W-:Y:S02]  /*f6c0*/  PRMT R45, R20, 0x7604, R25 ;  /* 0x00007604142d7816 */ /* 0x000fe40000000019 */
[----:B------:R-:W-:Y:S02]  /*f6d0*/  IADD3 R21, R5, R183, R4 ;  /* 0x000000b705157210 */ /* 0x000fe40007ffe004 */
[----:B------:R-:W-:-:S02]  /*f6e0*/  LOP3.LUT R25, R9, 0xff, RZ, 0xc0, !PT ;  /* 0x000000ff09197812 */ /* 0x000fc400078ec0ff */
[----:B------:R-:W-:Y:S02]  /*f6f0*/  SHF.R.U32.HI R24, RZ, 0x8, R11 ;  /* 0x00000008ff187819 */ /* 0x000fe4000001160b */
[----:B------:R-:W-:Y:S02]  /*f700*/  LOP3.LUT R0, R0, 0xff, RZ, 0xc0, !PT ;  /* 0x000000ff00007812 */ /* 0x000fe400078ec0ff */
[----:B------:R-:W-:Y:S02]  /*f710*/  SHF.R.U32.HI R20, RZ, 0x8, R10 ;  /* 0x00000008ff147819 */ /* 0x000fe4000001160a */
[----:B------:R-:W-:Y:S02]  /*f720*/  PRMT R36, R6, 0x7604, R7 ;  /* 0x0000760406247816 */ /* 0x000fe40000000007 */
[----:B------:R-:W-:Y:S02]  /*f730*/  SHF.R.U32.HI R6, RZ, 0x8, R30 ;  /* 0x00000008ff067819 */ /* 0x000fe4000001161e */
[----:B------:R-:W-:-:S02]  /*f740*/  LOP3.LUT R27, R10, 0xff, RZ, 0xc0, !PT ;  /* 0x000000ff0a1b7812 */ /* 0x000fc400078ec0ff */
[----:B------:R-:W-:Y:S02]  /*f750*/  LOP3.LUT R24, R24, 0xff, RZ, 0xc0, !PT ;  /* 0x000000ff18187812 */ /* 0x000fe400078ec0ff */
[----:B------:R-:W-:Y:S01]  /*f760*/  PRMT R49, R0, 0x7604, R25 ;  /* 0x0000760400317816 */ /* 0x000fe20000000019 */
[----:B------:R-:W-:Y:S01]  /*f770*/  IMAD.IADD R0, R16, 0x1, R21 ;  /* 0x0000000110007824 */ /* 0x000fe200078e0215 */
[----:B------:R-:W-:Y:S02]  /*f780*/  LOP3.LUT R20, R20, 0xff, RZ, 0xc0, !PT ;  /* 0x000000ff14147812 */ /* 0x000fe400078ec0ff */
[----:B------:R-:W-:Y:S02]  /*f790*/  LOP3.LUT R43, R11, 0xff, RZ, 0xc0, !PT ;  /* 0x000000ff0b2b7812 */ /* 0x000fe400078ec0ff */
[----:B------:R-:W-:Y:S02]  /*f7a0*/  LOP3.LUT R7, R30, 0xff, RZ, 0xc0, !PT ;  /* 0x000000ff1e077812 */ /* 0x000fe400078ec0ff */
[----:B------:R-:W-:-:S02]  /*f7b0*/  LOP3.LUT R6, R6, 0xff, RZ, 0xc0, !PT ;  /* 0x000000ff06067812 */ /* 0x000fc400078ec0ff */
[----:B------:R-:W-:Y:S02]  /*f7c0*/  PRMT R51, R20, 0x7604, R27 ;  /* 0x0000760414337816 */ /* 0x000fe4000000001b */
[----:B------:R-:W-:Y:S02]  /*f7d0*/  PRMT R53, R24, 0x7604, R43 ;  /* 0x0000760418357816 */ /* 0x000fe4000000002b */
[----:B------:R-:W0:Y:S01]  /*f7e0*/  LDS.128 R24, [R0+0x10400] ;  /* 0x0104000000187984 */ /* 0x000e220000000c00 */
[----:B------:R-:W-:Y:S02]  /*f7f0*/  PRMT R39, R6, 0x7604, R7 ;  /* 0x0000760406277816 */ /* 0x000fe40000000007 */
[----:B------:R-:W-:Y:S01]  /*f800*/  SHF.R.U32.HI R21, RZ, 0x10, R29 ;  /* 0x00000010ff157819 */ /* 0x000fe2000001161d */
[----:B------:R-:W1:Y:S01]  /*f810*/  LDS.128 R4, [R216+0x10400] ;  /* 0x01040000d8047984 */ /* 0x000e620000000c00 */
[----:B------:R-:W-:Y:S02]  /*f820*/  SHF.R.U32.HI R20, RZ, 0x10, R28 ;  /* 0x00000010ff147819 */ /* 0x000fe4000001161c */
[----:B------:R-:W-:-:S02]  /*f830*/  LOP3.LUT R21, R21, 0xff, RZ, 0xc0, !PT ;  /* 0x000000ff15157812 */ /* 0x000fc400078ec0ff */
[----:B------:R-:W-:Y:S02]  /*f840*/  SHF.R.U32.HI R38, RZ, 0x10, R30 ;  /* 0x00000010ff267819 */ /* 0x000fe4000001161e */
[----:B------:R-:W-:Y:S02]  /*f850*/  PRMT R21, R21, 0x7054, R36 ;  /* 0x0000705415157816 */ /* 0x000fe40000000024 */
[----:B------:R-:W-:Y:S02]  /*f860*/  SHF.R.U32.HI R36, RZ, 0x10, R9 ;  /* 0x00000010ff247819 */ /* 0x000fe40000011609 */
[----:B------:R-:W-:Y:S02]  /*f870*/  LOP3.LUT R20, R20, 0xff, RZ, 0xc0, !PT ;  /* 0x000000ff14147812 */ /* 0x000fe400078ec0ff */
[----:B------:R-:W-:Y:S02]  /*f880*/  LOP3.LUT R38, R38, 0xff, RZ, 0xc0, !PT ;  /* 0x000000ff26267812 */ /* 0x000fe400078ec0ff */
[----:B------:R-:W-:-:S02]  /*f890*/  LOP3.LUT R36, R36, 0xff, RZ, 0xc0, !PT ;  /* 0x000000ff24247812 */ /* 0x000fc400078ec0ff */
[----:B------:R-:W-:Y:S02]  /*f8a0*/  PRMT R37, R20, 0x7054, R37 ;  /* 0x0000705414257816 */ /* 0x000fe40000000025 */
[----:B------:R-:W-:Y:S02]  /*f8b0*/  SHF.R.U32.HI R40, RZ, 0x10, R31 ;  /* 0x00000010ff287819 */ /* 0x000fe4000001161f */
[----:B------:R-:W-:Y:S02]  /*f8c0*/  PRMT R39, R38, 0x7054, R39 ;  /* 0x0000705426277816 */ /* 0x000fe40000000027 */
[----:B------:R-:W-:Y:S02]  /*f8d0*/  SHF.R.U32.HI R20, RZ, 0x10, R8 ;  /* 0x00000010ff147819 */ /* 0x000fe40000011608 */
[----:B------:R-:W-:Y:S02]  /*f8e0*/  SHF.R.U32.HI R38, RZ, 0x10, R10 ;  /* 0x00000010ff267819 */ /* 0x000fe4000001160a */
[----:B------:R-:W-:-:S02]  /*f8f0*/  PRMT R49, R36, 0x7054, R49 ;  /* 0x0000705424317816 */ /* 0x000fc40000000031 */
[----:B------:R-:W-:Y:S02]  /*f900*/  LOP3.LUT R40, R40, 0xff, RZ, 0xc0, !PT ;  /* 0x000000ff28287812 */ /* 0x000fe400078ec0ff */
[----:B------:R-:W-:Y:S02]  /*f910*/  LOP3.LUT R20, R20, 0xff, RZ, 0xc0, !PT ;  /* 0x000000ff14147812 */ /* 0x000fe400078ec0ff */
[----:B------:R-:W-:Y:S02]  /*f920*/  LOP3.LUT R38, R38, 0xff, RZ, 0xc0, !PT ;  /* 0x000000ff26267812 */ /* 0x000fe400078ec0ff */
[----:B------:R-:W-:Y:S02]  /*f930*/  LOP3.LUT R49, R49, 0xff000000, R9, 0xf8, !PT ;  /* 0xff00000031317812 */ /* 0x000fe400078ef809 */
[----:B------:R-:W-:Y:S02]  /*f940*/  PRMT R43, R40, 0x7054, R41 ;  /* 0x00007054282b7816 */ /* 0x000fe40000000029 */
[----:B------:R-:W-:-:S02]  /*f950*/  PRMT R47, R20, 0x7054, R45 ;  /* 0x00007054142f7816 */ /* 0x000fc4000000002d */
        /* <DEDUP_REMOVED lines=10> */
[-C--:B-1----:R-:W-:Y:S02]  /*fa00*/  F2FP.F16.E4M3.UNPACK_B R10, R5.reuse ;  /* 0x00000005ff0a723e */ /* 0x082fe400020006ff */
[----:B------:R-:W-:Y:S01]  /*fa10*/  F2FP.F16.E4M3.UNPACK_B R21, R5.H1 ;  /* 0x00000005ff15723e */ /* 0x000fe200030006ff */
[----:B------:R-:W-:Y:S01]  /*fa20*/  HADD2.F32 R5, -RZ, R36.H0_H0 ;  /* 0x20000024ff057230 */ /* 0x000fe20000004100 */
[----:B------:R-:W-:Y:S01]  /*fa30*/  LOP3.LUT R40, R40, 0xff, RZ, 0xc0, !PT ;  /* 0x000000ff28287812 */ /* 0x000fe200078ec0ff */
[----:B------:R-:W-:Y:S01]  /*fa40*/  HADD2.F32 R46, -RZ, R42.H0_H0 ;  /* 0x2000002aff2e7230 */ /* 0x000fe20000004100 */
[----:B------:R-:W-:Y:S01]  /*fa50*/  LOP3.LUT R20, R39, 0xff000000, R30, 0xf8, !PT ;  /* 0xff00000027147812 */ /* 0x000fe200078ef81e */
[----:B------:R-:W-:Y:S01]  /*fa60*/  HADD2.F32 R9, -RZ, R10.H0_H0 ;  /* 0x2000000aff097230 */ /* 0x000fe20000004100 */
[----:B------:R-:W-:Y:S01]  /*fa70*/  LOP3.LUT R45, R43, 0xff000000, R31, 0xf8, !PT ;  /* 0xff0000002b2d7812 */ /* 0x000fe200078ef81f */
[----:B------:R-:W-:Y:S01]  /*fa80*/  HADD2.F32 R36, -RZ, R36.H1_H1 ;  /* 0x30000024ff247230 */ /* 0x000fe20000004100 */
[-C--:B------:R-:W-:Y:S01]  /*fa90*/  F2FP.F16.E4M3.UNPACK_B R38, R27.reuse ;  /* 0x0000001bff26723e */ /* 0x080fe200020006ff */
[----:B------:R-:W-:Y:S01]  /*faa0*/  HADD2.F32 R43, -RZ, R42.H1_H1 ;  /* 0x3000002aff2b7230 */ /* 0x000fe20000004100 */
[----:B------:R-:W-:-:S02]  /*fab0*/  F2FP.F16.E4M3.UNPACK_B R39, R27.H1 ;  /* 0x0000001bff27723e */ /* 0x000fc400030006ff */
[----:B------:R-:W-:Y:S01]  /*fac0*/  PRMT R53, R40, 0x7054, R53 ;  /* 0x0000705428357816 */ /* 0x000fe20000000035 */
[C---:B------:R-:W-:Y:S01]  /*fad0*/  FMUL.FTZ R55, R36.reuse, R51 ;  /* 0x0000003324377220 */ /* 0x040fe20000410000 */
[-C--:B------:R-:W-:Y:S01]  /*fae0*/  F2FP.F16.E4M3.UNPACK_B R27, R24.reuse ;  /* 0x00000018ff1b723e */ /* 0x080fe200020006ff */
[----:B------:R-:W-:Y:S01]  /*faf0*/  FMUL.FTZ R36, R36, R43 ;  /* 0x0000002b24247220 */ /* 0x000fe20000410000 */
[----:B------:R-:W-:Y:S01]  /*fb00*/  F2FP.F16.E4M3.UNPACK_B R31, R24.H1 ;  /* 0x00000018ff1f723e */ /* 0x000fe200030006ff */
[----:B------:R-:W-:Y:S01]  /*fb10*/  FMUL.FTZ R24, R5, R50 ;  /* 0x0000003205187220 */ /* 0x000fe20000410000 */
[----:B------:R-:W-:Y:S02]  /*fb20*/  LOP3.LUT R40, R37, 0xff000000, R28, 0xf8, !PT ;  /* 0xff00000025287812 */ /* 0x000fe400078ef81c */
[----:B------:R-:W-:Y:S01]  /*fb30*/  F2FP.F16.E4M3.UNPACK_B R37, R25.H1 ;  /* 0x00000019ff25723e */ /* 0x000fe200030006ff */
[-C--:B------:R-:W-:Y:S01]  /*fb40*/  FMUL.FTZ R25, R5, R46.reuse ;  /* 0x0000002e05197220 */ /* 0x080fe20000410000 */
[----:B------:R-:W-:Y:S01]  /*fb50*/  F2FP.F16.E4M3.UNPACK_B R49, R49.H1 ;  /* 0x00000031ff31723e */ /* 0x000fe200030006ff */
[----:B------:R-:W-:Y:S01]  /*fb60*/  FFMA.FTZ R5, R9, R46, -R24 ;  /* 0x0000002e09057223 */ /* 0x000fe20000010818 */
[----:B------:R-:W-:Y:S01]  /*fb70*/  F2FP.F16.E4M3.UNPACK_B R41, R41.H1 ;  /* 0x00000029ff29723e */ /* 0x000fe200030006ff */
[----:B------:R-:W-:-:S02]  /*fb80*/  HADD2.F32 R24, -RZ, R10.H1_H1 ;  /* 0x3000000aff187230 */ /* 0x000fc40000004100 */
[----:B------:R-:W-:Y:S01]  /*fb90*/  FFMA.FTZ R9, R9, R50, R25 ;  /* 0x0000003209097223 */ /* 0x000fe20000010019 */
[----:B------:R-:W-:Y:S01]  /*fba0*/  HADD2.F32 R46, -RZ, R49.H0_H0 ;  /* 0x20000031ff2e7230 */ /* 0x000fe20000004100 */
[----:B------:R-:W-:Y:S01]  /*fbb0*/  LOP3.LUT R53, R53, 0xff000000, R11, 0xf8, !PT ;  /* 0xff00000035357812 */ /* 0x000fe200078ef80b */
[----:B------:R-:W-:Y:S01]  /*fbc0*/  HADD2.F32 R10, -RZ, R37.H0_H0 ;  /* 0x20000025ff0a7230 */ /* 0x000fe20000004100 */
[-C--:B------:R-:W-:Y:S01]  /*fbd0*/  F2FP.F16.E4M3.UNPACK_B R29, R7.reuse ;  /* 0x00000007ff1d723e */ /* 0x080fe200020006ff */
[----:B------:R-:W-:Y:S01]  /*fbe0*/  HADD2.F32 R42, -RZ, R41.H0_H0 ;  /* 0x20000029ff2a7230 */ /* 0x000fe20000004100 */
[----:B------:R-:W-:Y:S01]  /*fbf0*/  F2FP.F16.E4M3.UNPACK_B R30, R7.H1 ;  /* 0x00000007ff1e723e */ /* 0x000fe200030006ff */
[----:B------:R-:W-:Y:S02]  /*fc00*/  HADD2.F32 R25, -RZ, R21.H0_H0 ;  /* 0x20000015ff197230 */ /* 0x000fe40000004100 */
[----:B------:R-:W-:Y:S01]  /*fc10*/  FMUL.FTZ R48, R10, R46 ;  /* 0x0000002e0a307220 */ /* 0x000fe20000410000 */
[----:B------:R-:W-:-:S02]  /*fc20*/  HADD2.F32 R37, -RZ, R37.H1_H1 ;  /* 0x30000025ff257230 */ /* 0x000fc40000004100 */
        /* <DEDUP_REMOVED lines=37> */
[-C--:B------:R-:W-:Y:S01]  /*fe80*/  F2FP.F16.E4M3.UNPACK_B R37, R47.reuse.H1 ;  /* 0x0000002fff25723e */ /* 0x080fe200030006ff */
[----:B------:R-:W-:Y:S01]  /*fe90*/  FMUL.FTZ R25, R25, R36 ;  /* 0x0000002419197220 */ /* 0x000fe20000410000 */
[----:B------:R-:W-:Y:S01]  /*fea0*/  F2FP.F16.E4M3.UNPACK_B R29, R40.H1 ;  /* 0x00000028ff1d723e */ /* 0x000fe200030006ff */
[C---:B------:R-:W-:Y:S01]  /*feb0*/  FFMA.FTZ R59, R21.reuse, R36, -R38 ;  /* 0x00000024153b7223 */ /* 0x040fe20000010826 */
[----:B------:R-:W-:Y:S01]  /*fec0*/  F2FP.F16.E4M3.UNPACK_B R11, R4.H1 ;  /* 0x00000004ff0b723e */ /* 0x000fe200030006ff */
[----:B------:R-:W-:Y:S01]  /*fed0*/  FFMA.FTZ R60, R21, R42, R25 ;  /* 0x0000002a153c7223 */ /* 0x000fe20000010019 */
[----:B------:R-:W-:Y:S01]  /*fee0*/  HADD2.F32 R53, -RZ, R53.H1_H1 ;  /* 0x30000035ff357230 */ /* 0x000fe20000004100 */
[----:B------:R-:W-:Y:S01]  /*fef0*/  F2FP.F16.E4M3.UNPACK_B R47, R47 ;  /* 0x0000002fff2f723e */ /* 0x000fe200020006ff */
[----:B------:R-:W-:Y:S01]  /*ff00*/  HADD2.F32 R39, -RZ, R39.H1_H1 ;  /* 0x30000027ff277230 */ /* 0x000fe20000004100 */
[----:B------:R-:W-:Y:S01]  /*ff10*/  F2FP.F16.E4M3.UNPACK_B R7, R4 ;  /* 0x00000004ff07723e */ /* 0x000fe200020006ff */
[----:B------:R-:W-:Y:S01]  /*ff20*/  HADD2.F32 R38, -RZ, R37.H0_H0 ;  /* 0x20000025ff267230 */ /* 0x000fe20000004100 */
[----:B------:R-:W-:Y:S01]  /*ff30*/  F2FP.F16.E4M3.UNPACK_B R40, R40 ;  /* 0x00000028ff28723e */ /* 0x000fe200020006ff */
[----:B------:R-:W-:-:S02]  /*ff40*/  HADD2.F32 R25, -RZ, R31.H0_H0 ;  /* 0x2000001fff197230 */ /* 0x000fc40000004100 */
[----:B------:R-:W-:Y:S01]  /*ff50*/  FMUL.FTZ R41, R39, R53 ;  /* 0x0000003527297220 */ /* 0x000fe20000410000 */
[----:B------:R-:W-:Y:S01]  /*ff60*/  HADD2.F32 R36, -RZ, R29.H0_H0 ;  /* 0x2000001dff247230 */ /* 0x000fe20000004100 */
[----:B------:R-:W-:Y:S01]  /*ff70*/  F2FP.F16.E4M3.UNPACK_B R4, R6 ;  /* 0x00000006ff04723e */ /* 0x000fe200020006ff */
[----:B------:R-:W-:Y:S02]  /*ff80*/  HADD2.F32 R45, -RZ, R45.H1_H1 ;  /* 0x3000002dff2d7230 */ /* 0x000fe40000004100 */
[C---:B------:R-:W-:Y:S01]  /*ff90*/  FMUL.FTZ R42, R25.reuse, R38 ;  /* 0x00000026192a7220 */ /* 0x040fe20000410000 */
[----:B------:R-:W-:Y:S02]  /*ffa0*/  HADD2.F32 R30, -RZ, R30.H1_H1 ;  /* 0x3000001eff1e7230 */ /* 0x000fe40000004100 */
[----:B------:R-:W-:Y:S01]  /*ffb0*/  FMUL.FTZ R25, R25, R36 ;  /* 0x0000002419197220 */ /* 0x000fe20000410000 */
[----:B------:R-:W-:Y:S02]  /*ffc0*/  HADD2.F32 R21, -RZ, R11.H0_H0 ;  /* 0x2000000bff157230 */ /* 0x000fe40000004100 */
[----:B------:R-:W-:Y:S01]  /*ffd0*/  FMUL.FTZ R46, R39, R45 ;  /* 0x0000002d272e7220 */ /* 0x000fe20000410000 */
[----:B------:R-:W-:-:S02]  /*ffe0*/  HADD2.F32 R31, -RZ, R31.H1_H1 ;  /* 0x3000001fff1f7230 */ /* 0x000fc40000004100 */
[C---:B------:R-:W-:Y:S01]  /*fff0*/  FFMA.FTZ R62, R30.reuse, R45, -R41 ;  /* 0x0000002d1e3e7223 */ /* 0x040fe20000010829 */
[----:B------:R-:W-:Y:S02]  /*10000*/  HADD2.F32 R11, -RZ, R11.H1_H1 ;  /* 0x3000000bff0b7230 */ /* 0x000fe40000004100 */
[C---:B------:R-:W-:Y:S01]  /*10010*/  FFMA.FTZ R41, R21.reuse, R38, R25 ;  /* 0x0000002615297223 */ /* 0x040fe20000010019 */
[----:B------:R-:W-:Y:S01]  /*10020*/  FFMA.FTZ R53, R30, R53, R46 ;  /* 0x000000351e357223 */ /* 0x000fe2000001002e */
[----:B------:R-:W-:Y:S02]  /*10030*/  HADD2.F32 R38, -RZ, R37.H1_H1 ;  /* 0x30000025ff267230 */ /* 0x000fe40000004100 */
[----:B------:R-:W-:Y:S01]  /*10040*/  FFMA.FTZ R39, R21, R36, -R42 ;  /* 0x0000002415277223 */ /* 0x000fe2000001082a */
[----:B------:R-:W-:Y:S01]  /*10050*/  HADD2.F32 R30, -RZ, R29.H1_H1 ;  /* 0x3000001dff1e7230 */ /* 0x000fe20000004100 */
[----:B------:R-:W-:Y:S01]  /*10060*/  F2FP.F16.E4M3.UNPACK_B R28, R6.H1 ;  /* 0x00000006ff1c723e */ /* 0x000fe200030006ff */
[----:B------:R-:W-:-:S02]  /*10070*/  HADD2.F32 R36, -RZ, R47.H0_H0 ;  /* 0x2000002fff247230 */ /* 0x000fc40000004100 */
[C---:B------:R-:W-:Y:S01]  /*10080*/  FMUL.FTZ R42, R31.reuse, R38 ;  /* 0x000000261f2a7220 */ /* 0x040fe20000410000 */
[--C-:B------:R-:W-:Y:S02]  /*10090*/  HADD2.F32 R21, -RZ, R27.reuse.H0_H0 ;  /* 0x2000001bff157230 */ /* 0x100fe40000004100 */
[-C--:B------:R-:W-:Y:S01]  /*100a0*/  FMUL.FTZ R31, R31, R30.reuse ;  /* 0x0000001e1f1f7220 */ /* 0x080fe20000410000 */
[----:B------:R-:W-:Y:S02]  /*100b0*/  HADD2.F32 R27, -RZ, R27.H1_H1 ;  /* 0x3000001bff1b7230 */ /* 0x000fe40000004100 */
[C---:B------:R-:W-:Y:S01]  /*100c0*/  FFMA.FTZ R48, R11.reuse, R30, -R42 ;  /* 0x0000001e0b307223 */ /* 0x040fe2000001082a */
[----:B------:R-:W-:Y:S02]  /*100d0*/  HADD2.F32 R30, -RZ, R40.H0_H0 ;  /* 0x20000028ff1e7230 */ /* 0x000fe40000004100 */
[----:B------:R-:W-:Y:S01]  /*100e0*/  FFMA.FTZ R50, R11, R38, R31 ;  /* 0x000000260b327223 */ /* 0x000fe2000001001f */
[----:B------:R-:W-:-:S02]  /*100f0*/  HADD2.F32 R11, -RZ, R7.H0_H0 ;  /* 0x20000007ff0b7230 */ /* 0x000fc40000004100 */
[C---:B------:R-:W-:Y:S01]  /*10100*/  FMUL.FTZ R42, R21.reuse, R36 ;  /* 0x00000024152a7220 */ /* 0x040fe20000410000 */
[----:B------:R-:W-:Y:S01]  /*10110*/  HADD2.F32 R38, -RZ, R47.H1_H1 ;  /* 0x3000002fff267230 */ /* 0x000fe20000004100 */
[----:B------:R-:W-:Y:S01]  /*10120*/  F2FP.F16.E4M3.UNPACK_B R6, R26 ;  /* 0x0000001aff06723e */ /* 0x000fe200020006ff */
[----:B------:R-:W-:Y:S02]  /*10130*/  HADD2.F32 R40, -RZ, R40.H1_H1 ;  /* 0x30000028ff287230 */ /* 0x000fe40000004100 */
        /* <DEDUP_REMOVED lines=63> */
.L_x_1685:
[----:B------:R-:W-:Y:S05]  /*10530*/  BSYNC B1 ;  /* 0x0000000000017941 */ /* 0x000fea0003800000 */
.L_x_1684:
[----:B------:R-:W-:Y:S05]  /*10540*/  @P2 BRA `(.L_x_1666) ;  /* 0x0000000c00d82947 */ /* 0x000fea0003800000 */
[----:B--23-5:R-:W-:Y:S02]  /*10550*/  SHF.R.U32.HI R4, RZ, 0x8, R32 ;  /* 0x00000008ff047819 */ /* 0x02cfe40000011620 */
        /* <DEDUP_REMOVED lines=20> */
[----:B------:R-:W-:Y:S02]  /*106a0*/  LOP3.LUT R7, R12, 0xff, RZ, 0xc0, !PT ;  /* 0x000000ff0c077812 */ /* 0x000fe400078ec0ff */
[----:B------:R-:W-:Y:S02]  /*106b0*/  LOP3.LUT R8, R8, 0xff, RZ, 0xc0, !PT ;  /* 0x000000ff08087812 */ /* 0x000fe400078ec0ff */
[----:B------:R-:W-:Y:S02]  /*106c0*/  IADD3 R3, R3, R183, R0 ;  /* 0x000000b703037210 */ /* 0x000fe40007ffe000 */
[----:B------:R-:W-:Y:S02]  /*106d0*/  PRMT R29, R8, 0x7604, R7 ;  /* 0x00007604081d7816 */ /* 0x000fe40000000007 */
[----:B------:R-:W-:Y:S01]  /*106e0*/  SHF.R.U32.HI R6, RZ, 0x8, R35 ;  /* 0x00000008ff067819 */ /* 0x000fe20000011623 */
[----:B------:R-:W-:Y:S01]  /*106f0*/  IMAD.IADD R0, R16, 0x1, R3 ;  /* 0x0000000110007824 */ /* 0x000fe200078e0203 */
[----:B------:R-:W-:-:S02]  /*10700*/  SHF.R.U32.HI R8, RZ, 0x8, R13 ;  /* 0x00000008ff087819 */ /* 0x000fc4000001160d */
[----:B------:R-:W-:Y:S02]  /*10710*/  LOP3.LUT R5, R35, 0xff, RZ, 0xc0, !PT ;  /* 0x000000ff23057812 */ /* 0x000fe400078ec0ff */
[----:B------:R-:W-:Y:S02]  /*10720*/  LOP3.LUT R6, R6, 0xff, RZ, 0xc0, !PT ;  /* 0x000000ff06067812 */ /* 0x000fe400078ec0ff */
[----:B------:R-:W-:Y:S02]  /*10730*/  LOP3.LUT R3, R8, 0xff, RZ, 0xc0, !PT ;  /* 0x000000ff08037812 */ /* 0x000fe400078ec0ff */
[----:B------:R-:W0:Y:S01]  /*10740*/  LDS.128 R8, [R0+0x10400] ;  /* 0x0104000000087984 */ /* 0x000e220000000c00 */
[----:B------:R-:W-:Y:S02]  /*10750*/  PRMT R24, R6, 0x7604, R5 ;  /* 0x0000760406187816 */ /* 0x000fe40000000005 */
[----:B------:R-:W-:Y:S01]  /*10760*/  SHF.R.U32.HI R31, RZ, 0x8, R15 ;  /* 0x00000008ff1f7819 */ /* 0x000fe2000001160f */
[----:B------:R-:W2:Y:S01]  /*10770*/  LDS.128 R4, [R215+0x10400] ;  /* 0x01040000d7047984 */ /* 0x000ea20000000c00 */
[----:B------:R-:W-:-:S02]  /*10780*/  LOP3.LUT R30, R15, 0xff, RZ, 0xc0, !PT ;  /* 0x000000ff0f1e7812 */ /* 0x000fc400078ec0ff */
[----:B------:R-:W-:Y:S02]  /*10790*/  LOP3.LUT R31, R31, 0xff, RZ, 0xc0, !PT ;  /* 0x000000ff1f1f7812 */ /* 0x000fe400078ec0ff */
[----:B------:R-:W-:Y:S02]  /*107a0*/  LOP3.LUT R26, R13, 0xff, RZ, 0xc0, !PT ;  /* 0x000000ff0d1a7812 */ /* 0x000fe400078ec0ff */
[----:B------:R-:W-:Y:S02]  /*107b0*/  SHF.R.U32.HI R28, RZ, 0x8, R14 ;  /* 0x00000008ff1c7819 */ /* 0x000fe4000001160e */
[----:B------:R-:W-:Y:S02]  /*107c0*/  PRMT R30, R31, 0x7604, R30 ;  /* 0x000076041f1e7816 */ /* 0x000fe4000000001e */
[----:B------:R-:W-:Y:S02]  /*107d0*/  PRMT R26, R3, 0x7604, R26 ;  /* 0x00007604031a7816 */ /* 0x000fe4000000001a */
[----:B------:R-:W-:-:S02]  /*107e0*/  SHF.R.U32.HI R31, RZ, 0x10, R13 ;  /* 0x00000010ff1f7819 */ /* 0x000fc4000001160d */
[----:B------:R-:W-:Y:S02]  /*107f0*/  LOP3.LUT R27, R14, 0xff, RZ, 0xc0, !PT ;  /* 0x000000ff0e1b7812 */ /* 0x000fe400078ec0ff */
[----:B------:R-:W-:Y:S01]  /*10800*/  LOP3.LUT R28, R28, 0xff, RZ, 0xc0, !PT ;  /* 0x000000ff1c1c7812 */ /* 0x000fe200078ec0ff */
[----:B------:R-:W-:Y:S01]  /*10810*/  IMAD.U32 R31, R31, 0x10000, RZ ;  /* 0x000100001f1f7824 */ /* 0x000fe200078e00ff */
[----:B------:R-:W-:Y:S02]  /*10820*/  SHF.R.U32.HI R3, RZ, 0x10, R33 ;  /* 0x00000010ff037819 */ /* 0x000fe40000011621 */
[----:B-1----:R-:W-:Y:S02]  /*10830*/  SHF.R.U32.HI R39, RZ, 0x10, R15 ;  /* 0x00000010ff277819 */ /* 0x002fe4000001160f */
[----:B------:R-:W-:Y:S01]  /*10840*/  PRMT R37, R28, 0x7604, R27 ;  /* 0x000076041c257816 */ /* 0x000fe2000000001b */
[----:B------:R-:W-:Y:S01]  /*10850*/  IMAD.U32 R3, R3, 0x10000, RZ ;  /* 0x0001000003037824 */ /* 0x000fe200078e00ff */
[----:B------:R-:W-:Y:S01]  /*10860*/  SHF.R.U32.HI R27, RZ, 0x10, R35 ;  /* 0x00000010ff1b7819 */ /* 0x000fe20000011623 */
[----:B------:R-:W-:Y:S01]  /*10870*/  IMAD.U32 R39, R39, 0x10000, RZ ;  /* 0x0001000027277824 */ /* 0x000fe200078e00ff */
[----:B------:R-:W-:-:S02]  /*10880*/  LOP3.LUT R21, R21, 0xff0000, R32, 0xf8, !PT ;  /* 0x00ff000015157812 */ /* 0x000fc400078ef820 */
[----:B------:R-:W-:Y:S01]  /*10890*/  LOP3.LUT R31, R26, 0xff0000, R31, 0xf8, !PT ;  /* 0x00ff00001a1f7812 */ /* 0x000fe200078ef81f */
[----:B------:R-:W-:Y:S01]  /*108a0*/  IMAD.U32 R27, R27, 0x10000, RZ ;  /* 0x000100001b1b7824 */ /* 0x000fe200078e00ff */
        /* <DEDUP_REMOVED lines=11> */
[----:B0-----:R-:W-:Y:S02]  /*10960*/  F2FP.F16.E4M3.UNPACK_B R24, R9 ;  /* 0x00000009ff18723e */ /* 0x001fe400020006ff */
[----:B------:R-:W-:Y:S01]  /*10970*/  LOP3.LUT R20, R25, 0xff000000, R34, 0xf8, !PT ;  /* 0xff00000019147812 */ /* 0x000fe200078ef822 */
[--C-:B------:R-:W-:Y:S01]  /*10980*/  HADD2.F32 R38, -RZ, R37.reuse.H0_H0 ;  /* 0x20000025ff267230 */ /* 0x100fe20000004100 */
[----:B------:R-:W-:Y:S01]  /*10990*/  F2FP.F16.E4M3.UNPACK_B R31, R32 ;  /* 0x00000020ff1f723e */ /* 0x000fe200020006ff */
[----:B------:R-:W-:Y:S01]  /*109a0*/  HADD2.F32 R37, -RZ, R37.H1_H1 ;  /* 0x30000025ff257230 */ /* 0x000fe20000004100 */
[----:B------:R-:W-:Y:S02]  /*109b0*/  LOP3.LUT R34, R27, 0xff000000, R35, 0xf8, !PT ;  /* 0xff0000001b227812 */ /* 0x000fe400078ef823 */
[----:B------:R-:W-:Y:S01]  /*109c0*/  LOP3.LUT R35, R29, 0xff000000, R12, 0xf8, !PT ;  /* 0xff0000001d237812 */ /* 0x000fe200078ef80c */
[--C-:B------:R-:W-:Y:S01]  /*109d0*/  HADD2.F32 R33, -RZ, R31.reuse.H0_H0 ;  /* 0x2000001fff217230 */ /* 0x100fe20000004100 */
[-C--:B--2---:R-:W-:Y:S01]  /*109e0*/  F2FP.F16.E4M3.UNPACK_B R12, R5.reuse ;  /* 0x00000005ff0c723e */ /* 0x084fe200020006ff */
[----:B------:R-:W-:Y:S01]  /*109f0*/  HADD2.F32 R31, -RZ, R31.H1_H1 ;  /* 0x3000001fff1f7230 */ /* 0x000fe20000004100 */
[----:B------:R-:W-:Y:S01]  /*10a00*/  F2FP.F16.E4M3.UNPACK_B R13, R5.H1 ;  /* 0x00000005ff0d723e */ /* 0x000fe200030006ff */
[--C-:B------:R-:W-:Y:S01]  /*10a10*/  HADD2.F32 R5, -RZ, R24.reuse.H0_H0 ;  /* 0x20000018ff057230 */ /* 0x100fe20000004100 */
[-C--:B------:R-:W-:Y:S01]  /*10a20*/  F2FP.F16.E4M3.UNPACK_B R3, R6.reuse ;  /* 0x00000006ff03723e */ /* 0x080fe200020006ff */
[----:B------:R-:W-:Y:S01]  /*10a30*/  HADD2.F32 R24, -RZ, R24.H1_H1 ;  /* 0x30000018ff187230 */ /* 0x000fe20000004100 */
[----:B------:R-:W-:Y:S01]  /*10a40*/  F2FP.F16.E4M3.UNPACK_B R14, R6.H1 ;  /* 0x00000006ff0e723e */ /* 0x000fe200030006ff */
[--C-:B------:R-:W-:Y:S01]  /*10a50*/  HADD2.F32 R6, -RZ, R12.reuse.H0_H0 ;  /* 0x2000000cff067230 */ /* 0x100fe20000004100 */
        /* <DEDUP_REMOVED lines=8> */
[-C--:B------:R-:W-:Y:S01]  /*10ae0*/  F2FP.F16.E4M3.UNPACK_B R26, R10.reuse ;  /* 0x0000000aff1a723e */ /* 0x080fe200020006ff */
[----:B------:R-:W-:Y:S01]  /*10af0*/  HADD2.F32 R12, -RZ, R12.H1_H1 ;  /* 0x3000000cff0c7230 */ /* 0x000fe20000004100 */
[----:B------:R-:W-:Y:S01]  /*10b00*/  F2FP.F16.E4M3.UNPACK_B R27, R10.H1 ;  /* 0x0000000aff1b723e */ /* 0x000fe200030006ff */
[----:B------:R-:W-:-:S02]  /*10b10*/  HADD2.F32 R39, -RZ, R36.H0_H0 ;  /* 0x20000024ff277230 */ /* 0x000fc40000004100 */
[C---:B------:R-:W-:Y:S01]  /*10b20*/  FMUL.FTZ R43, R24.reuse, R37 ;  /* 0x00000025182b7220 */ /* 0x040fe20000410000 */
[----:B------:R-:W-:Y:S02]  /*10b30*/  HADD2.F32 R10, -RZ, R25.H0_H0 ;  /* 0x20000019ff0a7230 */ /* 0x000fe40000004100 */
[----:B------:R-:W-:Y:S01]  /*10b40*/  FMUL.FTZ R24, R24, R31 ;  /* 0x0000001f18187220 */ /* 0x000fe20000410000 */
[----:B------:R-:W-:Y:S01]  /*10b50*/  HADD2.F32 R33, -RZ, R32.H0_H0 ;  /* 0x20000020ff217230 */ /* 0x000fe20000004100 */
[----:B------:R-:W-:Y:S01]  /*10b60*/  F2FP.F16.E4M3.UNPACK_B R28, R11 ;  /* 0x0000000bff1c723e */ /* 0x000fe200020006ff */
[----:B------:R-:W-:Y:S02]  /*10b70*/  HADD2.F32 R6, -RZ, R13.H0_H0 ;  /* 0x2000000dff067230 */ /* 0x000fe40000004100 */
[----:B------:R-:W-:Y:S01]  /*10b80*/  FMUL.FTZ R45, R10, R39 ;  /* 0x000000270a2d7220 */ /* 0x000fe20000410000 */
[----:B------:R-:W-:Y:S01]  /*10b90*/  FFMA.FTZ R42, R12, R37, R24 ;  /* 0x000000250c2a7223 */ /* 0x000fe20000010018 */
[----:B------:R-:W-:Y:S01]  /*10ba0*/  FMUL.FTZ R10, R10, R33 ;  /* 0x000000210a0a7220 */ /* 0x000fe20000410000 */
[----:B------:R-:W-:Y:S01]  /*10bb0*/  FFMA.FTZ R38, R12, R31, -R43 ;  /* 0x0000001f0c267223 */ /* 0x000fe2000001082b */
[----:B------:R-:W-:Y:S01]  /*10bc0*/  F2FP.F16.E4M3.UNPACK_B R24, R41 ;  /* 0x00000029ff18723e */ /* 0x000fe200020006ff */
[C---:B------:R-:W-:Y:S01]  /*10bd0*/  FFMA.FTZ R45, R6.reuse, R33, -R45 ;  /* 0x00000021062d7223 */ /* 0x040fe2000001082d */
[-C--:B------:R-:W-:Y:S01]  /*10be0*/  F2FP.F16.E4M3.UNPACK_B R12, R34.reuse ;  /* 0x00000022ff0c723e */ /* 0x080fe200020006ff */
[----:B------:R-:W-:Y:S01]  /*10bf0*/  FFMA.FTZ R39, R6, R39, R10 ;  /* 0x0000002706277223 */ /* 0x000fe2000001000a */
[----:B------:R-:W-:Y:S01]  /*10c00*/  F2FP.F16.E4M3.UNPACK_B R15, R7 ;  /* 0x00000007ff0f723e */ /* 0x000fe200020006ff */
[----:B------:R-:W-:Y:S01]  /*10c10*/  HADD2.F32 R36, -RZ, R36.H1_H1 ;  /* 0x30000024ff247230 */ /* 0x000fe20000004100 */
[----:B------:R-:W-:Y:S01]  /*10c20*/  F2FP.F16.E4M3.UNPACK_B R29, R11.H1 ;  /* 0x0000000bff1d723e */ /* 0x000fe200030006ff */
        /* <DEDUP_REMOVED lines=8> */
[--C-:B------:R-:W-:Y:S02]  /*10cb0*/  HADD2.F32 R31, -RZ, R12.reuse.H0_H0 ;  /* 0x2000000cff1f7230 */ /* 0x100fe40000004100 */
        /* <DEDUP_REMOVED lines=11> */
[----:B------:R-:W-:Y:S01]  /*10d70*/  FFMA.FTZ R37, R6, R31, -R37 ;  /* 0x0000001f06257223 */ /* 0x000fe20000010825 */
[----:B------:R-:W-:Y:S01]  /*10d80*/  HADD2.F32 R15, -RZ, R15.H1_H1 ;  /* 0x3000000fff0f7230 */ /* 0x000fe20000004100 */
[----:B------:R-:W-:Y:S01]  /*10d90*/  F2FP.F16.E4M3.UNPACK_B R11, R8 ;  /* 0x00000008ff0b723e */ /* 0x000fe200020006ff */
[----:B------:R-:W-:-:S02]  /*10da0*/  HADD2.F32 R25, -RZ, R41.H0_H0 ;  /* 0x20000029ff197230 */ /* 0x000fc40000004100 */
[C---:B------:R-:W-:Y:S01]  /*10db0*/  FMUL.FTZ R32, R28.reuse, R24 ;  /* 0x000000181c207220 */ /* 0x040fe20000410000 */
[----:B------:R-:W-:Y:S02]  /*10dc0*/  HADD2.F32 R10, -RZ, R29.H0_H0 ;  /* 0x2000001dff0a7230 */ /* 0x000fe40000004100 */
[-C--:B------:R-:W-:Y:S01]  /*10dd0*/  FMUL.FTZ R31, R28, R12.reuse ;  /* 0x0000000c1c1f7220 */ /* 0x080fe20000410000 */
[--C-:B------:R-:W-:Y:S02]  /*10de0*/  HADD2.F32 R13, -RZ, R34.reuse.H0_H0 ;  /* 0x20000022ff0d7230 */ /* 0x100fe40000004100 */
[C---:B------:R-:W-:Y:S01]  /*10df0*/  FFMA.FTZ R48, R15.reuse, R12, -R32 ;  /* 0x0000000c0f307223 */ /* 0x040fe20000010820 */
[----:B------:R-:W-:Y:S02]  /*10e00*/  HADD2.F32 R6, -RZ, R21.H0_H0 ;  /* 0x20000015ff067230 */ /* 0x000fe40000004100 */
[C---:B------:R-:W-:Y:S01]  /*10e10*/  FMUL.FTZ R33, R10.reuse, R25 ;  /* 0x000000190a217220 */ /* 0x040fe20000410000 */
[----:B------:R-:W-:Y:S01]  /*10e20*/  FFMA.FTZ R50, R15, R24, R31 ;  /* 0x000000180f327223 */ /* 0x000fe2000001001f */
[----:B------:R-:W-:Y:S01]  /*10e30*/  F2FP.F16.E4M3.UNPACK_B R8, R8.H1 ;  /* 0x00000008ff08723e */ /* 0x000fe200030006ff */
[----:B------:R-:W-:Y:S01]  /*10e40*/  FMUL.FTZ R10, R10, R13 ;  /* 0x0000000d0a0a7220 */ /* 0x000fe20000410000 */
[----:B------:R-:W-:Y:S01]  /*10e50*/  F2FP.F16.E4M3.UNPACK_B R15, R35.H1 ;  /* 0x00000023ff0f723e */ /* 0x000fe200030006ff */
[----:B------:R-:W-:Y:S01]  /*10e60*/  HADD2.F32 R34, -RZ, R34.H1_H1 ;  /* 0x30000022ff227230 */ /* 0x000fe20000004100 */
[----:B------:R-:W-:Y:S01]  /*10e70*/  F2FP.F16.E4M3.UNPACK_B R7, R4 ;  /* 0x00000004ff07723e */ /* 0x000fe200020006ff */
[----:B------:R-:W-:Y:S01]  /*10e80*/  HADD2.F32 R24, -RZ, R41.H1_H1 ;  /* 0x30000029ff187230 */ /* 0x000fe20000004100 */
[----:B------:R-:W-:Y:S01]  /*10e90*/  F2FP.F16.E4M3.UNPACK_B R12, R30.H1 ;  /* 0x0000001eff0c723e */ /* 0x000fe200030006ff */
[----:B------:R-:W-:Y:S01]  /*10ea0*/  HADD2.F32 R29, -RZ, R29.H1_H1 ;  /* 0x3000001dff1d7230 */ /* 0x000fe20000004100 */
[----:B------:R-:W-:Y:S01]  /*10eb0*/  F2FP.F16.E4M3.UNPACK_B R4, R4.H1 ;  /* 0x00000004ff04723e */ /* 0x000fe200030006ff */
[----:B------:R-:W-:Y:S01]  /*10ec0*/  FFMA.FTZ R49, R6, R25, R10 ;  /* 0x0000001906317223 */ /* 0x000fe2000001000a */
[----:B------:R-:W-:-:S02]  /*10ed0*/  HADD2.F32 R25, -RZ, R15.H0_H0 ;  /* 0x2000000fff197230 */ /* 0x000fc40000004100 */
[----:B------:R-:W-:Y:S01]  /*10ee0*/  FFMA.FTZ R47, R6, R13, -R33 ;  /* 0x0000000d062f7223 */ /* 0x000fe20000010821 */
[----:B------:R-:W-:Y:S02]  /*10ef0*/  HADD2.F32 R10, -RZ, R8.H0_H0 ;  /* 0x20000008ff0a7230 */ /* 0x000fe40000004100 */
[C---:B------:R-:W-:Y:S01]  /*10f00*/  FMUL.FTZ R28, R29.reuse, R24 ;  /* 0x000000181d1c7220 */ /* 0x040fe20000410000 */
[----:B------:R-:W-:Y:S02]  /*10f10*/  HADD2.F32 R21, -RZ, R21.H1_H1 ;  /* 0x30000015ff157230 */ /* 0x000fe40000004100 */
[----:B------:R-:W-:Y:S01]  /*10f20*/  FMUL.FTZ R31, R29, R34 ;  /* 0x000000221d1f7220 */ /* 0x000fe20000410000 */
[----:B------:R-:W-:Y:S02]  /*10f30*/  HADD2.F32 R13, -RZ, R12.H0_H0 ;  /* 0x2000000cff0d7230 */ /* 0x000fe40000004100 */
[----:B------:R-:W-:Y:S01]  /*10f40*/  FMUL.FTZ R29, R10, R25 ;  /* 0x000000190a1d7220 */ /* 0x000fe20000410000 */
[----:B------:R-:W-:-:S02]  /*10f50*/  HADD2.F32 R6, -RZ, R4.H0_H0 ;  /* 0x20000004ff067230 */ /* 0x000fc40000004100 */
[C---:B------:R-:W-:Y:S01]  /*10f60*/  FFMA.FTZ R52, R21.reuse, R34, -R28 ;  /* 0x0000002215347223 */ /* 0x040fe2000001081c */
[----:B------:R-:W-:Y:S01]  /*10f70*/  FFMA.FTZ R54, R21, R24, R31 ;  /* 0x0000001815367223 */ /* 0x000fe2000001001f */
[-C--:B------:R-:W-:Y:S01]  /*10f80*/  FMUL.FTZ R10, R10, R13.reuse ;  /* 0x0000000d0a0a7220 */ /* 0x080fe20000410000 */
[----:B------:R-:W-:Y:S02]  /*10f90*/  HADD2.F32 R21, -RZ, R15.H1_H1 ;  /* 0x3000000fff157230 */ /* 0x000fe40000004100 */
[C---:B------:R-:W-:Y:S01]  /*10fa0*/  FFMA.FTZ R29, R6.reuse, R13, -R29 ;  /* 0x0000000d061d7223 */ /* 0x040fe2000001081d */
[----:B------:R-:W-:Y:S02]  /*10fb0*/  HADD2.F32 R8, -RZ, R8.H1_H1 ;  /* 0x30000008ff087230 */ /* 0x000fe40000004100 */
[----:B------:R-:W-:Y:S01]  /*10fc0*/  FFMA.FTZ R24, R6, R25, R10 ;  /* 0x0000001906187223 */ /* 0x000fe2000001000a */
[----:B------:R-:W-:Y:S01]  /*10fd0*/  HADD2.F32 R13, -RZ, R12.H1_H1 ;  /* 0x3000000cff0d7230 */ /* 0x000fe20000004100 */
[----:B------:R-:W-:Y:S01]  /*10fe0*/  F2FP.F16.E4M3.UNPACK_B R35, R35 ;  /* 0x00000023ff23723e */ /* 0x000fe200020006ff */
[----:B------:R-:W-:Y:S01]  /*10ff0*/  HADD2.F32 R4, -RZ, R4.H1_H1 ;  /* 0x30000004ff047230 */ /* 0x000fe20000004100 */
[----:B------:R-:W-:Y:S01]  /*11000*/  F2FP.F16.E4M3.UNPACK_B R30, R30 ;  /* 0x0000001eff1e723e */ /* 0x000fe200020006ff */
[C---:B------:R-:W-:Y:S01]  /*11010*/  FMUL.FTZ R25, R8.reuse, R21 ;  /* 0x0000001508197220 */ /* 0x040fe20000410000 */
[-C--:B------:R-:W-:Y:S01]  /*11020*/  FMUL.FTZ R8, R8, R13.reuse ;  /* 0x0000000d08087220 */ /* 0x080fe20000410000 */
[----:B------:R-:W-:Y:S01]  /*11030*/  HADD2.F32 R15, -RZ, R35.H0_H0 ;  /* 0x20000023ff0f7230 */ /* 0x000fe20000004100 */
[----:B------:R-:W-:Y:S01]  /*11040*/  F2FP.F16.E4M3.UNPACK_B R10, R40.H1 ;  /* 0x00000028ff0a723e */ /* 0x000fe200030006ff */
[----:B------:R-:W-:Y:S01]  /*11050*/  FFMA.FTZ R28, R4, R13, -R25 ;  /* 0x0000000d041c7223 */ /* 0x000fe20000010819 */
[----:B------:R-:W-:-:S02]  /*11060*/  HADD2.F32 R6, -RZ, R11.H0_H0 ;  /* 0x2000000bff067230 */ /* 0x000fc40000004100 */
[----:B------:R-:W-:Y:S01]  /*11070*/  FFMA.FTZ R31, R4, R21, R8 ;  /* 0x00000015041f7223 */ /* 0x000fe20000010008 */
[--C-:B------:R-:W-:Y:S01]  /*11080*/  HADD2.F32 R13, -RZ, R30.reuse.H0_H0 ;  /* 0x2000001eff0d7230 */ /* 0x100fe20000004100 */
[----:B------:R-:W-:Y:S01]  /*11090*/  F2FP.F16.E4M3.UNPACK_B R40, R40 ;  /* 0x00000028ff28723e */ /* 0x000fe200020006ff */
[----:B------:R-:W-:Y:S02]  /*110a0*/  HADD2.F32 R8, -RZ, R35.H1_H1 ;  /* 0x30000023ff087230 */ /* 0x000fe40000004100 */
[C---:B------:R-:W-:Y:S01]  /*110b0*/  FMUL.FTZ R21, R6.reuse, R15 ;  /* 0x0000000f06157220 */ /* 0x040fe20000410000 */
[----:B------:R-:W-:Y:S02]  /*110c0*/  HADD2.F32 R11, -RZ, R11.H1_H1 ;  /* 0x3000000bff0b7230 */ /* 0x000fe40000004100 */
[----:B------:R-:W-:Y:S01]  /*110d0*/  FMUL.FTZ R25, R6, R13 ;  /* 0x0000000d06197220 */ /* 0x000fe20000410000 */
[----:B------:R-:W-:Y:S01]  /*110e0*/  HADD2.F32 R4, -RZ, R7.H0_H0 ;  /* 0x20000007ff047230 */ /* 0x000fe20000004100 */
[----:B------:R-:W-:Y:S01]  /*110f0*/  F2FP.SATFINITE.E4M3.F32.PACK_AB_MERGE_C R45, R46, R45, RZ ;  /* 0x0000002d2e2d723e */ /* 0x000fe200048070ff */
[----:B------:R-:W-:-:S02]  /*11100*/  HADD2.F32 R30, -RZ, R30.H1_H1 ;  /* 0x3000001eff1e7230 */ /* 0x000fc40000004100 */
[C---:B------:R-:W-:Y:S01]  /*11110*/  FMUL.FTZ R6, R11.reuse, R8 ;  /* 0x000000080b067220 */ /* 0x040fe20000410000 */
[----:B------:R-:W-:Y:S02]  /*11120*/  HADD2.F32 R7, -RZ, R7.H1_H1 ;  /* 0x30000007ff077230 */ /* 0x000fe40000004100 */
[C---:B------:R-:W-:Y:S01]  /*11130*/  FFMA.FTZ R21, R4.reuse, R13, -R21 ;  /* 0x0000000d04157223 */ /* 0x040fe20000010815 */
        /* <DEDUP_REMOVED lines=9> */
[----:B------:R-:W-:Y:S01]  /*111d0*/  F2FP.SATFINITE.E4M3.F32.PACK_AB_MERGE_C R36, R36, R39, RZ ;  /* 0x000000272424723e */ /* 0x000fe200048070ff */
[----:B------:R-:W-:Y:S02]  /*111e0*/  HADD2.F32 R8, -RZ, R4.H1_H1 ;  /* 0x30000004ff087230 */ /* 0x000fe40000004100 */
[C---:B------:R-:W-:Y:S01]  /*111f0*/  FMUL.FTZ R13, R6.reuse, R11 ;  /* 0x0000000b060d7220 */ /* 0x040fe20000410000 */
[----:B------:R-:W-:Y:S02]  /*11200*/  HADD2.F32 R4, -RZ, R14.H0_H0 ;  /* 0x2000000eff047230 */ /* 0x000fe40000004100 */
[----:B------:R-:W-:Y:S01]  /*11210*/  FMUL.FTZ R15, R6, R7 ;  /* 0x00000007060f7220 */ /* 0x000fe20000410000 */
[----:B------:R-:W-:Y:S01]  /*11220*/  HADD2.F32 R10, -RZ, R10.H1_H1 ;  /* 0x3000000aff0a7230 */ /* 0x000fe20000004100 */
[----:B------:R-:W-:Y:S01]  /*11230*/  F2FP.SATFINITE.E4M3.F32.PACK_AB_MERGE_C R5, R38, R5, R45 ;  /* 0x000000052605723e */ /* 0x000fe2000480702d */
[----:B------:R-:W-:-:S02]  /*11240*/  HADD2.F32 R27, -RZ, R27.H1_H1 ;  /* 0x3000001bff1b7230 */ /* 0x000fc40000004100 */
[----:B------:R-:W-:Y:S01]  /*11250*/  FFMA.FTZ R32, R4, R7, -R13 ;  /* 0x0000000704207223 */ /* 0x000fe2000001080d */
[----:B------:R-:W-:Y:S01]  /*11260*/  HADD2.F32 R14, -RZ, R14.H1_H1 ;  /* 0x3000000eff0e7230 */ /* 0x000fe20000004100 */
[----:B------:R-:W-:Y:S01]  /*11270*/  F2FP.SATFINITE.E4M3.F32.PACK_AB_MERGE_C R9, R42, R9, R36 ;  /* 0x000000092a09723e */ /* 0x000fe20004807024 */
[----:B------:R-:W-:Y:S02]  /*11280*/  HADD2.F32 R6, -RZ, R26.H0_H0 ;  /* 0x2000001aff067230 */ /* 0x000fe40000004100 */
[C---:B------:R-:W-:Y:S01]  /*11290*/  FMUL.FTZ R7, R27.reuse, R10 ;  /* 0x0000000a1b077220 */ /* 0x040fe20000410000 */
[-C--:B------:R-:W-:Y:S01]  /*112a0*/  FMUL.FTZ R13, R27, R8.reuse ;  /* 0x000000081b0d7220 */ /* 0x080fe20000410000 */
[----:B------:R-:W-:Y:S01]  /*112b0*/  FFMA.FTZ R27, R4, R11, R15 ;  /* 0x0000000b041b7223 */ /* 0x000fe2000001000f */
[----:B------:R-:W-:Y:S02]  /*112c0*/  HADD2.F32 R11, -RZ, R40.H0_H0 ;  /* 0x20000028ff0b7230 */ /* 0x000fe40000004100 */
[----:B------:R-:W-:Y:S01]  /*112d0*/  FFMA.FTZ R33, R14, R8, -R7 ;  /* 0x000000080e217223 */ /* 0x000fe20000010807 */
[----:B------:R-:W-:-:S02]  /*112e0*/  HADD2.F32 R7, -RZ, R20.H0_H0 ;  /* 0x20000014ff077230 */ /* 0x000fc40000004100 */
[----:B------:R-:W-:Y:S01]  /*112f0*/  FFMA.FTZ R34, R14, R10, R13 ;  /* 0x0000000a0e227223 */ /* 0x000fe2000001000d */
[----:B------:R-:W-:Y:S02]  /*11300*/  HADD2.F32 R40, -RZ, R40.H1_H1 ;  /* 0x30000028ff287230 */ /* 0x000fe40000004100 */
[C---:B------:R-:W-:Y:S01]  /*11310*/  FMUL.FTZ R13, R6.reuse, R11 ;  /* 0x0000000b060d7220 */ /* 0x040fe20000410000 */
[----:B------:R-:W-:Y:S02]  /*11320*/  HADD2.F32 R26, -RZ, R26.H1_H1 ;  /* 0x3000001aff1a7230 */ /* 0x000fe40000004100 */
[----:B------:R-:W-:Y:S01]  /*11330*/  FMUL.FTZ R8, R6, R7 ;  /* 0x0000000706087220 */ /* 0x000fe20000410000 */
[----:B------:R-:W-:Y:S01]  /*11340*/  HADD2.F32 R20, -RZ, R20.H1_H1 ;  /* 0x30000014ff147230 */ /* 0x000fe20000004100 */
[----:B------:R-:W-:Y:S01]  /*11350*/  F2FP.SATFINITE.E4M3.F32.PACK_AB_MERGE_C R32, R33, R32, RZ ;  /* 0x000000202120723e */ /* 0x000fe200048070ff */
[--C-:B------:R-:W-:Y:S02]  /*11360*/  HADD2.F32 R4, -RZ, R3.reuse.H0_H0 ;  /* 0x20000003ff047230 */ /* 0x100fe40000004100 */
[----:B------:R-:W-:Y:S01]  /*11370*/  FMUL.FTZ R14, R26, R40 ;  /* 0x000000281a0e7220 */ /* 0x000fe20000410000 */
[----:B------:R-:W-:-:S02]  /*11380*/  HADD2.F32 R3, -RZ, R3.H1_H1 ;  /* 0x30000003ff037230 */ /* 0x000fc40000004100 */
[-C--:B------:R-:W-:Y:S01]  /*11390*/  FMUL.FTZ R15, R26, R20.reuse ;  /* 0x000000141a0f7220 */ /* 0x080fe20000410000 */
[----:B------:R-:W-:Y:S01]  /*113a0*/  F2FP.SATFINITE.E4M3.F32.PACK_AB_MERGE_C R27, R34, R27, RZ ;  /* 0x0000001b221b723e */ /* 0x000fe200048070ff */
        /* <DEDUP_REMOVED lines=16> */
.L_x_1666:
[----:B------:R-:W-:Y:S05]  /*114b0*/  BSYNC B0 ;  /* 0x0000000000007941 */ /* 0x000fea0003800000 */
.L_x_1659:
        /* <DEDUP_REMOVED lines=8> */
.L_x_1657:
[----:B0-23--:R-:W-:-:S05]  /*11540*/  IMAD.U32 R0, RZ, RZ, UR41 ;  /* 0x00000029ff007e24 */ /* 0x00dfca000f8e00ff */
[----:B------:R-:W-:-:S13]  /*11550*/  ISETP.NE.AND P0, PT, R0, 0x3, PT ;  /* 0x000000030000780c */ /* 0x000fda0003f05270 */
[----:B------:R-:W-:Y:S05]  /*11560*/  @!P0 BRA `(.L_x_1686) ;  /* 0x0000000000048947 */ /* 0x000fea0003800000 */
[----:B------:R-:W-:Y:S01]  /*11570*/  BPT.TRAP 0x1 ;  /* 0x000000040000795c */ /* 0x000fe20000300000 */
.L_x_1686:
[----:B-----5:R-:W-:Y:S01]  /*11580*/  IMAD R11, R168, 0x8, R16 ;  /* 0x00000008a80b7824 */ /* 0x020fe200078e0210 */
[----:B------:R-:W-:-:S04]  /*11590*/  SHF.L.U32 R0, R169, 0x1f, RZ ;  /* 0x0000001fa9007819 */ /* 0x000fc800000006ff */
[----:B------:R0:W2:Y:S01]  /*115a0*/  SYNCS.PHASECHK.TRANS64.TRYWAIT P1, [R11+URZ+0x22830], R0 ;  /* 0x022830000b0075a7 */ /* 0x0000a2000802017f */
[----:B------:R-:W-:Y:S05]  /*115b0*/  @!P0 BRA `(.L_x_1687) ;  /* 0x0000000000048947 */ /* 0x000fea0003800000 */
[----:B------:R-:W-:Y:S01]  /*115c0*/  BPT.TRAP 0x1 ;  /* 0x000000040000795c */ /* 0x000fe20000300000 */
.L_x_1687:
[----:B--2---:R-:W-:Y:S05]  /*115d0*/  @P1 BRA `(.L_x_1688) ;  /* 0x0000000000081947 */ /* 0x004fea0003800000 */
[----:B------:R-:W2:Y:S02]  /*115e0*/  SYNCS.PHASECHK.TRANS64.TRYWAIT P1, [R11+URZ+0x22830], R0 ;  /* 0x022830000b0075a7 */ /* 0x000ea4000802017f */
[----:B--2---:R-:W-:Y:S05]  /*115f0*/  @!P1 BRA `(.L_x_1689) ;  /* 0x0000016800109947 */ /* 0x004fea0003800000 */
.L_x_1688:
[----:B------:R-:W-:Y:S05]  /*11600*/  WARPSYNC.ALL ;  /* 0x0000000000007948 */ /* 0x000fea0003800000 */
[----:B0-2---:R-:W-:Y:S01]  /*11610*/  VIADD R0, R16, 0x16400 ;  /* 0x0001640010007836 */ /* 0x005fe20000000000 */
[----:B------:R-:W-:Y:S01]  /*11620*/  R2UR UR28, R44 ;  /* 0x000000002c1c72ca */ /* 0x000fe200000e0000 */
[----:B----4-:R-:W-:Y:S01]  /*11630*/  IMAD.MOV.U32 R5, RZ, RZ, -0x7fffffe0 ;  /* 0x80000020ff057424 */ /* 0x010fe200078e00ff */
[----:B------:R-:W-:Y:S01]  /*11640*/  WARPGROUP.ARRIVE ;  /* 0x00000000000079c5 */ /* 0x000fe20000000000 */
[----:B------:R-:W-:Y:S01]  /*11650*/  UMOV UR29, 0x80000020 ;  /* 0x80000020001d7882 */ /* 0x000fe20000000000 */
[----:B------:R-:W-:Y:S01]  /*11660*/  SHF.R.U32.HI R0, RZ, 0x4, R0 ;  /* 0x00000004ff007819 */ /* 0x000fe20000011600 */
[----:B------:R-:W-:Y:S01]  /*11670*/  IMAD.MOV.U32 R9, RZ, RZ, -0x7fffffe0 ;  /* 0x80000020ff097424 */ /* 0x000fe200078e00ff */
[----:B------:R-:W-:Y:S01]  /*11680*/  R2UR UR31, R5 ;  /* 0x00000000051f72ca */ /* 0x000fe200000e0000 */
[----:B------:R-:W-:Y:S01]  /*11690*/  UMOV UR9, 0x80000020 ;  /* 0x8000002000097882 */ /* 0x000fe20000000000 */
[----:B------:R-:W-:Y:S01]  /*116a0*/  LOP3.LUT R0, R0, 0x3fff, RZ, 0xc0, !PT ;  /* 0x00003fff00007812 */ /* 0x000fe200078ec0ff */
[----:B------:R-:W-:Y:S01]  /*116b0*/  UMOV UR13, 0x80000020 ;  /* 0x80000020000d7882 */ /* 0x000fe20000000000 */
[----:B------:R-:W-:Y:S01]  /*116c0*/  R2UR UR11, R9 ;  /* 0x00000000090b72ca */ /* 0x000fe200000e0000 */
[----:B------:R-:W-:Y:S01]  /*116d0*/  IMAD.MOV.U32 R9, RZ, RZ, -0x7fffffe0 ;  /* 0x80000020ff097424 */ /* 0x000fe200078e00ff */
[----:B------:R-:W-:Y:S01]  /*116e0*/  LOP3.LUT R7, R0, 0x10000, RZ, 0xfc, !PT ;  /* 0x0001000000077812 */ /* 0x000fe200078efcff */
[----:B------:R-:W-:Y:S01]  /*116f0*/  ULOP3.LUT UR28, UR28, 0x10000, URZ, 0xfc, !UPT ;  /* 0x000100001c1c7892 */ /* 0x000fe2000f8efc3f */
[----:B------:R-:W-:Y:S01]  /*11700*/  IMAD.MOV.U32 R5, RZ, RZ, -0x7fffffe0 ;  /* 0x80000020ff057424 */ /* 0x000fe200078e00ff */
[----:B------:R-:W-:Y:S01]  /*11710*/  UMOV UR17, 0x80000020 ;  /* 0x8000002000117882 */ /* 0x000fe20000000000 */
[----:B------:R-:W-:Y:S01]  /*11720*/  R2UR UR15, R9 ;  /* 0x00000000090f72ca */ /* 0x000fe200000e0000 */
[----:B------:R-:W-:Y:S01]  /*11730*/  IMAD R4, R168, 0x600, R7 ;  /* 0x00000600a8047824 */ /* 0x000fe200078e0207 */
[----:B------:R-:W-:Y:S01]  /*11740*/  UIADD3 UR8, UR28, 0x2, URZ ;  /* 0x000000021c087890 */ /* 0x000fe2000fffe03f */
[----:B------:R-:W-:Y:S01]  /*11750*/  IMAD.MOV.U32 R9, RZ, RZ, -0x7fffffe0 ;  /* 0x80000020ff097424 */ /* 0x000fe200078e00ff */
[----:B------:R-:W-:Y:S01]  /*11760*/  UIADD3 UR12, UR28, 0x200, URZ ;  /* 0x000002001c0c7890 */ /* 0x000fe2000fffe03f */
[C---:B------:R-:W-:Y:S01]  /*11770*/  VIADD R8, R4.reuse, 0x2 ;  /* 0x0000000204087836 */ /* 0x040fe20000000000 */
[----:B------:R-:W-:Y:S01]  /*11780*/  R2UR UR30, R4 ;  /* 0x00000000041e72ca */ /* 0x000fe200000e0000 */
[----:B------:R-:W-:Y:S01]  /*11790*/  UIADD3 UR16, UR28, 0x202, URZ ;  /* 0x000002021c107890 */ /* 0x000fe2000fffe03f */
[----:B------:R-:W-:Y:S01]  /*117a0*/  R2UR UR19, R9 ;  /* 0x00000000091372ca */ /* 0x000fe200000e0000 */
[----:B------:R-:W-:Y:S01]  /*117b0*/  IMAD.MOV.U32 R9, RZ, RZ, -0x7fffffe0 ;  /* 0x80000020ff097424 */ /* 0x000fe200078e00ff */
[----:B------:R-:W-:Y:S01]  /*117c0*/  R2UR UR10, R8 ;  /* 0x00000000080a72ca */ /* 0x000fe200000e0000 */
[----:B------:R-:W-:Y:S01]  /*117d0*/  VIADD R8, R4, 0x200 ;  /* 0x0000020004087836 */ /* 0x000fe20000000000 */
[----:B------:R-:W-:Y:S01]  /*117e0*/  UIADD3 UR20, UR28, 0x400, URZ ;  /* 0x000004001c147890 */ /* 0x000fe2000fffe03f */
[----:B------:R-:W-:Y:S01]  /*117f0*/  R2UR UR27, R5 ;  /* 0x00000000051b72ca */ /* 0x000fe200000e0000 */
[----:B------:R-:W-:Y:S01]  /*11800*/  UMOV UR21, 0x80000020 ;  /* 0x8000002000157882 */ /* 0x000fe20000000000 */
[----:B------:R-:W-:Y:S01]  /*11810*/  R2UR UR23, R9 ;  /* 0x00000000091772ca */ /* 0x000fe200000e0000 */
[----:B------:R-:W-:Y:S01]  /*11820*/  UIADD3 UR24, UR28, 0x402, URZ ;  /* 0x000004021c187890 */ /* 0x000fe2000fffe03f */
[----:B------:R-:W-:Y:S01]  /*11830*/  R2UR UR14, R8 ;  /* 0x00000000080e72ca */ /* 0x000fe200000e0000 */
[----:B------:R-:W-:Y:S01]  /*11840*/  VIADD R8, R4, 0x202 ;  /* 0x0000020204087836 */ /* 0x000fe20000000000 */
[----:B------:R-:W-:Y:S01]  /*11850*/  QGMMA.64x128x32.F32.E4M3.E4M3 R24, gdesc[UR28], RZ, !UPT, gsb0 ;  /* 0x01e000001c1879f3 */ /* 0x000fe2000c0008ff */
[----:B------:R-:W-:-:S03]  /*11860*/  UMOV UR25, 0x80000020 ;  /* 0x8000002000197882 */ /* 0x000fc60000000000 */
[----:B------:R-:W-:Y:S01]  /*11870*/  R2UR UR18, R8 ;  /* 0x00000000081272ca */ /* 0x000fe200000e0000 */
[C---:B------:R-:W-:Y:S02]  /*11880*/  VIADD R8, R4.reuse, 0x400 ;  /* 0x0000040004087836 */ /* 0x040fe40000000000 */
[----:B------:R-:W-:-:S03]  /*11890*/  VIADD R4, R4, 0x402 ;  /* 0x0000040204047836 */ /* 0x000fc60000000000 */
[----:B------:R-:W-:Y:S02]  /*118a0*/  R2UR UR22, R8 ;  /* 0x00000000081672ca */ /* 0x000fe400000e0000 */
[----:B------:R-:W-:Y:S01]  /*118b0*/  R2UR UR26, R4 ;  /* 0x00000000041a72ca */ /* 0x000fe200000e0000 */
        /* <DEDUP_REMOVED lines=18> */
.L_x_1690:
[----:B------:R-:W0:Y:S01]  /*119e0*/  LDC R0, c[0x0][0x448] ;  /* 0x00011200ff007b82 */ /* 0x000e220000000800 */
[----:B------:R-:W-:Y:S01]  /*119f0*/  ULDC UR34, c[0x0][0x9dc] ;  /* 0x0002770000227ab9 */ /* 0x000fe20000000800 */
[----:B------:R-:W-:Y:S01]  /*11a00*/  LEA R12, R89, 0xffffff80, 0x7 ;  /* 0xffffff80590c7811 */ /* 0x000fe200078e38ff */
[----:B------:R-:W-:-:S05]  /*11a10*/  ULOP3.LUT UR4, URZ, UR34, URZ, 0x33, !UPT ;  /* 0x000000223f047292 */ /* 0x000fca000f8e333f */
[----:B------:R-:W2:Y:S01]  /*11a20*/  LDC.64 R8, c[0x0][0x9e0] ;  /* 0x00027800ff087b82 */ /* 0x000ea20000000a00 */
[----:B0-----:R-:W-:Y:S01]  /*11a30*/  ISETP.NE.AND P1, PT, R0, 0x1, PT ;  /* 0x000000010000780c */ /* 0x001fe20003f25270 */
[----:B------:R-:W-:-:S04]  /*11a40*/  IMAD.IADD R0, R194, 0x1, R178 ;  /* 0x00000001c2007824 */ /* 0x000fc800078e02b2 */
[----:B------:R-:W-:Y:S01]  /*11a50*/  IMAD.MOV.U32 R4, RZ, RZ, R0 ;  /* 0x000000ffff047224 */ /* 0x000fe200078e0000 */
[----:B--2---:R-:W-:-:S07]  /*11a60*/  ISETP.GE.AND P2, PT, R9, 0x1, PT ;  /* 0x000000010900780c */ /* 0x004fce0003f46270 */
[----:B-1----:R-:W0:Y:S08]  /*11a70*/  @P1 LDC R3, c[0x0][0x44c] ;  /* 0x00011300ff031b82 */ /* 0x002e300000000800 */
[----:B------:R-:W1:Y:S01]  /*11a80*/  @P1 LDC R6, c[0x0][0x450] ;  /* 0x00011400ff061b82 */ /* 0x000e620000000800 */
[----:B0-----:R-:W-:-:S04]  /*11a90*/  @P1 IMAD.HI.U32 R3, R0, R3, RZ ;  /* 0x0000000300031227 */ /* 0x001fc800078e00ff */
[----:B------:R-:W-:Y:S01]  /*11aa0*/  VIADD R0, R11, 0x22840 ;  /* 0x000228400b007836 */ /* 0x000fe20000000000 */
[----:B-1----:R-:W-:Y:S01]  /*11ab0*/  @P1 SHF.R.U32.HI R4, RZ, R6, R3 ;  /* 0x00000006ff041219 */ /* 0x002fe20000011603 */
[----:B------:R-:W-:Y:S02]  /*11ac0*/  IMAD.MOV.U32 R6, RZ, RZ, -0x80 ;  /* 0xffffff80ff067424 */ /* 0x000fe400078e00ff */
[----:B------:R-:W-:Y:S02]  /*11ad0*/  IMAD.U32 R3, RZ, RZ, UR40 ;  /* 0x00000028ff037e24 */ /* 0x000fe4000f8e00ff */
[----:B------:R-:W0:Y:S01]  /*11ae0*/  SHFL.IDX PT, R11, R4, RZ, 0x1c1f ;  /* 0x001c1fff040b7589 */ /* 0x000e2200000e0000 */
[----:B------:R-:W-:Y:S02]  /*11af0*/  IMAD R10, R89, R6, 0x80 ;  /* 0x00000080590a7424 */ /* 0x000fe400078e0206 */
[----:B------:R-:W-:Y:S02]  /*11b00*/  PRMT R0, R3, 0x654, R0 ;  /* 0x0000065403007816 */ /* 0x000fe40000000000 */
[----:B------:R-:W-:-:S02]  /*11b10*/  VIADD R3, R10, 0x1 ;  /* 0x000000010a037836 */ /* 0x000fc40000000000 */
[----:B------:R1:W-:Y:S02]  /*11b20*/  SYNCS.ARRIVE.TRANS64.RED.A1T0 RZ, [R0+URZ], RZ ;  /* 0x000000ff00ff79a7 */ /* 0x0003e4000810043f */
[----:B-1----:R-:W-:Y:S02]  /*11b30*/  IMAD R0, R172, -0x2, R3 ;  /* 0xfffffffeac007824 */ /* 0x002fe400078e0203 */
[----:B------:R-:W-:-:S03]  /*11b40*/  IMAD.IADD R3, R171, 0x1, R10 ;  /* 0x00000001ab037824 */ /* 0x000fc600078e020a */
[----:B------:R-:W-:Y:S01]  /*11b50*/  IADD3 R5, -R170, R0, R171 ;  /* 0x00000000aa057210 */ /* 0x000fe20007ffe1ab */
[----:B------:R-:W-:-:S04]  /*11b60*/  IMAD R14, R172, -0x2, R3 ;  /* 0xfffffffeac0e7824 */ /* 0x000fc800078e0203 */
[C---:B------:R-:W-:Y:S02]  /*11b70*/  IMAD.IADD R101, R5.reuse, 0x1, R8 ;  /* 0x0000000105657824 */ /* 0x040fe400078e0208 */
[----:B------:R-:W-:-:S03]  /*11b80*/  VIADD R20, R5, UR4 ;  /* 0x0000000405147c36 */ /* 0x000fc60008000000 */
[----:B0-----:R-:W-:Y:S01]  /*11b90*/  VIADDMNMX R0, R11, R101, R14, PT ;  /* 0x000000650b007246 */ /* 0x001fe2000380010e */
[----:B------:R-:W-:Y:S01]  /*11ba0*/  IMAD.IADD R5, R20, 0x1, R11 ;  /* 0x0000000114057824 */ /* 0x000fe200078e020b */
[----:B------:R-:W-:Y:S06]  /*11bb0*/  @!P2 BRA `(.L_x_1691) ;  /* 0x000000000050a947 */ /* 0x000fec0003800000 */
[----:B------:R-:W-:Y:S01]  /*11bc0*/  IADD3 R3, -R170, R171, R11 ;  /* 0x000000abaa037210 */ /* 0x000fe20007ffe10b */
[----:B------:R-:W-:Y:S03]  /*11bd0*/  BSSY B0, `(.L_x_1692) ;  /* 0x000000e000007945 */ /* 0x000fe60003800000 */
        /* <DEDUP_REMOVED lines=9> */
.L_x_1693:
[----:B------:R-:W-:-:S13]  /*11c70*/  ISETP.NE.AND P3, PT, R9, 0x1, PT ;  /* 0x000000010900780c */ /* 0x000fda0003f65270 */
[----:B------:R-:W0:Y:S02]  /*11c80*/  @P3 LDC.64 R90, c[0x0][0x9e8] ;  /* 0x00027a00ff5a3b82 */ /* 0x000e240000000a00 */
[----:B0-----:R-:W-:-:S05]  /*11c90*/  @P3 IMAD.HI.U32 R6, R3, R90, RZ ;  /* 0x0000005a03063227 */ /* 0x001fca00078e00ff */
[----:B------:R-:W-:-:S07]  /*11ca0*/  @P3 SHF.R.U32.HI R3, RZ, R91, R6 ;  /* 0x0000005bff033219 */ /* 0x000fce0000011606 */
.L_x_1694:
[----:B------:R-:W-:Y:S05]  /*11cb0*/  BSYNC B0 ;  /* 0x0000000000007941 */ /* 0x000fea0003800000 */
.L_x_1692:
[----:B------:R-:W-:-:S04]  /*11cc0*/  IMAD R3, R3, R9, -R12 ;  /* 0x0000000903037224 */ /* 0x000fc800078e0a0c */
[----:B------:R-:W-:-:S05]  /*11cd0*/  IMAD R6, R172, -0x2, R3 ;  /* 0xfffffffeac067824 */ /* 0x000fca00078e0203 */
[----:B------:R-:W-:Y:S02]  /*11ce0*/  VIMNMX R5, R5, R6, !PT ;  /* 0x0000000605057248 */ /* 0x000fe40007fe0100 */
[----:B------:R-:W-:-:S07]  /*11cf0*/  VIADDMNMX R0, R6, R9, R0, PT ;  /* 0x0000000906007246 */ /* 0x000fce0003800100 */
.L_x_1691:
[C---:B------:R-:W-:Y:S02]  /*11d00*/  ISETP.GE.AND P3, PT, R10.reuse, 0x2, PT ;  /* 0x000000020a00780c */ /* 0x040fe40003f66270 */
[----:B------:R-:W-:Y:S02]  /*11d10*/  ISETP.GE.AND P5, PT, R10, 0x9, PT ;  /* 0x000000090a00780c */ /* 0x000fe40003fa6270 */
[----:B------:R-:W-:Y:S02]  /*11d20*/  ISETP.GT.AND P4, PT, R5, 0x1, !P3 ;  /* 0x000000010500780c */ /* 0x000fe40005f84270 */
[----:B------:R-:W-:Y:S02]  /*11d30*/  P2R R90, PR, RZ, 0x20 ;  /* 0x00000020ff5a7803 */ /* 0x000fe40000000000 */
[----:B------:R-:W-:-:S04]  /*11d40*/  ISETP.LT.OR P4, PT, R0, 0x2, P4 ;  /* 0x000000020000780c */ /* 0x000fc80002781670 */
[----:B------:R-:W-:Y:S02]  /*11d50*/  FSEL R131, R25, -INF , !P4 ;  /* 0xff80000019837808 */ /* 0x000fe40006000000 */
[----:B------:R-:W-:Y:S02]  /*11d60*/  ISETP.GT.AND P4, PT, R5, 0x8, !P5 ;  /* 0x000000080500780c */ /* 0x000fe40006f84270 */
[----:B------:R-:W-:Y:S02]  /*11d70*/  ISETP.GE.AND P5, PT, R10, 0xa, PT ;  /* 0x0000000a0a00780c */ /* 0x000fe40003fa6270 */
[----:B------:R-:W-:Y:S02]  /*11d80*/  ISETP.LT.OR P4, PT, R0, 0x9, P4 ;  /* 0x000000090000780c */ /* 0x000fe40002781670 */
[----:B------:R-:W-:Y:S02]  /*11d90*/  P2R R92, PR, RZ, 0x20 ;  /* 0x00000020ff5c7803 */ /* 0x000fe40000000000 */
[----:B------:R-:W-:-:S02]  /*11da0*/  FSEL R129, R28, -INF , !P4 ;  /* 0xff8000001c817808 */ /* 0x000fc40006000000 */
[----:B------:R-:W-:Y:S02]  /*11db0*/  ISETP.GT.AND P4, PT, R5, 0x9, !P5 ;  /* 0x000000090500780c */ /* 0x000fe40006f84270 */
[----:B------:R-:W-:Y:S02]  /*11dc0*/  ISETP.GE.AND P5, PT, R10, 0x11, PT ;  /* 0x000000110a00780c */ /* 0x000fe40003fa6270 */
[----:B------:R-:W-:Y:S02]  /*11dd0*/  ISETP.LT.OR P4, PT, R0, 0xa, P4 ;  /* 0x0000000a0000780c */ /* 0x000fe40002781670 */
[----:B------:R-:W-:Y:S02]  /*11de0*/  P2R R94, PR, RZ, 0x20 ;  /* 0x00000020ff5e7803 */ /* 0x000fe40000000000 */
[----:B------:R-:W-:Y:S02]  /*11df0*/  FSEL R127, R29, -INF , !P4 ;  /* 0xff8000001d7f7808 */ /* 0x000fe40006000000 */
[----:B------:R-:W-:-:S02]  /*11e00*/  ISETP.GT.AND P4, PT, R5, 0x10, !P5 ;  /* 0x000000100500780c */ /* 0x000fc40006f84270 */
[----:B------:R-:W-:Y:S02]  /*11e10*/  ISETP.GE.AND P5, PT, R10, 0x12, PT ;  /* 0x000000120a00780c */ /* 0x000fe40003fa6270 */
[----:B------:R-:W-:Y:S02]  /*11e20*/  ISETP.LT.OR P4, PT, R0, 0x11, P4 ;  /* 0x000000110000780c */ /* 0x000fe40002781670 */
[----:B------:R-:W-:Y:S02]  /*11e30*/  P2R R96, PR, RZ, 0x20 ;  /* 0x00000020ff607803 */ /* 0x000fe40000000000 */
[----:B------:R-:W-:Y:S02]  /*11e40*/  FSEL R121, R32, -INF , !P4 ;  /* 0xff80000020797808 */ /* 0x000fe40006000000 */
[----:B------:R-:W-:Y:S02]  /*11e50*/  ISETP.GT.AND P4, PT, R5, 0x11, !P5 ;  /* 0x000000110500780c */ /* 0x000fe40006f84270 */
[----:B------:R-:W-:-:S02]  /*11e60*/  ISETP.GE.AND P5, PT, R10, 0x19, PT ;  /* 0x000000190a00780c */ /* 0x000fc40003fa6270 */
[----:B------:R-:W-:Y:S02]  /*11e70*/  ISETP.LT.OR P4, PT, R0, 0x12, P4 ;  /* 0x000000120000780c */ /* 0x000fe40002781670 */
[----:B------:R-:W-:Y:S02]  /*11e80*/  P2R R98, PR, RZ, 0x20 ;  /* 0x00000020ff627803 */ /* 0x000fe40000000000 */
[----:B------:R-:W-:Y:S02]  /*11e90*/  FSEL R111, R33, -INF , !P4 ;  /* 0xff800000216f7808 */ /* 0x000fe40006000000 */
[----:B------:R-:W-:Y:S02]  /*11ea0*/  ISETP.GT.AND P4, PT, R5, 0x18, !P5 ;  /* 0x000000180500780c */ /* 0x000fe40006f84270 */
[----:B------:R-:W-:Y:S02]  /*11eb0*/  ISETP.GE.AND P5, PT, R10, 0x1a, PT ;  /* 0x0000001a0a00780c */ /* 0x000fe40003fa6270 */
[----:B------:R-:W-:-:S04]  /*11ec0*/  ISETP.LT.OR P4, PT, R0, 0x19, P4 ;  /* 0x000000190000780c */ /* 0x000fc80002781670 */
[----:B------:R-:W-:Y:S02]  /*11ed0*/  FSEL R99, R36, -INF , !P4 ;  /* 0xff80000024637808 */ /* 0x000fe40006000000 */
[----:B------:R-:W-:Y:S02]  /*11ee0*/  ISETP.GT.AND P4, PT, R5, 0x19, !P5 ;  /* 0x000000190500780c */ /* 0x000fe40006f84270 */
[----:B------:R-:W-:Y:S02]  /*11ef0*/  P2R R36, PR, RZ, 0x20 ;  /* 0x00000020ff247803 */ /* 0x000fe40000000000 */
[----:B------:R-:W-:Y:S02]  /*11f00*/  ISETP.LT.OR P4, PT, R0, 0x1a, P4 ;  /* 0x0000001a0000780c */ /* 0x000fe40002781670 */
[----:B------:R-:W-:Y:S02]  /*11f10*/  ISETP.GE.AND P5, PT, R10, 0x21, PT ;  /* 0x000000210a00780c */ /* 0x000fe40003fa6270 */
[----:B------:R-:W-:-:S02]  /*11f20*/  FSEL R97, R37, -INF , !P4 ;  /* 0xff80000025617808 */ /* 0x000fc40006000000 */
[C---:B------:R-:W-:Y:S02]  /*11f30*/  ISETP.GT.AND P4, PT, R5.reuse, 0x20, !P5 ;  /* 0x000000200500780c */ /* 0x040fe40006f84270 */
        /* <DEDUP_REMOVED lines=118> */
[----:B------:R-:W-:Y:S02]  /*126a0*/  ISETP.GT.AND P6, PT, R5, 0x79, !P6 ;  /* 0x000000790500780c */ /* 0x000fe400077c4270 */
[----:B------:R-:W0:Y:S02]  /*126b0*/  SHFL.IDX PT, R5, R4, 0x1, 0x1c1f ;  /* 0x003c1f0004057f89 */ /* 0x000e2400000e0000 */
[----:B------:R-:W-:-:S04]  /*126c0*/  ISETP.LT.OR P6, PT, R0, 0x7a, P6 ;  /* 0x0000007a0000780c */ /* 0x000fc800037c1670 */
[----:B------:R-:W-:Y:S02]  /*126d0*/  FSEL R85, R85, -INF , !P6 ;  /* 0xff80000055557808 */ /* 0x000fe40007000000 */
        /* <DEDUP_REMOVED lines=14> */
.L_x_1697:
[----:B------:R-:W-:-:S13]  /*127c0*/  ISETP.NE.AND P6, PT, R9, 0x1, PT ;  /* 0x000000010900780c */ /* 0x000fda0003fc5270 */
[----:B------:R-:W0:Y:S02]  /*127d0*/  @P6 LDC.64 R4, c[0x0][0x9e8] ;  /* 0x00027a00ff046b82 */ /* 0x000e240000000a00 */
[----:B0-----:R-:W-:-:S05]  /*127e0*/  @P6 IMAD.HI.U32 R4, R0, R4, RZ ;  /* 0x0000000400046227 */ /* 0x001fca00078e00ff */
[----:B------:R-:W-:-:S07]  /*127f0*/  @P6 SHF.R.U32.HI R0, RZ, R5, R4 ;  /* 0x00000005ff006219 */ /* 0x000fce0000011604 */
.L_x_1698:
[----:B------:R-:W-:Y:S05]  /*12800*/  BSYNC B0 ;  /* 0x0000000000007941 */ /* 0x000fea0003800000 */
.L_x_1696:
[----:B------:R-:W-:-:S04]  /*12810*/  IMAD R5, R0, R9, -R12 ;  /* 0x0000000900057224 */ /* 0x000fc800078e0a0c */
[----:B------:R-:W-:-:S05]  /*12820*/  IMAD R5, R172, -0x2, R5 ;  /* 0xfffffffeac057824 */ /* 0x000fca00078e0205 */
[----:B------:R-:W-:Y:S02]  /*12830*/  VIMNMX R10, R10, R5, !PT ;  /* 0x000000050a0a7248 */ /* 0x000fe40007fe0100 */
[----:B------:R-:W-:-:S07]  /*12840*/  VIADDMNMX R6, R5, R9, R6, PT ;  /* 0x0000000905067246 */ /* 0x000fce0003800106 */
.L_x_1695:
[----:B------:R-:W-:Y:S02]  /*12850*/  ISETP.GT.AND P3, PT, R10, 0x1, !P3 ;  /* 0x000000010a00780c */ /* 0x000fe40005f64270 */
[----:B------:R-:W-:Y:S02]  /*12860*/  ISETP.NE.AND P6, PT, R98, RZ, PT ;  /* 0x000000ff6200720c */ /* 0x000fe40003fc5270 */
        /* <DEDUP_REMOVED lines=31> */
[----:B------:R-:W-:Y:S02]  /*12a60*/  ISETP.GT.AND P3, PT, R10, 0x18, !P6 ;  /* 0x000000180a00780c */ /* 0x000fe40007764270 */
[----:B------:R-:W-:Y:S02]  /*12a70*/  ISETP.NE.AND P6, PT, R56, RZ, PT ;  /* 0x000000ff3800720c */ /* 0x000fe40003fc5270 */
        /* <DEDUP_REMOVED lines=43> */
[----:B------:R-:W-:Y:S01]  /*12d30*/  ISETP.GT.AND P4, PT, R10, 0x71, !P4 ;  /* 0x000000710a00780c */ /* 0x000fe20006784270 */
[----:B------:R-:W0:Y:S01]  /*12d40*/  SHFL.BFLY PT, R5, R4, 0x2, 0x1f ;  /* 0x0c401f0004057f89 */ /* 0x000e2200000e0000 */
[----:B------:R-:W-:Y:S02]  /*12d50*/  FSEL R115, R50, -INF , !P3 ;  /* 0xff80000032737808 */ /* 0x000fe40005800000 */
[----:B------:R-:W-:Y:S02]  /*12d60*/  ISETP.NE.AND P3, PT, R48, RZ, PT ;  /* 0x000000ff3000720c */ /* 0x000fe40003f65270 */
[C---:B------:R-:W-:Y:S02]  /*12d70*/  ISETP.GT.AND P5, PT, R10.reuse, 0x78, !P5 ;  /* 0x000000780a00780c */ /* 0x040fe40006fa4270 */
[----:B------:R-:W-:Y:S02]  /*12d80*/  ISETP.GT.AND P3, PT, R10, 0x31, !P3 ;  /* 0x000000310a00780c */ /* 0x000fe40005f64270 */
[----:B------:R-:W-:-:S02]  /*12d90*/  ISETP.LT.OR P4, PT, R6, 0x72, P4 ;  /* 0x000000720600780c */ /* 0x000fc40002781670 */
[C---:B------:R-:W-:Y:S02]  /*12da0*/  ISETP.LT.OR P3, PT, R6.reuse, 0x32, P3 ;  /* 0x000000320600780c */ /* 0x040fe40001f61670 */
[----:B------:R-:W-:Y:S02]  /*12db0*/  ISETP.LT.OR P5, PT, R6, 0x79, P5 ;  /* 0x000000790600780c */ /* 0x000fe40002fa1670 */
[----:B------:R-:W-:Y:S02]  /*12dc0*/  FSEL R113, R51, -INF , !P3 ;  /* 0xff80000033717808 */ /* 0x000fe40005800000 */
[----:B------:R-:W-:Y:S02]  /*12dd0*/  ISETP.NE.AND P3, PT, R106, RZ, PT ;  /* 0x000000ff6a00720c */ /* 0x000fe40003f65270 */
[----:B------:R-:W-:Y:S02]  /*12de0*/  FSEL R83, R83, -INF , !P4 ;  /* 0xff80000053537808 */ /* 0x000fe40006000000 */
[----:B------:R-:W-:-:S02]  /*12df0*/  ISETP.GT.AND P3, PT, R10, 0x38, !P3 ;  /* 0x000000380a00780c */ /* 0x000fc40005f64270 */
[----:B0-----:R-:W-:Y:S02]  /*12e00*/  FMNMX.FTZ R5, R4, R5, !PT ;  /* 0x0000000504057209 */ /* 0x001fe40007810000 */
[----:B------:R-:W-:-:S03]  /*12e10*/  ISETP.LT.OR P3, PT, R6, 0x39, P3 ;  /* 0x000000390600780c */ /* 0x000fc60001f61670 */
[----:B------:R-:W0:Y:S01]  /*12e20*/  SHFL.BFLY PT, R0, R5, 0x1, 0x1f ;  /* 0x0c201f0005007f89 */ /* 0x000e2200000e0000 */
[----:B------:R-:W-:Y:S02]  /*12e30*/  FSEL R51, R54, -INF , !P3 ;  /* 0xff80000036337808 */ /* 0x000fe40005800000 */
[----:B------:R-:W-:-:S04]  /*12e40*/  ISETP.NE.AND P3, PT, R52, RZ, PT ;  /* 0x000000ff3400720c */ /* 0x000fc80003f65270 */
[----:B------:R-:W-:-:S04]  /*12e50*/  ISETP.GT.AND P3, PT, R10, 0x39, !P3 ;  /* 0x000000390a00780c */ /* 0x000fc80005f64270 */
[----:B------:R-:W-:-:S04]  /*12e60*/  ISETP.LT.OR P3, PT, R6, 0x3a, P3 ;  /* 0x0000003a0600780c */ /* 0x000fc80001f61670 */
[----:B------:R-:W-:Y:S02]  /*12e70*/  FSEL R55, R55, -INF , !P3 ;  /* 0xff80000037377808 */ /* 0x000fe40005800000 */
[----:B------:R-:W-:-:S04]  /*12e80*/  ISETP.NE.AND P3, PT, R108, RZ, PT ;  /* 0x000000ff6c00720c */ /* 0x000fc80003f65270 */
[----:B------:R-:W-:Y:S02]  /*12e90*/  ISETP.GT.AND P3, PT, R10, 0x40, !P3 ;  /* 0x000000400a00780c */ /* 0x000fe40005f64270 */
[----:B0-----:R-:W-:Y:S02]  /*12ea0*/  FMNMX.FTZ R0, R5, R0, !PT ;  /* 0x0000000005007209 */ /* 0x001fe40007810000 */
[----:B------:R-:W-:-:S03]  /*12eb0*/  ISETP.LT.OR P3, PT, R6, 0x41, P3 ;  /* 0x000000410600780c */ /* 0x000fc60001f61670 */
[----:B------:R-:W-:Y:S01]  /*12ec0*/  FFMA.FTZ R139, R2, R0, -8 ;  /* 0xc1000000028b7423 */ /* 0x000fe20000010000 */
[----:B------:R-:W-:Y:S02]  /*12ed0*/  FSEL R119, R58, -INF , !P3 ;  /* 0xff8000003a777808 */ /* 0x000fe40005800000 */
[----:B------:R-:W-:Y:S02]  /*12ee0*/  ISETP.GT.AND P3, PT, R10, 0x41, !P6 ;  /* 0x000000410a00780c */ /* 0x000fe40007764270 */
[----:B------:R-:W-:Y:S02]  /*12ef0*/  ISETP.NE.AND P6, PT, R117, RZ, PT ;  /* 0x000000ff7500720c */ /* 0x000fe40003fc5270 */
        /* <DEDUP_REMOVED lines=46> */
[----:B------:R-:W-:-:S04]  /*131e0*/  FSETP.NEU.FTZ.AND P3, PT, R0, -INF , PT ;  /* 0xff8000000000780b */ /* 0x000fc80003f7d000 */
[----:B------:R-:W-:Y:S02]  /*131f0*/  FSEL R139, R139, RZ, P3 ;  /* 0x000000ff8b8b7208 */ /* 0x000fe40001800000 */
[----:B------:R-:W-:Y:S02]  /*13200*/  ISETP.GT.AND P3, PT, R10, RZ, !P6 ;  /* 0x000000ff0a00720c */ /* 0x000fe40007764270 */
[----:B------:R-:W-:Y:S01]  /*13210*/  ISETP.NE.AND P6, PT, R28, RZ, PT ;  /* 0x000000ff1c00720c */ /* 0x000fe20003fc5270 */
[----:B------:R-:W-:-:S01]  /*13220*/  FFMA.FTZ R24, R2, R24, -R139 ;  /* 0x0000001802187223 */ /* 0x000fc2000001088b */
[----:B------:R-:W-:Y:S01]  /*13230*/  ISETP.LT.OR P3, PT, R6, 0x1, P3 ;  /* 0x000000010600780c */ /* 0x000fe20001f61670 */
[----:B------:R-:W-:-:S01]  /*13240*/  FFMA.FTZ R5, R2, R33, -R139 ;  /* 0x0000002102057223 */ /* 0x000fc2000001088b */
[--C-:B------:R-:W-:Y:S01]  /*13250*/  FFMA.FTZ R33, R2, R45, -R139.reuse ;  /* 0x0000002d02217223 */ /* 0x100fe2000001088b */
[----:B------:R0:W-:Y:S01]  /*13260*/  MUFU.EX2 R4, R24 ;  /* 0x0000001800047308 */ /* 0x0001e20000000800 */
[----:B------:R-:W-:Y:S01]  /*13270*/  FSEL R26, R26, -INF , !P3 ;  /* 0xff8000001a1a7808 */ /* 0x000fe20005800000 */
[--C-:B------:R-:W-:Y:S01]  /*13280*/  FFMA.FTZ R131, R2, R131, -R139.reuse ;  /* 0x0000008302837223 */ /* 0x100fe2000001088b */
[----:B------:R-:W-:Y:S01]  /*13290*/  ISETP.GT.AND P3, PT, R10, 0x79, !P6 ;  /* 0x000000790a00780c */ /* 0x000fe20007764270 */
[--C-:B------:R-:W-:Y:S01]  /*132a0*/  FFMA.FTZ R12, R2, R129, -R139.reuse ;  /* 0x00000081020c7223 */ /* 0x100fe2000001088b */
[----:B------:R-:W-:Y:S01]  /*132b0*/  FMNMX.FTZ R14, R26, R103, !PT ;  /* 0x000000671a0e7209 */ /* 0x000fe20007810000 */
[--C-:B------:R-:W-:Y:S01]  /*132c0*/  FFMA.FTZ R127, R2, R127, -R139.reuse ;  /* 0x0000007f027f7223 */ /* 0x100fe2000001088b */
[----:B------:R-:W-:Y:S01]  /*132d0*/  ISETP.LT.OR P3, PT, R6, 0x7a, P3 ;  /* 0x0000007a0600780c */ /* 0x000fe20001f61670 */
[----:B------:R-:W-:Y:S01]  /*132e0*/  MUFU.EX2 R131, R131 ;  /* 0x0000008300837308 */ /* 0x000fe20000000800 */
[----:B------:R-:W-:Y:S01]  /*132f0*/  FMNMX.FTZ R20, R101, R14, !PT ;  /* 0x0000000e65147209 */ /* 0x000fe20007810000 */
[--C-:B------:R-:W-:Y:S01]  /*13300*/  FFMA.FTZ R121, R2, R121, -R139.reuse ;  /* 0x0000007902797223 */ /* 0x100fe2000001088b */
[----:B------:R-:W-:Y:S01]  /*13310*/  FSEL R45, R86, -INF , !P5 ;  /* 0xff800000562d7808 */ /* 0x000fe20006800000 */
[C-C-:B------:R-:W-:Y:S01]  /*13320*/  FFMA.FTZ R111, R2.reuse, R111, -R139.reuse ;  /* 0x0000006f026f7223 */ /* 0x140fe2000001088b */
[----:B------:R-:W-:Y:S01]  /*13330*/  FMNMX.FTZ R20, R31, R20, !PT ;  /* 0x000000141f147209 */ /* 0x000fe20007810000 */
[C-C-:B------:R-:W-:Y:S01]  /*13340*/  FFMA.FTZ R36, R2.reuse, R37, -R139.reuse ;  /* 0x0000002502247223 */ /* 0x140fe2000001088b */
[----:B------:R-:W-:Y:S01]  /*13350*/  FSEL R87, R87, -INF , !P3 ;  /* 0xff80000057577808 */ /* 0x000fe20005800000 */
[----:B------:R-:W-:Y:S01]  /*13360*/  MUFU.EX2 R12, R12 ;  /* 0x0000000c000c7308 */ /* 0x000fe20000000800 */
[----:B------:R-:W-:Y:S01]  /*13370*/  FMNMX.FTZ R20, R105, R20, !PT ;  /* 0x0000001469147209 */ /* 0x000fe20007810000 */
[C-C-:B------:R-:W-:Y:S01]  /*13380*/  FFMA.FTZ R37, R2.reuse, R49, -R139.reuse ;  /* 0x0000003102257223 */ /* 0x140fe2000001088b */
[----:B------:R-:W-:-:S01]  /*13390*/  FFMA.FTZ R49, R2, R57, -R139 ;  /* 0x0000003902317223 */ /* 0x000fc2000001088b */
[C-C-:B------:R-:W-:Y:S01]  /*133a0*/  FFMA.FTZ R99, R2.reuse, R99, -R139.reuse ;  /* 0x0000006302637223 */ /* 0x140fe2000001088b */
[----:B------:R-:W-:Y:S01]  /*133b0*/  FMNMX.FTZ R20, R35, R20, !PT ;  /* 0x0000001423147209 */ /* 0x000fe20007810000 */
[C-C-:B------:R-:W-:Y:S01]  /*133c0*/  FFMA.FTZ R97, R2.reuse, R97, -R139.reuse ;  /* 0x0000006102617223 */ /* 0x140fe2000001088b */
[----:B------:R-:W-:-:S01]  /*133d0*/  FFMA.FTZ R95, R2, R95, -R139 ;  /* 0x0000005f025f7223 */ /* 0x000fc2000001088b */
[----:B------:R-:W1:Y:S01]  /*133e0*/  MUFU.EX2 R127, R127 ;  /* 0x0000007f007f7308 */ /* 0x000e620000000800 */
[----:B0-----:R-:W-:Y:S01]  /*133f0*/  FMNMX.FTZ R24, R27, R20, !PT ;  /* 0x000000141b187209 */ /* 0x001fe20007810000 */
[C-C-:B------:R-:W-:Y:S01]  /*13400*/  FFMA.FTZ R91, R2.reuse, R91, -R139.reuse ;  /* 0x0000005b025b7223 */ /* 0x140fe2000001088b */
[----:B------:R-:W-:-:S01]  /*13410*/  FFMA.FTZ R6, R2, R29, -R139 ;  /* 0x0000001d02067223 */ /* 0x000fc2000001088b */
[C-C-:B------:R-:W-:Y:S01]  /*13420*/  FFMA.FTZ R29, R2.reuse, R61, -R139.reuse ;  /* 0x0000003d021d7223 */ /* 0x140fe2000001088b */
[----:B------:R-:W-:Y:S01]  /*13430*/  FMNMX.FTZ R24, R39, R24, !PT ;  /* 0x0000001827187209 */ /* 0x000fe20007810000 */
[C-C-:B------:R-:W-:Y:S01]  /*13440*/  FFMA.FTZ R93, R2.reuse, R93, -R139.reuse ;  /* 0x0000005d025d7223 */ /* 0x140fe2000001088b */
[----:B------:R-:W-:-:S01]  /*13450*/  FFMA.FTZ R25, R2, R25, -R139 ;  /* 0x0000001902197223 */ /* 0x000fc2000001088b */
        /* <DEDUP_REMOVED lines=11> */
[----:B-1----:R-:W-:Y:S01]  /*13510*/  F2FP.SATFINITE.E4M3.F32.PACK_AB_MERGE_C R164, R127, R12, RZ ;  /* 0x0000000c7fa4723e */ /* 0x002fe200048070ff */
[----:B------:R-:W-:Y:S01]  /*13520*/  FFMA.FTZ R42, R2, R81, -R139 ;  /* 0x00000051022a7223 */ /* 0x000fe2000001088b */
[----:B------:R-:W-:-:S02]  /*13530*/  FMNMX.FTZ R28, R47, R28, !PT ;  /* 0x0000001c2f1c7209 */ /* 0x000fc40007810000 */
[----:B------:R-:W-:Y:S01]  /*13540*/  F2FP.SATFINITE.E4M3.F32.PACK_AB_MERGE_C R164, R131, R4, R164 ;  /* 0x0000000483a4723e */ /* 0x000fe200048070a4 */
[----:B------:R-:W-:Y:S01]  /*13550*/  MUFU.EX2 R20, R99 ;  /* 0x0000006300147308 */ /* 0x000fe20000000800 */
[----:B------:R-:W-:-:S04]  /*13560*/  FMNMX.FTZ R28, R115, R28, !PT ;  /* 0x0000001c731c7209 */ /* 0x000fc80007810000 */
[----:B------:R-:W-:-:S03]  /*13570*/  FMNMX.FTZ R28, R113, R28, !PT ;  /* 0x0000001c711c7209 */ /* 0x000fc60007810000 */
[----:B------:R-:W0:Y:S01]  /*13580*/  MUFU.EX2 R97, R97 ;  /* 0x0000006100617308 */ /* 0x000e220000000800 */
[----:B------:R-:W-:-:S04]  /*13590*/  FMNMX.FTZ R30, R51, R28, !PT ;  /* 0x0000001c331e7209 */ /* 0x000fc80007810000 */
[----:B------:R-:W-:-:S03]  /*135a0*/  FMNMX.FTZ R30, R55, R30, !PT ;  /* 0x0000001e371e7209 */ /* 0x000fc60007810000 */
[----:B------:R1:W-:Y:S01]  /*135b0*/  MUFU.EX2 R28, R5 ;  /* 0x00000005001c7308 */ /* 0x0003e20000000800 */
[----:B------:R-:W-:-:S04]  /*135c0*/  FMNMX.FTZ R30, R119, R30, !PT ;  /* 0x0000001e771e7209 */ /* 0x000fc80007810000 */
[----:B------:R-:W-:-:S03]  /*135d0*/  FMNMX.FTZ R30, R117, R30, !PT ;  /* 0x0000001e751e7209 */ /* 0x000fc60007810000 */
[----:B------:R-:W-:Y:S01]  /*135e0*/  MUFU.EX2 R24, R95 ;  /* 0x0000005f00187308 */ /* 0x000fe20000000800 */
[----:B------:R-:W-:Y:S01]  /*135f0*/  FMNMX.FTZ R32, R59, R30, !PT ;  /* 0x0000001e3b207209 */ /* 0x000fe20007810000 */
[C-C-:B-1----:R-:W-:Y:S01]  /*13600*/  FFMA.FTZ R5, R2.reuse, R41, -R139.reuse ;  /* 0x0000002902057223 */ /* 0x142fe2000001088b */
[----:B------:R-:W-:-:S01]  /*13610*/  FFMA.FTZ R41, R2, R53, -R139 ;  /* 0x0000003502297223 */ /* 0x000fc2000001088b */
[----:B0-----:R-:W-:Y:S02]  /*13620*/  F2FP.SATFINITE.E4M3.F32.PACK_AB_MERGE_C R166, R97, R20, RZ ;  /* 0x0000001461a6723e */ /* 0x001fe400048070ff */
[----:B------:R-:W-:Y:S02]  /*13630*/  FMNMX.FTZ R32, R63, R32, !PT ;  /* 0x000000203f207209 */ /* 0x000fe40007810000 */
[----:B------:R-:W-:Y:S01]  /*13640*/  MUFU.EX2 R91, R91 ;  /* 0x0000005b005b7308 */ /* 0x000fe20000000800 */
[----:B------:R-:W-:Y:S02]  /*13650*/  F2FP.SATFINITE.E4M3.F32.PACK_AB_MERGE_C R166, R111, R14, R166 ;  /* 0x0000000e6fa6723e */ /* 0x000fe400048070a6 */
        /* <DEDUP_REMOVED lines=8> */
[----:B------:R0:W-:Y:S03]  /*136e0*/  MUFU.EX2 R30, R36 ;  /* 0x00000024001e7308 */ /* 0x0001e60000000800 */
[----:B------:R-:W-:-:S04]  /*136f0*/  FMNMX.FTZ R34, R135, R34, !PT ;  /* 0x0000002287227209 */ /* 0x000fc80007810000 */
[----:B------:R-:W-:Y:S01]  /*13700*/  FMNMX.FTZ R34, R79, R34, !PT ;  /* 0x000000224f227209 */ /* 0x000fe20007810000 */
[----:B------:R-:W-:Y:S01]  /*13710*/  MUFU.EX2 R37, R37 ;  /* 0x0000002500257308 */ /* 0x000fe20000000800 */
[----:B0-----:R-:W-:-:S02]  /*13720*/  FFMA.FTZ R36, R2, R69, -R139 ;  /* 0x0000004502247223 */ /* 0x001fc4000001088b */
[----:B------:R-:W-:-:S04]  /*13730*/  FMNMX.FTZ R34, R137, R34, !PT ;  /* 0x0000002289227209 */ /* 0x000fc80007810000 */
[----:B------:R-:W-:Y:S01]  /*13740*/  FMNMX.FTZ R34, R83, R34, !PT ;  /* 0x0000002253227209 */ /* 0x000fe20007810000 */
[----:B------:R-:W-:Y:S03]  /*13750*/  MUFU.EX2 R41, R41 ;  /* 0x0000002900297308 */ /* 0x000fe60000000800 */
[----:B------:R-:W-:-:S04]  /*13760*/  FMNMX.FTZ R34, R45, R34, !PT ;  /* 0x000000222d227209 */ /* 0x000fc80007810000 */
[----:B------:R-:W-:Y:S01]  /*13770*/  FMNMX.FTZ R5, R87, R34, !PT ;  /* 0x0000002257057209 */ /* 0x000fe20007810000 */
[----:B------:R-:W-:Y:S01]  /*13780*/  MUFU.EX2 R6, R6 ;  /* 0x0000000600067308 */ /* 0x000fe20000000800 */
[----:B------:R-:W-:-:S03]  /*13790*/  FFMA.FTZ R34, R2, R65, -R139 ;  /* 0x0000004102227223 */ /* 0x000fc6000001088b */
[----:B------:R-:W0:Y:S04]  /*137a0*/  SHFL.BFLY PT, R38, R5, 0x2, 0x1f ;  /* 0x0c401f0005267f89 */ /* 0x000e2800000e0000 */
[----:B------:R-:W-:Y:S08]  /*137b0*/  MUFU.EX2 R29, R29 ;  /* 0x0000001d001d7308 */ /* 0x000ff00000000800 */
[----:B------:R-:W-:Y:S08]  /*137c0*/  MUFU.EX2 R10, R93 ;  /* 0x0000005d000a7308 */ /* 0x000ff00000000800 */
[----:B------:R-:W-:Y:S01]  /*137d0*/  MUFU.EX2 R49, R49 ;  /* 0x0000003100317308 */ /* 0x000fe20000000800 */
[----:B0-----:R-:W-:Y:S01]  /*137e0*/  FMNMX.FTZ R44, R5, R38, !PT ;  /* 0x00000026052c7209 */ /* 0x001fe20007810000 */
[----:B------:R-:W-:-:S06]  /*137f0*/  FFMA.FTZ R38, R2, R73, -R139 ;  /* 0x0000004902267223 */ /* 0x000fcc000001088b */
[----:B------:R-:W-:Y:S01]  /*13800*/  MUFU.EX2 R25, R25 ;  /* 0x0000001900197308 */ /* 0x000fe20000000800 */
[----:B------:R-:W0:Y:S07]  /*13810*/  SHFL.BFLY PT, R5, R44, 0x1, 0x1f ;  /* 0x0c201f002c057f89 */ /* 0x000e2e00000e0000 */
        /* <DEDUP_REMOVED lines=8> */
[----:B------:R-:W-:-:S05]  /*138a0*/  FSEL R48, R48, RZ, P3 ;  /* 0x000000ff30307208 */ /* 0x000fca0001800000 */
[C-C-:B------:R-:W-:Y:S01]  /*138b0*/  FFMA.FTZ R26, R2.reuse, R26, -R48.reuse ;  /* 0x0000001a021a7223 */ /* 0x140fe20000010830 */
[----:B------:R-:W-:-:S01]  /*138c0*/  FFMA.FTZ R53, R2, R103, -R48 ;  /* 0x0000006702357223 */ /* 0x000fc20000010830 */
[C-C-:B------:R-:W-:Y:S01]  /*138d0*/  FFMA.FTZ R54, R2.reuse, R101, -R48.reuse ;  /* 0x0000006502367223 */ /* 0x140fe20000010830 */
[----:B------:R-:W-:-:S01]  /*138e0*/  FFMA.FTZ R57, R2, R31, -R48 ;  /* 0x0000001f02397223 */ /* 0x000fc20000010830 */
[----:B------:R-:W-:Y:S01]  /*138f0*/  FFMA.FTZ R50, R2, R43, -R48 ;  /* 0x0000002b02327223 */ /* 0x000fe20000010830 */
[----:B------:R-:W-:-:S01]  /*13900*/  FADD.FTZ R43, R4, R131 ;  /* 0x00000083042b7221 */ /* 0x000fc20000010000 */
[----:B------:R-:W-:Y:S01]  /*13910*/  MUFU.EX2 R26, R26 ;  /* 0x0000001a001a7308 */ /* 0x000fe20000000800 */
[----:B------:R-:W-:-:S01]  /*13920*/  FFMA.FTZ R31, R2, R105, -R48 ;  /* 0x00000069021f7223 */ /* 0x000fc20000010830 */
[----:B------:R-:W-:Y:S01]  /*13930*/  FFMA.FTZ R46, R2, R35, -R48 ;  /* 0x00000023022e7223 */ /* 0x000fe20000010830 */
[----:B------:R-:W-:-:S01]  /*13940*/  FADD.FTZ R64, R12, R43 ;  /* 0x0000002b0c407221 */ /* 0x000fc20000010000 */
[C-C-:B------:R-:W-:Y:S01]  /*13950*/  FFMA.FTZ R47, R2.reuse, R47, -R48.reuse ;  /* 0x0000002f022f7223 */ /* 0x140fe20000010830 */
[----:B------:R-:W-:-:S01]  /*13960*/  FFMA.FTZ R35, R2, R27, -R48 ;  /* 0x0000001b02237223 */ /* 0x000fc20000010830 */
[----:B------:R-:W-:Y:S01]  /*13970*/  FFMA.FTZ R39, R2, R39, -R48 ;  /* 0x0000002702277223 */ /* 0x000fe20000010830 */
[----:B------:R-:W-:-:S01]  /*13980*/  FADD.FTZ R43, R127, R64 ;  /* 0x000000407f2b7221 */ /* 0x000fc20000010000 */
[----:B------:R-:W0:Y:S01]  /*13990*/  MUFU.EX2 R53, R53 ;  /* 0x0000003500357308 */ /* 0x000e220000000800 */
[----:B------:R-:W-:-:S01]  /*139a0*/  FFMA.FTZ R27, R2, R109, -R48 ;  /* 0x0000006d021b7223 */ /* 0x000fc20000010830 */
[----:B------:R-:W-:Y:S01]  /*139b0*/  FFMA.FTZ R107, R2, R107, -R48 ;  /* 0x0000006b026b7223 */ /* 0x000fe20000010830 */
[----:B------:R-:W-:-:S01]  /*139c0*/  FADD.FTZ R66, R14, R43 ;  /* 0x0000002b0e427221 */ /* 0x000fc20000010000 */
        /* <DEDUP_REMOVED lines=20> */
[----:B------:R-:W0:Y:S08]  /*13b10*/  MUFU.EX2 R31, R31 ;  /* 0x0000001f001f7308 */ /* 0x000e300000000800 */
[----:B------:R-:W3:Y:S08]  /*13b20*/  MUFU.EX2 R46, R46 ;  /* 0x0000002e002e7308 */ /* 0x000ef00000000800 */
[----:B------:R4:W-:Y:S08]  /*13b30*/  MUFU.EX2 R60, R47 ;  /* 0x0000002f003c7308 */ /* 0x0009f00000000800 */
[----:B------:R5:W3:Y:S01]  /*13b40*/  MUFU.EX2 R58, R35 ;  /* 0x00000023003a7308 */ /* 0x000ae20000000800 */
[----:B----4-:R-:W-:-:S01]  /*13b50*/  FADD.FTZ R47, R111, R66 ;  /* 0x000000426f2f7221 */ /* 0x010fc20000010000 */
[----:B-1----:R-:W-:Y:S01]  /*13b60*/  FADD.FTZ R66, R54, R43 ;  /* 0x0000002b36427221 */ /* 0x002fe20000010000 */
[----:B--2---:R-:W-:-:S02]  /*13b70*/  F2FP.SATFINITE.E4M3.F32.PACK_AB_MERGE_C R54, R57, R54, RZ ;  /* 0x000000363936723e */ /* 0x004fc400048070ff */
[----:B------:R-:W-:Y:S01]  /*13b80*/  FADD.FTZ R68, R20, R47 ;  /* 0x0000002f14447221 */ /* 0x000fe20000010000 */
[----:B------:R-:W-:-:S01]  /*13b90*/  FADD.FTZ R66, R57, R66 ;  /* 0x0000004239427221 */ /* 0x000fc20000010000 */
[----:B------:R-:W-:Y:S01]  /*13ba0*/  F2FP.SATFINITE.E4M3.F32.PACK_AB_MERGE_C R165, R53, R26, R54 ;  /* 0x0000001a35a5723e */ /* 0x000fe20004807036 */
[----:B------:R1:W2:Y:S01]  /*13bb0*/  MUFU.EX2 R61, R39 ;  /* 0x00000027003d7308 */ /* 0x0002a20000000800 */
[----:B------:R-:W-:-:S01]  /*13bc0*/  FADD.FTZ R47, R97, R68 ;  /* 0x00000044612f7221 */ /* 0x000fc20000010000 */
[----:B0-----:R-:W-:Y:S01]  /*13bd0*/  FADD.FTZ R43, R31, R66 ;  /* 0x000000421f2b7221 */ /* 0x001fe20000010000 */
[----:B-----5:R-:W-:-:S02]  /*13be0*/  FFMA.FTZ R35, R2, R115, -R48 ;  /* 0x0000007302237223 */ /* 0x020fc40000010830 */
[----:B------:R-:W-:Y:S01]  /*13bf0*/  FADD.FTZ R20, R24, R47 ;  /* 0x0000002f18147221 */ /* 0x000fe20000010000 */
[----:B---3--:R-:W-:-:S02]  /*13c00*/  FADD.FTZ R43, R46, R43 ;  /* 0x0000002b2e2b7221 */ /* 0x008fc40000010000 */
[----:B------:R-:W0:Y:S01]  /*13c10*/  MUFU.EX2 R27, R27 ;  /* 0x0000001b001b7308 */ /* 0x000e220000000800 */
[----:B------:R-:W-:-:S01]  /*13c20*/  FADD.FTZ R47, R91, R20 ;  /* 0x000000145b2f7221 */ /* 0x000fc20000010000 */
[----:B------:R-:W-:Y:S01]  /*13c30*/  FADD.FTZ R4, R58, R43 ;  /* 0x0000002b3a047221 */ /* 0x000fe20000010000 */
[----:B-1----:R-:W-:-:S01]  /*13c40*/  FFMA.FTZ R39, R2, R119, -R48 ;  /* 0x0000007702277223 */ /* 0x002fc20000010830 */
[----:B------:R-:W-:Y:S01]  /*13c50*/  FFMA.FTZ R48, R2, R87, -R48 ;  /* 0x0000005702307223 */ /* 0x000fe20000010830 */
[----:B------:R-:W-:-:S01]  /*13c60*/  FADD.FTZ R14, R28, R47 ;  /* 0x0000002f1c0e7221 */ /* 0x000fc20000010000 */
[----:B------:R-:W-:-:S02]  /*13c70*/  F2FP.SATFINITE.E4M3.F32.PACK_AB_MERGE_C R28, R33, R28, RZ ;  /* 0x0000001c211c723e */ /* 0x000fc400048070ff */
[----:B------:R-:W1:Y:S01]  /*13c80*/  MUFU.EX2 R50, R50 ;  /* 0x0000003200327308 */ /* 0x000e620000000800 */
[----:B--2---:R-:W-:-:S01]  /*13c90*/  FADD.FTZ R4, R61, R4 ;  /* 0x000000043d047221 */ /* 0x004fc20000010000 */
[----:B------:R-:W-:Y:S01]  /*13ca0*/  FADD.FTZ R43, R33, R14 ;  /* 0x0000000e212b7221 */ /* 0x000fe20000010000 */
[----:B------:R-:W-:Y:S02]  /*13cb0*/  F2FP.SATFINITE.E4M3.F32.PACK_AB_MERGE_C R160, R91, R24, R28 ;  /* 0x000000185ba0723e */ /* 0x000fe4000480701c */
[----:B------:R-:W-:Y:S01]  /*13cc0*/  F2FP.SATFINITE.E4M3.F32.PACK_AB_MERGE_C R24, R41, R32, RZ ;  /* 0x000000202918723e */ /* 0x000fe200048070ff */
[----:B------:R-:W-:-:S01]  /*13cd0*/  FADD.FTZ R20, R30, R43 ;  /* 0x0000002b1e147221 */ /* 0x000fc20000010000 */
[----:B------:R-:W-:Y:S01]  /*13ce0*/  F2FP.SATFINITE.E4M3.F32.PACK_AB_MERGE_C R58, R61, R58, RZ ;  /* 0x0000003a3d3a723e */ /* 0x000fe200048070ff */
[----:B------:R-:W2:Y:S01]  /*13cf0*/  MUFU.EX2 R107, R107 ;  /* 0x0000006b006b7308 */ /* 0x000ea20000000800 */
[----:B0-----:R-:W-:-:S01]  /*13d00*/  FADD.FTZ R33, R27, R4 ;  /* 0x000000041b217221 */ /* 0x001fc20000010000 */
[----:B------:R-:W-:Y:S01]  /*13d10*/  FADD.FTZ R43, R37, R20 ;  /* 0x00000014252b7221 */ /* 0x000fe20000010000 */
[----:B------:R-:W-:-:S02]  /*13d20*/  F2FP.SATFINITE.E4M3.F32.PACK_AB_MERGE_C R20, R29, R6, RZ ;  /* 0x000000061d14723e */ /* 0x000fc400048070ff */
[----:B------:R-:W-:Y:S01]  /*13d30*/  F2FP.SATFINITE.E4M3.F32.PACK_AB_MERGE_C R162, R37, R30, R24 ;  /* 0x0000001e25a2723e */ /* 0x000fe20004807018 */
[----:B------:R-:W-:-:S01]  /*13d40*/  FADD.FTZ R32, R32, R43 ;  /* 0x0000002b20207221 */ /* 0x000fc20000010000 */
[----:B------:R-:W-:Y:S01]  /*13d50*/  F2FP.SATFINITE.E4M3.F32.PACK_AB_MERGE_C R156, R49, R10, R20 ;  /* 0x0000000a319c723e */ /* 0x000fe20004807014 */
[----:B------:R-:W0:Y:S01]  /*13d60*/  MUFU.EX2 R35, R35 ;  /* 0x0000002300237308 */ /* 0x000e220000000800 */
[----:B-1----:R-:W-:-:S01]  /*13d70*/  FADD.FTZ R14, R50, R33 ;  /* 0x00000021320e7221 */ /* 0x002fc20000010000 */
[----:B------:R-:W-:Y:S01]  /*13d80*/  FADD.FTZ R41, R41, R32 ;  /* 0x0000002029297221 */ /* 0x000fe20000010000 */
[----:B------:R-:W-:Y:S02]  /*13d90*/  F2FP.SATFINITE.E4M3.F32.PACK_AB_MERGE_C R24, R36, R25, RZ ;  /* 0x000000192418723e */ /* 0x000fe400048070ff */
[----:B------:R-:W-:Y:S01]  /*13da0*/  F2FP.SATFINITE.E4M3.F32.PACK_AB_MERGE_C R167, R46, R31, R58 ;  /* 0x0000001f2ea7723e */ /* 0x000fe2000480703a */
[----:B------:R-:W-:-:S01]  /*13db0*/  FADD.FTZ R20, R10, R41 ;  /* 0x000000290a147221 */ /* 0x000fc20000010000 */
[----:B------:R-:W-:Y:S01]  /*13dc0*/  F2FP.SATFINITE.E4M3.F32.PACK_AB_MERGE_C R158, R34, R11, R24 ;  /* 0x0000000b229e723e */ /* 0x000fe20004807018 */
[----:B------:R-:W1:Y:S01]  /*13dd0*/  MUFU.EX2 R52, R52 ;  /* 0x0000003400347308 */ /* 0x000e620000000800 */
[----:B--2---:R-:W-:-:S01]  /*13de0*/  FADD.FTZ R33, R107, R14 ;  /* 0x0000000e6b217221 */ /* 0x004fc20000010000 */
[----:B------:R-:W-:-:S03]  /*13df0*/  FADD.FTZ R49, R49, R20 ;  /* 0x0000001431317221 */ /* 0x000fc60000010000 */
[----:B------:R-:W-:Y:S01]  /*13e00*/  FADD.FTZ R14, R60, R33 ;  /* 0x000000213c0e7221 */ /* 0x000fe20000010000 */
[----:B------:R-:W-:-:S01]  /*13e10*/  FADD.FTZ R20, R6, R49 ;  /* 0x0000003106147221 */ /* 0x000fc20000010000 */
[----:B------:R-:W-:Y:S01]  /*13e20*/  F2FP.SATFINITE.E4M3.F32.PACK_AB_MERGE_C R60, R60, R107, RZ ;  /* 0x0000006b3c3c723e */ /* 0x000fe200048070ff */
[----:B------:R-:W2:Y:S01]  /*13e30*/  MUFU.EX2 R51, R51 ;  /* 0x0000003300337308 */ /* 0x000ea20000000800 */
[----:B0-----:R-:W-:-:S01]  /*13e40*/  FADD.FTZ R33, R35, R14 ;  /* 0x0000000e23217221 */ /* 0x001fc20000010000 */
[----:B------:R-:W-:Y:S01]  /*13e50*/  FADD.FTZ R20, R29, R20 ;  /* 0x000000141d147221 */ /* 0x000fe20000010000 */
[----:B------:R-:W-:-:S03]  /*13e60*/  F2FP.SATFINITE.E4M3.F32.PACK_AB_MERGE_C R161, R50, R27, R60 ;  /* 0x0000001b32a1723e */ /* 0x000fc6000480703c */
[----:B------:R-:W-:Y:S02]  /*13e70*/  FADD.FTZ R11, R11, R20 ;  /* 0x000000140b0b7221 */ /* 0x000fe40000010000 */
[----:B------:R-:W0:Y:S01]  /*13e80*/  MUFU.EX2 R62, R55 ;  /* 0x00000037003e7308 */ /* 0x000e220000000800 */
[----:B-1----:R-:W-:-:S01]  /*13e90*/  FADD.FTZ R14, R52, R33 ;  /* 0x00000021340e7221 */ /* 0x002fc20000010000 */
[----:B------:R-:W-:-:S04]  /*13ea0*/  FADD.FTZ R34, R34, R11 ;  /* 0x0000000b22227221 */ /* 0x000fc80000010000 */
[----:B------:R-:W-:Y:S02]  /*13eb0*/  FADD.FTZ R25, R25, R34 ;  /* 0x0000002219197221 */ /* 0x000fe40000010000 */
[----:B------:R-:W1:Y:S01]  /*13ec0*/  MUFU.EX2 R39, R39 ;  /* 0x0000002700277308 */ /* 0x000e620000000800 */
[----:B--2---:R-:W-:-:S01]  /*13ed0*/  FADD.FTZ R33, R51, R14 ;  /* 0x0000000e33217221 */ /* 0x004fc20000010000 */
[----:B------:R-:W-:Y:S02]  /*13ee0*/  FADD.FTZ R36, R36, R25 ;  /* 0x0000001924247221 */ /* 0x000fe40000010000 */
[----:B------:R-:W2:Y:S04]  /*13ef0*/  @P1 LDC R25, c[0x0][0x44c] ;  /* 0x00011300ff191b82 */ /* 0x000ea80000000800 */
[----:B------:R-:W3:Y:S01]  /*13f00*/  MUFU.EX2 R56, R56 ;  /* 0x0000003800387308 */ /* 0x000ee20000000800 */
[----:B0-----:R-:W-:-:S01]  /*13f10*/  FADD.FTZ R14, R62, R33 ;  /* 0x000000213e0e7221 */ /* 0x001fc20000010000 */
[----:B------:R-:W-:-:S04]  /*13f20*/  F2FP.SATFINITE.E4M3.F32.PACK_AB_MERGE_C R51, R62, R51, RZ ;  /* 0x000000333e33723e */ /* 0x000fc800048070ff */
[----:B------:R-:W-:Y:S02]  /*13f30*/  F2FP.SATFINITE.E4M3.F32.PACK_AB_MERGE_C R163, R52, R35, R51 ;  /* 0x0000002334a3723e */ /* 0x000fe40004807033 */
[----:B------:R-:W0:Y:S01]  /*13f40*/  MUFU.EX2 R59, R59 ;  /* 0x0000003b003b7308 */ /* 0x000e220000000800 */
[----:B-1----:R-:W-:-:S07]  /*13f50*/  FADD.FTZ R33, R39, R14 ;  /* 0x0000000e27217221 */ /* 0x002fce0000010000 */
[----:B------:R-:W1:Y:S01]  /*13f60*/  MUFU.EX2 R64, R63 ;  /* 0x0000003f00407308 */ /* 0x000e620000000800 */
[----:B---3--:R-:W-:-:S01]  /*13f70*/  FADD.FTZ R14, R56, R33 ;  /* 0x00000021380e7221 */ /* 0x008fc20000010000 */
[----:B--2---:R-:W-:-:S06]  /*13f80*/  @P1 IMAD.HI.U32 R25, R178, R25, RZ ;  /* 0x00000019b2191227 */ /* 0x004fcc00078e00ff */
[----:B------:R-:W2:Y:S01]  /*13f90*/  MUFU.EX2 R123, R123 ;  /* 0x0000007b007b7308 */ /* 0x000ea20000000800 */
[----:B0-----:R-:W-:-:S07]  /*13fa0*/  FADD.FTZ R29, R59, R14 ;  /* 0x0000000e3b1d7221 */ /* 0x001fce0000010000 */
[----:B------:R-:W0:Y:S01]  /*13fb0*/  MUFU.EX2 R12, R67 ;  /* 0x00000043000c7308 */ /* 0x000e220000000800 */
[----:B-1----:R-:W-:-:S01]  /*13fc0*/  FADD.FTZ R14, R64, R29 ;  /* 0x0000001d400e7221 */ /* 0x002fc20000010000 */
[----:B------:R-:W-:-:S04]  /*13fd0*/  F2FP.SATFINITE.E4M3.F32.PACK_AB_MERGE_C R59, R64, R59, RZ ;  /* 0x0000003b403b723e */ /* 0x000fc800048070ff */
[----:B------:R-:W-:Y:S02]  /*13fe0*/  F2FP.SATFINITE.E4M3.F32.PACK_AB_MERGE_C R157, R56, R39, R59 ;  /* 0x00000027389d723e */ /* 0x000fe4000480703b */
[----:B------:R-:W1:Y:S01]  /*13ff0*/  MUFU.EX2 R125, R125 ;  /* 0x0000007d007d7308 */ /* 0x000e620000000800 */
[----:B--2---:R-:W-:-:S07]  /*14000*/  FADD.FTZ R11, R123, R14 ;  /* 0x0000000e7b0b7221 */ /* 0x004fce0000010000 */
[----:B------:R-:W2:Y:S01]  /*14010*/  MUFU.EX2 R40, R40 ;  /* 0x0000002800287308 */ /* 0x000ea20000000800 */
[----:B0-----:R-:W-:-:S07]  /*14020*/  FADD.FTZ R20, R12, R11 ;  /* 0x0000000b0c147221 */ /* 0x001fce0000010000 */
[----:B------:R-:W-:Y:S01]  /*14030*/  MUFU.EX2 R21, R21 ;  /* 0x0000001500157308 */ /* 0x000fe20000000800 */
[----:B-1----:R-:W-:-:S07]  /*14040*/  FADD.FTZ R11, R125, R20 ;  /* 0x000000147d0b7221 */ /* 0x002fce0000010000 */
[----:B------:R-:W0:Y:S01]  /*14050*/  MUFU.EX2 R38, R38 ;  /* 0x0000002600267308 */ /* 0x000e220000000800 */
[----:B--2---:R-:W-:-:S07]  /*14060*/  F2FP.SATFINITE.E4M3.F32.PACK_AB_MERGE_C R20, R40, R15, RZ ;  /* 0x0000000f2814723e */ /* 0x004fce00048070ff */
[----:B------:R-:W1:Y:S08]  /*14070*/  MUFU.EX2 R4, R71 ;  /* 0x0000004700047308 */ /* 0x000e700000000800 */
[----:B------:R-:W2:Y:S01]  /*14080*/  MUFU.EX2 R133, R133 ;  /* 0x0000008500857308 */ /* 0x000ea20000000800 */
[C---:B0-----:R-:W-:Y:S01]  /*14090*/  F2FP.SATFINITE.E4M3.F32.PACK_AB_MERGE_C R152, R38.reuse, R21, R20 ;  /* 0x000000152698723e */ /* 0x041fe20004807014 */
[----:B------:R-:W-:Y:S01]  /*140a0*/  FADD.FTZ R21, R21, R36 ;  /* 0x0000002415157221 */ /* 0x000fe20000010000 */
[----:B------:R-:W0:Y:S03]  /*140b0*/  @P1 LDC R20, c[0x0][0x450] ;  /* 0x00011400ff141b82 */ /* 0x000e260000000800 */
[----:B------:R-:W-:-:S02]  /*140c0*/  FADD.FTZ R38, R38, R21 ;  /* 0x0000001526267221 */ /* 0x000fc40000010000 */
[----:B------:R-:W3:Y:S01]  /*140d0*/  MUFU.EX2 R10, R75 ;  /* 0x0000004b000a7308 */ /* 0x000ee20000000800 */
[C---:B-1----:R-:W-:Y:S01]  /*140e0*/  F2FP.SATFINITE.E4M3.F32.PACK_AB_MERGE_C R125, R4.reuse, R125, RZ ;  /* 0x0000007d047d723e */ /* 0x042fe200048070ff */
[----:B------:R-:W-:Y:S01]  /*140f0*/  FADD.FTZ R4, R4, R11 ;  /* 0x0000000b04047221 */ /* 0x000fe20000010000 */
[----:B------:R-:W-:-:S02]  /*14100*/  FADD.FTZ R15, R15, R38 ;  /* 0x000000260f0f7221 */ /* 0x000fc40000010000 */
[----:B------:R-:W-:Y:S02]  /*14110*/  F2FP.SATFINITE.E4M3.F32.PACK_AB_MERGE_C R159, R12, R123, R125 ;  /* 0x0000007b0c9f723e */ /* 0x000fe4000480707d */
[----:B------:R-:W-:-:S01]  /*14120*/  FADD.FTZ R40, R40, R15 ;  /* 0x0000000f28287221 */ /* 0x000fc20000010000 */
[----:B------:R-:W1:Y:S01]  /*14130*/  MUFU.EX2 R135, R135 ;  /* 0x0000008700877308 */ /* 0x000e620000000800 */
[----:B--2---:R-:W-:-:S01]  /*14140*/  FADD.FTZ R11, R133, R4 ;  /* 0x00000004850b7221 */ /* 0x004fc20000010000 */
[----:B------:R-:W-:-:S06]  /*14150*/  IMAD.MOV.U32 R15, RZ, RZ, R178 ;  /* 0x000000ffff0f7224 */ /* 0x000fcc00078e00b2 */
[----:B------:R-:W-:Y:S01]  /*14160*/  MUFU.EX2 R3, R3 ;  /* 0x0000000300037308 */ /* 0x000fe20000000800 */
[----:B---3--:R-:W-:-:S01]  /*14170*/  FADD.FTZ R4, R10, R11 ;  /* 0x0000000b0a047221 */ /* 0x008fc20000010000 */
[----:B0-----:R-:W-:-:S06]  /*14180*/  @P1 SHF.R.U32.HI R15, RZ, R20, R25 ;  /* 0x00000014ff0f1219 */ /* 0x001fcc0000011619 */
        /* <DEDUP_REMOVED lines=16> */
[----:B------:R-:W-:-:S06]  /*14290*/  FADD.FTZ R3, R3, R42 ;  /* 0x0000002a03037221 */ /* 0x000fcc0000010000 */
[----:B------:R-:W0:Y:S01]  /*142a0*/  MUFU.EX2 R48, R48 ;  /* 0x0000003000307308 */ /* 0x000e220000000800 */
[----:B--2---:R-:W-:-:S01]  /*142b0*/  FADD.FTZ R4, R14, R11 ;  /* 0x0000000b0e047221 */ /* 0x004fc20000010000 */
[----:B------:R-:W-:-:S04]  /*142c0*/  IMAD.IADD R11, R88, 0x1, R15 ;  /* 0x00000001580b7824 */ /* 0x000fc800078e020f */
[----:B------:R-:W-:Y:S01]  /*142d0*/  IMAD.IADD R8, R11, 0x1, R8 ;  /* 0x000000010b087824 */ /* 0x000fe200078e0208 */
[----:B0-----:R-:W-:Y:S01]  /*142e0*/  F2FP.SATFINITE.E4M3.F32.PACK_AB_MERGE_C R6, R48, R45, RZ ;  /* 0x0000002d3006723e */ /* 0x001fe200048070ff */
[----:B------:R-:W-:Y:S01]  /*142f0*/  FADD.FTZ R45, R45, R4 ;  /* 0x000000042d2d7221 */ /* 0x000fe20000010000 */
[----:B------:R-:W-:-:S02]  /*14300*/  FADD.FTZ R4, R44, R3 ;  /* 0x000000032c047221 */ /* 0x000fc40000010000 */
[----:B------:R-:W-:Y:S01]  /*14310*/  F2FP.SATFINITE.E4M3.F32.PACK_AB_MERGE_C R155, R14, R137, R6 ;  /* 0x000000890e9b723e */ /* 0x000fe20004807006 */
[----:B------:R-:W-:-:S01]  /*14320*/  FADD.FTZ R3, R48, R45 ;  /* 0x0000002d30037221 */ /* 0x000fc20000010000 */
[----:B------:R-:W-:Y:S01]  /*14330*/  VIADD R6, R89, 0xfffffffe ;  /* 0xfffffffe59067836 */ /* 0x000fe20000000000 */
        /* <DEDUP_REMOVED lines=12> */
.L_x_1701:
[----:B------:R-:W-:-:S13]  /*14400*/  ISETP.NE.AND P3, PT, R9, 0x1, PT ;  /* 0x000000010900780c */ /* 0x000fda0003f65270 */
[----:B------:R-:W0:Y:S02]  /*14410*/  @P3 LDC.64 R12, c[0x0][0x9e8] ;  /* 0x00027a00ff0c3b82 */ /* 0x000e240000000a00 */
[----:B0-----:R-:W-:-:S05]  /*14420*/  @P3 IMAD.HI.U32 R12, R10, R12, RZ ;  /* 0x0000000c0a0c3227 */ /* 0x001fca00078e00ff */
[----:B------:R-:W-:-:S07]  /*14430*/  @P3 SHF.R.U32.HI R10, RZ, R13, R12 ;  /* 0x0000000dff0a3219 */ /* 0x000fce000001160c */
.L_x_1702:
[----:B------:R-:W-:Y:S05]  /*14440*/  BSYNC B0 ;  /* 0x0000000000007941 */ /* 0x000fea0003800000 */
.L_x_1700:
[----:B------:R-:W-:-:S05]  /*14450*/  IMAD R9, R10, R9, R9 ;  /* 0x000000090a097224 */ /* 0x000fca00078e0209 */
[----:B------:R-:W-:-:S07]  /*14460*/  VIMNMX R8, R8, R9, PT ;  /* 0x0000000908087248 */ /* 0x000fce0003fe0100 */
.L_x_1699:
[----:B------:R-:W-:Y:S01]  /*14470*/  SHF.R.S32.HI R9, RZ, 0x1f, R8 ;  /* 0x0000001fff097819 */ /* 0x000fe20000011408 */
[----:B------:R-:W-:Y:S01]  /*14480*/  ULDC UR4, c[0x0][0x9e4] ;  /* 0x0002790000047ab9 */ /* 0x000fe20000000800 */
[----:B------:R-:W-:Y:S01]  /*14490*/  ULDC UR5, c[0x0][0x9e4] ;  /* 0x0002790000057ab9 */ /* 0x000fe20000000800 */
[----:B------:R-:W-:Y:S01]  /*144a0*/  ULDC UR6, c[0x0][0x9dc] ;  /* 0x0002770000067ab9 */ /* 0x000fe20000000800 */
[----:B------:R-:W-:Y:S01]  /*144b0*/  LEA.HI R9, R9, R8, RZ, 0x7 ;  /* 0x0000000809097211 */ /* 0x000fe200078f38ff */
[----:B------:R-:W-:Y:S01]  /*144c0*/  ULDC UR32, c[0x0][0x9dc] ;  /* 0x0002770000207ab9 */ /* 0x000fe20000000800 */
[----:B------:R-:W-:Y:S01]  /*144d0*/  ULDC UR33, c[0x0][0x9e0] ;  /* 0x0002780000217ab9 */ /* 0x000fe20000000800 */
[----:B------:R-:W-:Y:S01]  /*144e0*/  ULDC UR7, c[0x0][0x9e0] ;  /* 0x0002780000077ab9 */ /* 0x000fe20000000800 */
[----:B------:R-:W-:Y:S02]  /*144f0*/  SHF.R.S32.HI R9, RZ, 0x7, R9 ;  /* 0x00000007ff097819 */ /* 0x000fe40000011409 */
[----:B------:R-:W-:-:S02]  /*14500*/  CS2R R150, SRZ ;  /* 0x0000000000967805 */ /* 0x000fc4000001ff00 */
[----:B------:R-:W-:Y:S02]  /*14510*/  CS2R R148, SRZ ;  /* 0x0000000000947805 */ /* 0x000fe4000001ff00 */
[----:B------:R-:W-:Y:S02]  /*14520*/  CS2R R146, SRZ ;  /* 0x0000000000927805 */ /* 0x000fe4000001ff00 */
[----:B------:R-:W-:Y:S02]  /*14530*/  VIMNMX R12, R198, R9, !PT ;  /* 0x00000009c60c7248 */ /* 0x000fe40007fe0100 */
[----:B------:R-:W-:Y:S02]  /*14540*/  CS2R R144, SRZ ;  /* 0x0000000000907805 */ /* 0x000fe4000001ff00 */
[----:B------:R-:W-:Y:S02]  /*14550*/  CS2R R142, SRZ ;  /* 0x00000000008e7805 */ /* 0x000fe4000001ff00 */
[----:B------:R-:W-:-:S02]  /*14560*/  CS2R R140, SRZ ;  /* 0x00000000008c7805 */ /* 0x000fc4000001ff00 */
[----:B------:R-:W-:Y:S02]  /*14570*/  ISETP.GE.AND P3, PT, R6, R12, PT ;  /* 0x0000000c0600720c */ /* 0x000fe40003f66270 */
        /* <DEDUP_REMOVED lines=26> */
[----:B------:R-:W-:Y:S06]  /*14720*/  @!P3 BRA `(.L_x_1703) ;  /* 0x000000300014b947 */ /* 0x000fec0003800000 */
[----:B------:R-:W-:-:S07]  /*14730*/  IMAD.MOV.U32 R151, RZ, RZ, RZ ;  /* 0x000000ffff977224 */ /* 0x000fce00078e00ff */
.L_x_1723:
[----:B------:R-:W-:Y:S01]  /*14740*/  ISETP.NE.AND P3, PT, R184, RZ, PT ;  /* 0x000000ffb800720c */ /* 0x000fe20003f65270 */
[----:B------:R-:W-:Y:S01]  /*14750*/  VIADD R13, R168, 0x1 ;  /* 0x00000001a80d7836 */ /* 0x000fe20000000000 */
[----:B------:R-:W-:Y:S05]  /*14760*/  YIELD ;  /* 0x0000000000007946 */ /* 0x000fea0003800000 */
[----:B------:R-:W-:-:S04]  /*14770*/  ISETP.NE.AND P4, PT, R13, 0x2, PT ;  /* 0x000000020d00780c */ /* 0x000fc80003f85270 */
[----:B------:R-:W-:Y:S02]  /*14780*/  SEL R14, RZ, 0x1, P4 ;  /* 0x00000001ff0e7807 */ /* 0x000fe40002000000 */
[----:B------:R-:W-:Y:S02]  /*14790*/  SEL R13, R13, RZ, P4 ;  /* 0x000000ff0d0d7207 */ /* 0x000fe40002000000 */
[----:B------:R-:W-:Y:S01]  /*147a0*/  LOP3.LUT R14, R169, R14, RZ, 0x3c, !PT ;  /* 0x0000000ea90e7212 */ /* 0x000fe200078e3cff */
[----:B------:R-:W-:Y:S06]  /*147b0*/  @P3 BRA `(.L_x_1704) ;  /* 0x0000000000303947 */ /* 0x000fec0003800000 */
[----:B------:R-:W-:Y:S05]  /*147c0*/  @!P0 BRA `(.L_x_1705) ;  /* 0x0000000000048947 */ /* 0x000fea0003800000 */
[----:B------:R-:W-:Y:S01]  /*147d0*/  BPT.TRAP 0x1 ;  /* 0x000000040000795c */ /* 0x000fe20000300000 */
.L_x_1705:
[----:B------:R-:W-:Y:S01]  /*147e0*/  IMAD R9, R13, 0x8, R16 ;  /* 0x000000080d097824 */ /* 0x000fe200078e0210 */
[----:B------:R-:W-:-:S04]  /*147f0*/  SHF.L.U32 R8, R14, 0x1f, RZ ;  /* 0x0000001f0e087819 */ /* 0x000fc800000006ff */
[----:B------:R0:W1:Y:S01]  /*14800*/  SYNCS.PHASECHK.TRANS64.TRYWAIT P4, [R9+URZ+0x22830], R8 ;  /* 0x02283008090075a7 */ /* 0x000062000808017f */
[----:B------:R-:W-:Y:S05]  /*14810*/  @!P0 BRA `(.L_x_1706) ;  /* 0x0000000000048947 */ /* 0x000fea0003800000 */
[----:B------:R-:W-:Y:S01]  /*14820*/  BPT.TRAP 0x1 ;  /* 0x000000040000795c */ /* 0x000fe20000300000 */
.L_x_1706:
[----:B------:R-:W-:Y:S04]  /*14830*/  BSSY B0, `(.L_x_1704) ;  /* 0x0000004000007945 */ /* 0x000fe80003800000 */
[----:B-1----:R-:W-:Y:S05]  /*14840*/  @P4 BRA `(.L_x_1707) ;  /* 0x0000000000084947 */ /* 0x002fea0003800000 */
[----:B------:R-:W1:Y:S02]  /*14850*/  SYNCS.PHASECHK.TRANS64.TRYWAIT P4, [R9+URZ+0x22830], R8 ;  /* 0x02283008090075a7 */ /* 0x000e64000808017f */
[----:B-1----:R-:W-:Y:S05]  /*14860*/  @!P4 BRA `(.L_x_1708) ;  /* 0x000001340088c947 */ /* 0x002fea0003800000 */
.L_x_1707:
[----:B------:R-:W-:Y:S05]  /*14870*/  BSYNC B0 ;  /* 0x0000000000007941 */ /* 0x000fea0003800000 */
.L_x_1704:
[----:B------:R-:W2:Y:S01]  /*14880*/  S2R R10, SR_TID.X ;  /* 0x00000000000a7919 */ /* 0x000ea20000002100 */
[----:B01----:R-:W-:Y:S01]  /*14890*/  IMAD.MOV.U32 R9, RZ, RZ, -0x7fffffe0 ;  /* 0x80000020ff097424 */ /* 0x003fe200078e00ff */
[----:B------:R-:W-:Y:S05]  /*148a0*/  WARPSYNC.ALL ;  /* 0x0000000000007948 */ /* 0x000fea0003800000 */
[----:B------:R-:W-:Y:S01]  /*148b0*/  R2UR UR31, R9 ;  /* 0x00000000091f72ca */ /* 0x000fe200000e0000 */
[----:B------:R-:W-:Y:S02]  /*148c0*/  IMAD R8, R13, 0x600, R7 ;  /* 0x000006000d087824 */ /* 0x000fe400078e0207 */
[----:B------:R-:W-:-:S03]  /*148d0*/  IMAD.MOV.U32 R11, RZ, RZ, -0x7fffffe0 ;  /* 0x80000020ff0b7424 */ /* 0x000fc600078e00ff */
[----:B------:R-:W-:Y:S02]  /*148e0*/  R2UR UR30, R8 ;  /* 0x00000000081e72ca */ /* 0x000fe400000e0000 */
[----:B------:R-:W-:Y:S01]  /*148f0*/  R2UR UR11, R11 ;  /* 0x000000000b0b72ca */ /* 0x000fe200000e0000 */
[----:B------:R-:W-:-:S05]  /*14900*/  IMAD.MOV.U32 R11, RZ, RZ, -0x7fffffe0 ;  /* 0x80000020ff0b7424 */ /* 0x000fca00078e00ff */
[----:B------:R-:W-:Y:S01]  /*14910*/  R2UR UR15, R11 ;  /* 0x000000000b0f72ca */ /* 0x000fe200000e0000 */
[----:B------:R-:W-:-:S05]  /*14920*/  IMAD.MOV.U32 R11, RZ, RZ, -0x7fffffe0 ;  /* 0x80000020ff0b7424 */ /* 0x000fca00078e00ff */
[----:B------:R-:W-:Y:S01]  /*14930*/  R2UR UR19, R11 ;  /* 0x000000000b1372ca */ /* 0x000fe200000e0000 */
[----:B------:R-:W-:Y:S01]  /*14940*/  IMAD.MOV.U32 R11, RZ, RZ, -0x7fffffe0 ;  /* 0x80000020ff0b7424 */ /* 0x000fe200078e00ff */
[----:B--2---:R-:W-:-:S04]  /*14950*/  SHF.R.U32.HI R10, RZ, 0x7, R10 ;  /* 0x00000007ff0a7819 */ /* 0x004fc8000001160a */
[----:B------:R-:W-:Y:S01]  /*14960*/  R2UR UR23, R11 ;  /* 0x000000000b1772ca */ /* 0x000fe200000e0000 */
[----:B------:R-:W-:Y:S02]  /*14970*/  VIADD R9, R10, 0x8 ;  /* 0x000000080a097836 */ /* 0x000fe40000000000 */
[----:B------:R-:W-:-:S03]  /*14980*/  VIADD R10, R8, 0x2 ;  /* 0x00000002080a7836 */ /* 0x000fc60000000000 */
[----:B------:R0:W-:Y:S02]  /*14990*/  BAR.SYNC.DEFER_BLOCKING R9, 0x100 ;  /* 0x000400090000751d */ /* 0x0001e40000010000 */
[----:B------:R-:W-:Y:S01]  /*149a0*/  R2UR UR10, R10 ;  /* 0x000000000a0a72ca */ /* 0x000fe200000e0000 */
[----:B------:R-:W-:-:S05]  /*149b0*/  VIADD R10, R8, 0x200 ;  /* 0x00000200080a7836 */ /* 0x000fca0000000000 */
[----:B------:R-:W-:Y:S01]  /*149c0*/  R2UR UR14, R10 ;  /* 0x000000000a0e72ca */ /* 0x000fe200000e0000 */
[----:B------:R-:W-:Y:S02]  /*149d0*/  VIADD R10, R8, 0x202 ;  /* 0x00000202080a7836 */ /* 0x000fe40000000000 */
[----:B0-----:R-:W-:-:S03]  /*149e0*/  IMAD.MOV.U32 R9, RZ, RZ, -0x7fffffe0 ;  /* 0x80000020ff097424 */ /* 0x001fc600078e00ff */
[----:B------:R-:W-:Y:S01]  /*149f0*/  R2UR UR18, R10 ;  /* 0x000000000a1272ca */ /* 0x000fe200000e0000 */
[C---:B------:R-:W-:Y:S01]  /*14a00*/  VIADD R10, R8.reuse, 0x400 ;  /* 0x00000400080a7836 */ /* 0x040fe20000000000 */
[----:B------:R-:W-:Y:S01]  /*14a10*/  R2UR UR27, R9 ;  /* 0x00000000091b72ca */ /* 0x000fe200000e0000 */
[----:B------:R-:W-:-:S03]  /*14a20*/  VIADD R8, R8, 0x402 ;  /* 0x0000040208087836 */ /* 0x000fc60000000000 */
[----:B------:R-:W-:Y:S02]  /*14a30*/  R2UR UR22, R10 ;  /* 0x000000000a1672ca */ /* 0x000fe400000e0000 */
[----:B------:R-:W-:Y:S01]  /*14a40*/  R2UR UR26, R8 ;  /* 0x00000000081a72ca */ /* 0x000fe200000e0000 */
        /* <DEDUP_REMOVED lines=18> */
[----:B------:R-:W-:Y:S05]  /*14b70*/  @P3 BRA `(.L_x_1709) ;  /* 0x0000000000283947 */ /* 0x000fea0003800000 */
[----:B------:R-:W-:Y:S05]  /*14b80*/  @!P0 BRA `(.L_x_1710) ;  /* 0x0000000000048947 */ /* 0x000fea0003800000 */
[----:B------:R-:W-:Y:S01]  /*14b90*/  BPT.TRAP 0x1 ;  /* 0x000000040000795c */ /* 0x000fe20000300000 */
.L_x_1710:
[----:B------:R-:W-:Y:S01]  /*14ba0*/  SHF.L.U32 R8, R169, 0x1f, RZ ;  /* 0x0000001fa9087819 */ /* 0x000fe200000006ff */
[----:B------:R-:W-:-:S04]  /*14bb0*/  IMAD R9, R168, 0x8, R16 ;  /* 0x00000008a8097824 */ /* 0x000fc800078e0210 */
[----:B------:R0:W1:Y:S01]  /*14bc0*/  SYNCS.PHASECHK.TRANS64.TRYWAIT P3, [R9+URZ+0x22850], R8 ;  /* 0x02285008090075a7 */ /* 0x000062000806017f */
[----:B------:R-:W-:Y:S05]  /*14bd0*/  @!P0 BRA `(.L_x_1711) ;  /* 0x0000000000048947 */ /* 0x000fea0003800000 */
[----:B------:R-:W-:Y:S01]  /*14be0*/  BPT.TRAP 0x1 ;  /* 0x000000040000795c */ /* 0x000fe20000300000 */
.L_x_1711:
[----:B-1----:R-:W-:Y:S05]  /*14bf0*/  @P3 BRA `(.L_x_1709) ;  /* 0x0000000000083947 */ /* 0x002fea0003800000 */
[----:B------:R-:W1:Y:S02]  /*14c00*/  SYNCS.PHASECHK.TRANS64.TRYWAIT P3, [R9+URZ+0x22850], R8 ;  /* 0x02285008090075a7 */ /* 0x000e64000806017f */
[----:B-1----:R-:W-:Y:S05]  /*14c10*/  @!P3 BRA `(.L_x_1712) ;  /* 0x0000013000b0b947 */ /* 0x002fea0003800000 */
.L_x_1709:
[----:B01----:R-:W-:Y:S01]  /*14c20*/  VIADD R8, R16, 0x400 ;  /* 0x0000040010087836 */ /* 0x003fe20000000000 */
[----:B------:R-:W-:Y:S05]  /*14c30*/  WARPSYNC.ALL ;  /* 0x0000000000007948 */ /* 0x000fea0003800000 */
[----:B------:R-:W-:Y:S01]  /*14c40*/  SHF.R.U32.HI R8, RZ, 0x4, R8 ;  /* 0x00000004ff087819 */ /* 0x000fe20000011608 */
[----:B------:R-:W-:Y:S01]  /*14c50*/  WARPGROUP.ARRIVE ;  /* 0x00000000000079c5 */ /* 0x000fe20000000000 */
[----:B------:R-:W-:-:S05]  /*14c60*/  IMAD.MOV.U32 R11, RZ, RZ, 0x40000040 ;  /* 0x40000040ff0b7424 */ /* 0x000fca00078e00ff */
[----:B------:R-:W0:Y:S01]  /*14c70*/  S2R R15, SR_TID.X ;  /* 0x00000000000f7919 */ /* 0x000e220000002100 */
[----:B------:R-:W-:-:S04]  /*14c80*/  LOP3.LUT R8, R8, 0x3fff, RZ, 0xc0, !PT ;  /* 0x00003fff08087812 */ /* 0x000fc800078ec0ff */
[----:B------:R-:W-:-:S05]  /*14c90*/  LOP3.LUT R9, R8, 0x10000, RZ, 0xfc, !PT ;  /* 0x0001000008097812 */ /* 0x000fca00078efcff */
[----:B------:R-:W-:Y:S02]  /*14ca0*/  IMAD R8, R168, 0x400, R9 ;  /* 0x00000400a8087824 */ /* 0x000fe400078e0209 */
[----:B------:R-:W-:Y:S02]  /*14cb0*/  IMAD.MOV.U32 R9, RZ, RZ, 0x40000040 ;  /* 0x40000040ff097424 */ /* 0x000fe400078e00ff */
[C---:B------:R-:W-:Y:S01]  /*14cc0*/  VIADD R10, R8.reuse, 0x2 ;  /* 0x00000002080a7836 */ /* 0x040fe20000000000 */
[----:B------:R-:W-:Y:S02]  /*14cd0*/  R2UR UR10, R8 ;  /* 0x00000000080a72ca */ /* 0x000fe400000e0000 */
[----:B------:R-:W-:Y:S01]  /*14ce0*/  R2UR UR11, R9 ;  /* 0x00000000090b72ca */ /* 0x000fe200000e0000 */
[----:B------:R-:W-:-:S12]  /*14cf0*/  IMAD.MOV.U32 R9, RZ, RZ, 0x40000040 ;  /* 0x40000040ff097424 */ /* 0x000fd800078e00ff */
[----:B------:R-:W-:Y:S01]  /*14d00*/  QGMMA.64x128x32.F32.E4M3.E4M3 R88, R164, gdesc[UR8], R88, gsb0 ;  /* 0x01e00008a4587df3 */ /* 0x000fe20008000858 */
[----:B------:R-:W-:Y:S01]  /*14d10*/  R2UR UR10, R10 ;  /* 0x000000000a0a72ca */ /* 0x000fe200000e0000 */
[C---:B------:R-:W-:Y:S01]  /*14d20*/  VIADD R10, R8.reuse, 0x4 ;  /* 0x00000004080a7836 */ /* 0x040fe20000000000 */
[----:B------:R-:W-:Y:S01]  /*14d30*/  R2UR UR11, R11 ;  /* 0x000000000b0b72ca */ /* 0x000fe200000e0000 */
[----:B------:R-:W-:Y:S01]  /*14d40*/  IMAD.MOV.U32 R11, RZ, RZ, 0x40000040 ;  /* 0x40000040ff0b7424 */ /* 0x000fe200078e00ff */
[----:B0-----:R-:W-:Y:S01]  /*14d50*/  SHF.R.U32.HI R15, RZ, 0x7, R15 ;  /* 0x00000007ff0f7819 */ /* 0x001fe2000001160f */
        /* <DEDUP_REMOVED lines=10> */
[----:B------:R-:W-:Y:S02]  /*14e00*/  R2UR UR11, R9 ;  /* 0x00000000090b72ca */ /* 0x000fe400000e0000 */
[----:B------:R-:W-:Y:S01]  /*14e10*/  IADD3 R8, -R15, 0xb, RZ ;  /* 0x0000000b0f087810 */ /* 0x000fe20007ffe1ff */
[----:B------:R-:W-:Y:S02]  /*14e20*/  WARPGROUP.DEPBAR.LE gsb0, 0x0 ;  /* 0x00008000000079c5 */ /* 0x000fe40000010000 */
[----:B------:R-:W-:-:S08]  /*14e30*/  WARPGROUP.ARRIVE ;  /* 0x00000000000079c5 */ /* 0x000fd00000000000 */
[----:B------:R-:W-:Y:S03]  /*14e40*/  QGMMA.64x128x32.F32.E4M3.E4M3 R88, R152, gdesc[UR8], R88, gsb0 ;  /* 0x01e0000898587df3 */ /* 0x000fe60008000858 */
[----:B------:R-:W-:Y:S02]  /*14e50*/  WARPGROUP.DEPBAR.LE gsb0, 0x0 ;  /* 0x00008000000079c5 */ /* 0x000fe40000010000 */
[----:B------:R0:W-:Y:S06]  /*14e60*/  BAR.ARV R8, 0x100 ;  /* 0x000400080000751d */ /* 0x0001ec0000002000 */
[----:B------:R-:W-:Y:S05]  /*14e70*/  @!P0 BRA `(.L_x_1713) ;  /* 0x0000000000048947 */ /* 0x000fea0003800000 */
[----:B------:R-:W-:Y:S01]  /*14e80*/  BPT.TRAP 0x1 ;  /* 0x000000040000795c */ /* 0x000fe20000300000 */
.L_x_1713:
[----:B------:R-:W1:Y:S01]  /*14e90*/  @P1 LDC R9, c[0x0][0x44c] ;  /* 0x00011300ff091b82 */ /* 0x000e620000000800 */
[----:B------:R-:W-:Y:S01]  /*14ea0*/  IMAD.IADD R152, R194, 0x1, R178 ;  /* 0x00000001c2987824 */ /* 0x000fe200078e02b2 */
[----:B------:R-:W-:Y:S01]  /*14eb0*/  UMOV UR34, UR6 ;  /* 0x0000000600227c82 */ /* 0x000fe20008000000 */
[----:B0-----:R-:W-:Y:S01]  /*14ec0*/  IMAD R8, R13, 0x8, R16 ;  /* 0x000000080d087824 */ /* 0x001fe200078e0210 */
[----:B------:R-:W-:-:S03]  /*14ed0*/  ULOP3.LUT UR10, URZ, UR34, URZ, 0x33, !UPT ;  /* 0x000000223f0a7292 */ /* 0x000fc6000f8e333f */
[----:B------:R-:W-:Y:S01]  /*14ee0*/  VIADD R8, R8, 0x22840 ;  /* 0x0002284008087836 */ /* 0x000fe20000000000 */
[----:B------:R-:W0:Y:S01]  /*14ef0*/  @P1 LDC R10, c[0x0][0x450] ;  /* 0x00011400ff0a1b82 */ /* 0x000e220000000800 */
[----:B-1----:R-:W-:-:S05]  /*14f00*/  @P1 IMAD.HI.U32 R9, R152, R9, RZ ;  /* 0x0000000998091227 */ /* 0x002fca00078e00ff */
[----:B0-----:R-:W-:Y:S01]  /*14f10*/  @P1 SHF.R.U32.HI R152, RZ, R10, R9 ;  /* 0x0000000aff981219 */ /* 0x001fe20000011609 */
[----:B------:R-:W-:Y:S02]  /*14f20*/  IMAD.U32 R9, RZ, RZ, UR40 ;  /* 0x00000028ff097e24 */ /* 0x000fe4000f8e00ff */
[----:B------:R-:W-:Y:S02]  /*14f30*/  IMAD.SHL.U32 R10, R6, 0x80, RZ ;  /* 0x00000080060a7824 */ /* 0x000fe400078e00ff */
[----:B------:R-:W0:Y:S01]  /*14f40*/  SHFL.IDX PT, R153, R152, RZ, 0x1c1f ;  /* 0x001c1fff98997589 */ /* 0x000e2200000e0000 */
[----:B------:R-:W-:Y:S02]  /*14f50*/  PRMT R8, R9, 0x654, R8 ;  /* 0x0000065409087816 */ /* 0x000fe40000000008 */
[----:B------:R-:W-:Y:S02]  /*14f60*/  IADD3 R9, -R10, 0x1, RZ ;  /* 0x000000010a097810 */ /* 0x000fe40007ffe1ff */
[----:B------:R1:W-:Y:S03]  /*14f70*/  SYNCS.ARRIVE.TRANS64.RED.A1T0 RZ, [R8+URZ], RZ ;  /* 0x000000ff08ff79a7 */ /* 0x0003e6000810043f */
[----:B------:R-:W-:-:S05]  /*14f80*/  IMAD R9, R172, -0x2, R9 ;  /* 0xfffffffeac097824 */ /* 0x000fca00078e0209 */
[----:B------:R-:W-:-:S05]  /*14f90*/  IADD3 R9, -R170, R9, R171 ;  /* 0x00000009aa097210 */ /* 0x000fca0007ffe1ab */
[C---:B------:R-:W-:Y:S02]  /*14fa0*/  VIADD R21, R9.reuse, UR33 ;  /* 0x0000002109157c36 */ /* 0x040fe40008000000 */
[----:B------:R-:W-:Y:S02]  /*14fb0*/  VIADD R20, R9, UR10 ;  /* 0x0000000a09147c36 */ /* 0x000fe40008000000 */
[--C-:B0-----:R-:W-:Y:S02]  /*14fc0*/  IMAD.IADD R15, R21, 0x1, R153.reuse ;  /* 0x00000001150f7824 */ /* 0x101fe400078e0299 */
[----:B------:R-:W-:Y:S01]  /*14fd0*/  IMAD.IADD R11, R20, 0x1, R153 ;  /* 0x00000001140b7824 */ /* 0x000fe200078e0299 */
[----:B-1----:R-:W-:Y:S06]  /*14fe0*/  @!P2 BRA `(.L_x_1714) ;  /* 0x000000000058a947 */ /* 0x002fec0003800000 */
        /* <DEDUP_REMOVED lines=12> */
.L_x_1716:
[----:B------:R-:W-:-:S05]  /*150b0*/  IMAD.U32 R154, RZ, RZ, UR4 ;  /* 0x00000004ff9a7e24 */ /* 0x000fca000f8e00ff */
[----:B------:R-:W-:-:S13]  /*150c0*/  ISETP.NE.AND P3, PT, R154, 0x1, PT ;  /* 0x000000019a00780c */ /* 0x000fda0003f65270 */
[----:B------:R-:W0:Y:S02]  /*150d0*/  @P3 LDC.64 R8, c[0x0][0x9e8] ;  /* 0x00027a00ff083b82 */ /* 0x000e240000000a00 */
[----:B0-----:R-:W-:-:S05]  /*150e0*/  @P3 IMAD.HI.U32 R8, R153, R8, RZ ;  /* 0x0000000899083227 */ /* 0x001fca00078e00ff */
[----:B------:R-:W-:-:S07]  /*150f0*/  @P3 SHF.R.U32.HI R153, RZ, R9, R8 ;  /* 0x00000009ff993219 */ /* 0x000fce0000011608 */
.L_x_1717:
[----:B------:R-:W-:Y:S05]  /*15100*/  BSYNC B0 ;  /* 0x0000000000007941 */ /* 0x000fea0003800000 */
.L_x_1715:
[----:B------:R-:W-:-:S04]  /*15110*/  IMAD R153, R153, R154, -R10 ;  /* 0x0000009a99997224 */ /* 0x000fc800078e0a0a */
[----:B------:R-:W-:-:S05]  /*15120*/  IMAD R8, R172, -0x2, R153 ;  /* 0xfffffffeac087824 */ /* 0x000fca00078e0299 */
[----:B------:R-:W-:Y:S02]  /*15130*/  VIADDMNMX R15, R8, R154, R15, PT ;  /* 0x0000009a080f7246 */ /* 0x000fe4000380010f */
[----:B------:R-:W-:-:S07]  /*15140*/  VIMNMX R11, R11, R8, !PT ;  /* 0x000000080b0b7248 */ /* 0x000fce0007fe0100 */
.L_x_1714:
[----:B------:R-:W-:Y:S01]  /*15150*/  ISETP.GT.AND P3, PT, R6, -0x1, PT ;  /* 0xffffffff0600780c */ /* 0x000fe20003f64270 */
[----:B------:R-:W0:Y:S03]  /*15160*/  SHFL.IDX PT, R152, R152, 0x1, 0x1c1f ;  /* 0x003c1f0098987f89 */ /* 0x000e2600000e0000 */
[C---:B------:R-:W-:Y:S02]  /*15170*/  ISETP.GT.AND P5, PT, R11.reuse, RZ, P3 ;  /* 0x000000ff0b00720c */ /* 0x040fe40001fa4270 */
[----:B------:R-:W-:Y:S02]  /*15180*/  ISETP.GT.AND P4, PT, R11, 0x1, P3 ;  /* 0x000000010b00780c */ /* 0x000fe40001f84270 */
[C---:B------:R-:W-:Y:S02]  /*15190*/  ISETP.LT.OR P5, PT, R15.reuse, 0x1, P5 ;  /* 0x000000010f00780c */ /* 0x040fe40002fa1670 */
[----:B------:R-:W-:-:S02]  /*151a0*/  ISETP.LT.OR P4, PT, R15, 0x2, P4 ;  /* 0x000000020f00780c */ /* 0x000fc40002781670 */
[----:B------:R-:W-:Y:S02]  /*151b0*/  FSEL R153, R24, -INF , !P5 ;  /* 0xff80000018997808 */ /* 0x000fe40006800000 */
[----:B------:R-:W-:Y:S02]  /*151c0*/  FSEL R25, R25, -INF , !P4 ;  /* 0xff80000019197808 */ /* 0x000fe40006000000 */
[C---:B------:R-:W-:Y:S02]  /*151d0*/  ISETP.GT.AND P5, PT, R11.reuse, 0x8, P3 ;  /* 0x000000080b00780c */ /* 0x040fe40001fa4270 */
[----:B------:R-:W-:Y:S02]  /*151e0*/  ISETP.GT.AND P4, PT, R11, 0x9, P3 ;  /* 0x000000090b00780c */ /* 0x000fe40001f84270 */
[C---:B------:R-:W-:Y:S02]  /*151f0*/  ISETP.LT.OR P5, PT, R15.reuse, 0x9, P5 ;  /* 0x000000090f00780c */ /* 0x040fe40002fa1670 */
[----:B------:R-:W-:-:S02]  /*15200*/  ISETP.LT.OR P4, PT, R15, 0xa, P4 ;  /* 0x0000000a0f00780c */ /* 0x000fc40002781670 */
[----:B------:R-:W-:Y:S01]  /*15210*/  FSEL R155, R28, -INF , !P5 ;  /* 0xff8000001c9b7808 */ /* 0x000fe20006800000 */
[--C-:B0-----:R-:W-:Y:S01]  /*15220*/  IMAD.IADD R21, R21, 0x1, R152.reuse ;  /* 0x0000000115157824 */ /* 0x101fe200078e0298 */
[----:B------:R-:W-:Y:S01]  /*15230*/  FSEL R29, R29, -INF , !P4 ;  /* 0xff8000001d1d7808 */ /* 0x000fe20006000000 */
[----:B------:R-:W-:Y:S01]  /*15240*/  IMAD.IADD R20, R20, 0x1, R152 ;  /* 0x0000000114147824 */ /* 0x000fe200078e0298 */
[C---:B------:R-:W-:Y:S02]  /*15250*/  ISETP.GT.AND P5, PT, R11.reuse, 0x10, P3 ;  /* 0x000000100b00780c */ /* 0x040fe40001fa4270 */
        /* <DEDUP_REMOVED lines=82> */
[----:B------:R-:W-:Y:S01]  /*15780*/  FSEL R85, R85, -INF , !P4 ;  /* 0xff80000055557808 */ /* 0x000fe20006000000 */
[----:B------:R-:W-:Y:S08]  /*15790*/  @!P2 BRA `(.L_x_1718) ;  /* 0x000000000058a947 */ /* 0x000ff00003800000 */
        /* <DEDUP_REMOVED lines=12> */
.L_x_1720:
[----:B------:R-:W-:-:S05]  /*15860*/  IMAD.U32 R24, RZ, RZ, UR4 ;  /* 0x00000004ff187e24 */ /* 0x000fca000f8e00ff */
[----:B------:R-:W-:-:S13]  /*15870*/  ISETP.NE.AND P4, PT, R24, 0x1, PT ;  /* 0x000000011800780c */ /* 0x000fda0003f85270 */
[----:B------:R-:W0:Y:S02]  /*15880*/  @P4 LDC.64 R8, c[0x0][0x9e8] ;  /* 0x00027a00ff084b82 */ /* 0x000e240000000a00 */
[----:B0-----:R-:W-:-:S05]  /*15890*/  @P4 IMAD.HI.U32 R8, R15, R8, RZ ;  /* 0x000000080f084227 */ /* 0x001fca00078e00ff */
[----:B------:R-:W-:-:S07]  /*158a0*/  @P4 SHF.R.U32.HI R15, RZ, R9, R8 ;  /* 0x00000009ff0f4219 */ /* 0x000fce0000011608 */
.L_x_1721:
[----:B------:R-:W-:Y:S05]  /*158b0*/  BSYNC B0 ;  /* 0x0000000000007941 */ /* 0x000fea0003800000 */
.L_x_1719:
[----:B------:R-:W-:-:S04]  /*158c0*/  IMAD R15, R15, R24, -R10 ;  /* 0x000000180f0f7224 */ /* 0x000fc800078e0a0a */
[----:B------:R-:W-:-:S05]  /*158d0*/  IMAD R15, R172, -0x2, R15 ;  /* 0xfffffffeac0f7824 */ /* 0x000fca00078e020f */
[----:B------:R-:W-:Y:S02]  /*158e0*/  VIADDMNMX R21, R15, R24, R21, PT ;  /* 0x000000180f157246 */ /* 0x000fe40003800115 */
[----:B------:R-:W-:-:S07]  /*158f0*/  VIMNMX R20, R20, R15, !PT ;  /* 0x0000000f14147248 */ /* 0x000fce0007fe0100 */
.L_x_1718:
[----:B------:R-:W-:Y:S02]  /*15900*/  FMNMX.FTZ R8, R153, R0, !PT ;  /* 0x0000000099087209 */ /* 0x000fe40007810000 */
[C---:B------:R-:W-:Y:S02]  /*15910*/  ISETP.GT.AND P5, PT, R20.reuse, 0x8, P3 ;  /* 0x000000081400780c */ /* 0x040fe40001fa4270 */
[----:B------:R-:W-:Y:S02]  /*15920*/  FMNMX.FTZ R8, R25, R8, !PT ;  /* 0x0000000819087209 */ /* 0x000fe40007810000 */
[----:B------:R-:W-:Y:S02]  /*15930*/  ISETP.LT.OR P5, PT, R21, 0x9, P5 ;  /* 0x000000091500780c */ /* 0x000fe40002fa1670 */
[----:B------:R-:W-:Y:S02]  /*15940*/  FMNMX.FTZ R8, R155, R8, !PT ;  /* 0x000000089b087209 */ /* 0x000fe40007810000 */
[----:B------:R-:W-:-:S02]  /*15950*/  ISETP.GT.AND P4, PT, R20, 0x1, P3 ;  /* 0x000000011400780c */ /* 0x000fc40001f84270 */
[----:B------:R-:W-:Y:S02]  /*15960*/  FMNMX.FTZ R8, R29, R8, !PT ;  /* 0x000000081d087209 */ /* 0x000fe40007810000 */
[----:B------:R-:W-:Y:S02]  /*15970*/  FSEL R15, R30, -INF , !P5 ;  /* 0xff8000001e0f7808 */ /* 0x000fe40006800000 */
[----:B------:R-:W-:Y:S02]  /*15980*/  FMNMX.FTZ R8, R157, R8, !PT ;  /* 0x000000089d087209 */ /* 0x000fe40007810000 */
[----:B------:R-:W-:Y:S02]  /*15990*/  ISETP.GT.AND P5, PT, R20, 0x10, P3 ;  /* 0x000000101400780c */ /* 0x000fe40001fa4270 */
[----:B------:R-:W-:Y:S02]  /*159a0*/  FMNMX.FTZ R8, R33, R8, !PT ;  /* 0x0000000821087209 */ /* 0x000fe40007810000 */
[----:B------:R-:W-:-:S02]  /*159b0*/  ISETP.LT.OR P4, PT, R21, 0x2, P4 ;  /* 0x000000021500780c */ /* 0x000fc40002781670 */
[----:B------:R-:W-:Y:S02]  /*159c0*/  FMNMX.FTZ R8, R159, R8, !PT ;  /* 0x000000089f087209 */ /* 0x000fe40007810000 */
[----:B------:R-:W-:Y:S02]  /*159d0*/  ISETP.LT.OR P5, PT, R21, 0x11, P5 ;  /* 0x000000111500780c */ /* 0x000fe40002fa1670 */
[----:B------:R-:W-:Y:S02]  /*159e0*/  FMNMX.FTZ R8, R37, R8, !PT ;  /* 0x0000000825087209 */ /* 0x000fe40007810000 */
[----:B------:R-:W-:Y:S02]  /*159f0*/  FSEL R27, R27, -INF , !P4 ;  /* 0xff8000001b1b7808 */ /* 0x000fe40006000000 */
        /* <DEDUP_REMOVED lines=48> */
[----:B------:R-:W-:Y:S01]  /*15d00*/  ISETP.GT.AND P4, PT, R20, 0x29, P3 ;  /* 0x000000291400780c */ /* 0x000fe20001f84270 */
[----:B------:R-:W0:Y:S01]  /*15d10*/  SHFL.BFLY PT, R9, R8, 0x2, 0x1f ;  /* 0x0c401f0008097f89 */ /* 0x000e2200000e0000 */
[----:B------:R-:W-:-:S02]  /*15d20*/  FSEL R50, R50, -INF , !P5 ;  /* 0xff80000032327808 */ /* 0x000fc40006800000 */
[C---:B------:R-:W-:Y:S02]  /*15d30*/  ISETP.GT.AND P5, PT, R20.reuse, 0x38, P3 ;  /* 0x000000381400780c */ /* 0x040fe40001fa4270 */
[C---:B------:R-:W-:Y:S02]  /*15d40*/  ISETP.LT.OR P4, PT, R21.reuse, 0x2a, P4 ;  /* 0x0000002a1500780c */ /* 0x040fe40002781670 */
[----:B------:R-:W-:Y:S02]  /*15d50*/  ISETP.LT.OR P5, PT, R21, 0x39, P5 ;  /* 0x000000391500780c */ /* 0x000fe40002fa1670 */
[----:B------:R-:W-:Y:S02]  /*15d60*/  FSEL R47, R47, -INF , !P4 ;  /* 0xff8000002f2f7808 */ /* 0x000fe40006000000 */
[----:B------:R-:W-:Y:S02]  /*15d70*/  ISETP.GT.AND P4, PT, R20, 0x31, P3 ;  /* 0x000000311400780c */ /* 0x000fe40001f84270 */
[----:B------:R-:W-:-:S02]  /*15d80*/  FSEL R54, R54, -INF , !P5 ;  /* 0xff80000036367808 */ /* 0x000fc40006800000 */
[C---:B------:R-:W-:Y:S02]  /*15d90*/  ISETP.GT.AND P5, PT, R20.reuse, 0x40, P3 ;  /* 0x000000401400780c */ /* 0x040fe40001fa4270 */
[C---:B------:R-:W-:Y:S02]  /*15da0*/  ISETP.LT.OR P4, PT, R21.reuse, 0x32, P4 ;  /* 0x000000321500780c */ /* 0x040fe40002781670 */
[----:B------:R-:W-:Y:S02]  /*15db0*/  ISETP.LT.OR P5, PT, R21, 0x41, P5 ;  /* 0x000000411500780c */ /* 0x000fe40002fa1670 */
[----:B------:R-:W-:Y:S02]  /*15dc0*/  FSEL R51, R51, -INF , !P4 ;  /* 0xff80000033337808 */ /* 0x000fe40006000000 */
[----:B------:R-:W-:Y:S02]  /*15dd0*/  ISETP.GT.AND P4, PT, R20, 0x39, P3 ;  /* 0x000000391400780c */ /* 0x000fe40001f84270 */
[----:B0-----:R-:W-:-:S02]  /*15de0*/  FMNMX.FTZ R9, R8, R9, !PT ;  /* 0x0000000908097209 */ /* 0x001fc40007810000 */
[----:B------:R-:W-:Y:S02]  /*15df0*/  FSEL R58, R58, -INF , !P5 ;  /* 0xff8000003a3a7808 */ /* 0x000fe40006800000 */
[----:B------:R-:W-:Y:S01]  /*15e00*/  ISETP.GT.AND P5, PT, R20, 0x41, P3 ;  /* 0x000000411400780c */ /* 0x000fe20001fa4270 */
[----:B------:R-:W0:Y:S01]  /*15e10*/  SHFL.BFLY PT, R8, R9, 0x1, 0x1f ;  /* 0x0c201f0009087f89 */ /* 0x000e2200000e0000 */
[C---:B------:R-:W-:Y:S02]  /*15e20*/  ISETP.LT.OR P4, PT, R21.reuse, 0x3a, P4 ;  /* 0x0000003a1500780c */ /* 0x040fe40002781670 */
[----:B------:R-:W-:Y:S02]  /*15e30*/  ISETP.LT.OR P5, PT, R21, 0x42, P5 ;  /* 0x000000421500780c */ /* 0x000fe40002fa1670 */
[----:B------:R-:W-:Y:S02]  /*15e40*/  FSEL R55, R55, -INF , !P4 ;  /* 0xff80000037377808 */ /* 0x000fe40006000000 */
[----:B------:R-:W-:-:S02]  /*15e50*/  FSEL R59, R59, -INF , !P5 ;  /* 0xff8000003b3b7808 */ /* 0x000fc40006800000 */
[----:B------:R-:W-:-:S04]  /*15e60*/  ISETP.GT.AND P5, PT, R20, 0x48, P3 ;  /* 0x000000481400780c */ /* 0x000fc80001fa4270 */
[----:B------:R-:W-:Y:S02]  /*15e70*/  ISETP.LT.OR P5, PT, R21, 0x49, P5 ;  /* 0x000000491500780c */ /* 0x000fe40002fa1670 */
[----:B0-----:R-:W-:-:S04]  /*15e80*/  FMNMX.FTZ R9, R9, R8, !PT ;  /* 0x0000000809097209 */ /* 0x001fc80007810000 */
[----:B------:R-:W-:Y:S01]  /*15e90*/  FSETP.NEU.FTZ.AND P4, PT, R9, -INF , PT ;  /* 0xff8000000900780b */ /* 0x000fe20003f9d000 */
[----:B------:R-:W-:-:S05]  /*15ea0*/  FFMA.FTZ R8, R2, R9, -8 ;  /* 0xc100000002087423 */ /* 0x000fca0000010009 */
[----:B------:R-:W-:-:S05]  /*15eb0*/  FSEL R8, R8, RZ, P4 ;  /* 0x000000ff08087208 */ /* 0x000fca0002000000 */
[--C-:B------:R-:W-:Y:S01]  /*15ec0*/  FFMA.FTZ R10, R2, R25, -R8.reuse ;  /* 0x00000019020a7223 */ /* 0x100fe20000010808 */
[----:B------:R-:W-:Y:S01]  /*15ed0*/  FSEL R25, R62, -INF , !P5 ;  /* 0xff8000003e197808 */ /* 0x000fe20006800000 */
[--C-:B------:R-:W-:Y:S01]  /*15ee0*/  FFMA.FTZ R157, R2, R157, -R8.reuse ;  /* 0x0000009d029d7223 */ /* 0x100fe20000010808 */
[----:B------:R-:W-:Y:S01]  /*15ef0*/  ISETP.GT.AND P5, PT, R20, RZ, P3 ;  /* 0x000000ff1400720c */ /* 0x000fe20001fa4270 */
[C-C-:B------:R-:W-:Y:S01]  /*15f00*/  FFMA.FTZ R24, R2.reuse, R155, -R8.reuse ;  /* 0x0000009b02187223 */ /* 0x140fe20000010808 */
[----:B------:R-:W-:-:S01]  /*15f10*/  FFMA.FTZ R159, R2, R159, -R8 ;  /* 0x0000009f029f7223 */ /* 0x000fc20000010808 */
[C-C-:B------:R-:W-:Y:S01]  /*15f20*/  FFMA.FTZ R161, R2.reuse, R161, -R8.reuse ;  /* 0x000000a102a17223 */ /* 0x140fe20000010808 */
[----:B------:R-:W-:Y:S01]  /*15f30*/  ISETP.LT.OR P5, PT, R21, 0x1, P5 ;  /* 0x000000011500780c */ /* 0x000fe20002fa1670 */
[C-C-:B------:R-:W-:Y:S01]  /*15f40*/  FFMA.FTZ R163, R2.reuse, R163, -R8.reuse ;  /* 0x000000a302a37223 */ /* 0x140fe20000010808 */
[----:B------:R-:W-:-:S01]  /*15f50*/  FFMA.FTZ R165, R2, R165, -R8 ;  /* 0x000000a502a57223 */ /* 0x000fc20000010808 */
[--C-:B------:R-:W-:Y:S01]  /*15f60*/  FFMA.FTZ R153, R2, R153, -R8.reuse ;  /* 0x0000009902997223 */ /* 0x100fe20000010808 */
[----:B------:R-:W-:Y:S01]  /*15f70*/  FSEL R28, R26, -INF , !P5 ;  /* 0xff8000001a1c7808 */ /* 0x000fe20006800000 */
[--C-:B------:R-:W-:Y:S01]  /*15f80*/  FFMA.FTZ R29, R2, R29, -R8.reuse ;  /* 0x0000001d021d7223 */ /* 0x100fe20000010808 */
[----:B------:R-:W-:Y:S01]  /*15f90*/  ISETP.GT.AND P5, PT, R20, 0x49, P3 ;  /* 0x000000491400780c */ /* 0x000fe20001fa4270 */
[----:B------:R0:W-:Y:S01]  /*15fa0*/  MUFU.EX2 R26, R157 ;  /* 0x0000009d001a7308 */ /* 0x0001e20000000800 */
[----:B------:R-:W-:Y:S01]  /*15fb0*/  FMNMX.FTZ R30, R28, R5, !PT ;  /* 0x000000051c1e7209 */ /* 0x000fe20007810000 */
[C-C-:B------:R-:W-:Y:S01]  /*15fc0*/  FFMA.FTZ R33, R2.reuse, R33, -R8.reuse ;  /* 0x0000002102217223 */ /* 0x140fe20000010808 */
        /* <DEDUP_REMOVED lines=9> */
[C-C-:B------:R-:W-:Y:S01]  /*16060*/  FFMA.FTZ R167, R2.reuse, R167, -R8.reuse ;  /* 0x000000a702a77223 */ /* 0x140fe20000010808 */
[----:B0-----:R-:W-:Y:S01]  /*16070*/  FMNMX.FTZ R157, R31, R30, !PT ;  /* 0x0000001e1f9d7209 */ /* 0x001fe20007810000 */
[--C-:B------:R-:W-:Y:S01]  /*16080*/  FFMA.FTZ R53, R2, R53, -R8.reuse ;  /* 0x0000003502357223 */ /* 0x100fe20000010808 */
[----:B------:R-:W-:Y:S01]  /*16090*/  ISETP.LT.OR P5, PT, R21, 0x51, P5 ;  /* 0x000000511500780c */ /* 0x000fe20002fa1670 */
[----:B------:R0:W-:Y:S01]  /*160a0*/  MUFU.EX2 R30, R159 ;  /* 0x0000009f001e7308 */ /* 0x0001e20000000800 */
[----:B------:R-:W-:Y:S01]  /*160b0*/  FMNMX.FTZ R32, R34, R157, !PT ;  /* 0x0000009d22207209 */ /* 0x000fe20007810000 */
[--C-:B------:R-:W-:Y:S01]  /*160c0*/  FFMA.FTZ R169, R2, R169, -R8.reuse ;  /* 0x000000a902a97223 */ /* 0x100fe20000010808 */
[----:B------:R-:W-:Y:S01]  /*160d0*/  FSEL R155, R66, -INF , !P5 ;  /* 0xff800000429b7808 */ /* 0x000fe20006800000 */
[C-C-:B------:R-:W-:Y:S01]  /*160e0*/  FFMA.FTZ R66, R2.reuse, R11, -R8.reuse ;  /* 0x0000000b02427223 */ /* 0x140fe20000010808 */
[----:B------:R-:W-:Y:S01]  /*160f0*/  FMNMX.FTZ R157, R35, R32, !PT ;  /* 0x00000020239d7209 */ /* 0x000fe20007810000 */
[--C-:B------:R-:W-:Y:S01]  /*16100*/  FFMA.FTZ R57, R2, R57, -R8.reuse ;  /* 0x0000003902397223 */ /* 0x100fe20000010808 */
[----:B------:R-:W-:Y:S01]  /*16110*/  ISETP.GT.AND P5, PT, R20, 0x51, P3 ;  /* 0x000000511400780c */ /* 0x000fe20001fa4270 */
[--C-:B------:R-:W-:Y:S01]  /*16120*/  FFMA.FTZ R225, R2, R225, -R8.reuse ;  /* 0x000000e102e17223 */ /* 0x100fe20000010808 */
[----:B------:R-:W-:Y:S01]  /*16130*/  FMNMX.FTZ R32, R38, R157, !PT ;  /* 0x0000009d26207209 */ /* 0x000fe20007810000 */
[C-C-:B------:R-:W-:Y:S01]  /*16140*/  FFMA.FTZ R61, R2.reuse, R61, -R8.reuse ;  /* 0x0000003d023d7223 */ /* 0x140fe20000010808 */
[----:B------:R-:W-:Y:S01]  /*16150*/  ISETP.LT.OR P5, PT, R21, 0x52, P5 ;  /* 0x000000521500780c */ /* 0x000fe20002fa1670 */
[C-C-:B------:R-:W-:Y:S01]  /*16160*/  FFMA.FTZ R227, R2.reuse, R227, -R8.reuse ;  /* 0x000000e302e37223 */ /* 0x140fe20000010808 */
[----:B------:R-:W-:Y:S01]  /*16170*/  FMNMX.FTZ R157, R39, R32, !PT ;  /* 0x00000020279d7209 */ /* 0x000fe20007810000 */
[--C-:B------:R-:W-:Y:S01]  /*16180*/  FFMA.FTZ R65, R2, R65, -R8.reuse ;  /* 0x0000004102417223 */ /* 0x100fe20000010808 */
[----:B------:R-:W-:Y:S01]  /*16190*/  FSEL R67, R67, -INF , !P5 ;  /* 0xff80000043437808 */ /* 0x000fe20006800000 */
[----:B------:R1:W-:Y:S01]  /*161a0*/  MUFU.EX2 R32, R161 ;  /* 0x000000a100207308 */ /* 0x0003e20000000800 */
[----:B------:R-:W-:Y:S01]  /*161b0*/  FMNMX.FTZ R36, R42, R157, !PT ;  /* 0x0000009d2a247209 */ /* 0x000fe20007810000 */
[--C-:B------:R-:W-:Y:S01]  /*161c0*/  FFMA.FTZ R56, R2, R229, -R8.reuse ;  /* 0x000000e502387223 */ /* 0x100fe20000010808 */
[----:B------:R-:W-:Y:S01]  /*161d0*/  ISETP.GT.AND P5, PT, R20, 0x58, P3 ;  /* 0x000000581400780c */ /* 0x000fe20001fa4270 */
[C-C-:B------:R-:W-:Y:S01]  /*161e0*/  FFMA.FTZ R69, R2.reuse, R69, -R8.reuse ;  /* 0x0000004502457223 */ /* 0x140fe20000010808 */
[----:B0-----:R-:W-:Y:S01]  /*161f0*/  FMNMX.FTZ R159, R43, R36, !PT ;  /* 0x000000242b9f7209 */ /* 0x001fe20007810000 */
[C-C-:B------:R-:W-:Y:S01]  /*16200*/  FFMA.FTZ R60, R2.reuse, R72, -R8.reuse ;  /* 0x00000048023c7223 */ /* 0x140fe20000010808 */
[----:B------:R-:W-:Y:S01]  /*16210*/  ISETP.LT.OR P5, PT, R21, 0x59, P5 ;  /* 0x000000591500780c */ /* 0x000fe20002fa1670 */
        /* <DEDUP_REMOVED lines=8> */
[----:B------:R0:W-:Y:S01]  /*162a0*/  MUFU.EX2 R36, R163 ;  /* 0x000000a300247308 */ /* 0x0001e20000000800 */
[----:B------:R-:W-:Y:S01]  /*162b0*/  FMNMX.FTZ R40, R50, R159, !PT ;  /* 0x0000009f32287209 */ /* 0x000fe20007810000 */
[----:B------:R-:W-:Y:S01]  /*162c0*/  FFMA.FTZ R85, R2, R85, -R8 ;  /* 0x0000005502557223 */ /* 0x000fe20000010808 */
[----:B------:R-:W-:-:S02]  /*162d0*/  ISETP.LT.OR P5, PT, R21, 0x5a, P5 ;  /* 0x0000005a1500780c */ /* 0x000fc40002fa1670 */
[----:B-1----:R-:W-:Y:S02]  /*162e0*/  FMNMX.FTZ R161, R51, R40, !PT ;  /* 0x0000002833a17209 */ /* 0x002fe40007810000 */
[----:B------:R-:W-:Y:S01]  /*162f0*/  FSEL R71, R71, -INF , !P5 ;  /* 0xff80000047477808 */ /* 0x000fe20006800000 */
[----:B------:R-:W-:Y:S01]  /*16300*/  MUFU.EX2 R153, R153 ;  /* 0x0000009900997308 */ /* 0x000fe20000000800 */
[----:B------:R-:W-:Y:S02]  /*16310*/  ISETP.GT.AND P5, PT, R20, 0x60, P3 ;  /* 0x000000601400780c */ /* 0x000fe40001fa4270 */
[----:B------:R-:W-:Y:S02]  /*16320*/  FMNMX.FTZ R40, R54, R161, !PT ;  /* 0x000000a136287209 */ /* 0x000fe40007810000 */
[----:B------:R-:W-:Y:S02]  /*16330*/  ISETP.LT.OR P5, PT, R21, 0x61, P5 ;  /* 0x000000611500780c */ /* 0x000fe40002fa1670 */
[----:B------:R-:W-:Y:S01]  /*16340*/  FMNMX.FTZ R161, R55, R40, !PT ;  /* 0x0000002837a17209 */ /* 0x000fe20007810000 */
[----:B------:R-:W-:Y:S01]  /*16350*/  MUFU.EX2 R10, R10 ;  /* 0x0000000a000a7308 */ /* 0x000fe20000000800 */
[----:B------:R-:W-:-:S02]  /*16360*/  FSEL R159, R74, -INF , !P5 ;  /* 0xff8000004a9f7808 */ /* 0x000fc40006800000 */
[----:B------:R-:W-:Y:S02]  /*16370*/  ISETP.GT.AND P5, PT, R20, 0x61, P3 ;  /* 0x000000611400780c */ /* 0x000fe40001fa4270 */
[----:B------:R-:W-:Y:S02]  /*16380*/  FMNMX.FTZ R44, R58, R161, !PT ;  /* 0x000000a13a2c7209 */ /* 0x000fe40007810000 */
[----:B------:R-:W-:Y:S01]  /*16390*/  ISETP.LT.OR P5, PT, R21, 0x62, P5 ;  /* 0x000000621500780c */ /* 0x000fe20002fa1670 */
[----:B------:R-:W-:Y:S01]  /*163a0*/  MUFU.EX2 R40, R165 ;  /* 0x000000a500287308 */ /* 0x000fe20000000800 */
[----:B------:R-:W-:Y:S02]  /*163b0*/  FMNMX.FTZ R44, R59, R44, !PT ;  /* 0x0000002c3b2c7209 */ /* 0x000fe40007810000 */
[----:B------:R-:W-:Y:S02]  /*163c0*/  FSEL R75, R75, -INF , !P5 ;  /* 0xff8000004b4b7808 */ /* 0x000fe40006800000 */
[----:B------:R-:W-:-:S02]  /*163d0*/  ISETP.GT.AND P5, PT, R20, 0x68, P3 ;  /* 0x000000681400780c */ /* 0x000fc40001fa4270 */
[----:B------:R-:W-:Y:S01]  /*163e0*/  FMNMX.FTZ R44, R25, R44, !PT ;  /* 0x0000002c192c7209 */ /* 0x000fe20007810000 */
[----:B------:R-:W-:Y:S01]  /*163f0*/  MUFU.EX2 R24, R24 ;  /* 0x0000001800187308 */ /* 0x000fe20000000800 */
[----:B------:R-:W-:Y:S02]  /*16400*/  ISETP.LT.OR P5, PT, R21, 0x69, P5 ;  /* 0x000000691500780c */ /* 0x000fe40002fa1670 */
[----:B------:R-:W-:Y:S02]  /*16410*/  FMNMX.FTZ R48, R63, R44, !PT ;  /* 0x0000002c3f307209 */ /* 0x000fe40007810000 */
[----:B------:R-:W-:Y:S02]  /*16420*/  FSEL R161, R78, -INF , !P5 ;  /* 0xff8000004ea17808 */ /* 0x000fe40006800000 */
[----:B------:R-:W-:Y:S01]  /*16430*/  FMNMX.FTZ R48, R155, R48, !PT ;  /* 0x000000309b307209 */ /* 0x000fe20007810000 */
[----:B------:R1:W-:Y:S01]  /*16440*/  MUFU.EX2 R44, R167 ;  /* 0x000000a7002c7308 */ /* 0x0003e20000000800 */
[----:B------:R-:W-:-:S02]  /*16450*/  ISETP.GT.AND P5, PT, R20, 0x69, P3 ;  /* 0x000000691400780c */ /* 0x000fc40001fa4270 */
[----:B------:R-:W-:Y:S02]  /*16460*/  FMNMX.FTZ R48, R67, R48, !PT ;  /* 0x0000003043307209 */ /* 0x000fe40007810000 */
[----:B------:R-:W-:Y:S02]  /*16470*/  ISETP.LT.OR P5, PT, R21, 0x6a, P5 ;  /* 0x0000006a1500780c */ /* 0x000fe40002fa1670 */
[----:B------:R-:W-:Y:S01]  /*16480*/  FMNMX.FTZ R48, R157, R48, !PT ;  /* 0x000000309d307209 */ /* 0x000fe20007810000 */
[----:B------:R-:W-:Y:S01]  /*16490*/  MUFU.EX2 R29, R29 ;  /* 0x0000001d001d7308 */ /* 0x000fe20000000800 */
[----:B------:R-:W-:Y:S02]  /*164a0*/  FSEL R79, R79, -INF , !P5 ;  /* 0xff8000004f4f7808 */ /* 0x000fe40006800000 */
[----:B------:R-:W-:Y:S02]  /*164b0*/  ISETP.GT.AND P5, PT, R20, 0x70, P3 ;  /* 0x000000701400780c */ /* 0x000fe40001fa4270 */
[----:B------:R-:W-:-:S02]  /*164c0*/  FMNMX.FTZ R52, R71, R48, !PT ;  /* 0x0000003047347209 */ /* 0x000fc40007810000 */
[----:B------:R-:W-:Y:S01]  /*164d0*/  ISETP.LT.OR P5, PT, R21, 0x71, P5 ;  /* 0x000000711500780c */ /* 0x000fe20002fa1670 */
[----:B------:R-:W-:Y:S01]  /*164e0*/  MUFU.EX2 R33, R33 ;  /* 0x0000002100217308 */ /* 0x000fe20000000800 */
[----:B------:R-:W-:Y:S02]  /*164f0*/  FMNMX.FTZ R52, R159, R52, !PT ;  /* 0x000000349f347209 */ /* 0x000fe40007810000 */
[----:B0-----:R-:W-:Y:S02]  /*16500*/  FSEL R163, R82, -INF , !P5 ;  /* 0xff80000052a37808 */ /* 0x001fe40006800000 */
[----:B------:R-:W-:Y:S02]  /*16510*/  ISETP.GT.AND P5, PT, R20, 0x71, P3 ;  /* 0x000000711400780c */ /* 0x000fe40001fa4270 */
[----:B------:R-:W-:Y:S01]  /*16520*/  FMNMX.FTZ R52, R75, R52, !PT ;  /* 0x000000344b347209 */ /* 0x000fe20007810000 */
[----:B------:R-:W-:Y:S01]  /*16530*/  MUFU.EX2 R37, R37 ;  /* 0x0000002500257308 */ /* 0x000fe20000000800 */
[----:B------:R-:W-:-:S02]  /*16540*/  ISETP.LT.OR P5, PT, R21, 0x72, P5 ;  /* 0x000000721500780c */ /* 0x000fc40002fa1670 */
[----:B------:R-:W-:Y:S02]  /*16550*/  FMNMX.FTZ R52, R161, R52, !PT ;  /* 0x00000034a1347209 */ /* 0x000fe40007810000 */
[----:B------:R-:W-:Y:S02]  /*16560*/  FSEL R83, R83, -INF , !P5 ;  /* 0xff80000053537808 */ /* 0x000fe40006800000 */
[C---:B------:R-:W-:Y:S01]  /*16570*/  ISETP.GT.AND P5, PT, R20.reuse, 0x78, P3 ;  /* 0x000000781400780c */ /* 0x040fe20001fa4270 */
[----:B------:R-:W-:Y:S01]  /*16580*/  MUFU.EX2 R41, R41 ;  /* 0x0000002900297308 */ /* 0x000fe20000000800 */
[----:B------:R-:W-:Y:S02]  /*16590*/  FMNMX.FTZ R52, R79, R52, !PT ;  /* 0x000000344f347209 */ /* 0x000fe40007810000 */
[----:B------:R-:W-:Y:S02]  /*165a0*/  ISETP.GT.AND P3, PT, R20, 0x79, P3 ;  /* 0x000000791400780c */ /* 0x000fe40001f64270 */
[----:B------:R-:W-:-:S02]  /*165b0*/  ISETP.LT.OR P5, PT, R21, 0x79, P5 ;  /* 0x000000791500780c */ /* 0x000fc40002fa1670 */
[----:B------:R-:W-:Y:S01]  /*165c0*/  FMNMX.FTZ R52, R163, R52, !PT ;  /* 0x00000034a3347209 */ /* 0x000fe20007810000 */
[----:B------:R-:W-:Y:S01]  /*165d0*/  MUFU.EX2 R45, R45 ;  /* 0x0000002d002d7308 */ /* 0x000fe20000000800 */
[----:B------:R-:W-:Y:S02]  /*165e0*/  ISETP.LT.OR P3, PT, R21, 0x7a, P3 ;  /* 0x0000007a1500780c */ /* 0x000fe40001f61670 */
[----:B------:R-:W-:Y:S02]  /*165f0*/  FSEL R21, R86, -INF , !P5 ;  /* 0xff80000056157808 */ /* 0x000fe40006800000 */
[----:B------:R-:W-:Y:S02]  /*16600*/  FMNMX.FTZ R52, R83, R52, !PT ;  /* 0x0000003453347209 */ /* 0x000fe40007810000 */
[----:B------:R-:W-:Y:S01]  /*16610*/  FSEL R87, R87, -INF , !P3 ;  /* 0xff80000057577808 */ /* 0x000fe20005800000 */
[----:B------:R-:W-:Y:S01]  /*16620*/  MUFU.EX2 R49, R49 ;  /* 0x0000003100317308 */ /* 0x000fe20000000800 */
[----:B------:R-:W-:-:S02]  /*16630*/  FMNMX.FTZ R52, R21, R52, !PT ;  /* 0x0000003415347209 */ /* 0x000fc40007810000 */
[----:B-1----:R-:W-:Y:S02]  /*16640*/  FSEL R167, R9, RZ, P4 ;  /* 0x000000ff09a77208 */ /* 0x002fe40002000000 */
[----:B------:R-:W-:-:S03]  /*16650*/  FMNMX.FTZ R62, R87, R52, !PT ;  /* 0x00000034573e7209 */ /* 0x000fc60007810000 */
[----:B------:R-:W-:Y:S01]  /*16660*/  FADD.FTZ R167, -R167, R0 ;  /* 0x00000000a7a77221 */ /* 0x000fe20000010100 */
        /* <DEDUP_REMOVED lines=9> */
[----:B------:R-:W-:Y:S08]  /*16700*/  MUFU.EX2 R20, R225 ;  /* 0x000000e100147308 */ /* 0x000ff00000000800 */
[----:B------:R-:W-:Y:S08]  /*16710*/  MUFU.EX2 R61, R61 ;  /* 0x0000003d003d7308 */ /* 0x000ff00000000800 */
[----:B------:R-:W-:Y:S01]  /*16720*/  MUFU.EX2 R52, R227 ;  /* 0x000000e300347308 */ /* 0x000fe20000000800 */
[----:B0-----:R-:W-:-:S07]  /*16730*/  FMNMX.FTZ R11, R165, R68, !PT ;  /* 0x00000044a50b7209 */ /* 0x001fce0007810000 */
[----:B------:R-:W-:Y:S01]  /*16740*/  MUFU.EX2 R65, R65 ;  /* 0x0000004100417308 */ /* 0x000fe20000000800 */
[----:B------:R-:W-:Y:S01]  /*16750*/  FSETP.NEU.FTZ.AND P3, PT, R11, -INF , PT ;  /* 0xff8000000b00780b */ /* 0x000fe20003f7d000 */
[----:B------:R-:W-:-:S03]  /*16760*/  FFMA.FTZ R165, R2, R11, -8 ;  /* 0xc100000002a57423 */ /* 0x000fc6000001000b */
[----:B------:R-:W-:Y:S02]  /*16770*/  FSEL R68, R11, RZ, P3 ;  /* 0x000000ff0b447208 */ /* 0x000fe40001800000 */
[----:B------:R-:W-:Y:S01]  /*16780*/  FSEL R165, R165, RZ, P3 ;  /* 0x000000ffa5a57208 */ /* 0x000fe20001800000 */
[----:B------:R-:W-:Y:S04]  /*16790*/  MUFU.EX2 R56, R56 ;  /* 0x0000003800387308 */ /* 0x000fe80000000800 */
        /* <DEDUP_REMOVED lines=11> */
[----:B------:R-:W-:Y:S01]  /*16850*/  FFMA.FTZ R50, R2, R51, -R165 ;  /* 0x0000003302327223 */ /* 0x000fe200000108a5 */
[----:B------:R-:W-:-:S01]  /*16860*/  FADD.FTZ R51, -R68, R5 ;  /* 0x0000000544337221 */ /* 0x000fc20000010100 */
[C-C-:B------:R-:W-:Y:S01]  /*16870*/  FFMA.FTZ R27, R2.reuse, R27, -R165.reuse ;  /* 0x0000001b021b7223 */ /* 0x140fe200000108a5 */
[----:B------:R-:W-:Y:S01]  /*16880*/  MUFU.EX2 R8, R8 ;  /* 0x0000000800087308 */ /* 0x000fe20000000800 */
[----:B------:R-:W-:-:S01]  /*16890*/  FFMA.FTZ R15, R2, R15, -R165 ;  /* 0x0000000f020f7223 */ /* 0x000fc200000108a5 */
[C---:B------:R-:W-:Y:S01]  /*168a0*/  FMUL.FTZ R51, R2.reuse, R51 ;  /* 0x0000003302337220 */ /* 0x040fe20000410000 */
[----:B------:R-:W-:-:S01]  /*168b0*/  FFMA.FTZ R70, R2, R54, -R165 ;  /* 0x0000003602467223 */ /* 0x000fc200000108a5 */
[C-C-:B------:R-:W-:Y:S01]  /*168c0*/  FFMA.FTZ R54, R2.reuse, R55, -R165.reuse ;  /* 0x0000003702367223 */ /* 0x140fe200000108a5 */
[----:B------:R-:W-:-:S01]  /*168d0*/  FFMA.FTZ R55, R2, R58, -R165 ;  /* 0x0000003a02377223 */ /* 0x000fc200000108a5 */
[----:B------:R-:W-:Y:S01]  /*168e0*/  FFMA.FTZ R58, R2, R59, -R165 ;  /* 0x0000003b023a7223 */ /* 0x000fe200000108a5 */
[----:B-1----:R-:W-:-:S01]  /*168f0*/  FFMA.FTZ R59, R0, R4, R153 ;  /* 0x00000004003b7223 */ /* 0x002fc20000010099 */
[----:B------:R-:W0:Y:S01]  /*16900*/  MUFU.EX2 R51, R51 ;  /* 0x0000003300337308 */ /* 0x000e220000000800 */
[----:B------:R-:W-:-:S01]  /*16910*/  FFMA.FTZ R68, R2, R63, -R165 ;  /* 0x0000003f02447223 */ /* 0x000fc200000108a5 */
[----:B------:R-:W-:Y:S01]  /*16920*/  FFMA.FTZ R25, R2, R25, -R165 ;  /* 0x0000001902197223 */ /* 0x000fe200000108a5 */
[----:B------:R-:W-:-:S01]  /*16930*/  FADD.FTZ R59, R10, R59 ;  /* 0x0000003b0a3b7221 */ /* 0x000fc20000010000 */
[C-C-:B------:R-:W-:Y:S01]  /*16940*/  FFMA.FTZ R21, R2.reuse, R21, -R165.reuse ;  /* 0x0000001502157223 */ /* 0x140fe200000108a5 */
[----:B------:R-:W-:-:S03]  /*16950*/  FFMA.FTZ R87, R2, R87, -R165 ;  /* 0x0000005702577223 */ /* 0x000fc600000108a5 */
[----:B------:R-:W1:Y:S08]  /*16960*/  MUFU.EX2 R27, R27 ;  /* 0x0000001b001b7308 */ /* 0x000e700000000800 */
[----:B------:R-:W2:Y:S01]  /*16970*/  MUFU.EX2 R15, R15 ;  /* 0x0000000f000f7308 */ /* 0x000ea20000000800 */
[----:B0-----:R-:W-:-:S07]  /*16980*/  FFMA.FTZ R4, R51, R3, R8 ;  /* 0x0000000333047223 */ /* 0x001fce0000010008 */
        /* <DEDUP_REMOVED lines=8> */
[----:B------:R1:W-:Y:S01]  /*16a10*/  MUFU.EX2 R5, R70 ;  /* 0x0000004600057308 */ /* 0x0003e20000000800 */
[----:B--2---:R-:W-:-:S07]  /*16a20*/  FADD.FTZ R4, R34, R3 ;  /* 0x0000000322047221 */ /* 0x004fce0000010000 */
[----:B------:R-:W2:Y:S01]  /*16a30*/  MUFU.EX2 R38, R38 ;  /* 0x0000002600267308 */ /* 0x000ea20000000800 */
[----:B-1----:R-:W-:-:S01]  /*16a40*/  FADD.FTZ R70, R24, R59 ;  /* 0x0000003b18467221 */ /* 0x002fc20000010000 */
[----:B0-----:R-:W-:Y:S01]  /*16a50*/  FADD.FTZ R3, R35, R4 ;  /* 0x0000000423037221 */ /* 0x001fe20000010000 */
[----:B------:R-:W-:-:S02]  /*16a60*/  FFMA.FTZ R59, R2, R155, -R165 ;  /* 0x0000009b023b7223 */ /* 0x000fc400000108a5 */
[----:B------:R-:W-:-:S03]  /*16a70*/  FADD.FTZ R63, R29, R70 ;  /* 0x000000461d3f7221 */ /* 0x000fc60000010000 */
[----:B------:R-:W0:Y:S01]  /*16a80*/  MUFU.EX2 R39, R39 ;  /* 0x0000002700277308 */ /* 0x000e220000000800 */
[----:B------:R-:W-:-:S04]  /*16a90*/  FADD.FTZ R70, R26, R63 ;  /* 0x0000003f1a467221 */ /* 0x000fc80000010000 */
[----:B------:R-:W-:Y:S01]  /*16aa0*/  FADD.FTZ R63, R33, R70 ;  /* 0x00000046213f7221 */ /* 0x000fe20000010000 */
[----:B------:R-:W-:-:S02]  /*16ab0*/  FFMA.FTZ R70, R2, R67, -R165 ;  /* 0x0000004302467223 */ /* 0x000fc400000108a5 */
[----:B------:R-:W1:Y:S01]  /*16ac0*/  MUFU.EX2 R42, R42 ;  /* 0x0000002a002a7308 */ /* 0x000e620000000800 */
[----:B------:R-:W-:-:S01]  /*16ad0*/  FADD.FTZ R72, R30, R63 ;  /* 0x0000003f1e487221 */ /* 0x000fc20000010000 */
[----:B--2---:R-:W-:Y:S01]  /*16ae0*/  FADD.FTZ R4, R38, R3 ;  /* 0x0000000326047221 */ /* 0x004fe20000010000 */
[----:B------:R-:W-:-:S02]  /*16af0*/  FFMA.FTZ R63, R2, R157, -R165 ;  /* 0x0000009d023f7223 */ /* 0x000fc400000108a5 */
[----:B------:R-:W-:-:S03]  /*16b00*/  FADD.FTZ R67, R37, R72 ;  /* 0x0000004825437221 */ /* 0x000fc60000010000 */
[----:B------:R-:W2:Y:S01]  /*16b10*/  MUFU.EX2 R43, R43 ;  /* 0x0000002b002b7308 */ /* 0x000ea20000000800 */
[----:B------:R-:W-:-:S01]  /*16b20*/  FADD.FTZ R72, R32, R67 ;  /* 0x0000004320487221 */ /* 0x000fc20000010000 */
[----:B0-----:R-:W-:-:S03]  /*16b30*/  FADD.FTZ R3, R39, R4 ;  /* 0x0000000427037221 */ /* 0x001fc60000010000 */
[----:B------:R-:W-:Y:S01]  /*16b40*/  FADD.FTZ R67, R41, R72 ;  /* 0x0000004829437221 */ /* 0x000fe20000010000 */
[----:B------:R-:W-:-:S02]  /*16b50*/  FFMA.FTZ R72, R2, R71, -R165 ;  /* 0x0000004702487223 */ /* 0x000fc400000108a5 */
[----:B------:R-:W0:Y:S01]  /*16b60*/  MUFU.EX2 R46, R46 ;  /* 0x0000002e002e7308 */ /* 0x000e220000000800 */
[----:B-1----:R-:W-:-:S01]  /*16b70*/  FADD.FTZ R4, R42, R3 ;  /* 0x000000032a047221 */ /* 0x002fc20000010000 */
[----:B------:R-:W-:Y:S01]  /*16b80*/  FADD.FTZ R74, R36, R67 ;  /* 0x00000043244a7221 */ /* 0x000fe20000010000 */
[----:B------:R-:W-:-:S03]  /*16b90*/  FFMA.FTZ R67, R2, R159, -R165 ;  /* 0x0000009f02437223 */ /* 0x000fc600000108a5 */
[----:B------:R-:W-:Y:S02]  /*16ba0*/  FADD.FTZ R71, R45, R74 ;  /* 0x0000004a2d477221 */ /* 0x000fe40000010000 */
[----:B------:R-:W1:Y:S01]  /*16bb0*/  MUFU.EX2 R47, R47 ;  /* 0x0000002f002f7308 */ /* 0x000e620000000800 */
[----:B--2---:R-:W-:-:S01]  /*16bc0*/  FADD.FTZ R3, R43, R4 ;  /* 0x000000042b037221 */ /* 0x004fc20000010000 */
[----:B------:R-:W-:-:S04]  /*16bd0*/  FADD.FTZ R74, R40, R71 ;  /* 0x00000047284a7221 */ /* 0x000fc80000010000 */
[----:B------:R-:W-:Y:S01]  /*16be0*/  FADD.FTZ R71, R49, R74 ;  /* 0x0000004a31477221 */ /* 0x000fe20000010000 */
[----:B------:R-:W-:-:S01]  /*16bf0*/  FFMA.FTZ R74, R2, R75, -R165 ;  /* 0x0000004b024a7223 */ /* 0x000fc200000108a5 */
[----:B------:R-:W2:Y:S01]  /*16c00*/  MUFU.EX2 R50, R50 ;  /* 0x0000003200327308 */ /* 0x000ea20000000800 */
[----:B0-----:R-:W-:-:S01]  /*16c10*/  FADD.FTZ R4, R46, R3 ;  /* 0x000000032e047221 */ /* 0x001fc20000010000 */
[----:B------:R-:W-:Y:S01]  /*16c20*/  FADD.FTZ R76, R44, R71 ;  /* 0x000000472c4c7221 */ /* 0x000fe20000010000 */
[----:B------:R-:W-:-:S03]  /*16c30*/  FFMA.FTZ R71, R2, R161, -R165 ;  /* 0x000000a102477223 */ /* 0x000fc600000108a5 */
[----:B------:R-:W-:Y:S02]  /*16c40*/  FADD.FTZ R75, R53, R76 ;  /* 0x0000004c354b7221 */ /* 0x000fe40000010000 */
[----:B------:R-:W0:Y:S01]  /*16c50*/  MUFU.EX2 R54, R54 ;  /* 0x0000003600367308 */ /* 0x000e220000000800 */
[----:B-1----:R-:W-:-:S01]  /*16c60*/  FADD.FTZ R3, R47, R4 ;  /* 0x000000042f037221 */ /* 0x002fc20000010000 */
[----:B------:R-:W-:-:S04]  /*16c70*/  FADD.FTZ R76, R48, R75 ;  /* 0x0000004b304c7221 */ /* 0x000fc80000010000 */
[----:B------:R-:W-:Y:S01]  /*16c80*/  FADD.FTZ R75, R57, R76 ;  /* 0x0000004c394b7221 */ /* 0x000fe20000010000 */
[----:B------:R-:W-:-:S01]  /*16c90*/  FFMA.FTZ R76, R2, R79, -R165 ;  /* 0x0000004f024c7223 */ /* 0x000fc200000108a5 */
[----:B------:R-:W1:Y:S01]  /*16ca0*/  MUFU.EX2 R55, R55 ;  /* 0x0000003700377308 */ /* 0x000e620000000800 */
[----:B--2---:R-:W-:-:S01]  /*16cb0*/  FADD.FTZ R4, R50, R3 ;  /* 0x0000000332047221 */ /* 0x004fc20000010000 */
[----:B------:R-:W-:Y:S01]  /*16cc0*/  FADD.FTZ R78, R20, R75 ;  /* 0x0000004b144e7221 */ /* 0x000fe20000010000 */
[----:B------:R-:W-:-:S02]  /*16cd0*/  FFMA.FTZ R75, R2, R163, -R165 ;  /* 0x000000a3024b7223 */ /* 0x000fc400000108a5 */
[----:B------:R-:W-:Y:S01]  /*16ce0*/  FADD.FTZ R3, R5, R4 ;  /* 0x0000000405037221 */ /* 0x000fe20000010000 */
[----:B------:R-:W-:-:S02]  /*16cf0*/  FADD.FTZ R79, R61, R78 ;  /* 0x0000004e3d4f7221 */ /* 0x000fc40000010000 */
[----:B------:R-:W2:Y:S01]  /*16d00*/  MUFU.EX2 R58, R58 ;  /* 0x0000003a003a7308 */ /* 0x000ea20000000800 */
[----:B0-----:R-:W-:-:S01]  /*16d10*/  FADD.FTZ R4, R54, R3 ;  /* 0x0000000336047221 */ /* 0x001fc20000010000 */
[----:B------:R-:W-:-:S04]  /*16d20*/  FADD.FTZ R78, R52, R79 ;  /* 0x0000004f344e7221 */ /* 0x000fc80000010000 */
[----:B------:R-:W-:Y:S01]  /*16d30*/  FADD.FTZ R79, R65, R78 ;  /* 0x0000004e414f7221 */ /* 0x000fe20000010000 */
[----:B------:R-:W-:-:S01]  /*16d40*/  FFMA.FTZ R78, R2, R83, -R165 ;  /* 0x00000053024e7223 */ /* 0x000fc200000108a5 */
        /* <DEDUP_REMOVED lines=51> */
.L_x_1722:
[----:B------:R-:W-:Y:S01]  /*17080*/  F2FP.SATFINITE.E4M3.F32.PACK_AB_MERGE_C R5, R54, R5, RZ ;  /* 0x000000053605723e */ /* 0x000fe200048070ff */
[-C--:B------:R-:W-:Y:S01]  /*17090*/  FMUL.FTZ R88, R88, R0.reuse ;  /* 0x0000000058587220 */ /* 0x080fe20000410000 */
[----:B------:R-:W-:Y:S01]  /*170a0*/  F2FP.SATFINITE.E4M3.F32.PACK_AB_MERGE_C R15, R28, R15, RZ ;  /* 0x0000000f1c0f723e */ /* 0x000fe200048070ff */
[----:B------:R-:W-:Y:S01]  /*170b0*/  FMUL.FTZ R89, R89, R0 ;  /* 0x0000000059597220 */ /* 0x000fe20000410000 */
[----:B------:R-:W-:Y:S01]  /*170c0*/  F2FP.SATFINITE.E4M3.F32.PACK_AB_MERGE_C R163, R50, R47, R5 ;  /* 0x0000002f32a3723e */ /* 0x000fe20004807005 */
[----:B------:R-:W-:Y:S01]  /*170d0*/  IMAD R5, R168, 0x8, R16 ;  /* 0x00000008a8057824 */ /* 0x000fe200078e0210 */
[----:B------:R-:W-:Y:S01]  /*170e0*/  ISETP.GT.AND P3, PT, R6, R12, PT ;  /* 0x0000000c0600720c */ /* 0x000fe20003f64270 */
[----:B------:R-:W-:Y:S01]  /*170f0*/  FMUL.FTZ R92, R92, R0 ;  /* 0x000000005c5c7220 */ /* 0x000fe20000410000 */
[----:B------:R-:W-:Y:S01]  /*17100*/  F2FP.SATFINITE.E4M3.F32.PACK_AB_MERGE_C R165, R27, R8, R15 ;  /* 0x000000081ba5723e */ /* 0x000fe2000480700f */
[----:B------:R-:W-:Y:S01]  /*17110*/  IMAD.U32 R8, RZ, RZ, UR40 ;  /* 0x00000028ff087e24 */ /* 0x000fe2000f8e00ff */
[----:B------:R-:W-:Y:S01]  /*17120*/  F2FP.SATFINITE.E4M3.F32.PACK_AB_MERGE_C R24, R29, R24, RZ ;  /* 0x000000181d18723e */ /* 0x000fe200048070ff */
[----:B------:R-:W-:Y:S01]  /*17130*/  VIADD R5, R5, 0x22860 ;  /* 0x0002286005057836 */ /* 0x000fe20000000000 */
[----:B------:R-:W-:Y:S01]  /*17140*/  F2FP.SATFINITE.E4M3.F32.PACK_AB_MERGE_C R30, R37, R30, RZ ;  /* 0x0000001e251e723e */ /* 0x000fe200048070ff */
[-C--:B------:R-:W-:Y:S01]  /*17150*/  FMUL.FTZ R93, R93, R0.reuse ;  /* 0x000000005d5d7220 */ /* 0x080fe20000410000 */
[----:B------:R-:W-:Y:S01]  /*17160*/  F2FP.SATFINITE.E4M3.F32.PACK_AB_MERGE_C R35, R38, R35, RZ ;  /* 0x000000232623723e */ /* 0x000fe200048070ff */
[-C--:B------:R-:W-:Y:S01]  /*17170*/  FMUL.FTZ R96, R96, R0.reuse ;  /* 0x0000000060607220 */ /* 0x080fe20000410000 */
[----:B------:R-:W-:Y:S01]  /*17180*/  PRMT R5, R8, 0x654, R5 ;  /* 0x0000065408057816 */ /* 0x000fe20000000005 */
[----:B------:R-:W-:Y:S01]  /*17190*/  FMUL.FTZ R97, R97, R0 ;  /* 0x0000000061617220 */ /* 0x000fe20000410000 */
[----:B------:R-:W-:Y:S01]  /*171a0*/  F2FP.SATFINITE.E4M3.F32.PACK_AB_MERGE_C R36, R45, R36, RZ ;  /* 0x000000242d24723e */ /* 0x000fe200048070ff */
[----:B------:R-:W-:Y:S01]  /*171b0*/  FMUL.FTZ R100, R100, R0 ;  /* 0x0000000064647220 */ /* 0x000fe20000410000 */
[----:B------:R-:W-:Y:S01]  /*171c0*/  F2FP.SATFINITE.E4M3.F32.PACK_AB_MERGE_C R43, R46, R43, RZ ;  /* 0x0000002b2e2b723e */ /* 0x000fe200048070ff */
[----:B------:R0:W-:Y:S01]  /*171d0*/  SYNCS.ARRIVE.TRANS64.RED.A1T0 RZ, [R5+URZ], RZ ;  /* 0x000000ff05ff79a7 */ /* 0x0001e2000810043f */
        /* <DEDUP_REMOVED lines=81> */
[----:B0-----:R-:W-:Y:S02]  /*176f0*/  IMAD.MOV.U32 R5, RZ, RZ, R11 ;  /* 0x000000ffff057224 */ /* 0x001fe400078e000b */
[----:B------:R-:W-:Y:S02]  /*17700*/  IMAD.MOV.U32 R0, RZ, RZ, R9 ;  /* 0x000000ffff007224 */ /* 0x000fe400078e0009 */
[----:B------:R-:W-:Y:S02]  /*17710*/  IMAD.MOV.U32 R169, RZ, RZ, R14 ;  /* 0x000000ffffa97224 */ /* 0x000fe400078e000e */
[----:B------:R-:W-:Y:S01]  /*17720*/  IMAD.MOV.U32 R168, RZ, RZ, R13 ;  /* 0x000000ffffa87224 */ /* 0x000fe200078e000d */
[----:B------:R-:W-:Y:S06]  /*17730*/  @P3 BRA `(.L_x_1723) ;  /* 0xffffffd000003947 */ /* 0x000fec000383ffff */
[----:B------:R-:W-:Y:S02]  /*17740*/  IMAD.MOV.U32 R5, RZ, RZ, R11 ;  /* 0x000000ffff057224 */ /* 0x000fe400078e000b */
[----:B------:R-:W-:Y:S02]  /*17750*/  IMAD.MOV.U32 R0, RZ, RZ, R9 ;  /* 0x000000ffff007224 */ /* 0x000fe400078e0009 */
[----:B------:R-:W-:Y:S02]  /*17760*/  IMAD.MOV.U32 R168, RZ, RZ, R13 ;  /* 0x000000ffffa87224 */ /* 0x000fe400078e000d */
[----:B------:R-:W-:-:S07]  /*17770*/  IMAD.MOV.U32 R169, RZ, RZ, R14 ;  /* 0x000000ffffa97224 */ /* 0x000fce00078e000e */
.L_x_1703:
[----:B------:R-:W0:Y:S01]  /*17780*/  LDC R8, c[0x0][0x448] ;  /* 0x00011200ff087b82 */ /* 0x000e220000000800 */
[----:B------:R-:W-:-:S07]  /*17790*/  IADD3 R11, R171, 0x1, -R170 ;  /* 0x00000001ab0b7810 */ /* 0x000fce0007ffe8aa */
[----:B------:R-:W1:Y:S01]  /*177a0*/  LDC R13, c[0x0][0x9e4] ;  /* 0x00027900ff0d7b82 */ /* 0x000e620000000800 */
[----:B0-----:R-:W-:Y:S01]  /*177b0*/  ISETP.NE.AND P4, PT, R8, 0x1, PT ;  /* 0x000000010800780c */ /* 0x001fe20003f85270 */
[----:B------:R-:W-:Y:S01]  /*177c0*/  VIADD R8, R178, 0x7f ;  /* 0x0000007fb2087836 */ /* 0x000fe20000000000 */
[----:B-1----:R-:W-:-:S11]  /*177d0*/  ISETP.GE.AND P5, PT, R13, 0x1, PT ;  /* 0x000000010d00780c */ /* 0x002fd60003fa6270 */
[----:B------:R-:W0:Y:S08]  /*177e0*/  @P4 LDC R9, c[0x0][0x44c] ;  /* 0x00011300ff094b82 */ /* 0x000e300000000800 */
[----:B------:R-:W1:Y:S01]  /*177f0*/  @P4 LDC R10, c[0x0][0x450] ;  /* 0x00011400ff0a4b82 */ /* 0x000e620000000800 */
[----:B0-----:R-:W-:-:S05]  /*17800*/  @P4 IMAD.HI.U32 R9, R8, R9, RZ ;  /* 0x0000000908094227 */ /* 0x001fca00078e00ff */
        /* <DEDUP_REMOVED lines=14> */
.L_x_1726:
[----:B------:R-:W-:-:S13]  /*178f0*/  ISETP.NE.AND P1, PT, R13, 0x1, PT ;  /* 0x000000010d00780c */ /* 0x000fda0003f25270 */
[----:B------:R-:W0:Y:S02]  /*17900*/  @P1 LDC.64 R10, c[0x0][0x9e8] ;  /* 0x00027a00ff0a1b82 */ /* 0x000e240000000a00 */
[----:B0-----:R-:W-:-:S05]  /*17910*/  @P1 IMAD.HI.U32 R10, R8, R10, RZ ;  /* 0x0000000a080a1227 */ /* 0x001fca00078e00ff */
[----:B------:R-:W-:-:S07]  /*17920*/  @P1 SHF.R.U32.HI R8, RZ, R11, R10 ;  /* 0x0000000bff081219 */ /* 0x000fce000001160a */
.L_x_1727:
[----:B------:R-:W-:Y:S05]  /*17930*/  BSYNC B0 ;  /* 0x0000000000007941 */ /* 0x000fea0003800000 */
.L_x_1725:
[----:B------:R-:W-:-:S05]  /*17940*/  IMAD R8, R8, R13, RZ ;  /* 0x0000000d08087224 */ /* 0x000fca00078e02ff */
[----:B------:R-:W-:-:S07]  /*17950*/  VIMNMX R9, R9, R8, !PT ;  /* 0x0000000809097248 */ /* 0x000fce0007fe0100 */
.L_x_1724:
[----:B------:R-:W-:-:S05]  /*17960*/  VIADD R9, R9, 0x7f ;  /* 0x0000007f09097836 */ /* 0x000fca0000000000 */
[----:B------:R-:W-:-:S04]  /*17970*/  SHF.R.S32.HI R8, RZ, 0x1f, R9 ;  /* 0x0000001fff087819 */ /* 0x000fc80000011409 */
[----:B------:R-:W-:-:S04]  /*17980*/  LEA.HI R8, R8, R9, RZ, 0x7 ;  /* 0x0000000908087211 */ /* 0x000fc800078f38ff */
[----:B------:R-:W-:-:S04]  /*17990*/  SHF.R.S32.HI R9, RZ, 0x7, R8 ;  /* 0x00000007ff097819 */ /* 0x000fc80000011408 */
[----:B------:R-:W-:-:S04]  /*179a0*/  VIMNMX R14, R198, R9, !PT ;  /* 0x00000009c60e7248 */ /* 0x000fc80007fe0100 */
[----:B------:R-:W-:-:S13]  /*179b0*/  ISETP.GE.AND P1, PT, R6, R14, PT ;  /* 0x0000000e0600720c */ /* 0x000fda0003f26270 */
[----:B------:R-:W-:Y:S05]  /*179c0*/  @!P1 BRA `(.L_x_1728) ;  /* 0x0000002000009947 */ /* 0x000fea0003800000 */
[----:B------:R-:W-:Y:S02]  /*179d0*/  IMAD.MOV.U32 R13, RZ, RZ, R5 ;  /* 0x000000ffff0d7224 */ /* 0x000fe400078e0005 */
[----:B------:R-:W-:Y:S02]  /*179e0*/  IMAD.MOV.U32 R12, RZ, RZ, R0 ;  /* 0x000000ffff0c7224 */ /* 0x000fe400078e0000 */
[----:B------:R-:W-:Y:S02]  /*179f0*/  IMAD.MOV.U32 R20, RZ, RZ, R169 ;  /* 0x000000ffff147224 */ /* 0x000fe400078e00a9 */
[----:B------:R-:W-:-:S07]  /*17a00*/  IMAD.MOV.U32 R15, RZ, RZ, R168 ;  /* 0x000000ffff0f7224 */ /* 0x000fce00078e00a8 */
.L_x_1740:
        /* <DEDUP_REMOVED lines=8> */
.L_x_1730:
        /* <DEDUP_REMOVED lines=8> */
.L_x_1731:
[----:B------:R-:W-:Y:S04]  /*17b10*/  BSSY B0, `(.L_x_1729) ;  /* 0x0000004000007945 */ /* 0x000fe80003800000 */
[----:B-1----:R-:W-:Y:S05]  /*17b20*/  @P2 BRA `(.L_x_1732) ;  /* 0x0000000000082947 */ /* 0x002fea0003800000 */
[----:B------:R-:W1:Y:S02]  /*17b30*/  SYNCS.PHASECHK.TRANS64.TRYWAIT P2, [R5+URZ+0x22830], R0 ;  /* 0x02283000050075a7 */ /* 0x000e64000804017f */
[----:B-1----:R-:W-:Y:S05]  /*17b40*/  @!P2 BRA `(.L_x_1733) ;  /* 0x0000010000f8a947 */ /* 0x002fea0003800000 */
.L_x_1732:
[----:B------:R-:W-:Y:S05]  /*17b50*/  BSYNC B0 ;  /* 0x0000000000007941 */ /* 0x000fea0003800000 */
.L_x_1729:
[----:B01----:R-:W0:Y:S01]  /*17b60*/  S2R R0, SR_TID.X ;  /* 0x0000000000007919 */ /* 0x003e220000002100 */
[----:B------:R-:W-:Y:S01]  /*17b70*/  VIADD R168, R15, 0x1 ;  /* 0x000000010fa87836 */ /* 0x000fe20000000000 */
[----:B------:R-:W-:Y:S05]  /*17b80*/  WARPSYNC.ALL ;  /* 0x0000000000007948 */ /* 0x000fea0003800000 */
[C---:B------:R-:W-:Y:S01]  /*17b90*/  ISETP.NE.AND P2, PT, R168.reuse, 0x2, PT ;  /* 0x00000002a800780c */ /* 0x040fe20003f45270 */
[----:B------:R-:W-:Y:S02]  /*17ba0*/  IMAD.MOV.U32 R9, RZ, RZ, -0x7fffffe0 ;  /* 0x80000020ff097424 */ /* 0x000fe400078e00ff */
[----:B------:R-:W-:Y:S01]  /*17bb0*/  IMAD.MOV.U32 R11, RZ, RZ, -0x7fffffe0 ;  /* 0x80000020ff0b7424 */ /* 0x000fe200078e00ff */
[----:B------:R-:W-:-:S02]  /*17bc0*/  SEL R168, R168, RZ, P2 ;  /* 0x000000ffa8a87207 */ /* 0x000fc40001000000 */
[----:B------:R-:W-:Y:S01]  /*17bd0*/  R2UR UR31, R9 ;  /* 0x00000000091f72ca */ /* 0x000fe200000e0000 */
[----:B------:R-:W-:Y:S01]  /*17be0*/  IMAD.MOV.U32 R9, RZ, RZ, -0x7fffffe0 ;  /* 0x80000020ff097424 */ /* 0x000fe200078e00ff */
[----:B------:R-:W-:Y:S01]  /*17bf0*/  R2UR UR11, R11 ;  /* 0x000000000b0b72ca */ /* 0x000fe200000e0000 */
[----:B------:R-:W-:Y:S02]  /*17c00*/  IMAD R8, R168, 0x600, R7 ;  /* 0x00000600a8087824 */ /* 0x000fe400078e0207 */
[----:B------:R-:W-:Y:S01]  /*17c10*/  IMAD.MOV.U32 R11, RZ, RZ, -0x7fffffe0 ;  /* 0x80000020ff0b7424 */ /* 0x000fe200078e00ff */
[----:B------:R-:W-:Y:S01]  /*17c20*/  R2UR UR27, R9 ;  /* 0x00000000091b72ca */ /* 0x000fe200000e0000 */
[C---:B------:R-:W-:Y:S01]  /*17c30*/  VIADD R10, R8.reuse, 0x2 ;  /* 0x00000002080a7836 */ /* 0x040fe20000000000 */
[----:B------:R-:W-:Y:S02]  /*17c40*/  R2UR UR30, R8 ;  /* 0x00000000081e72ca */ /* 0x000fe400000e0000 */
[----:B------:R-:W-:Y:S01]  /*17c50*/  R2UR UR15, R11 ;  /* 0x000000000b0f72ca */ /* 0x000fe200000e0000 */
[----:B------:R-:W-:Y:S01]  /*17c60*/  IMAD.MOV.U32 R11, RZ, RZ, -0x7fffffe0 ;  /* 0x80000020ff0b7424 */ /* 0x000fe200078e00ff */
[----:B------:R-:W-:Y:S01]  /*17c70*/  R2UR UR10, R10 ;  /* 0x000000000a0a72ca */ /* 0x000fe200000e0000 */
[----:B------:R-:W-:-:S03]  /*17c80*/  VIADD R10, R8, 0x200 ;  /* 0x00000200080a7836 */ /* 0x000fc60000000000 */
[----:B------:R-:W-:Y:S01]  /*17c90*/  R2UR UR19, R11 ;  /* 0x000000000b1372ca */ /* 0x000fe200000e0000 */
[----:B------:R-:W-:Y:S01]  /*17ca0*/  IMAD.MOV.U32 R11, RZ, RZ, -0x7fffffe0 ;  /* 0x80000020ff0b7424 */ /* 0x000fe200078e00ff */
[----:B------:R-:W-:Y:S01]  /*17cb0*/  R2UR UR14, R10 ;  /* 0x000000000a0e72ca */ /* 0x000fe200000e0000 */
[----:B------:R-:W-:Y:S01]  /*17cc0*/  VIADD R10, R8, 0x202 ;  /* 0x00000202080a7836 */ /* 0x000fe20000000000 */
[----:B0-----:R-:W-:Y:S02]  /*17cd0*/  SHF.R.U32.HI R0, RZ, 0x7, R0 ;  /* 0x00000007ff007819 */ /* 0x001fe40000011600 */
[----:B------:R-:W-:Y:S02]  /*17ce0*/  R2UR UR23, R11 ;  /* 0x000000000b1772ca */ /* 0x000fe400000e0000 */
[----:B------:R-:W-:Y:S01]  /*17cf0*/  R2UR UR18, R10 ;  /* 0x000000000a1272ca */ /* 0x000fe200000e0000 */
[----:B------:R-:W-:Y:S02]  /*17d00*/  VIADD R0, R0, 0x8 ;  /* 0x0000000800007836 */ /* 0x000fe40000000000 */
[----:B------:R-:W-:-:S02]  /*17d10*/  VIADD R10, R8, 0x400 ;  /* 0x00000400080a7836 */ /* 0x000fc40000000000 */
[----:B------:R-:W-:Y:S01]  /*17d20*/  VIADD R8, R8, 0x402 ;  /* 0x0000040208087836 */ /* 0x000fe20000000000 */
[----:B------:R0:W-:Y:S02]  /*17d30*/  BAR.SYNC.DEFER_BLOCKING R0, 0x100 ;  /* 0x000400000000751d */ /* 0x0001e40000010000 */
[----:B------:R-:W-:Y:S02]  /*17d40*/  R2UR UR22, R10 ;  /* 0x000000000a1672ca */ /* 0x000fe400000e0000 */
[----:B------:R-:W-:Y:S02]  /*17d50*/  R2UR UR26, R8 ;  /* 0x00000000081a72ca */ /* 0x000fe400000e0000 */
        /* <DEDUP_REMOVED lines=21> */
.L_x_1735:
[----:B------:R-:W-:Y:S01]  /*17eb0*/  SHF.L.U32 R0, R20, 0x1f, RZ ;  /* 0x0000001f14007819 */ /* 0x000fe200000006ff */
[----:B------:R-:W-:-:S04]  /*17ec0*/  IMAD R5, R15, 0x8, R16 ;  /* 0x000000080f057824 */ /* 0x000fc800078e0210 */
[----:B------:R0:W1:Y:S01]  /*17ed0*/  SYNCS.PHASECHK.TRANS64.TRYWAIT P1, [R5+URZ+0x22850], R0 ;  /* 0x02285000050075a7 */ /* 0x000062000802017f */
[----:B------:R-:W-:Y:S05]  /*17ee0*/  @!P0 BRA `(.L_x_1736) ;  /* 0x0000000000048947 */ /* 0x000fea0003800000 */
[----:B------:R-:W-:Y:S01]  /*17ef0*/  BPT.TRAP 0x1 ;  /* 0x000000040000795c */ /* 0x000fe20000300000 */
.L_x_1736:
[----:B-1----:R-:W-:Y:S05]  /*17f00*/  @P1 BRA `(.L_x_1734) ;  /* 0x0000000000081947 */ /* 0x002fea0003800000 */
[----:B------:R-:W1:Y:S02]  /*17f10*/  SYNCS.PHASECHK.TRANS64.TRYWAIT P1, [R5+URZ+0x22850], R0 ;  /* 0x02285000050075a7 */ /* 0x000e64000802017f */
[----:B-1----:R-:W-:Y:S05]  /*17f20*/  @!P1 BRA `(.L_x_1737) ;  /* 0x0000010000149947 */ /* 0x002fea0003800000 */
.L_x_1734:
[----:B01----:R-:W-:Y:S01]  /*17f30*/  VIADD R0, R16, 0x400 ;  /* 0x0000040010007836 */ /* 0x003fe20000000000 */
[----:B------:R-:W-:Y:S05]  /*17f40*/  WARPSYNC.ALL ;  /* 0x0000000000007948 */ /* 0x000fea0003800000 */
[----:B------:R-:W-:Y:S01]  /*17f50*/  SHF.R.U32.HI R0, RZ, 0x4, R0 ;  /* 0x00000004ff007819 */ /* 0x000fe20000011600 */
[----:B------:R-:W-:Y:S01]  /*17f60*/  IMAD.MOV.U32 R9, RZ, RZ, 0x40000040 ;  /* 0x40000040ff097424 */ /* 0x000fe200078e00ff */
[----:B------:R-:W-:Y:S01]  /*17f70*/  WARPGROUP.ARRIVE ;  /* 0x00000000000079c5 */ /* 0x000fe20000000000 */
[----:B------:R-:W-:Y:S01]  /*17f80*/  IMAD.MOV.U32 R11, RZ, RZ, 0x40000040 ;  /* 0x40000040ff0b7424 */ /* 0x000fe200078e00ff */
[----:B------:R-:W-:-:S04]  /*17f90*/  LOP3.LUT R0, R0, 0x3fff, RZ, 0xc0, !PT ;  /* 0x00003fff00007812 */ /* 0x000fc800078ec0ff */
[----:B------:R-:W0:Y:S01]  /*17fa0*/  S2R R20, SR_TID.X ;  /* 0x0000000000147919 */ /* 0x000e220000002100 */
[----:B------:R-:W-:Y:S01]  /*17fb0*/  R2UR UR11, R9 ;  /* 0x00000000090b72ca */ /* 0x000fe200000e0000 */
[----:B------:R-:W-:Y:S01]  /*17fc0*/  IMAD.MOV.U32 R9, RZ, RZ, 0x40000040 ;  /* 0x40000040ff097424 */ /* 0x000fe200078e00ff */
[----:B------:R-:W-:-:S05]  /*17fd0*/  LOP3.LUT R0, R0, 0x10000, RZ, 0xfc, !PT ;  /* 0x0001000000007812 */ /* 0x000fca00078efcff */
[----:B------:R-:W-:-:S04]  /*17fe0*/  IMAD R8, R15, 0x400, R0 ;  /* 0x000004000f087824 */ /* 0x000fc800078e0200 */
[C---:B------:R-:W-:Y:S01]  /*17ff0*/  VIADD R10, R8.reuse, 0x2 ;  /* 0x00000002080a7836 */ /* 0x040fe20000000000 */
[----:B------:R-:W-:-:S13]  /*18000*/  R2UR UR10, R8 ;  /* 0x00000000080a72ca */ /* 0x000fda00000e0000 */
[----:B------:R-:W-:Y:S01]  /*18010*/  QGMMA.64x128x32.F32.E4M3.E4M3 R88, R164, gdesc[UR8], R88, gsb0 ;  /* 0x01e00008a4587df3 */ /* 0x000fe20008000858 */
[----:B------:R-:W-:Y:S01]  /*18020*/  R2UR UR10, R10 ;  /* 0x000000000a0a72ca */ /* 0x000fe200000e0000 */
[C---:B------:R-:W-:Y:S01]  /*18030*/  VIADD R10, R8.reuse, 0x4 ;  /* 0x00000004080a7836 */ /* 0x040fe20000000000 */
[----:B------:R-:W-:Y:S01]  /*18040*/  R2UR UR11, R11 ;  /* 0x000000000b0b72ca */ /* 0x000fe200000e0000 */
[----:B------:R-:W-:Y:S02]  /*18050*/  IMAD.MOV.U32 R11, RZ, RZ, 0x40000040 ;  /* 0x40000040ff0b7424 */ /* 0x000fe400078e00ff */
[----:B------:R-:W-:Y:S01]  /*18060*/  VIADD R8, R8, 0x6 ;  /* 0x0000000608087836 */ /* 0x000fe20000000000 */
[----:B0-----:R-:W-:-:S04]  /*18070*/  SHF.R.U32.HI R20, RZ, 0x7, R20 ;  /* 0x00000007ff147819 */ /* 0x001fc80000011614 */
[----:B------:R-:W-:Y:S01]  /*18080*/  IADD3 R0, -R20, 0xb, RZ ;  /* 0x0000000b14007810 */ /* 0x000fe20007ffe1ff */
[----:B------:R-:W-:Y:S02]  /*18090*/  WARPGROUP.DEPBAR.LE gsb0, 0x0 ;  /* 0x00008000000079c5 */ /* 0x000fe40000010000 */
[----:B------:R-:W-:-:S06]  /*180a0*/  WARPGROUP.ARRIVE ;  /* 0x00000000000079c5 */ /* 0x000fcc0000000000 */
        /* <DEDUP_REMOVED lines=15> */
.L_x_1738:
[----:B0-----:R-:W-:Y:S02]  /*181a0*/  FMNMX.FTZ R0, R24, R12, !PT ;  /* 0x0000000c18007209 */ /* 0x001fe40007810000 */
        /* <DEDUP_REMOVED lines=71> */
[----:B------:R-:W-:-:S04]  /*18620*/  FADD.FTZ R11, -R0, R12 ;  /* 0x0000000c000b7221 */ /* 0x000fc80000010100 */
[----:B------:R-:W-:Y:S01]  /*18630*/  FMUL.FTZ R21, R2, R11 ;  /* 0x0000000b02157220 */ /* 0x000fe20000410000 */
[----:B------:R-:W-:-:S03]  /*18640*/  FADD.FTZ R11, -R5, R13 ;  /* 0x0000000d050b7221 */ /* 0x000fc60000010100 */
[----:B------:R-:W-:Y:S01]  /*18650*/  MUFU.EX2 R9, R21 ;  /* 0x0000001500097308 */ /* 0x000fe20000000800 */
[C---:B------:R-:W-:Y:S01]  /*18660*/  FMUL.FTZ R8, R2.reuse, R11 ;  /* 0x0000000b02087220 */ /* 0x040fe20000410000 */
[----:B------:R-:W-:-:S04]  /*18670*/  FFMA.FTZ R11, R2, R0, -8 ;  /* 0xc1000000020b7423 */ /* 0x000fc80000010000 */
        /* <DEDUP_REMOVED lines=12> */
[C---:B------:R-:W-:Y:S01]  /*18740*/  FFMA.FTZ R77, R2.reuse, R5, -8 ;  /* 0xc1000000024d7423 */ /* 0x040fe20000010005 */
[----:B------:R-:W-:-:S01]  /*18750*/  FFMA.FTZ R57, R2, R65, -R11 ;  /* 0x0000004102397223 */ /* 0x000fc2000001080b */
[C-C-:B------:R-:W-:Y:S01]  /*18760*/  FFMA.FTZ R65, R2.reuse, R73, -R11.reuse ;  /* 0x0000004902417223 */ /* 0x140fe2000001080b */
[----:B------:R-:W-:-:S01]  /*18770*/  FFMA.FTZ R10, R2, R24, -R11 ;  /* 0x00000018020a7223 */ /* 0x000fc2000001080b */
[C---:B------:R-:W-:Y:S01]  /*18780*/  FFMA.FTZ R73, R2.reuse, R81, -R11 ;  /* 0x0000005102497223 */ /* 0x040fe2000001080b */
[----:B------:R-:W-:-:S01]  /*18790*/  FFMA.FTZ R81, R2, R26, -R77 ;  /* 0x0000001a02517223 */ /* 0x000fc2000001084d */
[C---:B------:R-:W-:Y:S01]  /*187a0*/  FFMA.FTZ R26, R2.reuse, R27, -R77 ;  /* 0x0000001b021a7223 */ /* 0x040fe2000001084d */
        /* <DEDUP_REMOVED lines=18> */
[C---:B------:R-:W-:Y:S01]  /*188d0*/  FFMA.FTZ R60, R2.reuse, R72, -R11 ;  /* 0x00000048023c7223 */ /* 0x040fe2000001080b */
[----:B------:R-:W-:-:S01]  /*188e0*/  FFMA.FTZ R35, R2, R38, -R77 ;  /* 0x0000002602237223 */ /* 0x000fc2000001084d */
[C-C-:B------:R-:W-:Y:S01]  /*188f0*/  FFMA.FTZ R64, R2.reuse, R76, -R11.reuse ;  /* 0x0000004c02407223 */ /* 0x140fe2000001080b */
        /* <DEDUP_REMOVED lines=20> */
[----:B--2---:R-:W-:-:S01]  /*18a40*/  FADD.FTZ R85, R13, R4 ;  /* 0x000000040d557221 */ /* 0x004fc20000010000 */
[C-C-:B------:R-:W-:Y:S01]  /*18a50*/  FFMA.FTZ R62, R2.reuse, R63, -R77.reuse ;  /* 0x0000003f023e7223 */ /* 0x140fe2000001084d */
[----:B------:R-:W-:-:S01]  /*18a60*/  FFMA.FTZ R63, R2, R66, -R77 ;  /* 0x00000042023f7223 */ /* 0x000fc2000001084d */
[----:B------:R-:W-:-:S04]  /*18a70*/  IMAD R84, R168, 0x8, R16 ;  /* 0x00000008a8547824 */ /* 0x000fc800078e0210 */
[----:B------:R-:W2:Y:S01]  /*18a80*/  MUFU.EX2 R27, R27 ;  /* 0x0000001b001b7308 */ /* 0x000ea20000000800 */
[----:B0-----:R-:W-:-:S07]  /*18a90*/  FADD.FTZ R4, R26, R3 ;  /* 0x000000031a047221 */ /* 0x001fce0000010000 */
[----:B------:R0:W3:Y:S01]  /*18aa0*/  MUFU.EX2 R21, R152 ;  /* 0x0000009800157308 */ /* 0x0000e20000000800 */
[----:B-1----:R-:W-:-:S07]  /*18ab0*/  FADD.FTZ R76, R12, R85 ;  /* 0x000000550c4c7221 */ /* 0x002fce0000010000 */
[----:B------:R-:W1:Y:S01]  /*18ac0*/  MUFU.EX2 R30, R30 ;  /* 0x0000001e001e7308 */ /* 0x000e620000000800 */
[----:B--2---:R-:W-:-:S01]  /*18ad0*/  FADD.FTZ R3, R27, R4 ;  /* 0x000000041b037221 */ /* 0x004fc20000010000 */
[----:B0-----:R-:W-:-:S06]  /*18ae0*/  IMAD.U32 R152, RZ, RZ, UR40 ;  /* 0x00000028ff987e24 */ /* 0x001fcc000f8e00ff */
[----:B------:R-:W0:Y:S01]  /*18af0*/  MUFU.EX2 R20, R20 ;  /* 0x0000001400147308 */ /* 0x000e220000000800 */
[----:B---3--:R-:W-:-:S07]  /*18b00*/  FADD.FTZ R85, R21, R76 ;  /* 0x0000004c15557221 */ /* 0x008fce0000010000 */
        /* <DEDUP_REMOVED lines=8> */
[C-C-:B------:R-:W-:Y:S01]  /*18b90*/  FFMA.FTZ R66, R2.reuse, R67, -R77.reuse ;  /* 0x0000004302427223 */ /* 0x140fe2000001084d */
[----:B------:R-:W-:-:S05]  /*18ba0*/  FFMA.FTZ R67, R2, R70, -R77 ;  /* 0x0000004602437223 */ /* 0x000fca000001084d */
[----:B------:R-:W1:Y:S01]  /*18bb0*/  MUFU.EX2 R35, R35 ;  /* 0x0000002300237308 */ /* 0x000e620000000800 */
[----:B0-----:R-:W-:-:S07]  /*18bc0*/  FADD.FTZ R4, R34, R3 ;  /* 0x0000000322047221 */ /* 0x001fce0000010000 */
[----:B------:R-:W0:Y:S01]  /*18bd0*/  MUFU.EX2 R29, R29 ;  /* 0x0000001d001d7308 */ /* 0x000e220000000800 */
[----:B--2---:R-:W-:-:S07]  /*18be0*/  FADD.FTZ R76, R24, R85 ;  /* 0x00000055184c7221 */ /* 0x004fce0000010000 */
[----:B------:R-:W2:Y:S01]  /*18bf0*/  MUFU.EX2 R38, R38 ;  /* 0x0000002600267308 */ /* 0x000ea20000000800 */
[----:B-1----:R-:W-:-:S07]  /*18c00*/  FADD.FTZ R3, R35, R4 ;  /* 0x0000000423037221 */ /* 0x002fce0000010000 */
        /* <DEDUP_REMOVED lines=9> */
[----:B--2---:R-:W-:-:S01]  /*18ca0*/  FADD.FTZ R85, R33, R70 ;  /* 0x0000004621557221 */ /* 0x004fc20000010000 */
[C-C-:B------:R-:W-:Y:S01]  /*18cb0*/  FFMA.FTZ R70, R2.reuse, R71, -R77.reuse ;  /* 0x0000004702467223 */ /* 0x140fe2000001084d */
[----:B------:R-:W-:-:S05]  /*18cc0*/  FFMA.FTZ R71, R2, R74, -R77 ;  /* 0x0000004a02477223 */ /* 0x000fca000001084d */
        /* <DEDUP_REMOVED lines=15> */
[----:B0-----:R-:W-:-:S01]  /*18dc0*/  FADD.FTZ R85, R41, R74 ;  /* 0x0000004a29557221 */ /* 0x001fc20000010000 */
[C-C-:B------:R-:W-:Y:S01]  /*18dd0*/  FFMA.FTZ R74, R2.reuse, R75, -R77.reuse ;  /* 0x0000004b024a7223 */ /* 0x140fe2000001084d */
[----:B------:R-:W-:-:S05]  /*18de0*/  FFMA.FTZ R75, R2, R78, -R77 ;  /* 0x0000004e024b7223 */ /* 0x000fca000001084d */
        /* <DEDUP_REMOVED lines=16> */
[----:B------:R-:W-:-:S06]  /*18ef0*/  FFMA.FTZ R76, R2, R79, -R77 ;  /* 0x0000004f024c7223 */ /* 0x000fcc000001084d */
        /* <DEDUP_REMOVED lines=8> */
[----:B------:R-:W-:-:S06]  /*18f80*/  FFMA.FTZ R78, R2, R82, -R77 ;  /* 0x00000052024e7223 */ /* 0x000fcc000001084d */
        /* <DEDUP_REMOVED lines=20> */
[----:B0-----:R-:W-:-:S01]  /*190d0*/  FADD.FTZ R4, R70, R3 ;  /* 0x0000000346047221 */ /* 0x001fc20000010000 */
[----:B------:R-:W-:-:S05]  /*190e0*/  VIADD R3, R84, 0x22840 ;  /* 0x0002284054037836 */ /* 0x000fca0000000000 */
[----:B------:R-:W-:Y:S01]  /*190f0*/  PRMT R3, R152, 0x654, R3 ;  /* 0x0000065498037816 */ /* 0x000fe20000000003 */
[----:B------:R-:W0:Y:S01]  /*19100*/  MUFU.EX2 R65, R65 ;  /* 0x0000004100417308 */ /* 0x000e220000000800 */
[----:B--2---:R-:W-:-:S02]  /*19110*/  FADD.FTZ R82, R60, R83 ;  /* 0x000000533c527221 */ /* 0x004fc40000010000 */
[----:B------:R2:W-:Y:S05]  /*19120*/  SYNCS.ARRIVE.TRANS64.RED.A1T0 RZ, [R3+URZ], RZ ;  /* 0x000000ff03ff79a7 */ /* 0x0005ea000810043f */
[----:B------:R-:W3:Y:S01]  /*19130*/  MUFU.EX2 R74, R74 ;  /* 0x0000004a004a7308 */ /* 0x000ee20000000800 */
[----:B-1----:R-:W-:-:S07]  /*19140*/  FADD.FTZ R83, R71, R4 ;  /* 0x0000000447537221 */ /* 0x002fce0000010000 */
[----:B------:R-:W1:Y:S01]  /*19150*/  MUFU.EX2 R64, R64 ;  /* 0x0000004000407308 */ /* 0x000e620000000800 */
[----:B0-----:R-:W-:-:S07]  /*19160*/  FADD.FTZ R85, R65, R82 ;  /* 0x0000005241557221 */ /* 0x001fce0000010000 */
        /* <DEDUP_REMOVED lines=26> */
.L_x_1739:
[----:B------:R-:W-:Y:S01]  /*19310*/  F2FP.SATFINITE.E4M3.F32.PACK_AB_MERGE_C R12, R21, R12, RZ ;  /* 0x0000000c150c723e */ /* 0x000fe200048070ff */
[-C--:B------:R-:W-:Y:S01]  /*19320*/  FMUL.FTZ R88, R88, R9.reuse ;  /* 0x0000000958587220 */ /* 0x080fe20000410000 */
[----:B------:R-:W-:Y:S01]  /*19330*/  ISETP.GT.AND P1, PT, R6, R14, PT ;  /* 0x0000000e0600720c */ /* 0x000fe20003f24270 */
[----:B------:R-:W-:Y:S01]  /*19340*/  FMUL.FTZ R89, R89, R9 ;  /* 0x0000000959597220 */ /* 0x000fe20000410000 */
[----:B------:R-:W-:Y:S01]  /*19350*/  F2FP.SATFINITE.E4M3.F32.PACK_AB_MERGE_C R164, R13, R10, R12 ;  /* 0x0000000a0da4723e */ /* 0x000fe2000480700c */
[----:B------:R-:W-:Y:S01]  /*19360*/  IMAD R10, R15, 0x8, R16 ;  /* 0x000000080f0a7824 */ /* 0x000fe200078e0210 */
[----:B------:R-:W-:Y:S01]  /*19370*/  F2FP.SATFINITE.E4M3.F32.PACK_AB_MERGE_C R24, R29, R24, RZ ;  /* 0x000000181d18723e */ /* 0x000fe200048070ff */
        /* <DEDUP_REMOVED lines=97> */
[----:B------:R-:W-:Y:S02]  /*19990*/  IMAD.MOV.U32 R12, RZ, RZ, R0 ;  /* 0x000000ffff0c7224 */ /* 0x000fe400078e0000 */
[----:B------:R-:W-:Y:S02]  /*199a0*/  IMAD.MOV.U32 R20, RZ, RZ, R169 ;  /* 0x000000ffff147224 */ /* 0x000fe400078e00a9 */
[----:B------:R-:W-:Y:S01]  /*199b0*/  IMAD.MOV.U32 R15, RZ, RZ, R168 ;  /* 0x000000ffff0f7224 */ /* 0x000fe200078e00a8 */
[----:B0-----:R-:W-:Y:S06]  /*199c0*/  @P1 BRA `(.L_x_1740) ;  /* 0xffffffe000101947 */ /* 0x001fec000383ffff */
.L_x_1728:
[----:B------:R-:W-:-:S13]  /*199d0*/  ISETP.GE.AND P1, PT, R6, R198, PT ;  /* 0x000000c60600720c */ /* 0x000fda0003f26270 */
[----:B------:R-:W-:Y:S05]  /*199e0*/  @!P1 BRA `(.L_x_1741) ;  /* 0x00000030001c9947 */ /* 0x000fea0003800000 */
[----:B------:R-:W-:Y:S02]  /*199f0*/  IMAD.MOV.U32 R12, RZ, RZ, R5 ;  /* 0x000000ffff0c7224 */ /* 0x000fe400078e0005 */
[----:B------:R-:W-:Y:S02]  /*19a00*/  IMAD.MOV.U32 R13, RZ, RZ, R0 ;  /* 0x000000ffff0d7224 */ /* 0x000fe400078e0000 */
[----:B------:R-:W-:Y:S02]  /*19a10*/  IMAD.MOV.U32 R15, RZ, RZ, R169 ;  /* 0x000000ffff0f7224 */ /* 0x000fe400078e00a9 */
[----:B------:R-:W-:-:S07]  /*19a20*/  IMAD.MOV.U32 R14, RZ, RZ, R168 ;  /* 0x000000ffff0e7224 */ /* 0x000fce00078e00a8 */
.L_x_1761:
        /* <DEDUP_REMOVED lines=8> */
.L_x_1743:
        /* <DEDUP_REMOVED lines=8> */
.L_x_1744:
[----:B------:R-:W-:Y:S04]  /*19b30*/  BSSY B0, `(.L_x_1742) ;  /* 0x0000004000007945 */ /* 0x000fe80003800000 */
[----:B-1----:R-:W-:Y:S05]  /*19b40*/  @P2 BRA `(.L_x_1745) ;  /* 0x0000000000082947 */ /* 0x002fea0003800000 */
[----:B------:R-:W1:Y:S02]  /*19b50*/  SYNCS.PHASECHK.TRANS64.TRYWAIT P2, [R5+URZ+0x22830], R0 ;  /* 0x02283000050075a7 */ /* 0x000e64000804017f */
[----:B-1----:R-:W-:Y:S05]  /*19b60*/  @!P2 BRA `(.L_x_1746) ;  /* 0x000000e40018a947 */ /* 0x002fea0003800000 */
.L_x_1745:
[----:B------:R-:W-:Y:S05]  /*19b70*/  BSYNC B0 ;  /* 0x0000000000007941 */ /* 0x000fea0003800000 */
.L_x_1742:
        /* <DEDUP_REMOVED lines=53> */
.L_x_1748:
[----:B------:R-:W-:Y:S01]  /*19ed0*/  SHF.L.U32 R0, R15, 0x1f, RZ ;  /* 0x0000001f0f007819 */ /* 0x000fe200000006ff */
[----:B------:R-:W-:-:S04]  /*19ee0*/  IMAD R5, R14, 0x8, R16 ;  /* 0x000000080e057824 */ /* 0x000fc800078e0210 */
[----:B------:R0:W1:Y:S01]  /*19ef0*/  SYNCS.PHASECHK.TRANS64.TRYWAIT P1, [R5+URZ+0x22850], R0 ;  /* 0x02285000050075a7 */ /* 0x000062000802017f */
[----:B------:R-:W-:Y:S05]  /*19f00*/  @!P0 BRA `(.L_x_1749) ;  /* 0x0000000000048947 */ /* 0x000fea0003800000 */
[----:B------:R-:W-:Y:S01]  /*19f10*/  BPT.TRAP 0x1 ;  /* 0x000000040000795c */ /* 0x000fe20000300000 */
.L_x_1749:
[----:B-1----:R-:W-:Y:S05]  /*19f20*/  @P1 BRA `(.L_x_1747) ;  /* 0x0000000000081947 */ /* 0x002fea0003800000 */
[----:B------:R-:W1:Y:S02]  /*19f30*/  SYNCS.PHASECHK.TRANS64.TRYWAIT P1, [R5+URZ+0x22850], R0 ;  /* 0x02285000050075a7 */ /* 0x000e64000802017f */
[----:B-1----:R-:W-:Y:S05]  /*19f40*/  @!P1 BRA `(.L_x_1750) ;  /* 0x000000e000349947 */ /* 0x002fea0003800000 */
.L_x_1747:
        /* <DEDUP_REMOVED lines=20> */
[----:B------:R-:W-:-:S03]  /*1a090*/  VIADD R8, R8, 0x6 ;  /* 0x0000000608087836 */ /* 0x000fc60000000000 */
        /* <DEDUP_REMOVED lines=18> */
.L_x_1751:
[----:B------:R-:W1:Y:S01]  /*1a1c0*/  @P4 LDC R5, c[0x0][0x44c] ;  /* 0x00011300ff054b82 */ /* 0x000e620000000800 */
[----:B------:R-:W-:Y:S01]  /*1a1d0*/  IMAD.IADD R20, R194, 0x1, R178 ;  /* 0x00000001c2147824 */ /* 0x000fe200078e02b2 */
[----:B------:R-:W-:Y:S01]  /*1a1e0*/  ULOP3.LUT UR10, URZ, UR32, URZ, 0x33, !UPT ;  /* 0x000000203f0a7292 */ /* 0x000fe2000f8e333f */
[----:B0-----:R-:W-:Y:S02]  /*1a1f0*/  IMAD R0, R168, 0x8, R16 ;  /* 0x00000008a8007824 */ /* 0x001fe400078e0210 */
[----:B------:R-:W-:-:S03]  /*1a200*/  IMAD.U32 R10, RZ, RZ, UR40 ;  /* 0x00000028ff0a7e24 */ /* 0x000fc6000f8e00ff */
[----:B------:R-:W0:Y:S01]  /*1a210*/  @P4 LDC R8, c[0x0][0x450] ;  /* 0x00011400ff084b82 */ /* 0x000e220000000800 */
[----:B-1----:R-:W-:-:S05]  /*1a220*/  @P4 IMAD.HI.U32 R5, R20, R5, RZ ;  /* 0x0000000514054227 */ /* 0x002fca00078e00ff */
[----:B0-----:R-:W-:Y:S01]  /*1a230*/  @P4 SHF.R.U32.HI R20, RZ, R8, R5 ;  /* 0x00000008ff144219 */ /* 0x001fe20000011605 */
[----:B------:R-:W-:Y:S02]  /*1a240*/  VIADD R5, R0, 0x22840 ;  /* 0x0002284000057836 */ /* 0x000fe40000000000 */
        /* <DEDUP_REMOVED lines=24> */
.L_x_1754:
[----:B------:R-:W-:-:S05]  /*1a3d0*/  IMAD.U32 R152, RZ, RZ, UR5 ;  /* 0x00000005ff987e24 */ /* 0x000fca000f8e00ff */
[----:B------:R-:W-:-:S13]  /*1a3e0*/  ISETP.NE.AND P1, PT, R152, 0x1, PT ;  /* 0x000000019800780c */ /* 0x000fda0003f25270 */
[----:B------:R-:W0:Y:S02]  /*1a3f0*/  @P1 LDC.64 R8, c[0x0][0x9e8] ;  /* 0x00027a00ff081b82 */ /* 0x000e240000000a00 */
[----:B0-----:R-:W-:-:S05]  /*1a400*/  @P1 IMAD.HI.U32 R8, R21, R8, RZ ;  /* 0x0000000815081227 */ /* 0x001fca00078e00ff */
[----:B------:R-:W-:-:S07]  /*1a410*/  @P1 SHF.R.U32.HI R21, RZ, R9, R8 ;  /* 0x00000009ff151219 */ /* 0x000fce0000011608 */
.L_x_1755:
[----:B------:R-:W-:Y:S05]  /*1a420*/  BSYNC B0 ;  /* 0x0000000000007941 */ /* 0x000fea0003800000 */
.L_x_1753:
[----:B------:R-:W-:-:S04]  /*1a430*/  IMAD R21, R21, R152, -R0 ;  /* 0x0000009815157224 */ /* 0x000fc800078e0a00 */
[----:B------:R-:W-:-:S05]  /*1a440*/  IMAD R21, R172, -0x2, R21 ;  /* 0xfffffffeac157824 */ /* 0x000fca00078e0215 */
[----:B------:R-:W-:Y:S02]  /*1a450*/  VIADDMNMX R10, R21, R152, R10, PT ;  /* 0x00000098150a7246 */ /* 0x000fe4000380010a */
[----:B------:R-:W-:-:S07]  /*1a460*/  VIMNMX R5, R5, R21, !PT ;  /* 0x0000001505057248 */ /* 0x000fce0007fe0100 */
.L_x_1752:
        /* <DEDUP_REMOVED lines=113> */
.L_x_1758:
[----:B------:R-:W-:-:S05]  /*1ab80*/  IMAD.U32 R20, RZ, RZ, UR5 ;  /* 0x00000005ff147e24 */ /* 0x000fca000f8e00ff */
[----:B------:R-:W-:-:S13]  /*1ab90*/  ISETP.NE.AND P2, PT, R20, 0x1, PT ;  /* 0x000000011400780c */ /* 0x000fda0003f45270 */
[----:B------:R-:W0:Y:S02]  /*1aba0*/  @P2 LDC.64 R8, c[0x0][0x9e8] ;  /* 0x00027a00ff082b82 */ /* 0x000e240000000a00 */
[----:B0-----:R-:W-:-:S05]  /*1abb0*/  @P2 IMAD.HI.U32 R8, R10, R8, RZ ;  /* 0x000000080a082227 */ /* 0x001fca00078e00ff */
[----:B------:R-:W-:-:S07]  /*1abc0*/  @P2 SHF.R.U32.HI R10, RZ, R9, R8 ;  /* 0x00000009ff0a2219 */ /* 0x000fce0000011608 */
.L_x_1759:
[----:B------:R-:W-:Y:S05]  /*1abd0*/  BSYNC B0 ;  /* 0x0000000000007941 */ /* 0x000fea0003800000 */
.L_x_1757:
[----:B------:R-:W-:-:S04]  /*1abe0*/  IMAD R9, R10, R20, -R0 ;  /* 0x000000140a097224 */ /* 0x000fc800078e0a00 */
[----:B------:R-:W-:-:S05]  /*1abf0*/  IMAD R0, R172, -0x2, R9 ;  /* 0xfffffffeac007824 */ /* 0x000fca00078e0209 */
[----:B------:R-:W-:Y:S02]  /*1ac00*/  VIADDMNMX R15, R0, R20, R15, PT ;  /* 0x00000014000f7246 */ /* 0x000fe4000380010f */
[----:B------:R-:W-:-:S07]  /*1ac10*/  VIMNMX R11, R11, R0, !PT ;  /* 0x000000000b0b7248 */ /* 0x000fce0007fe0100 */
.L_x_1756:
[----:B------:R-:W-:Y:S02]  /*1ac20*/  FMNMX.FTZ R0, R24, R13, !PT ;  /* 0x0000000d18007209 */ /* 0x000fe40007810000 */
[----:B------:R-:W-:Y:S02]  /*1ac30*/  ISETP.GT.AND P3, PT, R11, 0x8, P1 ;  /* 0x000000080b00780c */ /* 0x000fe40000f64270 */
[----:B------:R-:W-:Y:S02]  /*1ac40*/  FMNMX.FTZ R0, R25, R0, !PT ;  /* 0x0000000019007209 */ /* 0x000fe40007810000 */
[----:B------:R-:W-:Y:S02]  /*1ac50*/  ISETP.LT.OR P3, PT, R15, 0x9, P3 ;  /* 0x000000090f00780c */ /* 0x000fe40001f61670 */
[----:B------:R-:W-:Y:S02]  /*1ac60*/  FMNMX.FTZ R0, R21, R0, !PT ;  /* 0x0000000015007209 */ /* 0x000fe40007810000 */
[----:B------:R-:W-:-:S02]  /*1ac70*/  ISETP.GT.AND P2, PT, R11, 0x1, P1 ;  /* 0x000000010b00780c */ /* 0x000fc40000f44270 */
[----:B------:R-:W-:Y:S02]  /*1ac80*/  FMNMX.FTZ R0, R29, R0, !PT ;  /* 0x000000001d007209 */ /* 0x000fe40007810000 */
[----:B------:R-:W-:Y:S02]  /*1ac90*/  ISETP.LT.OR P2, PT, R15, 0x2, P2 ;  /* 0x000000020f00780c */ /* 0x000fe40001741670 */
[----:B------:R-:W-:Y:S02]  /*1aca0*/  FMNMX.FTZ R0, R153, R0, !PT ;  /* 0x0000000099007209 */ /* 0x000fe40007810000 */
[----:B------:R-:W-:Y:S02]  /*1acb0*/  FSEL R27, R27, -INF , !P2 ;  /* 0xff8000001b1b7808 */ /* 0x000fe40005000000 */
        /* <DEDUP_REMOVED lines=42> */
[----:B------:R-:W-:-:S04]  /*1af60*/  FMNMX.FTZ R0, R76, R9, !PT ;  /* 0x000000094c007209 */ /* 0x000fc80007810000 */
[----:B------:R-:W-:-:S04]  /*1af70*/  FMNMX.FTZ R9, R77, R0, !PT ;  /* 0x000000004d097209 */ /* 0x000fc80007810000 */
        /* <DEDUP_REMOVED lines=8> */
[----:B------:R-:W-:Y:S01]  /*1b000*/  ISETP.GT.AND P3, PT, R11, 0x18, P1 ;  /* 0x000000180b00780c */ /* 0x000fe20000f64270 */
[----:B------:R-:W0:Y:S03]  /*1b010*/  SHFL.BFLY PT, R8, R0, 0x2, 0x1f ;  /* 0x0c401f0000087f89 */ /* 0x000e2600000e0000 */
[----:B------:R-:W-:-:S04]  /*1b020*/  ISETP.LT.OR P3, PT, R15, 0x19, P3 ;  /* 0x000000190f00780c */ /* 0x000fc80001f61670 */
[----:B------:R-:W-:Y:S02]  /*1b030*/  FSEL R38, R38, -INF , !P3 ;  /* 0xff80000026267808 */ /* 0x000fe40005800000 */
[----:B------:R-:W-:-:S04]  /*1b040*/  ISETP.GT.AND P3, PT, R11, 0x20, P1 ;  /* 0x000000200b00780c */ /* 0x000fc80000f64270 */
[----:B------:R-:W-:-:S04]  /*1b050*/  ISETP.LT.OR P3, PT, R15, 0x21, P3 ;  /* 0x000000210f00780c */ /* 0x000fc80001f61670 */
[----:B------:R-:W-:Y:S02]  /*1b060*/  FSEL R42, R42, -INF , !P3 ;  /* 0xff8000002a2a7808 */ /* 0x000fe40005800000 */
[----:B------:R-:W-:-:S04]  /*1b070*/  ISETP.GT.AND P3, PT, R11, 0x28, P1 ;  /* 0x000000280b00780c */ /* 0x000fc80000f64270 */
[----:B------:R-:W-:Y:S02]  /*1b080*/  ISETP.LT.OR P3, PT, R15, 0x29, P3 ;  /* 0x000000290f00780c */ /* 0x000fe40001f61670 */
[----:B0-----:R-:W-:Y:S02]  /*1b090*/  FMNMX.FTZ R0, R0, R8, !PT ;  /* 0x0000000800007209 */ /* 0x001fe40007810000 */
        /* <DEDUP_REMOVED lines=13> */
[----:B------:R-:W-:-:S01]  /*1b170*/  FFMA.FTZ R8, R2, R0, -8 ;  /* 0xc100000002087423 */ /* 0x000fc20000010000 */
[----:B------:R-:W-:Y:S02]  /*1b180*/  FSETP.NEU.FTZ.AND P2, PT, R0, -INF , PT ;  /* 0xff8000000000780b */ /* 0x000fe40003f5d000 */
[----:B------:R-:W-:-:S02]  /*1b190*/  ISETP.LT.OR P3, PT, R15, 0x42, P3 ;  /* 0x000000420f00780c */ /* 0x000fc40001f61670 */
[----:B------:R-:W-:Y:S02]  /*1b1a0*/  FSEL R8, R8, RZ, P2 ;  /* 0x000000ff08087208 */ /* 0x000fe40001000000 */
[----:B------:R-:W-:Y:S02]  /*1b1b0*/  FSEL R59, R59, -INF , !P3 ;  /* 0xff8000003b3b7808 */ /* 0x000fe40005800000 */
[----:B------:R-:W-:Y:S01]  /*1b1c0*/  ISETP.GT.AND P3, PT, R11, 0x48, P1 ;  /* 0x000000480b00780c */ /* 0x000fe20000f64270 */
[----:B------:R-:W-:-:S01]  /*1b1d0*/  FFMA.FTZ R20, R2, R21, -R8 ;  /* 0x0000001502147223 */ /* 0x000fc20000010808 */
[C-C-:B------:R-:W-:Y:S01]  /*1b1e0*/  FFMA.FTZ R10, R2.reuse, R24, -R8.reuse ;  /* 0x00000018020a7223 */ /* 0x140fe20000010808 */
[----:B------:R-:W-:-:S01]  /*1b1f0*/  FFMA.FTZ R24, R2, R153, -R8 ;  /* 0x0000009902187223 */ /* 0x000fc20000010808 */
[----:B------:R-:W-:Y:S01]  /*1b200*/  ISETP.LT.OR P3, PT, R15, 0x49, P3 ;  /* 0x000000490f00780c */ /* 0x000fe20001f61670 */
[----:B------:R-:W-:-:S01]  /*1b210*/  FFMA.FTZ R30, R2, R155, -R8 ;  /* 0x0000009b021e7223 */ /* 0x000fc20000010808 */
[C-C-:B------:R-:W-:Y:S01]  /*1b220*/  FFMA.FTZ R32, R2.reuse, R157, -R8.reuse ;  /* 0x0000009d02207223 */ /* 0x140fe20000010808 */
[----:B------:R-:W-:-:S01]  /*1b230*/  FFMA.FTZ R36, R2, R159, -R8 ;  /* 0x0000009f02247223 */ /* 0x000fc20000010808 */
[----:B------:R-:W-:Y:S01]  /*1b240*/  FSEL R21, R62, -INF , !P3 ;  /* 0xff8000003e157808 */ /* 0x000fe20005800000 */
[----:B------:R-:W-:-:S01]  /*1b250*/  FFMA.FTZ R40, R2, R161, -R8 ;  /* 0x000000a102287223 */ /* 0x000fc20000010808 */
[----:B------:R-:W-:Y:S01]  /*1b260*/  ISETP.GT.AND P3, PT, R11, RZ, P1 ;  /* 0x000000ff0b00720c */ /* 0x000fe20000f64270 */
        /* <DEDUP_REMOVED lines=9> */
[----:B------:R-:W-:Y:S01]  /*1b300*/  ISETP.GT.AND P3, PT, R11, 0x49, P1 ;  /* 0x000000490b00780c */ /* 0x000fe20000f64270 */
[----:B------:R-:W-:-:S01]  /*1b310*/  FFMA.FTZ R73, R2, R77, -R8 ;  /* 0x0000004d02497223 */ /* 0x000fc20000010808 */
[----:B------:R-:W-:Y:S01]  /*1b320*/  FMNMX.FTZ R26, R153, R12, !PT ;  /* 0x0000000c991a7209 */ /* 0x000fe20007810000 */
[----:B------:R-:W-:-:S01]  /*1b330*/  FFMA.FTZ R77, R2, R81, -R8 ;  /* 0x00000051024d7223 */ /* 0x000fc20000010808 */
[----:B------:R-:W-:Y:S01]  /*1b340*/  ISETP.LT.OR P3, PT, R15, 0x4a, P3 ;  /* 0x0000004a0f00780c */ /* 0x000fe20001f61670 */
[----:B------:R-:W-:-:S01]  /*1b350*/  FFMA.FTZ R81, R2, R85, -R8 ;  /* 0x0000005502517223 */ /* 0x000fc20000010808 */
[----:B------:R-:W-:Y:S01]  /*1b360*/  FMNMX.FTZ R26, R27, R26, !PT ;  /* 0x0000001a1b1a7209 */ /* 0x000fe20007810000 */
[----:B------:R-:W-:-:S01]  /*1b370*/  FFMA.FTZ R25, R2, R25, -R8 ;  /* 0x0000001902197223 */ /* 0x000fc20000010808 */
[----:B------:R-:W-:Y:S01]  /*1b380*/  FSEL R63, R63, -INF , !P3 ;  /* 0xff8000003f3f7808 */ /* 0x000fe20005800000 */
[----:B------:R-:W-:-:S01]  /*1b390*/  FFMA.FTZ R29, R2, R29, -R8 ;  /* 0x0000001d021d7223 */ /* 0x000fc20000010808 */
[----:B------:R-:W-:Y:S01]  /*1b3a0*/  FMNMX.FTZ R26, R9, R26, !PT ;  /* 0x0000001a091a7209 */ /* 0x000fe20007810000 */
[----:B------:R-:W-:-:S01]  /*1b3b0*/  FFMA.FTZ R33, R2, R33, -R8 ;  /* 0x0000002102217223 */ /* 0x000fc20000010808 */
[----:B------:R-:W-:Y:S01]  /*1b3c0*/  ISETP.GT.AND P3, PT, R11, 0x50, P1 ;  /* 0x000000500b00780c */ /* 0x000fe20000f64270 */
[----:B------:R-:W-:-:S01]  /*1b3d0*/  FFMA.FTZ R37, R2, R37, -R8 ;  /* 0x0000002502257223 */ /* 0x000fc20000010808 */
[----:B------:R-:W-:Y:S01]  /*1b3e0*/  FMNMX.FTZ R28, R31, R26, !PT ;  /* 0x0000001a1f1c7209 */ /* 0x000fe20007810000 */
[----:B------:R-:W-:-:S01]  /*1b3f0*/  FFMA.FTZ R41, R2, R41, -R8 ;  /* 0x0000002902297223 */ /* 0x000fc20000010808 */
[----:B------:R-:W-:Y:S01]  /*1b400*/  ISETP.LT.OR P3, PT, R15, 0x51, P3 ;  /* 0x000000510f00780c */ /* 0x000fe20001f61670 */
[----:B------:R0:W-:Y:S01]  /*1b410*/  MUFU.EX2 R26, R30 ;  /* 0x0000001e001a7308 */ /* 0x0001e20000000800 */
[----:B------:R-:W-:Y:S01]  /*1b420*/  FMNMX.FTZ R28, R34, R28, !PT ;  /* 0x0000001c221c7209 */ /* 0x000fe20007810000 */
[--C-:B------:R-:W-:Y:S01]  /*1b430*/  FFMA.FTZ R45, R2, R45, -R8.reuse ;  /* 0x0000002d022d7223 */ /* 0x100fe20000010808 */
[----:B------:R-:W-:Y:S01]  /*1b440*/  FSEL R155, R66, -INF , !P3 ;  /* 0xff800000429b7808 */ /* 0x000fe20005800000 */
[C-C-:B------:R-:W-:Y:S01]  /*1b450*/  FFMA.FTZ R49, R2.reuse, R49, -R8.reuse ;  /* 0x0000003102317223 */ /* 0x140fe20000010808 */
[----:B------:R-:W-:Y:S01]  /*1b460*/  FMNMX.FTZ R28, R35, R28, !PT ;  /* 0x0000001c231c7209 */ /* 0x000fe20007810000 */
[C-C-:B------:R-:W-:Y:S01]  /*1b470*/  FFMA.FTZ R53, R2.reuse, R53, -R8.reuse ;  /* 0x0000003502357223 */ /* 0x140fe20000010808 */
        /* <DEDUP_REMOVED lines=10> */
[----:B0-----:R-:W-:Y:S01]  /*1b520*/  FMNMX.FTZ R30, R42, R157, !PT ;  /* 0x0000009d2a1e7209 */ /* 0x001fe20007810000 */
[----:B------:R-:W-:Y:S01]  /*1b530*/  FFMA.FTZ R62, R2, R80, -R8 ;  /* 0x00000050023e7223 */ /* 0x000fe20000010808 */
[----:B------:R-:W-:-:S02]  /*1b540*/  ISETP.GT.AND P3, PT, R11, 0x58, P1 ;  /* 0x000000580b00780c */ /* 0x000fc40000f64270 */
[----:B------:R-:W-:Y:S02]  /*1b550*/  FMNMX.FTZ R30, R43, R30, !PT ;  /* 0x0000001e2b1e7209 */ /* 0x000fe40007810000 */
[----:B------:R-:W-:Y:S01]  /*1b560*/  ISETP.LT.OR P3, PT, R15, 0x59, P3 ;  /* 0x000000590f00780c */ /* 0x000fe20001f61670 */
[----:B------:R-:W-:Y:S01]  /*1b570*/  MUFU.EX2 R10, R10 ;  /* 0x0000000a000a7308 */ /* 0x000fe20000000800 */
[----:B------:R-:W-:Y:S02]  /*1b580*/  FMNMX.FTZ R30, R46, R30, !PT ;  /* 0x0000001e2e1e7209 */ /* 0x000fe40007810000 */
[----:B------:R-:W-:Y:S02]  /*1b590*/  FSEL R157, R70, -INF , !P3 ;  /* 0xff800000469d7808 */ /* 0x000fe40005800000 */
[----:B------:R-:W-:Y:S02]  /*1b5a0*/  FMNMX.FTZ R159, R47, R30, !PT ;  /* 0x0000001e2f9f7209 */ /* 0x000fe40007810000 */
[----:B------:R-:W-:Y:S01]  /*1b5b0*/  ISETP.GT.AND P3, PT, R11, 0x59, P1 ;  /* 0x000000590b00780c */ /* 0x000fe20000f64270 */
[----:B------:R0:W-:Y:S01]  /*1b5c0*/  MUFU.EX2 R30, R36 ;  /* 0x00000024001e7308 */ /* 0x0001e20000000800 */
[----:B-1----:R-:W-:-:S02]  /*1b5d0*/  FMNMX.FTZ R32, R50, R159, !PT ;  /* 0x0000009f32207209 */ /* 0x002fc40007810000 */
[----:B------:R-:W-:Y:S02]  /*1b5e0*/  ISETP.LT.OR P3, PT, R15, 0x5a, P3 ;  /* 0x0000005a0f00780c */ /* 0x000fe40001f61670 */
[----:B------:R-:W-:Y:S02]  /*1b5f0*/  FMNMX.FTZ R32, R51, R32, !PT ;  /* 0x0000002033207209 */ /* 0x000fe40007810000 */
[----:B------:R-:W-:Y:S01]  /*1b600*/  FSEL R71, R71, -INF , !P3 ;  /* 0xff80000047477808 */ /* 0x000fe20005800000 */
[----:B------:R-:W-:Y:S01]  /*1b610*/  MUFU.EX2 R25, R25 ;  /* 0x0000001900197308 */ /* 0x000fe20000000800 */
[----:B------:R-:W-:Y:S02]  /*1b620*/  ISETP.GT.AND P3, PT, R11, 0x60, P1 ;  /* 0x000000600b00780c */ /* 0x000fe40000f64270 */
[----:B------:R-:W-:Y:S02]  /*1b630*/  FMNMX.FTZ R32, R54, R32, !PT ;  /* 0x0000002036207209 */ /* 0x000fe40007810000 */
[----:B------:R-:W-:-:S02]  /*1b640*/  ISETP.LT.OR P3, PT, R15, 0x61, P3 ;  /* 0x000000610f00780c */ /* 0x000fc40001f61670 */
[----:B------:R-:W-:Y:S01]  /*1b650*/  FMNMX.FTZ R161, R55, R32, !PT ;  /* 0x0000002037a17209 */ /* 0x000fe20007810000 */
[----:B------:R-:W-:Y:S01]  /*1b660*/  MUFU.EX2 R20, R20 ;  /* 0x0000001400147308 */ /* 0x000fe20000000800 */
[----:B------:R-:W-:Y:S02]  /*1b670*/  FSEL R159, R74, -INF , !P3 ;  /* 0xff8000004a9f7808 */ /* 0x000fe40005800000 */
[----:B------:R-:W-:Y:S02]  /*1b680*/  ISETP.GT.AND P3, PT, R11, 0x61, P1 ;  /* 0x000000610b00780c */ /* 0x000fe40000f64270 */
[----:B0-----:R-:W-:Y:S02]  /*1b690*/  FMNMX.FTZ R36, R58, R161, !PT ;  /* 0x000000a13a247209 */ /* 0x001fe40007810000 */
[----:B------:R-:W-:Y:S01]  /*1b6a0*/  ISETP.LT.OR P3, PT, R15, 0x62, P3 ;  /* 0x000000620f00780c */ /* 0x000fe20001f61670 */
[----:B------:R0:W-:Y:S01]  /*1b6b0*/  MUFU.EX2 R32, R40 ;  /* 0x0000002800207308 */ /* 0x0001e20000000800 */
[----:B------:R-:W-:-:S02]  /*1b6c0*/  FMNMX.FTZ R36, R59, R36, !PT ;  /* 0x000000243b247209 */ /* 0x000fc40007810000 */
[----:B------:R-:W-:Y:S02]  /*1b6d0*/  FSEL R75, R75, -INF , !P3 ;  /* 0xff8000004b4b7808 */ /* 0x000fe40005800000 */
[----:B------:R-:W-:Y:S02]  /*1b6e0*/  ISETP.GT.AND P3, PT, R11, 0x68, P1 ;  /* 0x000000680b00780c */ /* 0x000fe40000f64270 */
[----:B------:R-:W-:Y:S01]  /*1b6f0*/  FMNMX.FTZ R36, R21, R36, !PT ;  /* 0x0000002415247209 */ /* 0x000fe20007810000 */
[----:B------:R-:W-:Y:S01]  /*1b700*/  MUFU.EX2 R29, R29 ;  /* 0x0000001d001d7308 */ /* 0x000fe20000000800 */
[----:B------:R-:W-:Y:S02]  /*1b710*/  ISETP.LT.OR P3, PT, R15, 0x69, P3 ;  /* 0x000000690f00780c */ /* 0x000fe40001f61670 */
[----:B0-----:R-:W-:Y:S02]  /*1b720*/  FMNMX.FTZ R40, R63, R36, !PT ;  /* 0x000000243f287209 */ /* 0x001fe40007810000 */
[----:B------:R-:W-:-:S02]  /*1b730*/  FSEL R161, R78, -INF , !P3 ;  /* 0xff8000004ea17808 */ /* 0x000fc40005800000 */
[----:B------:R-:W-:Y:S01]  /*1b740*/  FMNMX.FTZ R40, R155, R40, !PT ;  /* 0x000000289b287209 */ /* 0x000fe20007810000 */
[----:B------:R0:W-:Y:S01]  /*1b750*/  MUFU.EX2 R36, R163 ;  /* 0x000000a300247308 */ /* 0x0001e20000000800 */
        /* <DEDUP_REMOVED lines=11> */
[----:B0-----:R-:W-:Y:S02]  /*1b810*/  FSEL R163, R82, -INF , !P3 ;  /* 0xff80000052a37808 */ /* 0x001fe40005800000 */
[----:B------:R-:W-:-:S02]  /*1b820*/  ISETP.GT.AND P3, PT, R11, 0x71, P1 ;  /* 0x000000710b00780c */ /* 0x000fc40000f64270 */
[----:B------:R-:W-:Y:S01]  /*1b830*/  FMNMX.FTZ R44, R75, R44, !PT ;  /* 0x0000002c4b2c7209 */ /* 0x000fe20007810000 */
[----:B------:R-:W-:Y:S01]  /*1b840*/  MUFU.EX2 R33, R33 ;  /* 0x0000002100217308 */ /* 0x000fe20000000800 */
[----:B------:R-:W-:Y:S02]  /*1b850*/  ISETP.LT.OR P3, PT, R15, 0x72, P3 ;  /* 0x000000720f00780c */ /* 0x000fe40001f61670 */
[----:B------:R-:W-:Y:S02]  /*1b860*/  FMNMX.FTZ R44, R161, R44, !PT ;  /* 0x0000002ca12c7209 */ /* 0x000fe40007810000 */
[----:B------:R-:W-:Y:S02]  /*1b870*/  FSEL R83, R83, -INF , !P3 ;  /* 0xff80000053537808 */ /* 0x000fe40005800000 */
[----:B------:R-:W-:Y:S01]  /*1b880*/  ISETP.GT.AND P3, PT, R11, 0x78, P1 ;  /* 0x000000780b00780c */ /* 0x000fe20000f64270 */
[----:B------:R-:W-:Y:S01]  /*1b890*/  MUFU.EX2 R37, R37 ;  /* 0x0000002500257308 */ /* 0x000fe20000000800 */
[----:B------:R-:W-:-:S02]  /*1b8a0*/  FMNMX.FTZ R44, R79, R44, !PT ;  /* 0x0000002c4f2c7209 */ /* 0x000fc40007810000 */
[----:B------:R-:W-:Y:S02]  /*1b8b0*/  ISETP.GT.AND P1, PT, R11, 0x79, P1 ;  /* 0x000000790b00780c */ /* 0x000fe40000f24270 */
[----:B------:R-:W-:Y:S02]  /*1b8c0*/  ISETP.LT.OR P3, PT, R15, 0x79, P3 ;  /* 0x000000790f00780c */ /* 0x000fe40001f61670 */
[----:B------:R-:W-:Y:S01]  /*1b8d0*/  FMNMX.FTZ R44, R163, R44, !PT ;  /* 0x0000002ca32c7209 */ /* 0x000fe20007810000 */
[----:B------:R-:W-:Y:S01]  /*1b8e0*/  MUFU.EX2 R41, R41 ;  /* 0x0000002900297308 */ /* 0x000fe20000000800 */
[----:B------:R-:W-:Y:S02]  /*1b8f0*/  ISETP.LT.OR P1, PT, R15, 0x7a, P1 ;  /* 0x0000007a0f00780c */ /* 0x000fe40000f21670 */
[----:B------:R-:W-:Y:S02]  /*1b900*/  FSEL R15, R86, -INF , !P3 ;  /* 0xff800000560f7808 */ /* 0x000fe40005800000 */
[----:B------:R-:W-:-:S02]  /*1b910*/  FMNMX.FTZ R48, R83, R44, !PT ;  /* 0x0000002c53307209 */ /* 0x000fc40007810000 */
[----:B------:R-:W-:Y:S01]  /*1b920*/  FSEL R87, R87, -INF , !P1 ;  /* 0xff80000057577808 */ /* 0x000fe20004800000 */
[----:B------:R0:W-:Y:S01]  /*1b930*/  MUFU.EX2 R44, R56 ;  /* 0x00000038002c7308 */ /* 0x0001e20000000800 */
[----:B------:R-:W-:Y:S02]  /*1b940*/  FMNMX.FTZ R48, R15, R48, !PT ;  /* 0x000000300f307209 */ /* 0x000fe40007810000 */
[----:B------:R-:W-:Y:S02]  /*1b950*/  FSEL R68, R0, RZ, P2 ;  /* 0x000000ff00447208 */ /* 0x000fe40001000000 */
[----:B------:R-:W-:-:S03]  /*1b960*/  FMNMX.FTZ R60, R87, R48, !PT ;  /* 0x00000030573c7209 */ /* 0x000fc60007810000 */
[----:B------:R-:W-:Y:S01]  /*1b970*/  FADD.FTZ R13, -R68, R13 ;  /* 0x0000000d440d7221 */ /* 0x000fe20000010100 */
[----:B0-----:R-:W-:-:S01]  /*1b980*/  FFMA.FTZ R56, R2, R229, -R8 ;  /* 0x000000e502387223 */ /* 0x001fc20000010808 */
[----:B------:R-:W0:Y:S01]  /*1b990*/  SHFL.BFLY PT, R165, R60, 0x2, 0x1f ;  /* 0x0c401f003ca57f89 */ /* 0x000e2200000e0000 */
[----:B------:R-:W-:Y:S01]  /*1b9a0*/  MUFU.EX2 R45, R45 ;  /* 0x0000002d002d7308 */ /* 0x000fe20000000800 */
[----:B------:R-:W-:-:S07]  /*1b9b0*/  FMUL.FTZ R13, R2, R13 ;  /* 0x0000000d020d7220 */ /* 0x000fce0000410000 */
[----:B------:R-:W1:Y:S08]  /*1b9c0*/  MUFU.EX2 R13, R13 ;  /* 0x0000000d000d7308 */ /* 0x000e700000000800 */
[----:B------:R-:W-:Y:S01]  /*1b9d0*/  MUFU.EX2 R49, R49 ;  /* 0x0000003100317308 */ /* 0x000fe20000000800 */
[----:B0-----:R-:W-:Y:S01]  /*1b9e0*/  FMNMX.FTZ R165, R60, R165, !PT ;  /* 0x000000a53ca57209 */ /* 0x001fe20007810000 */
[----:B------:R-:W-:Y:S01]  /*1b9f0*/  FFMA.FTZ R60, R2, R76, -R8 ;  /* 0x0000004c023c7223 */ /* 0x000fe20000010808 */
[----:B-1----:R-:W-:-:S05]  /*1ba00*/  FFMA.FTZ R4, R13, R4, R10 ;  /* 0x000000040d047223 */ /* 0x002fca000001000a */
[----:B------:R-:W-:Y:S01]  /*1ba10*/  MUFU.EX2 R53, R53 ;  /* 0x0000003500357308 */ /* 0x000fe20000000800 */
[----:B------:R-:W0:Y:S07]  /*1ba20*/  SHFL.BFLY PT, R66, R165, 0x1, 0x1f ;  /* 0x0c201f00a5427f89 */ /* 0x000e2e00000e0000 */
[----:B------:R-:W-:Y:S08]  /*1ba30*/  MUFU.EX2 R57, R57 ;  /* 0x0000003900397308 */ /* 0x000ff00000000800 */
[----:B------:R-:W-:Y:S08]  /*1ba40*/  MUFU.EX2 R11, R167 ;  /* 0x000000a7000b7308 */ /* 0x000ff00000000800 */
[----:B------:R-:W-:Y:S01]  /*1ba50*/  MUFU.EX2 R48, R225 ;  /* 0x000000e100307308 */ /* 0x000fe20000000800 */
[----:B0-----:R-:W-:-:S04]  /*1ba60*/  FMNMX.FTZ R5, R165, R66, !PT ;  /* 0x00000042a5057209 */ /* 0x001fc80007810000 */
        /* <DEDUP_REMOVED lines=16> */
[----:B------:R-:W-:Y:S01]  /*1bb70*/  FSEL R51, R5, RZ, P1 ;  /* 0x000000ff05337208 */ /* 0x000fe20000800000 */
[----:B------:R-:W-:-:S01]  /*1bb80*/  FFMA.FTZ R8, R2, R153, -R85 ;  /* 0x0000009902087223 */ /* 0x000fc20000010855 */
[C-C-:B------:R-:W-:Y:S01]  /*1bb90*/  FFMA.FTZ R27, R2.reuse, R27, -R85.reuse ;  /* 0x0000001b021b7223 */ /* 0x140fe20000010855 */
[----:B------:R-:W-:-:S01]  /*1bba0*/  FFMA.FTZ R9, R2, R9, -R85 ;  /* 0x0000000902097223 */ /* 0x000fc20000010855 */
[----:B------:R-:W-:Y:S01]  /*1bbb0*/  MUFU.EX2 R66, R66 ;  /* 0x0000004200427308 */ /* 0x000fe20000000800 */
[----:B------:R-:W-:-:S01]  /*1bbc0*/  FADD.FTZ R51, -R51, R12 ;  /* 0x0000000c33337221 */ /* 0x000fc20000010100 */
[C-C-:B------:R-:W-:Y:S01]  /*1bbd0*/  FFMA.FTZ R68, R2.reuse, R54, -R85.reuse ;  /* 0x0000003602447223 */ /* 0x140fe20000010855 */
[----:B------:R-:W-:-:S01]  /*1bbe0*/  FFMA.FTZ R54, R2, R58, -R85 ;  /* 0x0000003a02367223 */ /* 0x000fc20000010855 */
[C-C-:B------:R-:W-:Y:S01]  /*1bbf0*/  FFMA.FTZ R55, R2.reuse, R55, -R85.reuse ;  /* 0x0000003702377223 */ /* 0x140fe20000010855 */
[C---:B------:R-:W-:Y:S01]  /*1bc00*/  FMUL.FTZ R51, R2.reuse, R51 ;  /* 0x0000003302337220 */ /* 0x040fe20000410000 */
[C-C-:B------:R-:W-:Y:S01]  /*1bc10*/  FFMA.FTZ R59, R2.reuse, R59, -R85.reuse ;  /* 0x0000003b023b7223 */ /* 0x140fe20000010855 */
[----:B------:R-:W-:-:S01]  /*1bc20*/  FFMA.FTZ R21, R2, R21, -R85 ;  /* 0x0000001502157223 */ /* 0x000fc20000010855 */
[----:B------:R-:W-:Y:S01]  /*1bc30*/  MUFU.EX2 R8, R8 ;  /* 0x0000000800087308 */ /* 0x000fe20000000800 */
[----:B------:R-:W-:-:S07]  /*1bc40*/  FFMA.FTZ R15, R2, R15, -R85 ;  /* 0x0000000f020f7223 */ /* 0x000fce0000010855 */
[----:B------:R-:W0:Y:S08]  /*1bc50*/  MUFU.EX2 R51, R51 ;  /* 0x0000003300337308 */ /* 0x000e300000000800 */
[----:B------:R-:W1:Y:S08]  /*1bc60*/  MUFU.EX2 R27, R27 ;  /* 0x0000001b001b7308 */ /* 0x000e700000000800 */
[----:B------:R-:W2:Y:S01]  /*1bc70*/  MUFU.EX2 R9, R9 ;  /* 0x0000000900097308 */ /* 0x000ea20000000800 */
[----:B0-----:R-:W-:-:S01]  /*1bc80*/  FFMA.FTZ R58, R51, R3, R8 ;  /* 0x00000003333a7223 */ /* 0x001fc20000010008 */
[----:B------:R-:W-:-:S06]  /*1bc90*/  FADD.FTZ R3, R25, R4 ;  /* 0x0000000419037221 */ /* 0x000fcc0000010000 */
[----:B------:R-:W0:Y:S01]  /*1bca0*/  MUFU.EX2 R31, R31 ;  /* 0x0000001f001f7308 */ /* 0x000e220000000800 */
[----:B-1----:R-:W-:-:S01]  /*1bcb0*/  FADD.FTZ R4, R27, R58 ;  /* 0x0000003a1b047221 */ /* 0x002fc20000010000 */
[C-C-:B------:R-:W-:Y:S01]  /*1bcc0*/  FFMA.FTZ R58, R2.reuse, R63, -R85.reuse ;  /* 0x0000003f023a7223 */ /* 0x140fe20000010855 */
[----:B------:R-:W-:-:S05]  /*1bcd0*/  FFMA.FTZ R63, R2, R155, -R85 ;  /* 0x0000009b023f7223 */ /* 0x000fca0000010855 */
[----:B------:R-:W1:Y:S08]  /*1bce0*/  MUFU.EX2 R34, R34 ;  /* 0x0000002200227308 */ /* 0x000e700000000800 */
[----:B------:R3:W-:Y:S08]  /*1bcf0*/  MUFU.EX2 R12, R68 ;  /* 0x00000044000c7308 */ /* 0x0007f00000000800 */
[----:B------:R-:W4:Y:S01]  /*1bd00*/  MUFU.EX2 R35, R35 ;  /* 0x0000002300237308 */ /* 0x000f220000000800 */
[----:B---3--:R-:W-:-:S01]  /*1bd10*/  FADD.FTZ R68, R20, R3 ;  /* 0x0000000314447221 */ /* 0x008fc20000010000 */
[----:B--2---:R-:W-:-:S03]  /*1bd20*/  FADD.FTZ R3, R9, R4 ;  /* 0x0000000409037221 */ /* 0x004fc60000010000 */
[----:B------:R-:W-:Y:S01]  /*1bd30*/  FADD.FTZ R153, R29, R68 ;  /* 0x000000441d997221 */ /* 0x000fe20000010000 */
[----:B------:R-:W-:-:S02]  /*1bd40*/  FADD.FTZ R4, R66, R3 ;  /* 0x0000000342047221 */ /* 0x000fc40000010000 */
[----:B------:R-:W2:Y:S01]  /*1bd50*/  MUFU.EX2 R38, R38 ;  /* 0x0000002600267308 */ /* 0x000ea20000000800 */
[----:B------:R-:W-:-:S01]  /*1bd60*/  FADD.FTZ R68, R24, R153 ;  /* 0x0000009918447221 */ /* 0x000fc20000010000 */
[----:B0-----:R-:W-:-:S03]  /*1bd70*/  FADD.FTZ R3, R31, R4 ;  /* 0x000000041f037221 */ /* 0x001fc60000010000 */
[----:B------:R-:W-:Y:S01]  /*1bd80*/  FADD.FTZ R153, R33, R68 ;  /* 0x0000004421997221 */ /* 0x000fe20000010000 */
[----:B-1----:R-:W-:-:S01]  /*1bd90*/  FADD.FTZ R4, R34, R3 ;  /* 0x0000000322047221 */ /* 0x002fc20000010000 */
[----:B------:R-:W-:Y:S01]  /*1bda0*/  FFMA.FTZ R68, R2, R67, -R85 ;  /* 0x0000004302447223 */ /* 0x000fe20000010855 */
[----:B------:R-:W0:Y:S01]  /*1bdb0*/  MUFU.EX2 R39, R39 ;  /* 0x0000002700277308 */ /* 0x000e220000000800 */
[----:B------:R-:W-:-:S01]  /*1bdc0*/  FADD.FTZ R70, R26, R153 ;  /* 0x000000991a467221 */ /* 0x000fc20000010000 */
[----:B----4-:R-:W-:Y:S01]  /*1bdd0*/  FADD.FTZ R3, R35, R4 ;  /* 0x0000000423037221 */ /* 0x010fe20000010000 */
[----:B------:R-:W-:-:S02]  /*1bde0*/  FFMA.FTZ R67, R2, R157, -R85 ;  /* 0x0000009d02437223 */ /* 0x000fc40000010855 */
[----:B------:R-:W-:-:S03]  /*1bdf0*/  FADD.FTZ R153, R37, R70 ;  /* 0x0000004625997221 */ /* 0x000fc60000010000 */
        /* <DEDUP_REMOVED lines=23> */
[----:B--2---:R-:W-:-:S04]  /*1bf70*/  FADD.FTZ R3, R50, R3 ;  /* 0x0000000332037221 */ /* 0x004fc80000010000 */
[----:B------:R-:W-:Y:S01]  /*1bf80*/  FADD.FTZ R74, R12, R3 ;  /* 0x000000030c4a7221 */ /* 0x000fe20000010000 */
[----:B------:R-:W-:-:S02]  /*1bf90*/  FADD.FTZ R3, R53, R4 ;  /* 0x0000000435037221 */ /* 0x000fc40000010000 */
[----:B------:R-:W2:Y:S01]  /*1bfa0*/  MUFU.EX2 R59, R59 ;  /* 0x0000003b003b7308 */ /* 0x000ea20000000800 */
[----:B0-----:R-:W-:-:S01]  /*1bfb0*/  FADD.FTZ R75, R55, R74 ;  /* 0x0000004a374b7221 */ /* 0x001fc20000010000 */
[----:B------:R-:W-:Y:S01]  /*1bfc0*/  FADD.FTZ R4, R40, R3 ;  /* 0x0000000328047221 */ /* 0x000fe20000010000 */
[----:B------:R-:W-:-:S03]  /*1bfd0*/  FFMA.FTZ R74, R2, R161, -R85 ;  /* 0x000000a1024a7223 */ /* 0x000fc60000010855 */
[----:B------:R-:W-:Y:S02]  /*1bfe0*/  FADD.FTZ R4, R57, R4 ;  /* 0x0000000439047221 */ /* 0x000fe40000010000 */
[----:B------:R-:W0:Y:S01]  /*1bff0*/  MUFU.EX2 R21, R21 ;  /* 0x0000001500157308 */ /* 0x000e220000000800 */
[----:B-1----:R-:W-:-:S01]  /*1c000*/  FADD.FTZ R76, R54, R75 ;  /* 0x0000004b364c7221 */ /* 0x002fc20000010000 */
[----:B------:R-:W-:Y:S01]  /*1c010*/  FFMA.FTZ R75, R2, R79, -R85 ;  /* 0x0000004f024b7223 */ /* 0x000fe20000010855 */
[----:B------:R-:W-:-:S04]  /*1c020*/  FADD.FTZ R3, R11, R4 ;  /* 0x000000040b037221 */ /* 0x000fc80000010000 */
[----:B------:R-:W-:Y:S01]  /*1c030*/  FADD.FTZ R3, R44, R3 ;  /* 0x000000032c037221 */ /* 0x000fe20000010000 */
[----:B------:R-:W1:Y:S01]  /*1c040*/  MUFU.EX2 R58, R58 ;  /* 0x0000003a003a7308 */ /* 0x000e620000000800 */
[----:B--2---:R-:W-:-:S02]  /*1c050*/  FADD.FTZ R76, R59, R76 ;  /* 0x0000004c3b4c7221 */ /* 0x004fc40000010000 */
[----:B------:R-:W-:-:S04]  /*1c060*/  FADD.FTZ R78, R48, R3 ;  /* 0x00000003304e7221 */ /* 0x000fc80000010000 */
[----:B------:R-:W-:Y:S01]  /*1c070*/  FADD.FTZ R153, R61, R78 ;  /* 0x0000004e3d997221 */ /* 0x000fe20000010000 */
[----:B------:R-:W2:Y:S01]  /*1c080*/  MUFU.EX2 R63, R63 ;  /* 0x0000003f003f7308 */ /* 0x000ea20000000800 */
[----:B0-----:R-:W-:-:S01]  /*1c090*/  FADD.FTZ R79, R21, R76 ;  /* 0x0000004c154f7221 */ /* 0x001fc20000010000 */
[----:B------:R-:W-:Y:S01]  /*1c0a0*/  FFMA.FTZ R76, R2, R163, -R85 ;  /* 0x000000a3024c7223 */ /* 0x000fe20000010855 */
[----:B------:R-:W-:-:S05]  /*1c0b0*/  FADD.FTZ R78, R52, R153 ;  /* 0x00000099344e7221 */ /* 0x000fca0000010000 */
        /* <DEDUP_REMOVED lines=46> */
.L_x_1760:
        /* <DEDUP_REMOVED lines=108> */
.L_x_1741:
[----:B------:R-:W-:Y:S05]  /*1ca60*/  WARPSYNC.ALL ;  /* 0x0000000000007948 */ /* 0x000fea0003800000 */
[----:B------:R-:W-:Y:S06]  /*1ca70*/  BAR.ARV 0x8, 0x180 ;  /* 0x0206000000007b1d */ /* 0x000fec0000002000 */
[----:B------:R-:W-:Y:S05]  /*1ca80*/  @!P0 BRA `(.L_x_1762) ;  /* 0x0000000000048947 */ /* 0x000fea0003800000 */
[----:B------:R-:W-:Y:S01]  /*1ca90*/  BPT.TRAP 0x1 ;  /* 0x000000040000795c */ /* 0x000fe20000300000 */
.L_x_1762:
[----:B------:R-:W-:Y:S01]  /*1caa0*/  IMAD R15, R168, 0x8, R16 ;  /* 0x00000008a80f7824 */ /* 0x000fe200078e0210 */
[----:B------:R-:W-:-:S04]  /*1cab0*/  SHF.L.U32 R6, R169, 0x1f, RZ ;  /* 0x0000001fa9067819 */ /* 0x000fc800000006ff */
[----:B------:R0:W1:Y:S01]  /*1cac0*/  SYNCS.PHASECHK.TRANS64.TRYWAIT P1, [R15+URZ+0x22850], R6 ;  /* 0x022850060f0075a7 */ /* 0x000062000802017f */
[----:B------:R-:W-:Y:S05]  /*1cad0*/  @!P0 BRA `(.L_x_1763) ;  /* 0x0000000000048947 */ /* 0x000fea0003800000 */
[----:B------:R-:W-:Y:S01]  /*1cae0*/  BPT.TRAP 0x1 ;  /* 0x000000040000795c */ /* 0x000fe20000300000 */
.L_x_1763:
[----:B------:R-:W-:-:S05]  /*1caf0*/  VIADD R16, R16, 0x400 ;  /* 0x0000040010107836 */ /* 0x000fca0000000000 */
[----:B------:R-:W-:-:S04]  /*1cb00*/  SHF.R.U32.HI R16, RZ, 0x4, R16 ;  /* 0x00000004ff107819 */ /* 0x000fc80000011610 */
[----:B------:R-:W-:-:S04]  /*1cb10*/  LOP3.LUT R16, R16, 0x3fff, RZ, 0xc0, !PT ;  /* 0x00003fff10107812 */ /* 0x000fc800078ec0ff */
[----:B------:R-:W-:Y:S01]  /*1cb20*/  LOP3.LUT R7, R16, 0x10000, RZ, 0xfc, !PT ;  /* 0x0001000010077812 */ /* 0x000fe200078efcff */
[----:B-1----:R-:W-:Y:S06]  /*1cb30*/  @P1 BRA `(.L_x_1764) ;  /* 0x0000000000081947 */ /* 0x002fec0003800000 */
[----:B------:R-:W1:Y:S02]  /*1cb40*/  SYNCS.PHASECHK.TRANS64.TRYWAIT P1, [R15+URZ+0x22850], R6 ;  /* 0x022850060f0075a7 */ /* 0x000e64000802017f */
[----:B-1----:R-:W-:Y:S05]  /*1cb50*/  @!P1 BRA `(.L_x_1765) ;  /* 0x000000b400449947 */ /* 0x002fea0003800000 */
.L_x_1764:
[----:B01----:R-:W-:Y:S01]  /*1cb60*/  IMAD R6, R168, 0x400, R7 ;  /* 0x00000400a8067824 */ /* 0x003fe200078e0207 */
[----:B------:R-:W-:Y:S05]  /*1cb70*/  WARPSYNC.ALL ;  /* 0x0000000000007948 */ /* 0x000fea0003800000 */
[----:B------:R-:W-:Y:S01]  /*1cb80*/  IMAD.MOV.U32 R7, RZ, RZ, 0x40000040 ;  /* 0x40000040ff077424 */ /* 0x000fe200078e00ff */
[C---:B------:R-:W-:Y:S01]  /*1cb90*/  R2UR UR6, R6.reuse ;  /* 0x00000000060672ca */ /* 0x040fe200000e0000 */
[----:B------:R-:W-:Y:S01]  /*1cba0*/  WARPGROUP.ARRIVE ;  /* 0x00000000000079c5 */ /* 0x000fe20000000000 */
[----:B------:R-:W-:Y:S01]  /*1cbb0*/  ULDC.64 UR4, c[0x0][0x9a0] ;  /* 0x0002680000047ab9 */ /* 0x000fe20000000a00 */
[----:B------:R-:W-:Y:S01]  /*1cbc0*/  VIADD R20, R6, 0x2 ;  /* 0x0000000206147836 */ /* 0x000fe20000000000 */
[----:B------:R-:W-:Y:S01]  /*1cbd0*/  R2UR UR7, R7 ;  /* 0x00000000070772ca */ /* 0x000fe200000e0000 */
[----:B------:R-:W-:Y:S01]  /*1cbe0*/  IMAD.MOV.U32 R21, RZ, RZ, 0x40000040 ;  /* 0x40000040ff157424 */ /* 0x000fe200078e00ff */
[----:B------:R-:W-:-:S04]  /*1cbf0*/  ISETP.NE.U32.AND P1, PT, RZ, UR4, PT ;  /* 0x00000004ff007c0c */ /* 0x000fc8000bf25070 */
[----:B------:R-:W-:-:S07]  /*1cc00*/  ISETP.NE.AND.EX P1, PT, RZ, UR5, PT, P1 ;  /* 0x00000005ff007c0c */ /* 0x000fce000bf25310 */
[----:B------:R-:W-:Y:S06]  /*1cc10*/  QGMMA.64x128x32.F32.E4M3.E4M3 R88, R164, gdesc[UR4], R88, gsb0 ;  /* 0x01e00004a4587df3 */ /* 0x000fec0008000858 */
[----:B------:R-:W0:Y:S01]  /*1cc20*/  @P1 LDC.64 R10, c[0x0][0x9c8] ;  /* 0x00027200ff0a1b82 */ /* 0x000e220000000a00 */
[----:B------:R-:W-:-:S07]  /*1cc30*/  @P1 SHF.R.S32.HI R7, RZ, 0x1f, R23 ;  /* 0x0000001fff071819 */ /* 0x000fce0000011417 */
[----:B------:R-:W1:Y:S01]  /*1cc40*/  @P1 LDC.64 R12, c[0x0][0x9d0] ;  /* 0x00027400ff0c1b82 */ /* 0x000e620000000a00 */
[----:B------:R-:W-:Y:S02]  /*1cc50*/  R2UR UR6, R20 ;  /* 0x00000000140672ca */ /* 0x000fe400000e0000 */
[----:B------:R-:W-:Y:S01]  /*1cc60*/  R2UR UR7, R21 ;  /* 0x00000000150772ca */ /* 0x000fe200000e0000 */
[----:B0-----:R-:W-:-:S04]  /*1cc70*/  @P1 IMAD R8, R7, R10, RZ ;  /* 0x0000000a07081224 */ /* 0x001fc800078e02ff */
[C---:B------:R-:W-:Y:S01]  /*1cc80*/  @P1 IMAD R7, R23.reuse, R11, R8 ;  /* 0x0000000b17071224 */ /* 0x040fe200078e0208 */
[----:B------:R-:W-:Y:S01]  /*1cc90*/  @P1 SHF.R.S32.HI R11, RZ, 0x1f, R22 ;  /* 0x0000001fff0b1819 */ /* 0x000fe20000011416 */
[----:B------:R-:W-:-:S04]  /*1cca0*/  @P1 IMAD.WIDE.U32 R8, R23, R10, RZ ;  /* 0x0000000a17081225 */ /* 0x000fc800078e00ff */
[-C--:B-1----:R-:W-:Y:S02]  /*1ccb0*/  @P1 IMAD R10, R11, R12.reuse, RZ ;  /* 0x0000000c0b0a1224 */ /* 0x082fe400078e02ff */
[----:B------:R-:W-:Y:S02]  /*1ccc0*/  @P1 IMAD.IADD R9, R9, 0x1, R7 ;  /* 0x0000000109091824 */ /* 0x000fe400078e0207 */
[C---:B------:R-:W-:Y:S02]  /*1ccd0*/  @P1 IMAD R7, R22.reuse, R13, R10 ;  /* 0x0000000d16071224 */ /* 0x040fe400078e020a */
[----:B------:R-:W-:-:S04]  /*1cce0*/  @P1 IMAD.WIDE.U32 R8, R22, R12, R8 ;  /* 0x0000000c16081225 */ /* 0x000fc800078e0008 */
[----:B------:R-:W-:Y:S01]  /*1ccf0*/  @P1 IMAD.IADD R7, R9, 0x1, R7 ;  /* 0x0000000109071824 */ /* 0x000fe200078e0207 */
[----:B------:R-:W-:Y:S01]  /*1cd00*/  @P1 LEA R10, P2, R8, UR4, 0x2 ;  /* 0x00000004080a1c11 */ /* 0x000fe2000f8410ff */
[----:B------:R-:W-:-:S03]  /*1cd10*/  IMAD.MOV.U32 R12, RZ, RZ, 0x3f800000 ;  /* 0x3f800000ff0c7424 */ /* 0x000fc600078e00ff */
[----:B------:R-:W-:-:S05]  /*1cd20*/  @P1 LEA.HI.X R11, R8, UR5, R7, 0x2, P2 ;  /* 0x00000005080b1c11 */ /* 0x000fca00090f1407 */
[----:B------:R0:W2:Y:S01]  /*1cd30*/  @P1 LDG.E R12, desc[UR38][R10.64] ;  /* 0x000000260a0c1981 */ /* 0x0000a2000c1e1900 */
[----:B------:R-:W-:Y:S02]  /*1cd40*/  WARPGROUP.DEPBAR.LE gsb0, 0x0 ;  /* 0x00008000000079c5 */ /* 0x000fe40000010000 */
[----:B------:R-:W-:-:S06]  /*1cd50*/  WARPGROUP.ARRIVE ;  /* 0x00000000000079c5 */ /* 0x000fcc0000000000 */
[----:B------:R-:W-:Y:S01]  /*1cd60*/  QGMMA.64x128x32.F32.E4M3.E4M3 R88, R160, gdesc[UR4], R88, gsb0 ;  /* 0x01e00004a0587df3 */ /* 0x000fe20008000858 */
[----:B------:R-:W-:Y:S02]  /*1cd70*/  VIADD R8, R6, 0x4 ;  /* 0x0000000406087836 */ /* 0x000fe40000000000 */
[----:B------:R-:W-:-:S03]  /*1cd80*/  IMAD.MOV.U32 R9, RZ, RZ, 0x40000040 ;  /* 0x40000040ff097424 */ /* 0x000fc600078e00ff */
[----:B------:R-:W-:Y:S02]  /*1cd90*/  R2UR UR6, R8 ;  /* 0x00000000080672ca */ /* 0x000fe400000e0000 */
[----:B------:R-:W-:Y:S01]  /*1cda0*/  R2UR UR7, R9 ;  /* 0x00000000090772ca */ /* 0x000fe200000e0000 */
[----:B------:R-:W-:Y:S02]  /*1cdb0*/  VIADD R6, R6, 0x6 ;  /* 0x0000000606067836 */ /* 0x000fe40000000000 */
[----:B------:R-:W-:Y:S01]  /*1cdc0*/  IMAD.MOV.U32 R7, RZ, RZ, 0x40000040 ;  /* 0x40000040ff077424 */ /* 0x000fe200078e00ff */
        /* <DEDUP_REMOVED lines=41> */
.L_x_1766:
[----:B------:R-:W-:Y:S02]  /*1d060*/  VIADD R0, R15, 0x22860 ;  /* 0x000228600f007836 */ /* 0x000fe40000000000 */
[-C--:B------:R-:W-:Y:S01]  /*1d070*/  FMUL.FTZ R41, R88, R3.reuse ;  /* 0x0000000358297220 */ /* 0x080fe20000410000 */
[----:B------:R-:W-:Y:S02]  /*1d080*/  IMAD.U32 R5, RZ, RZ, UR40 ;  /* 0x00000028ff057e24 */ /* 0x000fe4000f8e00ff */
[-C--:B------:R-:W-:Y:S01]  /*1d090*/  FMUL.FTZ R44, R89, R3.reuse ;  /* 0x00000003592c7220 */ /* 0x080fe20000410000 */
[----:B------:R-:W-:Y:S02]  /*1d0a0*/  VIADD R168, R168, 0x1 ;  /* 0x00000001a8a87836 */ /* 0x000fe40000000000 */
[-C--:B------:R-:W-:Y:S01]  /*1d0b0*/  FMUL.FTZ R92, R92, R3.reuse ;  /* 0x000000035c5c7220 */ /* 0x080fe20000410000 */
[-C--:B------:R-:W-:Y:S01]  /*1d0c0*/  FMUL.FTZ R93, R93, R3.reuse ;  /* 0x000000035d5d7220 */ /* 0x080fe20000410000 */
[----:B------:R-:W-:Y:S01]  /*1d0d0*/  PRMT R0, R5, 0x654, R0 ;  /* 0x0000065405007816 */ /* 0x000fe20000000000 */
[-C--:B------:R-:W-:Y:S01]  /*1d0e0*/  FMUL.FTZ R39, R96, R3.reuse ;  /* 0x0000000360277220 */ /* 0x080fe20000410000 */
[----:B------:R-:W-:Y:S01]  /*1d0f0*/  ISETP.NE.AND P1, PT, R168, 0x2, PT ;  /* 0x00000002a800780c */ /* 0x000fe20003f25270 */
        /* <DEDUP_REMOVED lines=65> */
.L_x_1650:
        /* <DEDUP_REMOVED lines=10> */
[----:B-----5:R-:W2:Y:S01]  /*1d5b0*/  S2R R24, SR_TID.X ;  /* 0x0000000000187919 */ /* 0x020ea20000002100 */
[----:B------:R-:W-:Y:S01]  /*1d5c0*/  ULDC.64 UR4, c[0x4][0x40] ;  /* 0x0100100000047ab9 */ /* 0x000fe20000000a00 */
[----:B--2---:R-:W-:-:S05]  /*1d5d0*/  IMAD.SHL.U32 R0, R24, 0x4, RZ ;  /* 0x0000000418007824 */ /* 0x004fca00078e00ff */
[----:B------:R-:W-:-:S04]  /*1d5e0*/  LOP3.LUT R0, R0, 0xc, RZ, 0xc0, !PT ;  /* 0x0000000c00007812 */ /* 0x000fc800078ec0ff */
[----:B------:R-:W-:-:S05]  /*1d5f0*/  IADD3 R2, P0, R0, UR4, RZ ;  /* 0x0000000400027c10 */ /* 0x000fca000ff1e0ff */
[----:B------:R-:W-:-:S05]  /*1d600*/  IMAD.X R3, RZ, RZ, UR5, P0 ;  /* 0x00000005ff037e24 */ /* 0x000fca00080e06ff */
[----:B------:R2:W3:Y:S01]  /*1d610*/  LDG.E.CONSTANT R0, desc[UR38][R2.64] ;  /* 0x0000002602007981 */ /* 0x0004e2000c1e9900 */
[----:B------:R-:W-:Y:S01]  /*1d620*/  F2FP.BF16.F32.PACK_AB R58, R143, R4 ;  /* 0x000000048f3a723e */ /* 0x000fe200000010ff */
[----:B------:R-:W-:Y:S01]  /*1d630*/  UMOV UR4, 0xffffffff ;  /* 0xffffffff00047882 */ /* 0x000fe20000000000 */
[----:B------:R-:W-:Y:S01]  /*1d640*/  F2FP.BF16.F32.PACK_AB R45, R148, R5 ;  /* 0x00000005942d723e */ /* 0x000fe200000010ff */
[----:B------:R-:W4:Y:S01]  /*1d650*/  S2R R43, SR_SWINHI ;  /* 0x00000000002b7919 */ /* 0x000f220000002f00 */
        /* <DEDUP_REMOVED lines=12> */
[----:B-1----:R-:W-:Y:S02]  /*1d720*/  F2FP.BF16.F32.PACK_AB R20, R95, R42 ;  /* 0x0000002a5f14723e */ /* 0x002fe400000010ff */
[----:B------:R-:W-:Y:S02]  /*1d730*/  F2FP.BF16.F32.PACK_AB R42, R125, R28 ;  /* 0x0000001c7d2a723e */ /* 0x000fe400000010ff */
[----:B------:R-:W-:Y:S02]  /*1d740*/  F2FP.BF16.F32.PACK_AB R48, R127, R26 ;  /* 0x0000001a7f30723e */ /* 0x000fe400000010ff */
[----:B--2---:R-:W-:-:S02]  /*1d750*/  LOP3.LUT P0, R2, R24, 0x3, RZ, 0xc0, !PT ;  /* 0x0000000318027812 */ /* 0x004fc4000780c0ff */
[----:B------:R-:W-:Y:S02]  /*1d760*/  MOV R46, R16 ;  /* 0x00000010002e7202 */ /* 0x000fe40000000f00 */
[----:B----4-:R-:W-:Y:S02]  /*1d770*/  MOV R47, R43 ;  /* 0x0000002b002f7202 */ /* 0x010fe40000000f00 */
[----:B------:R-:W-:Y:S02]  /*1d780*/  F2FP.BF16.F32.PACK_AB R60, R149, R8 ;  /* 0x00000008953c723e */ /* 0x000fe400000010ff */
[----:B------:R-:W-:Y:S01]  /*1d790*/  F2FP.BF16.F32.PACK_AB R41, R92, R41 ;  /* 0x000000295c29723e */ /* 0x000fe200000010ff */
[----:B------:R-:W-:Y:S01]  /*1d7a0*/  IMAD.WIDE R4, R220, 0x2, R46 ;  /* 0x00000002dc047825 */ /* 0x000fe200078e022e */
[----:B------:R-:W-:Y:S02]  /*1d7b0*/  F2FP.BF16.F32.PACK_AB R44, R93, R44 ;  /* 0x0000002c5d2c723e */ /* 0x000fe400000010ff */
[----:B------:R-:W-:-:S02]  /*1d7c0*/  ISETP.EQ.OR P0, PT, R2, 0x3, !P0 ;  /* 0x000000030200780c */ /* 0x000fc40004702670 */
        /* <DEDUP_REMOVED lines=9> */
[--C-:B------:R-:W-:Y:S01]  /*1d860*/  IMAD.X R15, RZ, RZ, R5.reuse, P5 ;  /* 0x000000ffff0f7224 */ /* 0x100fe200028e0605 */
[----:B------:R-:W-:Y:S01]  /*1d870*/  LOP3.LUT R10, R10, R11, RZ, 0x3c, !PT ;  /* 0x0000000b0a0a7212 */ /* 0x000fe200078e3cff */
[----:B------:R-:W-:Y:S01]  /*1d880*/  IMAD.X R11, RZ, RZ, R5, P1 ;  /* 0x000000ffff0b7224 */ /* 0x000fe200008e0605 */
[----:B------:R-:W-:Y:S02]  /*1d890*/  SHF.R.U64 R6, R6, 0x3, RZ ;  /* 0x0000000306067819 */ /* 0x000fe400000012ff */
[----:B------:R-:W-:-:S02]  /*1d8a0*/  IADD3 R9, P2, R4, 0x4020, RZ ;  /* 0x0000402004097810 */ /* 0x000fc40007f5e0ff */
[C---:B------:R-:W-:Y:S02]  /*1d8b0*/  IADD3 R25, P4, R4.reuse, 0x60, RZ ;  /* 0x0000006004197810 */ /* 0x040fe40007f9e0ff */
[C---:B------:R-:W-:Y:S02]  /*1d8c0*/  IADD3 R27, P5, R4.reuse, 0x40, RZ ;  /* 0x00000040041b7810 */ /* 0x040fe40007fbe0ff */
[----:B------:R-:W-:Y:S02]  /*1d8d0*/  IADD3 R29, P1, R4, 0x20, RZ ;  /* 0x00000020041d7810 */ /* 0x000fe40007f3e0ff */
[----:B------:R-:W-:Y:S02]  /*1d8e0*/  LOP3.LUT R6, R6, R7, RZ, 0x3c, !PT ;  /* 0x0000000706067212 */ /* 0x000fe400078e3cff */
[----:B------:R-:W-:Y:S02]  /*1d8f0*/  LOP3.LUT R8, R9, 0x380, RZ, 0xc0, !PT ;  /* 0x0000038009087812 */ /* 0x000fe400078ec0ff */
[----:B------:R-:W-:-:S02]  /*1d900*/  LOP3.LUT R24, R25, 0x380, RZ, 0xc0, !PT ;  /* 0x0000038019187812 */ /* 0x000fc400078ec0ff */
[----:B------:R-:W-:Y:S02]  /*1d910*/  LOP3.LUT R26, R27, 0x380, RZ, 0xc0, !PT ;  /* 0x000003801b1a7812 */ /* 0x000fe400078ec0ff */
[----:B------:R-:W-:Y:S02]  /*1d920*/  LOP3.LUT R28, R29, 0x380, RZ, 0xc0, !PT ;  /* 0x000003801d1c7812 */ /* 0x000fe400078ec0ff */
[----:B------:R-:W-:Y:S02]  /*1d930*/  LOP3.LUT R7, R4, 0x380, RZ, 0xc0, !PT ;  /* 0x0000038004077812 */ /* 0x000fe400078ec0ff */
[----:B------:R-:W-:Y:S02]  /*1d940*/  SHF.R.U64 R8, R8, 0x3, RZ ;  /* 0x0000000308087819 */ /* 0x000fe400000012ff */
[----:B------:R-:W-:Y:S02]  /*1d950*/  SHF.R.U64 R24, R24, 0x3, RZ ;  /* 0x0000000318187819 */ /* 0x000fe400000012ff */
[----:B------:R-:W-:-:S02]  /*1d960*/  SHF.R.U64 R26, R26, 0x3, RZ ;  /* 0x000000031a1a7819 */ /* 0x000fc400000012ff */
        /* <DEDUP_REMOVED lines=24> */
[----:B------:R-:W-:-:S02]  /*1daf0*/  SEL R13, R41, R44, P0 ;  /* 0x0000002c290d7207 */ /* 0x000fc40000000000 */
[----:B------:R-:W-:Y:S02]  /*1db00*/  SEL R3, R44, R41, P0 ;  /* 0x000000292c037207 */ /* 0x000fe40000000000 */
        /* <DEDUP_REMOVED lines=8> */
[----:B---3--:R-:W-:Y:S01]  /*1db90*/  LOP3.LUT R2, R0, 0x2, RZ, 0x3c, !PT ;  /* 0x0000000200027812 */ /* 0x008fe200078e3cff */
[----:B------:R-:W-:Y:S06]  /*1dba0*/  BRA.DIV UR4, `(.L_x_1769) ;  /* 0x000000a604447947 */ /* 0x000fec000b800000 */
[----:B------:R-:W-:Y:S01]  /*1dbb0*/  SEL R27, R31, R32, P0 ;  /* 0x000000201f1b7207 */ /* 0x000fe20000000000 */
[----:B------:R-:W-:Y:S01]  /*1dbc0*/  SHFL.IDX PT, R6, R13, R0, 0x1c1f ;  /* 0x001c1f000d067589 */ /* 0x000fe200000e0000 */
[----:B------:R-:W-:Y:S02]  /*1dbd0*/  SEL R29, R32, R31, P0 ;  /* 0x0000001f201d7207 */ /* 0x000fe40000000000 */
[----:B------:R-:W-:Y:S01]  /*1dbe0*/  SEL R9, R35, R36, P0 ;  /* 0x0000002423097207 */ /* 0x000fe20000000000 */
[----:B------:R-:W-:Y:S01]  /*1dbf0*/  SHFL.IDX PT, R26, R27, R0, 0x1c1f ;  /* 0x001c1f001b1a7589 */ /* 0x000fe200000e0000 */
[----:B------:R-:W-:Y:S02]  /*1dc00*/  SEL R25, R36, R35, P0 ;  /* 0x0000002324197207 */ /* 0x000fe40000000000 */
[----:B------:R-:W-:Y:S01]  /*1dc10*/  SEL R31, R33, R42, P0 ;  /* 0x0000002a211f7207 */ /* 0x000fe20000000000 */
[----:B------:R-:W1:Y:S01]  /*1dc20*/  SHFL.IDX PT, R29, R29, R2, 0x1c1f ;  /* 0x001c1f021d1d7589 */ /* 0x000e6200000e0000 */
        /* <DEDUP_REMOVED lines=11> */
[----:B------:R-:W2:Y:S01]  /*1dce0*/  SHFL.IDX PT, R10, R5, R0, 0x1c1f ;  /* 0x001c1f00050a7589 */ /* 0x000ea200000e0000 */
        /* <DEDUP_REMOVED lines=14> */
[----:B------:R-:W3:Y:S01]  /*1ddd0*/  SHFL.IDX PT, R30, R31, R0, 0x1c1f ;  /* 0x001c1f001f1e7589 */ /* 0x000ee200000e0000 */
[----:B------:R-:W-:-:S02]  /*1dde0*/  SEL R73, R75, R58, P0 ;  /* 0x0000003a4b497207 */ /* 0x000fc40000000000 */
[----:B------:R-:W-:Y:S01]  /*1ddf0*/  SEL R51, R20, R51, P0 ;  /* 0x0000003314337207 */ /* 0x000fe20000000000 */
[----:B------:R-:W4:Y:S01]  /*1de00*/  SHFL.IDX PT, R45, R45, R2, 0x1c1f ;  /* 0x001c1f022d2d7589 */ /* 0x000f2200000e0000 */
[----:B------:R-:W-:Y:S02]  /*1de10*/  SEL R55, R38, R55, P0 ;  /* 0x0000003726377207 */ /* 0x000fe40000000000 */
[----:B------:R-:W-:Y:S01]  /*1de20*/  SEL R59, R34, R59, P0 ;  /* 0x0000003b223b7207 */ /* 0x000fe20000000000 */
[----:B------:R-:W5:Y:S01]  /*1de30*/  SHFL.IDX PT, R20, R25, R2, 0x1c1f ;  /* 0x001c1f0219147589 */ /* 0x000f6200000e0000 */
[----:B------:R-:W-:Y:S02]  /*1de40*/  SEL R75, R58, R75, P0 ;  /* 0x0000004b3a4b7207 */ /* 0x000fe40000000000 */
[----:B------:R-:W-:Y:S01]  /*1de50*/  SEL R77, R79, R62, P0 ;  /* 0x0000003e4f4d7207 */ /* 0x000fe20000000000 */
[----:B------:R-:W0:Y:S01]  /*1de60*/  SHFL.IDX PT, R34, R35, R0, 0x1c1f ;  /* 0x001c1f0023227589 */ /* 0x000e2200000e0000 */
[----:B------:R-:W-:-:S02]  /*1de70*/  SEL R79, R62, R79, P0 ;  /* 0x0000004f3e4f7207 */ /* 0x000fc40000000000 */
[----:B-1----:R-:W-:Y:S01]  /*1de80*/  SEL R24, R26, R29, P0 ;  /* 0x0000001d1a187207 */ /* 0x002fe20000000000 */
[----:B------:R-:W1:Y:S01]  /*1de90*/  SHFL.IDX PT, R38, R39, R0, 0x1c1f ;  /* 0x001c1f0027267589 */ /* 0x000e6200000e0000 */
[----:B--2---:R-:W-:Y:S02]  /*1dea0*/  SEL R8, R10, R7, P0 ;  /* 0x000000070a087207 */ /* 0x004fe40000000000 */
[----:B------:R-:W-:Y:S01]  /*1deb0*/  SEL R26, R29, R26, P0 ;  /* 0x0000001a1d1a7207 */ /* 0x000fe20000000000 */
[----:B------:R-:W-:Y:S01]  /*1dec0*/  SHFL.IDX PT, R27, R61, R0, 0x1c1f ;  /* 0x001c1f003d1b7589 */ /* 0x000fe200000e0000 */
[----:B------:R-:W-:Y:S02]  /*1ded0*/  SEL R4, R6, R3, P0 ;  /* 0x0000000306047207 */ /* 0x000fe40000000000 */
[----:B------:R-:W-:Y:S01]  /*1dee0*/  SEL R10, R7, R10, P0 ;  /* 0x0000000a070a7207 */ /* 0x000fe20000000000 */
[----:B------:R-:W-:Y:S01]  /*1def0*/  SHFL.IDX PT, R31, R65, R0, 0x1c1f ;  /* 0x001c1f00411f7589 */ /* 0x000fe200000e0000 */
[----:B---3--:R-:W-:-:S02]  /*1df00*/  SEL R28, R30, R33, P0 ;  /* 0x000000211e1c7207 */ /* 0x008fc40000000000 */
[----:B------:R-:W-:Y:S01]  /*1df10*/  SEL R30, R33, R30, P0 ;  /* 0x0000001e211e7207 */ /* 0x000fe20000000000 */
[----:B------:R-:W-:Y:S01]  /*1df20*/  SHFL.IDX PT, R35, R69, R0, 0x1c1f ;  /* 0x001c1f0045237589 */ /* 0x000fe200000e0000 */
[----:B----4-:R-:W-:Y:S02]  /*1df30*/  SEL R40, R42, R45, P0 ;  /* 0x0000002d2a287207 */ /* 0x010fe40000000000 */
[----:B------:R-:W-:Y:S01]  /*1df40*/  SEL R6, R3, R6, P0 ;  /* 0x0000000603067207 */ /* 0x000fe20000000000 */
[----:B------:R-:W2:Y:S01]  /*1df50*/  SHFL.IDX PT, R52, R63, R2, 0x1c1f ;  /* 0x001c1f023f347589 */ /* 0x000ea200000e0000 */
[----:B-----5:R-:W-:Y:S02]  /*1df60*/  SEL R12, R9, R20, P0 ;  /* 0x00000014090c7207 */ /* 0x020fe40000000000 */
[----:B------:R-:W-:Y:S01]  /*1df70*/  SEL R14, R20, R9, P0 ;  /* 0x00000009140e7207 */ /* 0x000fe20000000000 */
[----:B------:R-:W3:Y:S01]  /*1df80*/  SHFL.IDX PT, R58, R67, R2, 0x1c1f ;  /* 0x001c1f02433a7589 */ /* 0x000ee200000e0000 */
[----:B0-----:R-:W-:-:S02]  /*1df90*/  SEL R32, R34, R37, P0 ;  /* 0x0000002522207207 */ /* 0x001fc40000000000 */
[----:B------:R-:W-:Y:S01]  /*1dfa0*/  SEL R34, R37, R34, P0 ;  /* 0x0000002225227207 */ /* 0x000fe20000000000 */
[----:B------:R-:W0:Y:S01]  /*1dfb0*/  SHFL.IDX PT, R60, R71, R2, 0x1c1f ;  /* 0x001c1f02473c7589 */ /* 0x000e2200000e0000 */
[----:B-1----:R-:W-:Y:S02]  /*1dfc0*/  SEL R36, R38, R41, P0 ;  /* 0x0000002926247207 */ /* 0x002fe40000000000 */
[----:B------:R-:W-:Y:S01]  /*1dfd0*/  SEL R38, R41, R38, P0 ;  /* 0x0000002629267207 */ /* 0x000fe20000000000 */
[----:B------:R-:W-:Y:S01]  /*1dfe0*/  SHFL.IDX PT, R49, R49, R0, 0x1c1f ;  /* 0x001c1f0031317589 */ /* 0x000fe200000e0000 */
[----:B------:R-:W-:-:S03]  /*1dff0*/  SEL R42, R45, R42, P0 ;  /* 0x0000002a2d2a7207 */ /* 0x000fc60000000000 */
[----:B------:R-:W-:Y:S04]  /*1e000*/  SHFL.IDX PT, R53, R53, R0, 0x1c1f ;  /* 0x001c1f0035357589 */ /* 0x000fe800000e0000 */
[----:B------:R-:W-:Y:S04]  /*1e010*/  SHFL.IDX PT, R57, R57, R0, 0x1c1f ;  /* 0x001c1f0039397589 */ /* 0x000fe800000e0000 */
[----:B------:R-:W-:Y:S01]  /*1e020*/  SHFL.IDX PT, R73, R73, R0, 0x1c1f ;  /* 0x001c1f0049497589 */ /* 0x000fe200000e0000 */
[----:B--2---:R-:W-:Y:S02]  /*1e030*/  SEL R25, R27, R52, P0 ;  /* 0x000000341b197207 */ /* 0x004fe40000000000 */
[----:B------:R-:W-:Y:S01]  /*1e040*/  SEL R27, R52, R27, P0 ;  /* 0x0000001b341b7207 */ /* 0x000fe20000000000 */
[----:B------:R-:W1:Y:S01]  /*1e050*/  SHFL.IDX PT, R44, R51, R2, 0x1c1f ;  /* 0x001c1f02332c7589 */ /* 0x000e6200000e0000 */
[----:B---3--:R-:W-:-:S02]  /*1e060*/  SEL R29, R31, R58, P0 ;  /* 0x0000003a1f1d7207 */ /* 0x008fc40000000000 */
[----:B------:R-:W-:Y:S01]  /*1e070*/  SEL R31, R58, R31, P0 ;  /* 0x0000001f3a1f7207 */ /* 0x000fe20000000000 */
[----:B------:R-:W2:Y:S01]  /*1e080*/  SHFL.IDX PT, R48, R55, R2, 0x1c1f ;  /* 0x001c1f0237307589 */ /* 0x000ea200000e0000 */
[----:B0-----:R-:W-:Y:S02]  /*1e090*/  SEL R33, R35, R60, P0 ;  /* 0x0000003c23217207 */ /* 0x001fe40000000000 */
[----:B------:R-:W-:Y:S01]  /*1e0a0*/  SEL R35, R60, R35, P0 ;  /* 0x000000233c237207 */ /* 0x000fe20000000000 */
[----:B------:R-:W0:Y:S04]  /*1e0b0*/  SHFL.IDX PT, R50, R59, R2, 0x1c1f ;  /* 0x001c1f023b327589 */ /* 0x000e2800000e0000 */
[----:B------:R-:W3:Y:S04]  /*1e0c0*/  SHFL.IDX PT, R62, R75, R2, 0x1c1f ;  /* 0x001c1f024b3e7589 */ /* 0x000ee800000e0000 */
[----:B------:R-:W4:Y:S04]  /*1e0d0*/  SHFL.IDX PT, R77, R77, R0, 0x1c1f ;  /* 0x001c1f004d4d7589 */ /* 0x000f2800000e0000 */
[----:B------:R5:W4:Y:S01]  /*1e0e0*/  SHFL.IDX PT, R64, R79, R2, 0x1c1f ;  /* 0x001c1f024f407589 */ /* 0x000b2200000e0000 */
[----:B-1----:R-:W-:-:S02]  /*1e0f0*/  SEL R5, R49, R44, P0 ;  /* 0x0000002c31057207 */ /* 0x002fc40000000000 */
[----:B------:R-:W-:Y:S02]  /*1e100*/  SEL R7, R44, R49, P0 ;  /* 0x000000312c077207 */ /* 0x000fe40000000000 */
[----:B--2---:R-:W-:Y:S02]  /*1e110*/  SEL R9, R53, R48, P0 ;  /* 0x0000003035097207 */ /* 0x004fe40000000000 */
[----:B------:R-:W-:Y:S01]  /*1e120*/  SEL R11, R48, R53, P0 ;  /* 0x00000035300b7207 */ /* 0x000fe20000000000 */
[----:B-----5:R-:W-:Y:S01]  /*1e130*/  IMAD.MOV.U32 R2, RZ, RZ, RZ ;  /* 0x000000ffff027224 */ /* 0x020fe200078e00ff */
[----:B0-----:R-:W-:Y:S02]  /*1e140*/  SEL R13, R57, R50, P0 ;  /* 0x00000032390d7207 */ /* 0x001fe40000000000 */
[----:B------:R-:W-:Y:S02]  /*1e150*/  SEL R15, R50, R57, P0 ;  /* 0x00000039320f7207 */ /* 0x000fe40000000000 */
[----:B---3--:R-:W-:-:S02]  /*1e160*/  SEL R37, R73, R62, P0 ;  /* 0x0000003e49257207 */ /* 0x008fc40000000000 */
[----:B------:R-:W-:-:S07]  /*1e170*/  SEL R39, R62, R73, P0 ;  /* 0x000000493e277207 */ /* 0x000fce0000000000 */
.L_x_2011:
[----:B------:R-:W-:Y:S05]  /*1e180*/  WARPSYNC.ALL ;  /* 0x0000000000007948 */ /* 0x000fea0003800000 */
[----:B------:R-:W-:Y:S01]  /*1e190*/  BAR.SYNC.DEFER_BLOCKING 0x1, 0x100 ;  /* 0x0044000000007b1d */ /* 0x000fe20000010000 */
[----:B----4-:R-:W-:Y:S02]  /*1e1a0*/  SEL R41, R77, R64, P0 ;  /* 0x000000404d297207 */ /* 0x010fe40000000000 */
[----:B------:R-:W-:-:S03]  /*1e1b0*/  SEL R43, R64, R77, P0 ;  /* 0x0000004d402b7207 */ /* 0x000fc60000000000 */
[----:B------:R-:W-:Y:S02]  /*1e1c0*/  ULDC.64 UR4, c[0x0][0xc00] ;  /* 0x0003000000047ab9 */ /* 0x000fe40000000a00 */
[----:B------:R-:W0:Y:S01]  /*1e1d0*/  LDC.64 R44, c[0x0][0xc00] ;  /* 0x00030000ff2c7b82 */ /* 0x000e220000000a00 */
[----:B------:R-:W-:-:S04]  /*1e1e0*/  ISETP.NE.U32.AND P2, PT, RZ, UR4, PT ;  /* 0x00000004ff007c0c */ /* 0x000fc8000bf45070 */
[----:B------:R-:W-:Y:S01]  /*1e1f0*/  ISETP.NE.AND.EX P2, PT, RZ, UR5, PT, P2 ;  /* 0x00000005ff007c0c */ /* 0x000fe2000bf45320 */
[----:B------:R-:W-:Y:S02]  /*1e200*/  ULDC.64 UR4, c[0x0][0xc08] ;  /* 0x0003020000047ab9 */ /* 0x000fe40000000a00 */
[----:B------:R-:W-:Y:S01]  /*1e210*/  ISETP.NE.U32.AND P0, PT, RZ, UR4, PT ;  /* 0x00000004ff007c0c */ /* 0x000fe2000bf05070 */
[----:B------:R-:W1:Y:S03]  /*1e220*/  LDC R51, c[0x0][0xbe8] ;  /* 0x0002fa00ff337b82 */ /* 0x000e660000000800 */
[----:B------:R-:W-:Y:S01]  /*1e230*/  ISETP.NE.AND.EX P0, PT, RZ, UR5, PT, P0 ;  /* 0x00000005ff007c0c */ /* 0x000fe2000bf05300 */
[----:B------:R2:W-:Y:S04]  /*1e240*/  STSM.16.M88.4 [R80], R4 ;  /* 0x0000000450007844 */ /* 0x0005e80000000200 */
[----:B------:R3:W-:Y:S01]  /*1e250*/  STSM.16.M88.4 [R78], R8 ;  /* 0x000000084e007844 */ /* 0x0007e20000000200 */
[----:B0-----:R-:W-:-:S03]  /*1e260*/  IMAD.WIDE R44, R205, 0x4, R44 ;  /* 0x00000004cd2c7825 */ /* 0x001fc600078e022c */
[----:B------:R0:W-:Y:S04]  /*1e270*/  STSM.16.M88.4 [R76], R12 ;  /* 0x0000000c4c007844 */ /* 0x0001e80000000200 */
[----:B------:R0:W-:Y:S01]  /*1e280*/  STSM.16.M88.4 [R74], R24 ;  /* 0x000000184a007844 */ /* 0x0001e20000000200 */
[----:B--2---:R-:W2:Y:S03]  /*1e290*/  @P0 LDC.64 R4, c[0x0][0xc08] ;  /* 0x00030200ff040b82 */ /* 0x004ea60000000a00 */
[----:B------:R0:W-:Y:S04]  /*1e2a0*/  STSM.16.M88.4 [R72], R28 ;  /* 0x0000001c48007844 */ /* 0x0001e80000000200 */
[----:B------:R0:W-:Y:S04]  /*1e2b0*/  STSM.16.M88.4 [R70], R32 ;  /* 0x0000002046007844 */ /* 0x0001e80000000200 */
[----:B------:R0:W-:Y:S04]  /*1e2c0*/  STSM.16.M88.4 [R68], R36 ;  /* 0x0000002444007844 */ /* 0x0001e80000000200 */
[----:B------:R0:W-:Y:S01]  /*1e2d0*/  STSM.16.M88.4 [R66], R40 ;  /* 0x0000002842007844 */ /* 0x0001e20000000200 */
[----:B------:R-:W-:Y:S06]  /*1e2e0*/  BAR.SYNC.DEFER_BLOCKING 0x1, 0x100 ;  /* 0x0044000000007b1d */ /* 0x000fec0000010000 */
[----:B------:R-:W-:Y:S01]  /*1e2f0*/  ULDC UR4, c[0x0][0xa88] ;  /* 0x0002a20000047ab9 */ /* 0x000fe20000000800 */
[----:B--2---:R-:W-:-:S04]  /*1e300*/  @P0 IMAD.WIDE R4, R205, 0x4, R4 ;  /* 0x00000004cd040825 */ /* 0x004fc800078e0204 */
[----:B------:R-:W-:Y:S01]  /*1e310*/  IMAD.U32 R0, RZ, RZ, UR4 ;  /* 0x00000004ff007e24 */ /* 0x000fe2000f8e00ff */
[----:B------:R0:W5:Y:S01]  /*1e320*/  @P2 LDG.E R2, desc[UR38][R44.64] ;  /* 0x000000262c022981 */ /* 0x000162000c1e1900 */
[----:B-1----:R-:W-:Y:S01]  /*1e330*/  ISETP.NE.AND P1, PT, R51, 0x1, PT ;  /* 0x000000013300780c */ /* 0x002fe20003f25270 */
[----:B---3--:R-:W-:-:S03]  /*1e340*/  IMAD.IADD R8, R194, 0x1, R178 ;  /* 0x00000001c2087824 */ /* 0x008fc600078e02b2 */
[----:B------:R0:W5:Y:S09]  /*1e350*/  @P0 LDG.E R0, desc[UR38][R4.64] ;  /* 0x0000002604000981 */ /* 0x000172000c1e1900 */
[----:B------:R-:W1:Y:S08]  /*1e360*/  @P1 LDC R3, c[0x0][0xbec] ;  /* 0x0002fb00ff031b82 */ /* 0x000e700000000800 */
[----:B------:R-:W2:Y:S01]  /*1e370*/  @P1 LDC R11, c[0x0][0xbf0] ;  /* 0x0002fc00ff0b1b82 */ /* 0x000ea20000000800 */
[----:B0-----:R-:W-:Y:S05]  /*1e380*/  @P0 BRA `(.L_x_1770) ;  /* 0x0000000000100947 */ /* 0x001fea0003800000 */
[----:B------:R-:W-:Y:S05]  /*1e390*/  @!P2 BRA `(.L_x_1770) ;  /* 0x00000000000ca947 */ /* 0x000fea0003800000 */
[----:B------:R-:W3:Y:S04]  /*1e3a0*/  LDG.E R5, desc[UR38][R44.64] ;  /* 0x000000262c057981 */ /* 0x000ee8000c1e1900 */
[----:B-----5:R-:W3:Y:S02]  /*1e3b0*/  LDG.E R0, desc[UR38][R44.64+0x4] ;  /* 0x000004262c007981 */ /* 0x020ee4000c1e1900 */
[----:B---3--:R-:W-:-:S07]  /*1e3c0*/  IMAD.IADD R0, R0, 0x1, -R5 ;  /* 0x0000000100007824 */ /* 0x008fce00078e0a05 */
.L_x_1770:
[----:B------:R-:W-:Y:S01]  /*1e3d0*/  SHF.R.S32.HI R50, RZ, 0x1f, R204 ;  /* 0x0000001fff327819 */ /* 0x000fe200000114cc */
[----:B-1----:R-:W-:Y:S01]  /*1e3e0*/  @P1 IMAD.HI.U32 R4, R8, R3, RZ ;  /* 0x0000000308041227 */ /* 0x002fe200078e00ff */
[----:B------:R-:W-:Y:S01]  /*1e3f0*/  ULDC.64 UR4, c[0x0][0xb90] ;  /* 0x0002e40000047ab9 */ /* 0x000fe20000000a00 */
[----:B-----5:R-:W-:Y:S01]  /*1e400*/  SHF.R.S32.HI R3, RZ, 0x1f, R2 ;  /* 0x0000001fff037819 */ /* 0x020fe20000011402 */
[----:B------:R-:W0:Y:S01]  /*1e410*/  @P1 LDC R57, c[0x0][0xbec] ;  /* 0x0002fb00ff391b82 */ /* 0x000e220000000800 */
[----:B------:R-:W-:Y:S01]  /*1e420*/  IMAD R9, R50, UR4, RZ ;  /* 0x0000000432097c24 */ /* 0x000fe2000f8e02ff */
[----:B------:R-:W-:Y:S01]  /*1e430*/  SHF.R.S32.HI R20, RZ, 0x1f, R205 ;  /* 0x0000001fff147819 */ /* 0x000fe200000114cd */
[----:B------:R-:W-:Y:S01]  /*1e440*/  IMAD.MOV.U32 R7, RZ, RZ, R8 ;  /* 0x000000ffff077224 */ /* 0x000fe200078e0008 */
[----:B--2---:R-:W-:Y:S01]  /*1e450*/  @P1 SHF.R.U32.HI R7, RZ, R11, R4 ;  /* 0x0000000bff071219 */ /* 0x004fe20000011604 */
[----:B------:R-:W-:Y:S01]  /*1e460*/  IMAD.WIDE.U32 R4, R204, UR4, R2 ;  /* 0x00000004cc047c25 */ /* 0x000fe2000f8e0002 */
[----:B------:R-:W-:-:S02]  /*1e470*/  SEL R20, R20, RZ, !P2 ;  /* 0x000000ff14147207 */ /* 0x000fc40005000000 */
[----:B------:R-:W-:Y:S01]  /*1e480*/  SEL R53, R205, RZ, !P2 ;  /* 0x000000ffcd357207 */ /* 0x000fe20005000000 */
[----:B------:R-:W-:Y:S01]  /*1e490*/  IMAD R9, R204, UR5, R9 ;  /* 0x00000005cc097c24 */ /* 0x000fe2000f8e0209 */
[----:B------:R-:W-:Y:S01]  /*1e4a0*/  ULDC.64 UR4, c[0x0][0xb98] ;  /* 0x0002e60000047ab9 */ /* 0x000fe20000000a00 */
[----:B------:R-:W-:Y:S02]  /*1e4b0*/  IMAD.MOV R6, RZ, RZ, -R7 ;  /* 0x000000ffff067224 */ /* 0x000fe400078e0a07 */
[----:B------:R-:W-:Y:S02]  /*1e4c0*/  IMAD.IADD R5, R5, 0x1, R9 ;  /* 0x0000000105057824 */ /* 0x000fe400078e0209 */
[----:B------:R-:W-:Y:S02]  /*1e4d0*/  IMAD R9, R51, R6, R8 ;  /* 0x0000000633097224 */ /* 0x000fe400078e0208 */
[----:B------:R-:W-:Y:S02]  /*1e4e0*/  IMAD R11, R207, 0x40, R197 ;  /* 0x00000040cf0b7824 */ /* 0x000fe400078e02c5 */
[----:B------:R-:W-:-:S02]  /*1e4f0*/  IMAD R6, R20, UR4, RZ ;  /* 0x0000000414067c24 */ /* 0x000fc4000f8e02ff */
        /* <DEDUP_REMOVED lines=8> */
[----:B------:R-:W-:Y:S01]  /*1e580*/  IMAD.IADD R10, R219, 0x1, R178 ;  /* 0x00000001db0a7824 */ /* 0x000fe200078e02b2 */
[----:B------:R-:W-:Y:S01]  /*1e590*/  IADD3.X R5, R11, R5, R8, P2, !PT ;  /* 0x000000050b057210 */ /* 0x000fe200017fe408 */
[----:B------:R-:W-:Y:S01]  /*1e5a0*/  IMAD R6, R6, UR4, RZ ;  /* 0x0000000406067c24 */ /* 0x000fe2000f8e02ff */
[----:B------:R-:W-:Y:S01]  /*1e5b0*/  IADD3 R13, P4, R46, 0x2000, RZ ;  /* 0x000020002e0d7810 */ /* 0x000fe20007f9e0ff */
[----:B------:R-:W-:Y:S01]  /*1e5c0*/  IMAD R55, R0, R51, RZ ;  /* 0x0000003300377224 */ /* 0x000fe200078e02ff */
[----:B------:R-:W-:Y:S01]  /*1e5d0*/  IADD3 R29, P3, R46, 0x4000, RZ ;  /* 0x000040002e1d7810 */ /* 0x000fe20007f7e0ff */
[----:B------:R-:W-:Y:S01]  /*1e5e0*/  IMAD R11, R9, UR5, R6 ;  /* 0x00000005090b7c24 */ /* 0x000fe2000f8e0206 */
[----:B------:R-:W-:Y:S01]  /*1e5f0*/  LOP3.LUT R12, R13, 0x380, RZ, 0xc0, !PT ;  /* 0x000003800d0c7812 */ /* 0x000fe200078ec0ff */
[----:B------:R-:W-:Y:S01]  /*1e600*/  IMAD.WIDE.U32 R4, R9, UR4, R4 ;  /* 0x0000000409047c25 */ /* 0x000fe2000f8e0004 */
[----:B------:R-:W-:Y:S01]  /*1e610*/  ULDC.64 UR4, c[0x0][0xb50] ;  /* 0x0002d40000047ab9 */ /* 0x000fe20000000a00 */
[----:B------:R-:W-:-:S02]  /*1e620*/  LOP3.LUT R28, R29, 0x380, RZ, 0xc0, !PT ;  /* 0x000003801d1c7812 */ /* 0x000fc400078ec0ff */
[----:B------:R-:W-:Y:S01]  /*1e630*/  IMAD.IADD R5, R5, 0x1, R11 ;  /* 0x0000000105057824 */ /* 0x000fe200078e020b */
[----:B------:R-:W-:Y:S01]  /*1e640*/  LEA R6, P2, R4, UR4, 0x2 ;  /* 0x0000000404067c11 */ /* 0x000fe2000f8410ff */
[----:B------:R-:W-:Y:S01]  /*1e650*/  IMAD.X R9, RZ, RZ, R47, P0 ;  /* 0x000000ffff097224 */ /* 0x000fe200000e062f */
[----:B------:R-:W-:Y:S01]  /*1e660*/  LOP3.LUT P0, RZ, R209, 0x3, RZ, 0xc0, !PT ;  /* 0x00000003d1ff7812 */ /* 0x000fe2000780c0ff */
[----:B------:R-:W-:Y:S01]  /*1e670*/  VIADD R0, R10, 0x8 ;  /* 0x000000080a007836 */ /* 0x000fe20000000000 */
[----:B------:R-:W-:Y:S01]  /*1e680*/  LEA.HI.X R4, R4, UR5, R5, 0x2, P2 ;  /* 0x0000000504047c11 */ /* 0x000fe200090f1405 */
[----:B------:R-:W-:Y:S01]  /*1e690*/  SHFL.IDX PT, R44, R6, RZ, 0x1c1f ;  /* 0x001c1fff062c7589 */ /* 0x000fe200000e0000 */
[----:B------:R-:W-:Y:S01]  /*1e6a0*/  IADD3 R25, P2, R46, 0x3000, RZ ;  /* 0x000030002e197810 */ /* 0x000fe20007f5e0ff */
[----:B------:R-:W-:Y:S01]  /*1e6b0*/  ULDC.64 UR4, c[0x0][0xaa0] ;  /* 0x0002a80000047ab9 */ /* 0x000fe20000000a00 */
[----:B------:R-:W-:Y:S01]  /*1e6c0*/  LOP3.LUT R8, R7, 0x380, RZ, 0xc0, !PT ;  /* 0x0000038007087812 */ /* 0x000fe200078ec0ff */
[----:B------:R-:W1:Y:S01]  /*1e6d0*/  SHFL.IDX PT, R45, R4, RZ, 0x1c1f ;  /* 0x001c1fff042d7589 */ /* 0x000e6200000e0000 */
[----:B------:R-:W-:-:S02]  /*1e6e0*/  LOP3.LUT R24, R25, 0x380, RZ, 0xc0, !PT ;  /* 0x0000038019187812 */ /* 0x000fc400078ec0ff */
[----:B------:R-:W-:Y:S01]  /*1e6f0*/  SHF.R.U64 R12, R12, 0x3, RZ ;  /* 0x000000030c0c7819 */ /* 0x000fe200000012ff */
[----:B------:R-:W-:Y:S01]  /*1e700*/  SHFL.IDX PT, R48, R6, 0x1, 0x1c1f ;  /* 0x003c1f0006307f89 */ /* 0x000fe200000e0000 */
[----:B------:R-:W-:Y:S02]  /*1e710*/  SHF.R.U64 R24, R24, 0x3, RZ ;  /* 0x0000000318187819 */ /* 0x000fe400000012ff */
[----:B------:R-:W-:Y:S01]  /*1e720*/  SHF.R.U64 R28, R28, 0x3, RZ ;  /* 0x000000031c1c7819 */ /* 0x000fe200000012ff */
[----:B------:R-:W2:Y:S01]  /*1e730*/  SHFL.IDX PT, R49, R4, 0x1, 0x1c1f ;  /* 0x003c1f0004317f89 */ /* 0x000ea200000e0000 */
[----:B------:R-:W-:Y:S01]  /*1e740*/  LOP3.LUT R24, R24, R25, RZ, 0x3c, !PT ;  /* 0x0000001918187212 */ /* 0x000fe200078e3cff */
[----:B------:R-:W-:Y:S01]  /*1e750*/  IMAD.X R25, RZ, RZ, R47, P2 ;  /* 0x000000ffff197224 */ /* 0x000fe200010e062f */
[-C--:B------:R-:W-:Y:S02]  /*1e760*/  ISETP.GE.OR P2, PT, R10, R55.reuse, P0 ;  /* 0x000000370a00720c */ /* 0x080fe40000746670 */
[----:B------:R-:W-:-:S02]  /*1e770*/  ISETP.GE.OR P0, PT, R0, R55, P0 ;  /* 0x000000370000720c */ /* 0x000fc40000706670 */
[----:B------:R-:W-:Y:S01]  /*1e780*/  SHF.R.U64 R8, R8, 0x3, RZ ;  /* 0x0000000308087819 */ /* 0x000fe200000012ff */
[----:B------:R-:W-:Y:S01]  /*1e790*/  IMAD R3, R3, UR4, RZ ;  /* 0x0000000403037c24 */ /* 0x000fe2000f8e02ff */
[----:B------:R-:W-:Y:S01]  /*1e7a0*/  LOP3.LUT R12, R12, R13, RZ, 0x3c, !PT ;  /* 0x0000000d0c0c7212 */ /* 0x000fe200078e3cff */
[--C-:B------:R-:W-:Y:S01]  /*1e7b0*/  IMAD.X R13, RZ, RZ, R47.reuse, P4 ;  /* 0x000000ffff0d7224 */ /* 0x100fe200020e062f */
[----:B------:R-:W-:Y:S01]  /*1e7c0*/  LOP3.LUT R28, R28, R29, RZ, 0x3c, !PT ;  /* 0x0000001d1c1c7212 */ /* 0x000fe200078e3cff */
[----:B------:R-:W-:Y:S01]  /*1e7d0*/  IMAD.X R29, RZ, RZ, R47, P3 ;  /* 0x000000ffff1d7224 */ /* 0x000fe200018e062f */
[----:B------:R-:W-:Y:S02]  /*1e7e0*/  LOP3.LUT R8, R8, R7, RZ, 0x3c, !PT ;  /* 0x0000000708087212 */ /* 0x000fe400078e3cff */
[C---:B------:R-:W-:Y:S01]  /*1e7f0*/  IADD3 R33, P5, R46.reuse, 0x5000, RZ ;  /* 0x000050002e217810 */ /* 0x040fe20007fbe0ff */
[----:B-1----:R1:W-:Y:S01]  /*1e800*/  @!P2 ST.E desc[UR38][R44.64], R54 ;  /* 0x000000362c00a985 */ /* 0x0023e2000c101926 */
[----:B------:R-:W-:-:S02]  /*1e810*/  IADD3 R37, P4, R46, 0x6000, RZ ;  /* 0x000060002e257810 */ /* 0x000fc40007f9e0ff */
[C---:B------:R-:W-:Y:S02]  /*1e820*/  LOP3.LUT R7, R46.reuse, 0x380, RZ, 0xc0, !PT ;  /* 0x000003802e077812 */ /* 0x040fe400078ec0ff */
[----:B------:R-:W-:Y:S02]  /*1e830*/  IADD3 R5, P3, R46, 0x7000, RZ ;  /* 0x000070002e057810 */ /* 0x000fe40007f7e0ff */
[----:B------:R-:W-:Y:S01]  /*1e840*/  LOP3.LUT R32, R33, 0x380, RZ, 0xc0, !PT ;  /* 0x0000038021207812 */ /* 0x000fe200078ec0ff */
[----:B--2---:R2:W-:Y:S01]  /*1e850*/  @!P0 ST.E desc[UR38][R48.64], R56 ;  /* 0x0000003830008985 */ /* 0x0045e2000c101926 */
[----:B------:R-:W-:Y:S01]  /*1e860*/  LOP3.LUT R36, R37, 0x380, RZ, 0xc0, !PT ;  /* 0x0000038025247812 */ /* 0x000fe200078ec0ff */
[----:B------:R-:W-:Y:S01]  /*1e870*/  IMAD.X R41, RZ, RZ, R47, P3 ;  /* 0x000000ffff297224 */ /* 0x000fe200018e062f */
[----:B------:R-:W-:Y:S01]  /*1e880*/  SHF.R.U64 R7, R7, 0x3, RZ ;  /* 0x0000000307077819 */ /* 0x000fe200000012ff */
[C---:B-1----:R-:W-:Y:S01]  /*1e890*/  IMAD R45, R2.reuse, UR5, R3 ;  /* 0x00000005022d7c24 */ /* 0x042fe2000f8e0203 */
[----:B------:R-:W-:Y:S01]  /*1e8a0*/  LOP3.LUT R0, R5, 0x380, RZ, 0xc0, !PT ;  /* 0x0000038005007812 */ /* 0x000fe200078ec0ff */
[----:B------:R-:W-:Y:S01]  /*1e8b0*/  IMAD.WIDE.U32 R2, R2, UR4, RZ ;  /* 0x0000000402027c25 */ /* 0x000fe2000f8e00ff */
[----:B------:R-:W-:Y:S01]  /*1e8c0*/  SHF.R.U64 R32, R32, 0x3, RZ ;  /* 0x0000000320207819 */ /* 0x000fe200000012ff */
[----:B------:R-:W-:Y:S01]  /*1e8d0*/  ULDC.64 UR4, c[0x0][0xae8] ;  /* 0x0002ba0000047ab9 */ /* 0x000fe20000000a00 */
[----:B------:R-:W-:Y:S01]  /*1e8e0*/  SHF.R.U64 R36, R36, 0x3, RZ ;  /* 0x0000000324247819 */ /* 0x000fe200000012ff */
[----:B--2---:R-:W1:Y:S01]  /*1e8f0*/  @P1 LDC R49, c[0x0][0xbf0] ;  /* 0x0002fc00ff311b82 */ /* 0x004e620000000800 */
[----:B------:R-:W-:Y:S01]  /*1e900*/  LOP3.LUT R46, R7, R46, RZ, 0x3c, !PT ;  /* 0x0000002e072e7212 */ /* 0x000fe200078e3cff */
[----:B------:R-:W-:Y:S01]  /*1e910*/  IMAD.IADD R3, R3, 0x1, R45 ;  /* 0x0000000103037824 */ /* 0x000fe200078e022d */
[----:B------:R-:W-:Y:S01]  /*1e920*/  SHF.R.U64 R0, R0, 0x3, RZ ;  /* 0x0000000300007819 */ /* 0x000fe200000012ff */
[----:B------:R-:W-:Y:S01]  /*1e930*/  IMAD R45, R203, 0x20, R207 ;  /* 0x00000020cb2d7824 */ /* 0x000fe200078e02cf */
[----:B------:R-:W-:Y:S01]  /*1e940*/  LOP3.LUT R32, R32, R33, RZ, 0x3c, !PT ;  /* 0x0000002120207212 */ /* 0x000fe200078e3cff */
[--C-:B------:R-:W-:Y:S01]  /*1e950*/  IMAD.X R33, RZ, RZ, R47.reuse, P5 ;  /* 0x000000ffff217224 */ /* 0x100fe200028e062f */
[----:B------:R-:W-:Y:S01]  /*1e960*/  LOP3.LUT R36, R36, R37, RZ, 0x3c, !PT ;  /* 0x0000002524247212 */ /* 0x000fe200078e3cff */
[----:B------:R-:W-:Y:S01]  /*1e970*/  IMAD.X R37, RZ, RZ, R47, P4 ;  /* 0x000000ffff257224 */ /* 0x000fe200020e062f */
[----:B------:R-:W-:Y:S01]  /*1e980*/  LOP3.LUT R40, R0, R5, RZ, 0x3c, !PT ;  /* 0x0000000500287212 */ /* 0x000fe200078e3cff */
[----:B------:R-:W-:Y:S01]  /*1e990*/  IMAD.IADD R44, R178, 0x1, R45 ;  /* 0x00000001b22c7824 */ /* 0x000fe200078e022d */
[----:B------:R2:W5:Y:S01]  /*1e9a0*/  LD.E.128 R4, desc[UR38][R46.64] ;  /* 0x000000262e047980 */ /* 0x000562000c101d00 */
[----:B------:R-:W-:-:S03]  /*1e9b0*/  IMAD.WIDE.U32 R2, R204, UR4, R2 ;  /* 0x00000004cc027c25 */ /* 0x000fc6000f8e0002 */
[----:B------:R-:W5:Y:S01]  /*1e9c0*/  LD.E.128 R8, desc[UR38][R8.64] ;  /* 0x0000002608087980 */ /* 0x000f62000c101d00 */
[----:B0-----:R-:W-:-:S03]  /*1e9d0*/  @P1 IMAD.HI.U32 R0, R44, R57, RZ ;  /* 0x000000392c001227 */ /* 0x001fc600078e00ff */
[----:B------:R-:W5:Y:S01]  /*1e9e0*/  LD.E.128 R12, desc[UR38][R12.64] ;  /* 0x000000260c0c7980 */ /* 0x000f62000c101d00 */
[----:B--2---:R-:W-:-:S03]  /*1e9f0*/  IMAD R47, R50, UR4, RZ ;  /* 0x00000004322f7c24 */ /* 0x004fc6000f8e02ff */
[----:B------:R-:W5:Y:S01]  /*1ea00*/  LD.E.128 R24, desc[UR38][R24.64] ;  /* 0x0000002618187980 */ /* 0x000f62000c101d00 */
[----:B------:R-:W-:Y:S01]  /*1ea10*/  IMAD R47, R204, UR5, R47 ;  /* 0x00000005cc2f7c24 */ /* 0x000fe2000f8e022f */
[----:B------:R-:W-:Y:S01]  /*1ea20*/  ULDC.64 UR4, c[0x0][0xaf0] ;  /* 0x0002bc0000047ab9 */ /* 0x000fe20000000a00 */
[----:B------:R-:W-:Y:S01]  /*1ea30*/  IMAD.MOV.U32 R45, RZ, RZ, R44 ;  /* 0x000000ffff2d7224 */ /* 0x000fe200078e002c */
[----:B-1----:R-:W-:Y:S01]  /*1ea40*/  @P1 SHF.R.U32.HI R45, RZ, R49, R0 ;  /* 0x00000031ff2d1219 */ /* 0x002fe20000011600 */
[----:B------:R-:W-:Y:S01]  /*1ea50*/  IMAD.IADD R3, R3, 0x1, R47 ;  /* 0x0000000103037824 */ /* 0x000fe200078e022f */
[----:B------:R-:W5:Y:S01]  /*1ea60*/  LD.E.128 R28, desc[UR38][R28.64] ;  /* 0x000000261c1c7980 */ /* 0x000f62000c101d00 */
[----:B------:R-:W-:Y:S01]  /*1ea70*/  IMAD R20, R20, UR4, RZ ;  /* 0x0000000414147c24 */ /* 0x000fe2000f8e02ff */
[----:B------:R-:W-:Y:S01]  /*1ea80*/  SHF.R.S32.HI R0, RZ, 0x1f, R45 ;  /* 0x0000001fff007819 */ /* 0x000fe2000001142d */
[C---:B------:R-:W-:Y:S01]  /*1ea90*/  IMAD.WIDE.U32 R2, R53.reuse, UR4, R2 ;  /* 0x0000000435027c25 */ /* 0x040fe2000f8e0002 */
[----:B------:R-:W5:Y:S03]  /*1eaa0*/  LD.E.128 R32, desc[UR38][R32.64] ;  /* 0x0000002620207980 */ /* 0x000f66000c101d00 */
[----:B------:R-:W-:Y:S01]  /*1eab0*/  IMAD R47, R53, UR5, R20 ;  /* 0x00000005352f7c24 */ /* 0x000fe2000f8e0214 */
[----:B------:R-:W-:Y:S01]  /*1eac0*/  ULDC.64 UR4, c[0x0][0xae0] ;  /* 0x0002b80000047ab9 */ /* 0x000fe20000000a00 */
[----:B------:R-:W-:Y:S01]  /*1ead0*/  IMAD.MOV R20, RZ, RZ, -R45 ;  /* 0x000000ffff147224 */ /* 0x000fe200078e0a2d */
[----:B------:R-:W5:Y:S01]  /*1eae0*/  LD.E.128 R36, desc[UR38][R36.64] ;  /* 0x0000002624247980 */ /* 0x000f62000c101d00 */
[----:B------:R-:W-:-:S02]  /*1eaf0*/  IMAD.IADD R3, R3, 0x1, R47 ;  /* 0x0000000103037824 */ /* 0x000fc400078e022f */
[----:B------:R-:W-:Y:S01]  /*1eb00*/  IMAD R0, R0, UR4, RZ ;  /* 0x0000000400007c24 */ /* 0x000fe2000f8e02ff */
[----:B------:R-:W5:Y:S01]  /*1eb10*/  LD.E.128 R40, desc[UR38][R40.64] ;  /* 0x0000002628287980 */ /* 0x000f62000c101d00 */
[----:B------:R-:W-:Y:S01]  /*1eb20*/  IMAD R47, R51, R20, R44 ;  /* 0x00000014332f7224 */ /* 0x000fe200078e022c */
[----:B------:R-:W-:Y:S01]  /*1eb30*/  BSSY B1, `(.L_x_1771) ;  /* 0x0000028000017945 */ /* 0x000fe20003800000 */
[C---:B------:R-:W-:Y:S01]  /*1eb40*/  IMAD R49, R45.reuse, UR5, R0 ;  /* 0x000000052d317c24 */ /* 0x040fe2000f8e0200 */
[----:B------:R-:W-:Y:S01]  /*1eb50*/  @!PT LDS RZ, [RZ] ;  /* 0x00000000fffff984 */ /* 0x000fe20000000800 */
[----:B------:R-:W-:Y:S01]  /*1eb60*/  @!PT LDS RZ, [RZ] ;  /* 0x00000000fffff984 */ /* 0x000fe20000000800 */
[----:B------:R-:W-:Y:S01]  /*1eb70*/  @!PT LDS RZ, [RZ] ;  /* 0x00000000fffff984 */ /* 0x000fe20000000800 */
[----:B------:R-:W-:Y:S01]  /*1eb80*/  @!PT LDS RZ, [RZ] ;  /* 0x00000000fffff984 */ /* 0x000fe20000000800 */
[----:B------:R0:W-:Y:S06]  /*1eb90*/  MEMBAR.ALL.CTA ;  /* 0x0000000000007992 */ /* 0x0001ec0000008000 */
[----:B0-----:R-:W0:Y:S01]  /*1eba0*/  FENCE.VIEW.ASYNC.S ;  /* 0x00000000000073c6 */ /* 0x001e220000000000 */
[----:B------:R-:W-:Y:S01]  /*1ebb0*/  IMAD.WIDE.U32 R2, R45, UR4, R2 ;  /* 0x000000042d027c25 */ /* 0x000fe2000f8e0002 */
[----:B------:R-:W-:Y:S01]  /*1ebc0*/  SHF.R.S32.HI R0, RZ, 0x1f, R47 ;  /* 0x0000001fff007819 */ /* 0x000fe2000001142f */
[----:B------:R-:W-:-:S02]  /*1ebd0*/  ULDC.64 UR4, c[0x0][0xad8] ;  /* 0x0002b60000047ab9 */ /* 0x000fc40000000a00 */
[----:B------:R-:W-:Y:S02]  /*1ebe0*/  IMAD.IADD R178, R207, 0x1, R178 ;  /* 0x00000001cfb27824 */ /* 0x000fe400078e02b2 */
[----:B------:R-:W-:Y:S02]  /*1ebf0*/  IMAD.IADD R3, R3, 0x1, R49 ;  /* 0x0000000103037824 */ /* 0x000fe400078e0231 */
[----:B------:R-:W-:Y:S01]  /*1ec00*/  IMAD R20, R0, UR4, RZ ;  /* 0x0000000400147c24 */ /* 0x000fe2000f8e02ff */
[CC--:B------:R-:W-:Y:S01]  /*1ec10*/  ISETP.GE.AND P2, PT, R178.reuse, R55.reuse, PT ;  /* 0x00000037b200720c */ /* 0x0c0fe20003f46270 */
[----:B------:R-:W-:Y:S02]  /*1ec20*/  VIADD R0, R178, 0x20 ;  /* 0x00000020b2007836 */ /* 0x000fe40000000000 */
[C---:B------:R-:W-:Y:S02]  /*1ec30*/  IMAD R45, R47.reuse, UR5, R20 ;  /* 0x000000052f2d7c24 */ /* 0x040fe4000f8e0214 */
[----:B------:R-:W-:Y:S01]  /*1ec40*/  IMAD.WIDE.U32 R2, R47, UR4, R2 ;  /* 0x000000042f027c25 */ /* 0x000fe2000f8e0002 */
[----:B------:R-:W-:Y:S01]  /*1ec50*/  ISETP.GE.AND P0, PT, R0, R55, PT ;  /* 0x000000370000720c */ /* 0x000fe20003f06270 */
[----:B------:R-:W-:-:S02]  /*1ec60*/  ULDC.64 UR4, c[0x0][0xa80] ;  /* 0x0002a00000047ab9 */ /* 0x000fc40000000a00 */
[----:B------:R-:W-:Y:S01]  /*1ec70*/  VIADD R0, R16, 0x22820 ;  /* 0x0002282010007836 */ /* 0x000fe20000000000 */
[----:B------:R-:W-:Y:S01]  /*1ec80*/  LEA R46, P3, R2, UR4, 0x1 ;  /* 0x00000004022e7c11 */ /* 0x000fe2000f8608ff */
[----:B------:R-:W-:Y:S02]  /*1ec90*/  VIADD R20, R178, 0x40 ;  /* 0x00000040b2147836 */ /* 0x000fe40000000000 */
[----:B------:R-:W-:Y:S01]  /*1eca0*/  IMAD.IADD R3, R3, 0x1, R45 ;  /* 0x0000000103037824 */ /* 0x000fe200078e022d */
[----:B------:R-:W-:Y:S01]  /*1ecb0*/  PRMT R0, RZ, 0x654, R0 ;  /* 0x00000654ff007816 */ /* 0x000fe20000000000 */
[----:B0-----:R0:W1:Y:S01]  /*1ecc0*/  SHFL.IDX PT, R44, R46, RZ, 0x181f ;  /* 0x00181fff2e2c7589 */ /* 0x00106200000e0000 */
[----:B------:R-:W-:Y:S02]  /*1ecd0*/  ISETP.GE.AND P1, PT, R20, R55, PT ;  /* 0x000000371400720c */ /* 0x000fe40003f26270 */
[----:B------:R-:W-:Y:S01]  /*1ece0*/  LEA.HI.X R20, R2, UR5, R3, 0x1, P3 ;  /* 0x0000000502147c11 */ /* 0x000fe200098f0c03 */
[----:B------:R2:W-:Y:S04]  /*1ecf0*/  SYNCS.ARRIVE.TRANS64.RED.A1T0 RZ, [R0+URZ], RZ ;  /* 0x000000ff00ff79a7 */ /* 0x0005e8000810043f */
        /* <DEDUP_REMOVED lines=11> */
.L_x_1772:
[----:B------:R-:W-:Y:S05]  /*1edb0*/  BSYNC B1 ;  /* 0x0000000000017941 */ /* 0x000fea0003800000 */
.L_x_1771:
        /* <DEDUP_REMOVED lines=13> */
.L_x_1774:
[----:B------:R-:W-:Y:S05]  /*1ee90*/  BSYNC B1 ;  /* 0x0000000000017941 */ /* 0x000fea0003800000 */
.L_x_1773:
        /* <DEDUP_REMOVED lines=13> */
.L_x_1776:
[----:B------:R-:W-:Y:S05]  /*1ef70*/  BSYNC B1 ;  /* 0x0000000000017941 */ /* 0x000fea0003800000 */
.L_x_1775:
[----:B0-----:R-:W-:Y:S01]  /*1ef80*/  VIADD R0, R178, 0x60 ;  /* 0x00000060b2007836 */ /* 0x001fe20000000000 */
[----:B--2-4-:R-:W2:Y:S04]  /*1ef90*/  SHFL.IDX PT, R20, R20, 0x3, 0x181f ;  /* 0x00781f0014147f89 */ /* 0x014ea800000e0000 */
[----:B------:R-:W-:Y:S01]  /*1efa0*/  ISETP.GE.AND P0, PT, R0, R55, PT ;  /* 0x000000370000720c */ /* 0x000fe20003f06270 */
[----:B------:R-:W4:-:S12]  /*1efb0*/  SHFL.IDX PT, R46, R46, 0x3, 0x181f ;  /* 0x00781f002e2e7f89 */ /* 0x000f1800000e0000 */
[----:B------:R-:W-:Y:S05]  /*1efc0*/  @P0 BRA `(.L_x_1777) ;  /* 0x0000000800fc0947 */ /* 0x000fea0003800000 */
[----:B------:R-:W-:Y:S02]  /*1efd0*/  ULDC UR4, c[0x0][0xac8] ;  /* 0x0002b20000047ab9 */ /* 0x000fe40000000800 */
[----:B------:R-:W-:-:S13]  /*1efe0*/  ISETP.GE.AND P1, PT, R197, UR4, PT ;  /* 0x00000004c5007c0c */ /* 0x000fda000bf26270 */
[----:B----4-:R-:W-:-:S04]  /*1eff0*/  @!P1 LEA R2, P0, R197, R46, 0x1 ;  /* 0x0000002ec5029211 */ /* 0x010fc800078008ff */
[----:B--2---:R-:W-:Y:S02]  /*1f000*/  @!P1 LEA.HI.X R3, R197, R20, R222, 0x1, P0 ;  /* 0x00000014c5039211 */ /* 0x004fe400000f0cde */
[----:B------:R-:W-:-:S03]  /*1f010*/  ISETP.GE.AND P0, PT, R202, UR4, PT ;  /* 0x00000004ca007c0c */ /* 0x000fc6000bf06270 */
[----:B------:R0:W-:Y:S10]  /*1f020*/  @!P1 ST.E.128 desc[UR38][R2.64], R24 ;  /* 0x0000001802009985 */ /* 0x0001f4000c101d26 */
[----:B------:R-:W-:Y:S05]  /*1f030*/  @P0 BRA `(.L_x_1777) ;  /* 0x0000000800e00947 */ /* 0x000fea0003800000 */
[----:B0-----:R-:W-:-:S04]  /*1f040*/  LEA R2, P0, R202, R46, 0x1 ;  /* 0x0000002eca027211 */ /* 0x001fc800078008ff */
[----:B------:R-:W-:-:S05]  /*1f050*/  LEA.HI.X R3, R202, R20, R221, 0x1, P0 ;  /* 0x00000014ca037211 */ /* 0x000fca00000f0cdd */
[----:B------:R0:W-:Y:S01]  /*1f060*/  ST.E.128 desc[UR38][R2.64], R40 ;  /* 0x0000002802007985 */ /* 0x0001e2000c101d26 */
[----:B------:R-:W-:Y:S05]  /*1f070*/  BRA `(.L_x_1777) ;  /* 0x0000000800d07947 */ /* 0x000fea0003800000 */
.L_x_1768:
[----:B------:R-:W-:Y:S01]  /*1f080*/  ULDC.64 UR4, c[0x0][0xc00] ;  /* 0x0003000000047ab9 */ /* 0x000fe20000000a00 */
[----:B------:R-:W2:Y:S01]  /*1f090*/  LDC.64 R2, c[0x0][0xc00] ;  /* 0x00030000ff027b82 */ /* 0x000ea20000000a00 */
[----:B------:R-:W-:Y:S01]  /*1f0a0*/  ISETP.NE.U32.AND P0, PT, RZ, UR4, PT ;  /* 0x00000004ff007c0c */ /* 0x000fe2000bf05070 */
[----:B------:R-:W-:-:S03]  /*1f0b0*/  IMAD.MOV.U32 R0, RZ, RZ, RZ ;  /* 0x000000ffff007224 */ /* 0x000fc600078e00ff */
[----:B------:R-:W-:Y:S01]  /*1f0c0*/  ISETP.NE.AND.EX P0, PT, RZ, UR5, PT, P0 ;  /* 0x00000005ff007c0c */ /* 0x000fe2000bf05300 */
[----:B------:R-:W-:Y:S02]  /*1f0d0*/  ULDC.64 UR4, c[0x0][0xc08] ;  /* 0x0003020000047ab9 */ /* 0x000fe40000000a00 */
[----:B------:R-:W-:Y:S01]  /*1f0e0*/  ISETP.NE.U32.AND P1, PT, RZ, UR4, PT ;  /* 0x00000004ff007c0c */ /* 0x000fe2000bf25070 */
[----:B------:R-:W3:Y:S03]  /*1f0f0*/  LDC R27, c[0x0][0xbe8] ;  /* 0x0002fa00ff1b7b82 */ /* 0x000ee60000000800 */
[----:B------:R-:W-:Y:S01]  /*1f100*/  ISETP.NE.AND.EX P1, PT, RZ, UR5, PT, P1 ;  /* 0x00000005ff007c0c */ /* 0x000fe2000bf25310 */
[----:B--2---:R-:W-:-:S12]  /*1f110*/  IMAD.WIDE R2, R205, 0x4, R2 ;  /* 0x00000004cd027825 */ /* 0x004fd800078e0202 */
[----:B------:R-:W2:Y:S01]  /*1f120*/  @P1 LDC.64 R4, c[0x0][0xc08] ;  /* 0x00030200ff041b82 */ /* 0x000ea20000000a00 */
[----:B------:R-:W-:Y:S02]  /*1f130*/  ULDC UR4, c[0x0][0xa88] ;  /* 0x0002a20000047ab9 */ /* 0x000fe40000000800 */
[----:B------:R-:W-:Y:S01]  /*1f140*/  IMAD.U32 R6, RZ, RZ, UR4 ;  /* 0x00000004ff067e24 */ /* 0x000fe2000f8e00ff */
[----:B------:R4:W5:Y:S01]  /*1f150*/  @P0 LDG.E R0, desc[UR38][R2.64] ;  /* 0x0000002602000981 */ /* 0x000962000c1e1900 */
[----:B--2---:R-:W-:-:S05]  /*1f160*/  @P1 IMAD.WIDE R4, R205, 0x4, R4 ;  /* 0x00000004cd041825 */ /* 0x004fca00078e0204 */
[----:B------:R4:W5:Y:S01]  /*1f170*/  @P1 LDG.E R6, desc[UR38][R4.64] ;  /* 0x0000002604061981 */ /* 0x000962000c1e1900 */
[----:B---3--:R-:W-:Y:S02]  /*1f180*/  ISETP.NE.AND P2, PT, R27, 0x1, PT ;  /* 0x000000011b00780c */ /* 0x008fe40003f45270 */
[----:B------:R-:W-:Y:S02]  /*1f190*/  ISETP.GE.AND P3, PT, R223, 0x80, PT ;  /* 0x00000080df00780c */ /* 0x000fe40003f66270 */
[----:B------:R-:W-:-:S09]  /*1f1a0*/  SHF.R.S32.HI R7, RZ, 0x1f, R205 ;  /* 0x0000001fff077819 */ /* 0x000fd200000114cd */
[----:B------:R-:W2:Y:S08]  /*1f1b0*/  @P2 LDC R14, c[0x0][0xbec] ;  /* 0x0002fb00ff0e2b82 */ /* 0x000eb00000000800 */
[----:B------:R-:W3:Y:S01]  /*1f1c0*/  @P2 LDC R29, c[0x0][0xbf0] ;  /* 0x0002fc00ff1d2b82 */ /* 0x000ee20000000800 */
[----:B----4-:R-:W-:Y:S05]  /*1f1d0*/  @P1 BRA `(.L_x_1778) ;  /* 0x0000000000101947 */ /* 0x010fea0003800000 */
[----:B------:R-:W-:Y:S05]  /*1f1e0*/  @!P0 BRA `(.L_x_1778) ;  /* 0x00000000000c8947 */ /* 0x000fea0003800000 */
[----:B------:R-:W4:Y:S04]  /*1f1f0*/  LDG.E R5, desc[UR38][R2.64] ;  /* 0x0000002602057981 */ /* 0x000f28000c1e1900 */
[----:B-----5:R-:W4:Y:S02]  /*1f200*/  LDG.E R6, desc[UR38][R2.64+0x4] ;  /* 0x0000042602067981 */ /* 0x020f24000c1e1900 */
[----:B----4-:R-:W-:-:S07]  /*1f210*/  IMAD.IADD R6, R6, 0x1, -R5 ;  /* 0x0000000106067824 */ /* 0x010fce00078e0a05 */
.L_x_1778:
[----:B------:R-:W-:Y:S01]  /*1f220*/  BSSY B1, `(.L_x_1779) ;  /* 0x000002d000017945 */ /* 0x000fe20003800000 */
[----:B------:R-:W-:Y:S02]  /*1f230*/  SHF.R.S32.HI R10, RZ, 0x1f, R204 ;  /* 0x0000001fff0a7819 */ /* 0x000fe400000114cc */
[----:B------:R-:W-:Y:S02]  /*1f240*/  SEL R13, R205, RZ, !P0 ;  /* 0x000000ffcd0d7207 */ /* 0x000fe40004000000 */
[----:B------:R-:W-:Y:S02]  /*1f250*/  SEL R12, R7, RZ, !P0 ;  /* 0x000000ff070c7207 */ /* 0x000fe40004000000 */
[----:B-----5:R-:W-:Y:S01]  /*1f260*/  SHF.R.S32.HI R11, RZ, 0x1f, R0 ;  /* 0x0000001fff0b7819 */ /* 0x020fe20000011400 */
[----:B------:R-:W-:Y:S06]  /*1f270*/  @P3 BRA `(.L_x_1780) ;  /* 0x00000000009c3947 */ /* 0x000fec0003800000 */
[----:B------:R-:W4:Y:S01]  /*1f280*/  S2R R3, SR_TID.X ;  /* 0x0000000000037919 */ /* 0x000f220000002100 */
[----:B------:R-:W5:Y:S02]  /*1f290*/  LDC R9, c[0x0][0xbe8] ;  /* 0x0002fa00ff097b82 */ /* 0x000f640000000800 */
[----:B-----5:R-:W-:Y:S01]  /*1f2a0*/  IMAD R2, R6, R9, RZ ;  /* 0x0000000906027224 */ /* 0x020fe200078e02ff */
[----:B----4-:R-:W-:-:S04]  /*1f2b0*/  IADD3 R8, R178, -0x80, R3 ;  /* 0xffffff80b2087810 */ /* 0x010fc80007ffe003 */
        /* <DEDUP_REMOVED lines=9> */
[----:B------:R-:W4:Y:S01]  /*1f350*/  @P0 LDC R15, c[0x0][0xbec] ;  /* 0x0002fb00ff0f0b82 */ /* 0x000f220000000800 */
[----:B------:R-:W-:Y:S01]  /*1f360*/  IMAD R7, R204, UR5, R7 ;  /* 0x00000005cc077c24 */ /* 0x000fe2000f8e0207 */
[----:B------:R-:W-:-:S03]  /*1f370*/  ULDC.64 UR4, c[0x0][0xb98] ;  /* 0x0002e60000047ab9 */ /* 0x000fc60000000a00 */
[----:B------:R-:W-:-:S03]  /*1f380*/  IMAD.IADD R3, R3, 0x1, R7 ;  /* 0x0000000103037824 */ /* 0x000fc600078e0207 */
[----:B------:R-:W5:Y:S01]  /*1f390*/  @P0 LDC R25, c[0x0][0xbf0] ;  /* 0x0002fc00ff190b82 */ /* 0x000f620000000800 */
[----:B------:R-:W-:-:S04]  /*1f3a0*/  IMAD.WIDE.U32 R2, R13, UR4, R2 ;  /* 0x000000040d027c25 */ /* 0x000fc8000f8e0002 */
[----:B----4-:R-:W-:-:S05]  /*1f3b0*/  @P0 IMAD.HI.U32 R4, R8, R15, RZ ;  /* 0x0000000f08040227 */ /* 0x010fca00078e00ff */
[----:B-----5:R-:W-:Y:S01]  /*1f3c0*/  @P0 SHF.R.U32.HI R5, RZ, R25, R4 ;  /* 0x00000019ff050219 */ /* 0x020fe20000011604 */
[----:B------:R-:W-:-:S03]  /*1f3d0*/  IMAD R4, R12, UR4, RZ ;  /* 0x000000040c047c24 */ /* 0x000fc6000f8e02ff */
[----:B------:R-:W-:Y:S01]  /*1f3e0*/  IADD3 R2, P0, R5, R2, RZ ;  /* 0x0000000205027210 */ /* 0x000fe20007f1e0ff */
[----:B------:R-:W-:-:S04]  /*1f3f0*/  IMAD.MOV R7, RZ, RZ, -R5 ;  /* 0x000000ffff077224 */ /* 0x000fc800078e0a05 */
[----:B------:R-:W-:Y:S01]  /*1f400*/  IMAD R7, R9, R7, R8 ;  /* 0x0000000709077224 */ /* 0x000fe200078e0208 */
[----:B------:R-:W-:Y:S01]  /*1f410*/  SHF.R.S32.HI R9, RZ, 0x1f, R5 ;  /* 0x0000001fff097819 */ /* 0x000fe20000011405 */
[----:B------:R-:W-:Y:S01]  /*1f420*/  IMAD R8, R13, UR5, R4 ;  /* 0x000000050d087c24 */ /* 0x000fe2000f8e0204 */
[----:B------:R-:W-:Y:S02]  /*1f430*/  ULDC.64 UR4, c[0x0][0xb88] ;  /* 0x0002e20000047ab9 */ /* 0x000fe40000000a00 */
        /* <DEDUP_REMOVED lines=11> */
.L_x_1780:
[----:B------:R-:W-:Y:S05]  /*1f4f0*/  BSYNC B1 ;  /* 0x0000000000017941 */ /* 0x000fea0003800000 */
.L_x_1779:
[----:B------:R-:W-:Y:S01]  /*1f500*/  ULDC.64 UR4, c[0x0][0xaa0] ;  /* 0x0002a80000047ab9 */ /* 0x000fe20000000a00 */
[----:B------:R-:W-:Y:S02]  /*1f510*/  IMAD R7, R203, 0x20, R207 ;  /* 0x00000020cb077824 */ /* 0x000fe400078e02cf */
[----:B----4-:R-:W-:Y:S02]  /*1f520*/  IMAD R3, R11, UR4, RZ ;  /* 0x000000040b037c24 */ /* 0x010fe4000f8e02ff */
        /* <DEDUP_REMOVED lines=28> */
[----:B------:R-:W-:-:S04]  /*1f6f0*/  IMAD.WIDE.U32 R4, R7, UR4, R2 ;  /* 0x0000000407047c25 */ /* 0x000fc8000f8e0002 */
[----:B------:R-:W-:Y:S01]  /*1f700*/  IMAD R3, R7, UR5, R0 ;  /* 0x0000000507037c24 */ /* 0x000fe2000f8e0200 */
[----:B------:R-:W-:Y:S02]  /*1f710*/  ULDC.64 UR4, c[0x0][0xa80] ;  /* 0x0002a00000047ab9 */ /* 0x000fe40000000a00 */
[----:B------:R-:W-:Y:S01]  /*1f720*/  LEA R2, P0, R4, UR4, 0x1 ;  /* 0x0000000404027c11 */ /* 0x000fe2000f8008ff */
[----:B------:R-:W-:Y:S01]  /*1f730*/  IMAD.IADD R3, R5, 0x1, R3 ;  /* 0x0000000105037824 */ /* 0x000fe200078e0203 */
[----:B------:R-:W-:-:S04]  /*1f740*/  UMOV UR4, 0xffffffff ;  /* 0xffffffff00047882 */ /* 0x000fc80000000000 */
[----:B------:R-:W-:Y:S01]  /*1f750*/  LEA.HI.X R3, R4, UR5, R3, 0x1, P0 ;  /* 0x0000000504037c11 */ /* 0x000fe200080f0c03 */
[----:B------:R-:W-:Y:S06]  /*1f760*/  BRA.DIV UR4, `(.L_x_1781) ;  /* 0x0000009a04507947 */ /* 0x000fec000b800000 */
[----:B------:R2:W3:Y:S04]  /*1f770*/  SHFL.IDX PT, R0, R3, RZ, 0x181f ;  /* 0x00181fff03007589 */ /* 0x0004e800000e0000 */
[----:B------:R2:W4:Y:S02]  /*1f780*/  SHFL.IDX PT, R14, R2, RZ, 0x181f ;  /* 0x00181fff020e7589 */ /* 0x00052400000e0000 */
.L_x_2014:
[----:B------:R-:W-:Y:S01]  /*1f790*/  IMAD R27, R6, R27, RZ ;  /* 0x0000001b061b7224 */ /* 0x000fe200078e02ff */
[----:B------:R-:W-:Y:S01]  /*1f7a0*/  BSSY B1, `(.L_x_1782) ;  /* 0x000000d000017945 */ /* 0x000fe20003800000 */
[----:B------:R-:W-:-:S05]  /*1f7b0*/  IMAD.IADD R178, R207, 0x1, R178 ;  /* 0x00000001cfb27824 */ /* 0x000fca00078e02b2 */
[----:B------:R-:W-:-:S13]  /*1f7c0*/  ISETP.GE.AND P0, PT, R178, R27, PT ;  /* 0x0000001bb200720c */ /* 0x000fda0003f06270 */
[----:B------:R-:W-:Y:S05]  /*1f7d0*/  @P0 BRA `(.L_x_1783) ;  /* 0x0000000000240947 */ /* 0x000fea0003800000 */
[----:B------:R-:W-:Y:S02]  /*1f7e0*/  ULDC UR4, c[0x0][0xac8] ;  /* 0x0002b20000047ab9 */ /* 0x000fe40000000800 */
[----:B------:R-:W-:Y:S02]  /*1f7f0*/  ISETP.GE.AND P2, PT, R197, UR4, PT ;  /* 0x00000004c5007c0c */ /* 0x000fe4000bf46270 */
[----:B------:R-:W-:-:S11]  /*1f800*/  ISETP.GE.AND P3, PT, R202, UR4, PT ;  /* 0x00000004ca007c0c */ /* 0x000fd6000bf66270 */
[CC--:B----4-:R-:W-:Y:S02]  /*1f810*/  @!P2 LEA R4, P0, R197.reuse, R14.reuse, 0x1 ;  /* 0x0000000ec504a211 */ /* 0x0d0fe400078008ff */
[C---:B------:R-:W-:Y:S02]  /*1f820*/  @!P3 LEA R14, P1, R202.reuse, R14, 0x1 ;  /* 0x0000000eca0eb211 */ /* 0x040fe400078208ff */
[-C--:B---3--:R-:W-:Y:S02]  /*1f830*/  @!P2 LEA.HI.X R5, R197, R0.reuse, R222, 0x1, P0 ;  /* 0x00000000c505a211 */ /* 0x088fe400000f0cde */
[----:B------:R-:W-:-:S03]  /*1f840*/  @!P3 LEA.HI.X R15, R202, R0, R221, 0x1, P1 ;  /* 0x00000000ca0fb211 */ /* 0x000fc600008f0cdd */
[----:B------:R3:W-:Y:S04]  /*1f850*/  @!P2 ST.E.128 desc[UR38][R4.64], RZ ;  /* 0x000000ff0400a985 */ /* 0x0007e8000c101d26 */
[----:B------:R3:W-:Y:S02]  /*1f860*/  @!P3 ST.E.128 desc[UR38][R14.64], RZ ;  /* 0x000000ff0e00b985 */ /* 0x0007e4000c101d26 */
.L_x_1783:
[----:B------:R-:W-:Y:S05]  /*1f870*/  BSYNC B1 ;  /* 0x0000000000017941 */ /* 0x000fea0003800000 */
.L_x_1782:
[----:B------:R-:W-:-:S03]  /*1f880*/  UMOV UR4, 0xffffffff ;  /* 0xffffffff00047882 */ /* 0x000fc60000000000 */
[----:B------:R-:W-:Y:S05]  /*1f890*/  BRA.DIV UR4, `(.L_x_1784) ;  /* 0x0000009a04387947 */ /* 0x000fea000b800000 */
[----:B---3--:R3:W0:Y:S04]  /*1f8a0*/  SHFL.IDX PT, R0, R3, 0x1, 0x181f ;  /* 0x00381f0003007f89 */ /* 0x00862800000e0000 */
[----:B----4-:R3:W4:Y:S02]  /*1f8b0*/  SHFL.IDX PT, R14, R2, 0x1, 0x181f ;  /* 0x00381f00020e7f89 */ /* 0x01072400000e0000 */
.L_x_2018:
[----:B------:R-:W-:Y:S01]  /*1f8c0*/  VIADD R4, R178, 0x20 ;  /* 0x00000020b2047836 */ /* 0x000fe20000000000 */
[----:B------:R-:W-:Y:S04]  /*1f8d0*/  BSSY B1, `(.L_x_1785) ;  /* 0x000000c000017945 */ /* 0x000fe80003800000 */
[----:B------:R-:W-:-:S13]  /*1f8e0*/  ISETP.GE.AND P0, PT, R4, R27, PT ;  /* 0x0000001b0400720c */ /* 0x000fda0003f06270 */
[----:B------:R-:W-:Y:S05]  /*1f8f0*/  @P0 BRA `(.L_x_1786) ;  /* 0x0000000000240947 */ /* 0x000fea0003800000 */
[----:B------:R-:W-:Y:S02]  /*1f900*/  ULDC UR4, c[0x0][0xac8] ;  /* 0x0002b20000047ab9 */ /* 0x000fe40000000800 */
[----:B------:R-:W-:Y:S02]  /*1f910*/  ISETP.GE.AND P2, PT, R197, UR4, PT ;  /* 0x00000004c5007c0c */ /* 0x000fe4000bf46270 */
[----:B------:R-:W-:-:S11]  /*1f920*/  ISETP.GE.AND P3, PT, R202, UR4, PT ;  /* 0x00000004ca007c0c */ /* 0x000fd6000bf66270 */
[CC--:B----4-:R-:W-:Y:S02]  /*1f930*/  @!P2 LEA R4, P0, R197.reuse, R14.reuse, 0x1 ;  /* 0x0000000ec504a211 */ /* 0x0d0fe400078008ff */
[C---:B------:R-:W-:Y:S02]  /*1f940*/  @!P3 LEA R14, P1, R202.reuse, R14, 0x1 ;  /* 0x0000000eca0eb211 */ /* 0x040fe400078208ff */
[-C--:B0-----:R-:W-:Y:S02]  /*1f950*/  @!P2 LEA.HI.X R5, R197, R0.reuse, R222, 0x1, P0 ;  /* 0x00000000c505a211 */ /* 0x081fe400000f0cde */
[----:B------:R-:W-:-:S03]  /*1f960*/  @!P3 LEA.HI.X R15, R202, R0, R221, 0x1, P1 ;  /* 0x00000000ca0fb211 */ /* 0x000fc600008f0cdd */
[----:B------:R0:W-:Y:S04]  /*1f970*/  @!P2 ST.E.128 desc[UR38][R4.64], RZ ;  /* 0x000000ff0400a985 */ /* 0x0001e8000c101d26 */
[----:B------:R0:W-:Y:S02]  /*1f980*/  @!P3 ST.E.128 desc[UR38][R14.64], RZ ;  /* 0x000000ff0e00b985 */ /* 0x0001e4000c101d26 */
.L_x_1786:
[----:B------:R-:W-:Y:S05]  /*1f990*/  BSYNC B1 ;  /* 0x0000000000017941 */ /* 0x000fea0003800000 */
.L_x_1785:
[----:B------:R-:W-:-:S03]  /*1f9a0*/  UMOV UR4, 0xffffffff ;  /* 0xffffffff00047882 */ /* 0x000fc60000000000 */
[----:B------:R-:W-:Y:S05]  /*1f9b0*/  BRA.DIV UR4, `(.L_x_1787) ;  /* 0x0000009a04387947 */ /* 0x000fea000b800000 */
[----:B0-----:R0:W0:Y:S04]  /*1f9c0*/  SHFL.IDX PT, R0, R3, 0x2, 0x181f ;  /* 0x00581f0003007f89 */ /* 0x00102800000e0000 */
[----:B----4-:R4:W0:Y:S02]  /*1f9d0*/  SHFL.IDX PT, R14, R2, 0x2, 0x181f ;  /* 0x00581f00020e7f89 */ /* 0x01082400000e0000 */
.L_x_2022:
[----:B------:R-:W-:Y:S01]  /*1f9e0*/  VIADD R4, R178, 0x40 ;  /* 0x00000040b2047836 */ /* 0x000fe20000000000 */
[----:B------:R-:W-:Y:S04]  /*1f9f0*/  BSSY B1, `(.L_x_1788) ;  /* 0x000000c000017945 */ /* 0x000fe80003800000 */
[----:B------:R-:W-:-:S13]  /*1fa00*/  ISETP.GE.AND P0, PT, R4, R27, PT ;  /* 0x0000001b0400720c */ /* 0x000fda0003f06270 */
[----:B------:R-:W-:Y:S05]  /*1fa10*/  @P0 BRA `(.L_x_1789) ;  /* 0x0000000000240947 */ /* 0x000fea0003800000 */
[----:B------:R-:W-:Y:S02]  /*1fa20*/  ULDC UR4, c[0x0][0xac8] ;  /* 0x0002b20000047ab9 */ /* 0x000fe40000000800 */
[----:B------:R-:W-:Y:S02]  /*1fa30*/  ISETP.GE.AND P2, PT, R197, UR4, PT ;  /* 0x00000004c5007c0c */ /* 0x000fe4000bf46270 */
[----:B------:R-:W-:-:S11]  /*1fa40*/  ISETP.GE.AND P3, PT, R202, UR4, PT ;  /* 0x00000004ca007c0c */ /* 0x000fd6000bf66270 */
[CC--:B0-----:R-:W-:Y:S02]  /*1fa50*/  @!P2 LEA R4, P0, R197.reuse, R14.reuse, 0x1 ;  /* 0x0000000ec504a211 */ /* 0x0c1fe400078008ff */
[C---:B------:R-:W-:Y:S02]  /*1fa60*/  @!P3 LEA R14, P1, R202.reuse, R14, 0x1 ;  /* 0x0000000eca0eb211 */ /* 0x040fe400078208ff */
[-C--:B------:R-:W-:Y:S02]  /*1fa70*/  @!P2 LEA.HI.X R5, R197, R0.reuse, R222, 0x1, P0 ;  /* 0x00000000c505a211 */ /* 0x080fe400000f0cde */
[----:B------:R-:W-:-:S03]  /*1fa80*/  @!P3 LEA.HI.X R15, R202, R0, R221, 0x1, P1 ;  /* 0x00000000ca0fb211 */ /* 0x000fc600008f0cdd */
[----:B------:R0:W-:Y:S04]  /*1fa90*/  @!P2 ST.E.128 desc[UR38][R4.64], RZ ;  /* 0x000000ff0400a985 */ /* 0x0001e8000c101d26 */
[----:B------:R0:W-:Y:S02]  /*1faa0*/  @!P3 ST.E.128 desc[UR38][R14.64], RZ ;  /* 0x000000ff0e00b985 */ /* 0x0001e4000c101d26 */
.L_x_1789:
[----:B------:R-:W-:Y:S05]  /*1fab0*/  BSYNC B1 ;  /* 0x0000000000017941 */ /* 0x000fea0003800000 */
.L_x_1788:
[----:B------:R-:W-:-:S03]  /*1fac0*/  UMOV UR4, 0xffffffff ;  /* 0xffffffff00047882 */ /* 0x000fc60000000000 */
[----:B------:R-:W-:Y:S05]  /*1fad0*/  BRA.DIV UR4, `(.L_x_1790) ;  /* 0x0000009a04387947 */ /* 0x000fea000b800000 */
[----:B0-----:R0:W0:Y:S04]  /*1fae0*/  SHFL.IDX PT, R0, R3, 0x3, 0x181f ;  /* 0x00781f0003007f89 */ /* 0x00102800000e0000 */
[----:B------:R0:W0:Y:S02]  /*1faf0*/  SHFL.IDX PT, R14, R2, 0x3, 0x181f ;  /* 0x00781f00020e7f89 */ /* 0x00002400000e0000 */
.L_x_2026:
[----:B0-234-:R-:W-:-:S05]  /*1fb00*/  VIADD R2, R178, 0x60 ;  /* 0x00000060b2027836 */ /* 0x01dfca0000000000 */
[----:B------:R-:W-:-:S13]  /*1fb10*/  ISETP.GE.AND P0, PT, R2, R27, PT ;  /* 0x0000001b0200720c */ /* 0x000fda0003f06270 */
[----:B------:R-:W-:Y:S05]  /*1fb20*/  @P0 BRA `(.L_x_1777) ;  /* 0x0000000000240947 */ /* 0x000fea0003800000 */
[----:B------:R-:W-:Y:S02]  /*1fb30*/  ULDC UR4, c[0x0][0xac8] ;  /* 0x0002b20000047ab9 */ /* 0x000fe40000000800 */
[----:B------:R-:W-:Y:S02]  /*1fb40*/  ISETP.GE.AND P2, PT, R197, UR4, PT ;  /* 0x00000004c5007c0c */ /* 0x000fe4000bf46270 */
[----:B------:R-:W-:-:S11]  /*1fb50*/  ISETP.GE.AND P3, PT, R202, UR4, PT ;  /* 0x00000004ca007c0c */ /* 0x000fd6000bf66270 */
[CC--:B------:R-:W-:Y:S02]  /*1fb60*/  @!P2 LEA R2, P0, R197.reuse, R14.reuse, 0x1 ;  /* 0x0000000ec502a211 */ /* 0x0c0fe400078008ff */
[C---:B------:R-:W-:Y:S02]  /*1fb70*/  @!P3 LEA R14, P1, R202.reuse, R14, 0x1 ;  /* 0x0000000eca0eb211 */ /* 0x040fe400078208ff */
[-C--:B------:R-:W-:Y:S02]  /*1fb80*/  @!P2 LEA.HI.X R3, R197, R0.reuse, R222, 0x1, P0 ;  /* 0x00000000c503a211 */ /* 0x080fe400000f0cde */
[----:B------:R-:W-:-:S03]  /*1fb90*/  @!P3 LEA.HI.X R15, R202, R0, R221, 0x1, P1 ;  /* 0x00000000ca0fb211 */ /* 0x000fc600008f0cdd */
[----:B------:R0:W-:Y:S04]  /*1fba0*/  @!P2 ST.E.128 desc[UR38][R2.64], RZ ;  /* 0x000000ff0200a985 */ /* 0x0001e8000c101d26 */
[----:B------:R0:W-:Y:S02]  /*1fbb0*/  @!P3 ST.E.128 desc[UR38][R14.64], RZ ;  /* 0x000000ff0e00b985 */ /* 0x0001e4000c101d26 */
.L_x_1777:
[----:B------:R-:W-:Y:S05]  /*1fbc0*/  BSYNC B0 ;  /* 0x0000000000007941 */ /* 0x000fea0003800000 */
.L_x_1767:
[----:B------:R-:W-:Y:S02]  /*1fbd0*/  ULDC UR4, c[0x0][0xc3c] ;  /* 0x00030f0000047ab9 */ /* 0x000fe40000000800 */
[----:B-1----:R-:W-:-:S13]  /*1fbe0*/  ISETP.GE.AND P0, PT, R23, UR4, PT ;  /* 0x0000000417007c0c */ /* 0x002fda000bf06270 */
[----:B------:R-:W-:Y:S05]  /*1fbf0*/  @!P0 BRA `(.L_x_1791) ;  /* 0xfffffe1400cc8947 */ /* 0x000fea000383ffff */
[----:B------:R-:W-:Y:S05]  /*1fc00*/  BRA `(.L_x_1561) ;  /* 0x00000078002c7947 */ /* 0x000fea0003800000 */
.L_x_1559:
        /* <DEDUP_REMOVED lines=46> */
[----:B------:R-:W0:Y:S02]  /*1fef0*/  SHFL.IDX PT, R4, R6, 0x1f, 0x1f ;  /* 0x03e01f0006047f89 */ /* 0x000e2400000e0000 */
[----:B0-----:R-:W-:-:S04]  /*1ff00*/  IMAD R4, R4, UR5, RZ ;  /* 0x0000000504047c24 */ /* 0x001fc8000f8e02ff */
[----:B------:R-:W-:Y:S01]  /*1ff10*/  IMAD.MOV.U32 R3, RZ, RZ, R4 ;  /* 0x000000ffff037224 */ /* 0x000fe200078e0004 */
[----:B---3--:R-:W-:-:S13]  /*1ff20*/  ISETP.GT.AND P6, PT, R4, UR6, PT ;  /* 0x0000000604007c0c */ /* 0x008fda000bfc4270 */
[----:B------:R-:W-:Y:S05]  /*1ff30*/  @P6 BRA `(.L_x_1793) ;  /* 0x0000000000986947 */ /* 0x000fea0003800000 */
[----:B------:R-:W0:Y:S01]  /*1ff40*/  LDC R10, c[0x0][0xc3c] ;  /* 0x00030f00ff0a7b82 */ /* 0x000e220000000800 */
[----:B------:R-:W-:Y:S01]  /*1ff50*/  IMAD.MOV.U32 R4, RZ, RZ, R3 ;  /* 0x000000ffff047224 */ /* 0x000fe200078e0003 */
[----:B------:R-:W-:Y:S01]  /*1ff60*/  UMOV UR4, URZ ;  /* 0x0000003f00047c82 */ /* 0x000fe20008000000 */
[----:B------:R-:W-:Y:S01]  /*1ff70*/  ULDC UR7, c[0x0][0xc3c] ;  /* 0x00030f0000077ab9 */ /* 0x000fe20000000800 */
[----:B------:R-:W-:-:S05]  /*1ff80*/  ULDC UR5, c[0x0][0xc38] ;  /* 0x00030e0000057ab9 */ /* 0x000fca0000000800 */
.L_x_1797:
[----:B------:R-:W-:Y:S01]  /*1ff90*/  UIADD3 UR4, UR4, 0x1f, URZ ;  /* 0x0000001f04047890 */ /* 0x000fe2000fffe03f */
[----:B------:R-:W-:-:S05]  /*1ffa0*/  IMAD.U32 R19, RZ, RZ, UR7 ;  /* 0x00000007ff137e24 */ /* 0x000fca000f8e00ff */
[----:B0-----:R-:W-:-:S13]  /*1ffb0*/  ISETP.LE.AND P6, PT, R10, UR4, PT ;  /* 0x000000040a007c0c */ /* 0x001fda000bfc3270 */
[----:B------:R-:W-:Y:S05]  /*1ffc0*/  @P6 BRA `(.L_x_1794) ;  /* 0x0000000400b06947 */ /* 0x000fea0003800000 */
[----:B------:R-:W-:Y:S01]  /*1ffd0*/  VIADD R7, R5, UR4 ;  /* 0x0000000405077c36 */ /* 0x000fe20008000000 */
[----:B------:R-:W-:Y:S01]  /*1ffe0*/  BSSY B0, `(.L_x_1795) ;  /* 0x0000007000007945 */ /* 0x000fe20003800000 */
[----:B------:R-:W-:-:S03]  /*1fff0*/  IMAD.MOV.U32 R0, RZ, RZ, RZ ;  /* 0x000000ffff007224 */ /* 0x000fc600078e00ff */
[----:B------:R-:W-:-:S13]  /*20000*/  ISETP.GE.OR P6, PT, R7, R10, !P0 ;  /* 0x0000000a0700720c */ /* 0x000fda00047c6670 */
[----:B------:R-:W-:Y:S05]  /*20010*/  @P6 BRA `(.L_x_1796) ;  /* 0x00000000000c6947 */ /* 0x000fea0003800000 */
[----:B------:R-:W0:Y:S02]  /*20020*/  LDC.64 R2, c[0x0][0xc80] ;  /* 0x00032000ff027b82 */ /* 0x000e240000000a00 */
[----:B0-----:R-:W-:-:S05]  /*20030*/  IMAD.WIDE R2, R7, 0x4, R2 ;  /* 0x0000000407027825 */ /* 0x001fca00078e0202 */
[----:B------:R0:W5:Y:S02]  /*20040*/  LDG.E R0, desc[UR38][R2.64] ;  /* 0x0000002602007981 */ /* 0x000164000c1e1900 */
.L_x_1796:
[----:B------:R-:W-:Y:S05]  /*20050*/  BSYNC B0 ;  /* 0x0000000000007941 */ /* 0x000fea0003800000 */
.L_x_1795:
        /* <DEDUP_REMOVED lines=20> */
.L_x_1793:
[----:B------:R-:W-:-:S04]  /*201a0*/  IMAD.IADD R11, R4, 0x1, -R3 ;  /* 0x00000001040b7824 */ /* 0x000fc800078e0a03 */
[----:B------:R-:W-:-:S05]  /*201b0*/  IMAD R2, R6, UR5, R11 ;  /* 0x0000000506027c24 */ /* 0x000fca000f8e020b */
[----:B------:R-:W-:Y:S02]  /*201c0*/  ISETP.GT.AND P0, PT, R2, UR6, PT ;  /* 0x0000000602007c0c */ /* 0x000fe4000bf04270 */
[----:B------:R-:W0:Y:S11]  /*201d0*/  LDC.64 R2, c[0x0][0xc90] ;  /* 0x00032400ff027b82 */ /* 0x000e360000000a00 */
[----:B------:R-:W-:-:S04]  /*201e0*/  VOTE.ANY R8, PT, !P0 ;  /* 0x0000000000087806 */ /* 0x000fc800040e0100 */
[----:B------:R-:W1:Y:S02]  /*201f0*/  POPC R13, R8 ;  /* 0x00000008000d7309 */ /* 0x000e640000000000 */
[----:B-1----:R-:W-:-:S04]  /*20200*/  VIADD R19, R13, UR4 ;  /* 0x000000040d137c36 */ /* 0x002fc80008000000 */
        /* <DEDUP_REMOVED lines=13> */
.L_x_1798:
[----:B-1----:R-:W-:Y:S02]  /*202e0*/  IMAD.MOV R2, RZ, RZ, -R3 ;  /* 0x000000ffff027224 */ /* 0x002fe400078e0a03 */
[----:B---3--:R-:W-:Y:S02]  /*202f0*/  IMAD R16, R16, UR5, R11 ;  /* 0x0000000510107c24 */ /* 0x008fe4000f8e020b */
[----:B------:R-:W-:Y:S01]  /*20300*/  IMAD.MOV.U32 R11, RZ, RZ, R2 ;  /* 0x000000ffff0b7224 */ /* 0x000fe200078e0002 */
[----:B------:R-:W-:Y:S02]  /*20310*/  IABS R2, R4 ;  /* 0x0000000400027213 */ /* 0x000fe40000000000 */
[----:B--2---:R-:W-:Y:S01]  /*20320*/  IADD3 R9, -R16, UR6, RZ ;  /* 0x0000000610097c10 */ /* 0x004fe2000fffe1ff */
[----:B------:R-:W-:Y:S02]  /*20330*/  IMAD R11, R11, R12, RZ ;  /* 0x0000000c0b0b7224 */ /* 0x000fe400078e02ff */
[----:B------:R-:W-:Y:S01]  /*20340*/  IMAD.MOV R8, RZ, RZ, -R2 ;  /* 0x000000ffff087224 */ /* 0x000fe200078e0a02 */
        /* <DEDUP_REMOVED lines=22> */
[----:B------:R-:W-:Y:S02]  /*204b0*/  VIADDMNMX R13, R6, UR5, R7, PT ;  /* 0x00000005060d7c46 */ /* 0x000fe4000b800107 */
[----:B------:R-:W-:-:S02]  /*204c0*/  IABS R9, R4 ;  /* 0x0000000400097213 */ /* 0x000fc40000000000 */
[-C--:B------:R-:W-:Y:S01]  /*204d0*/  IABS R8, R13.reuse ;  /* 0x0000000d00087213 */ /* 0x080fe20000000000 */
[----:B------:R-:W-:Y:S01]  /*204e0*/  IMAD.MOV R18, RZ, RZ, -R13 ;  /* 0x000000ffff127224 */ /* 0x000fe200078e0a0d */
[----:B0-----:R-:W-:Y:S02]  /*204f0*/  IABS R10, R13 ;  /* 0x0000000d000a7213 */ /* 0x001fe40000000000 */
[----:B------:R-:W0:Y:S08]  /*20500*/  I2F.RP R6, R8 ;  /* 0x0000000800067306 */ /* 0x000e300000209400 */
[----:B0-----:R-:W0:Y:S02]  /*20510*/  MUFU.RCP R6, R6 ;  /* 0x0000000600067308 */ /* 0x001e240000001000 */
[----:B0-----:R-:W-:-:S06]  /*20520*/  VIADD R3, R6, 0xffffffe ;  /* 0x0ffffffe06037836 */ /* 0x001fcc0000000000 */
[----:B------:R-:W0:Y:S02]  /*20530*/  F2I.FTZ.U32.TRUNC.NTZ R3, R3 ;  /* 0x0000000300037305 */ /* 0x000e24000021f000 */
[----:B0-----:R-:W-:-:S04]  /*20540*/  IMAD.MOV R7, RZ, RZ, -R3 ;  /* 0x000000ffff077224 */ /* 0x001fc800078e0a03 */
        /* <DEDUP_REMOVED lines=20> */
.L_x_1794:
[----:B------:R-:W-:Y:S02]  /*20690*/  IMAD.MOV.U32 R17, RZ, RZ, RZ ;  /* 0x000000ffff117224 */ /* 0x000fe400078e00ff */
[----:B------:R-:W-:Y:S02]  /*206a0*/  IMAD.U32 R16, RZ, RZ, UR6 ;  /* 0x00000006ff107e24 */ /* 0x000fe4000f8e00ff */
[----:B------:R-:W-:-:S07]  /*206b0*/  IMAD.MOV.U32 R18, RZ, RZ, RZ ;  /* 0x000000ffff127224 */ /* 0x000fce00078e00ff */
.L_x_1799:
[----:B------:R-:W-:-:S13]  /*206c0*/  ISETP.NE.AND P0, PT, R5, RZ, PT ;  /* 0x000000ff0500720c */ /* 0x000fda0003f05270 */
[----:B------:R-:W0:Y:S01]  /*206d0*/  @!P0 S2R R3, SR_CgaCtaId ;  /* 0x0000000000038919 */ /* 0x000e220000008800 */
[----:B------:R-:W-:-:S04]  /*206e0*/  @!P0 MOV R0, 0x400 ;  /* 0x0000040000008802 */ /* 0x000fc80000000f00 */
[----:B0-----:R-:W-:-:S05]  /*206f0*/  @!P0 LEA R0, R3, R0, 0x18 ;  /* 0x0000000003008211 */ /* 0x001fca00078ec0ff */
[----:B------:R2:W-:Y:S01]  /*20700*/  @!P0 STS.128 [R0+0x228d0], R16 ;  /* 0x0228d01000008388 */ /* 0x0005e20000000c00 */
[----:B------:R-:W-:Y:S06]  /*20710*/  BAR.ARV 0x5, 0x180 ;  /* 0x0146000000007b1d */ /* 0x000fec0000002000 */
.L_x_1792:
        /* <DEDUP_REMOVED lines=10> */
[----:B------:R-:W-:Y:S01]  /*207c0*/  BSSY B7, `(.L_x_1800) ;  /* 0x0000690000077945 */ /* 0x000fe20003800000 */
[----:B------:R-:W-:Y:S01]  /*207d0*/  IMAD.MOV.U32 R32, RZ, RZ, 0x20 ;  /* 0x00000020ff207424 */ /* 0x000fe200078e00ff */
[----:B------:R-:W-:Y:S01]  /*207e0*/  CS2R R24, SRZ ;  /* 0x0000000000187805 */ /* 0x000fe2000001ff00 */
[----:B------:R-:W-:Y:S01]  /*207f0*/  IMAD.MOV.U32 R29, RZ, RZ, 0x1 ;  /* 0x00000001ff1d7424 */ /* 0x000fe200078e00ff */
[----:B------:R-:W-:Y:S01]  /*20800*/  ULDC.64 UR42, c[0x0][0x198] ;  /* 0x00006600002a7ab9 */ /* 0x000fe20000000a00 */
[----:B------:R-:W-:Y:S01]  /*20810*/  IMAD.MOV.U32 R28, RZ, RZ, 0x1 ;  /* 0x00000001ff1c7424 */ /* 0x000fe200078e00ff */
[----:B------:R-:W-:-:S02]  /*20820*/  ULOP3.LUT UR41, UR36, 0x2, URZ, 0xfc, !UPT ;  /* 0x0000000224297892 */ /* 0x000fc4000f8efc3f */
[----:B------:R-:W-:Y:S01]  /*20830*/  ULOP3.LUT UR37, UR36, 0x1, URZ, 0xfc, !UPT ;  /* 0x0000000124257892 */ /* 0x000fe2000f8efc3f */
[----:B------:R-:W-:Y:S01]  /*20840*/  ULDC UR40, c[0x0][0xc] ;  /* 0x0000030000287ab9 */ /* 0x000fe20000000800 */
[C---:B-1----:R-:W-:Y:S01]  /*20850*/  IMAD.SHL.U32 R36, R11.reuse, 0x10, RZ ;  /* 0x000000100b247824 */ /* 0x042fe200078e00ff */
[C---:B------:R-:W-:Y:S01]  /*20860*/  LOP3.LUT R10, R11.reuse, 0x7f, RZ, 0xc0, !PT ;  /* 0x0000007f0b0a7812 */ /* 0x040fe200078ec0ff */
[C---:B------:R-:W-:Y:S01]  /*20870*/  IMAD.SHL.U32 R3, R11.reuse, 0x2, RZ ;  /* 0x000000020b037824 */ /* 0x040fe200078e00ff */
[----:B------:R-:W-:Y:S01]  /*20880*/  SHF.R.U32.HI R4, RZ, 0x1, R11 ;  /* 0x00000001ff047819 */ /* 0x000fe2000001160b */
[----:B------:R-:W-:Y:S01]  /*20890*/  IMAD.SHL.U32 R6, R11, 0x4, RZ ;  /* 0x000000040b067824 */ /* 0x000fe200078e00ff */
[----:B------:R-:W-:Y:S02]  /*208a0*/  SHF.R.U32.HI R7, RZ, 0x5, R10 ;  /* 0x00000005ff077819 */ /* 0x000fe4000001160a */
[C---:B--2---:R-:W-:Y:S02]  /*208b0*/  LOP3.LUT R0, R36.reuse, 0x1b0, RZ, 0xc0, !PT ;  /* 0x000001b024007812 */ /* 0x044fe400078ec0ff */
[----:B0-----:R-:W-:-:S02]  /*208c0*/  LOP3.LUT R2, R36, 0x40, RZ, 0xc0, !PT ;  /* 0x0000004024027812 */ /* 0x001fc400078ec0ff */
[----:B------:R-:W-:Y:S02]  /*208d0*/  LOP3.LUT R0, R0, 0x30, R3, 0x78, !PT ;  /* 0x0000003000007812 */ /* 0x000fe400078e7803 */
[----:B------:R-:W-:Y:S01]  /*208e0*/  R2P PR, R11, 0x16 ;  /* 0x000000160b007804 */ /* 0x000fe20000000000 */
[----:B------:R-:W-:Y:S02]  /*208f0*/  IMAD R3, R7, 0x200, R2 ;  /* 0x0000020007037824 */ /* 0x000fe400078e0202 */
[C---:B------:R-:W-:Y:S02]  /*20900*/  IMAD.SHL.U32 R2, R11.reuse, 0x80, RZ ;  /* 0x000000800b027824 */ /* 0x040fe400078e00ff */
[----:B------:R-:W-:Y:S01]  /*20910*/  IMAD.IADD R8, R0, 0x1, R3 ;  /* 0x0000000100087824 */ /* 0x000fe200078e0203 */
[----:B------:R-:W-:Y:S01]  /*20920*/  SEL R35, R34, 0xffffffc0, !P2 ;  /* 0xffffffc022237807 */ /* 0x000fe20005000000 */
[----:B------:R-:W-:Y:S01]  /*20930*/  IMAD.SHL.U32 R0, R11, 0x20, RZ ;  /* 0x000000200b007824 */ /* 0x000fe200078e00ff */
[----:B------:R-:W-:-:S02]  /*20940*/  LOP3.LUT R3, R2, 0x380, RZ, 0xc0, !PT ;  /* 0x0000038002037812 */ /* 0x000fc400078ec0ff */
[----:B------:R-:W-:Y:S01]  /*20950*/  STL [R1+0xc], R8 ;  /* 0x00000c0801007387 */ /* 0x000fe20000100800 */
[----:B------:R-:W-:Y:S02]  /*20960*/  SEL R34, R34, 0xffffffc0, !P4 ;  /* 0xffffffc022227807 */ /* 0x000fe40006000000 */
[C---:B------:R-:W-:Y:S02]  /*20970*/  LOP3.LUT R5, R3.reuse, 0x30, R4, 0xf8, !PT ;  /* 0x0000003003057812 */ /* 0x040fe400078ef804 */
[----:B------:R-:W-:Y:S02]  /*20980*/  LOP3.LUT R4, R2, 0x400, RZ, 0xc0, !PT ;  /* 0x0000040002047812 */ /* 0x000fe400078ec0ff */
[----:B------:R-:W-:Y:S02]  /*20990*/  LOP3.LUT R3, R3, 0x10, R11, 0xf8, !PT ;  /* 0x0000001003037812 */ /* 0x000fe400078ef80b */
[----:B------:R-:W-:Y:S01]  /*209a0*/  LOP3.LUT R5, R5, 0x70, R36, 0x78, !PT ;  /* 0x0000007005057812 */ /* 0x000fe200078e7824 */
[----:B------:R-:W-:Y:S01]  /*209b0*/  IMAD R4, R7, 0x800, R4 ;  /* 0x0000080007047824 */ /* 0x000fe200078e0204 */
[----:B------:R-:W-:-:S02]  /*209c0*/  LOP3.LUT R3, R3, 0x70, R36, 0x78, !PT ;  /* 0x0000007003037812 */ /* 0x000fc400078e7824 */
[----:B------:R-:W-:Y:S02]  /*209d0*/  LOP3.LUT R5, R5, 0xc00, R2, 0xf8, !PT ;  /* 0x00000c0005057812 */ /* 0x000fe400078ef802 */
[----:B------:R-:W-:Y:S01]  /*209e0*/  LOP3.LUT R9, R0, 0x380, RZ, 0xc0, !PT ;  /* 0x0000038000097812 */ /* 0x000fe200078ec0ff */
[----:B------:R-:W-:Y:S01]  /*209f0*/  IMAD.IADD R2, R4, 0x1, R3 ;  /* 0x0000000104027824 */ /* 0x000fe200078e0203 */
[----:B------:R-:W-:Y:S01]  /*20a00*/  SHF.R.U32.HI R3, RZ, 0x2, R10 ;  /* 0x00000002ff037819 */ /* 0x000fe2000001160a */
[----:B------:R-:W-:Y:S01]  /*20a10*/  STL [R1+0x18], R5 ;  /* 0x0000180501007387 */ /* 0x000fe20000100800 */
[----:B------:R-:W-:Y:S02]  /*20a20*/  LOP3.LUT R9, R9, 0x30, R36, 0xf8, !PT ;  /* 0x0000003009097812 */ /* 0x000fe400078ef824 */
[----:B------:R-:W-:Y:S01]  /*20a30*/  LOP3.LUT R0, R3, 0x60, R0, 0xf8, !PT ;  /* 0x0000006003007812 */ /* 0x000fe200078ef800 */
[----:B------:R0:W-:Y:S01]  /*20a40*/  STL [R1+0x14], R2 ;  /* 0x0000140201007387 */ /* 0x0001e20000100800 */
[----:B------:R-:W-:-:S02]  /*20a50*/  LOP3.LUT R36, R36, 0x30, RZ, 0xc0, !PT ;  /* 0x0000003024247812 */ /* 0x000fc400078ec0ff */
[----:B------:R-:W-:Y:S02]  /*20a60*/  LOP3.LUT R33, R9, 0x70, R6, 0x78, !PT ;  /* 0x0000007009217812 */ /* 0x000fe400078e7806 */
[----:B------:R-:W-:Y:S02]  /*20a70*/  SEL R32, R32, 0xffffffe0, !P1 ;  /* 0xffffffe020207807 */ /* 0x000fe40004800000 */
[----:B------:R-:W-:Y:S01]  /*20a80*/  LOP3.LUT R3, R36, 0x40, RZ, 0xfc, !PT ;  /* 0x0000004024037812 */ /* 0x000fe200078efcff */
[----:B0-----:R-:W-:Y:S02]  /*20a90*/  IMAD.SHL.U32 R2, R7, 0x400, RZ ;  /* 0x0000040007027824 */ /* 0x001fe400078e00ff */
[----:B---3--:R-:W-:-:S05]  /*20aa0*/  IMAD.U32 R2, RZ, RZ, UR4 ;  /* 0x00000004ff027e24 */ /* 0x008fca000f8e00ff */
[----:B------:R-:W-:Y:S01]  /*20ab0*/  LEA R23, R2, R23, 0x18 ;  /* 0x0000001702177211 */ /* 0x000fe200078ec0ff */
[----:B------:R0:W-:Y:S04]  /*20ac0*/  STL [R1+0x8], R2 ;  /* 0x0000080201007387 */ /* 0x0001e80000100800 */
[----:B------:R-:W-:Y:S01]  /*20ad0*/  IMAD.IADD R0, R23, 0x1, R8 ;  /* 0x0000000117007824 */ /* 0x000fe200078e0208 */
[----:B------:R1:W-:Y:S04]  /*20ae0*/  STL [R1+0x30], RZ ;  /* 0x000030ff01007387 */ /* 0x0003e80000100800 */
[----:B------:R1:W-:Y:S01]  /*20af0*/  STL [R1+0x1c], R0 ;  /* 0x00001c0001007387 */ /* 0x0003e20000100800 */
[----:B0-----:R-:W-:-:S07]  /*20b00*/  LOP3.LUT R2, R36, 0x80, RZ, 0xfc, !PT ;  /* 0x0000008024027812 */ /* 0x001fce00078efcff */
.L_x_1930:
[----:B------:R-:W-:Y:S05]  /*20b10*/  YIELD ;  /* 0x0000000000007946 */ /* 0x000fea0003800000 */
[----:B------:R-:W-:Y:S01]  /*20b20*/  ULDC.64 UR4, c[0x0][0xa28] ;  /* 0x00028a0000047ab9 */ /* 0x000fe20000000a00 */
[----:B------:R-:W-:Y:S01]  /*20b30*/  IMAD.MOV.U32 R37, RZ, RZ, RZ ;  /* 0x000000ffff257224 */ /* 0x000fe200078e00ff */
[----:B------:R-:W-:Y:S01]  /*20b40*/  ISETP.NE.U32.AND P0, PT, RZ, UR4, PT ;  /* 0x00000004ff007c0c */ /* 0x000fe2000bf05070 */
[----:B0-----:R-:W0:Y:S01]  /*20b50*/  LDC.64 R4, c[0x0][0xa00] ;  /* 0x00028000ff047b82 */ /* 0x001e220000000a00 */
[----:B-1----:R-:W-:Y:S01]  /*20b60*/  IMAD.MOV.U32 R8, RZ, RZ, RZ ;  /* 0x000000ffff087224 */ /* 0x002fe200078e00ff */
[----:B------:R-:W-:Y:S01]  /*20b70*/  ULDC.64 UR6, c[0x0][0xa10] ;  /* 0x0002840000067ab9 */ /* 0x000fe20000000a00 */
[----:B------:R-:W-:Y:S01]  /*20b80*/  ISETP.NE.AND.EX P0, PT, RZ, UR5, PT, P0 ;  /* 0x00000005ff007c0c */ /* 0x000fe2000bf05300 */
[----:B------:R-:W-:-:S12]  /*20b90*/  ULDC.64 UR4, c[0x0][0xa18] ;  /* 0x0002860000047ab9 */ /* 0x000fd80000000a00 */
[----:B--2---:R-:W2:Y:S02]  /*20ba0*/  @P0 LDC.64 R2, c[0x0][0xa28] ;  /* 0x00028a00ff020b82 */ /* 0x004ea40000000a00 */
[----:B--2---:R-:W-:-:S05]  /*20bb0*/  @P0 IMAD.WIDE R2, R19, 0x4, R2 ;  /* 0x0000000413020825 */ /* 0x004fca00078e0202 */
[----:B------:R2:W5:Y:S01]  /*20bc0*/  @P0 LDG.E R37, desc[UR38][R2.64] ;  /* 0x0000002602250981 */ /* 0x000562000c1e1900 */
[----:B------:R-:W-:Y:S01]  /*20bd0*/  ISETP.NE.U32.AND P0, PT, RZ, UR4, PT ;  /* 0x00000004ff007c0c */ /* 0x000fe2000bf05070 */
[----:B0-----:R-:W-:Y:S01]  /*20be0*/  IMAD.WIDE R4, R19, 0x4, R4 ;  /* 0x0000000413047825 */ /* 0x001fe200078e0204 */
[----:B------:R-:W-:Y:S02]  /*20bf0*/  ISETP.NE.U32.AND P1, PT, RZ, UR6, PT ;  /* 0x00000006ff007c0c */ /* 0x000fe4000bf25070 */
[----:B------:R-:W-:Y:S01]  /*20c00*/  ISETP.NE.AND.EX P2, PT, RZ, UR5, PT, P0 ;  /* 0x00000005ff007c0c */ /* 0x000fe2000bf45300 */
[----:B------:R-:W-:Y:S01]  /*20c10*/  ULDC.64 UR4, c[0x0][0xa00] ;  /* 0x0002800000047ab9 */ /* 0x000fe20000000a00 */
[----:B------:R-:W-:Y:S01]  /*20c20*/  ISETP.NE.AND.EX P1, PT, RZ, UR7, PT, P1 ;  /* 0x00000007ff007c0c */ /* 0x000fe2000bf25310 */
[----:B-1----:R-:W-:Y:S01]  /*20c30*/  IMAD.MOV.U32 R0, RZ, RZ, RZ ;  /* 0x000000ffff007224 */ /* 0x002fe200078e00ff */
[----:B------:R-:W-:Y:S01]  /*20c40*/  ISETP.NE.U32.AND P0, PT, RZ, UR4, PT ;  /* 0x00000004ff007c0c */ /* 0x000fe2000bf05070 */
[----:B--2---:R-:W0:Y:S03]  /*20c50*/  LDC.64 R2, c[0x0][0xa10] ;  /* 0x00028400ff027b82 */ /* 0x004e260000000a00 */
[----:B------:R-:W-:-:S05]  /*20c60*/  ISETP.NE.AND.EX P0, PT, RZ, UR5, PT, P0 ;  /* 0x00000005ff007c0c */ /* 0x000fca000bf05300 */
[----:B------:R-:W1:Y:S08]  /*20c70*/  @P2 LDC.64 R6, c[0x0][0xa18] ;  /* 0x00028600ff062b82 */ /* 0x000e700000000a00 */
[----:B------:R-:W2:Y:S01]  /*20c80*/  @P0 LDG.E R8, desc[UR38][R4.64] ;  /* 0x0000002604080981 */ /* 0x000ea2000c1e1900 */
[----:B0-----:R-:W-:-:S05]  /*20c90*/  IMAD.WIDE R2, R19, 0x4, R2 ;  /* 0x0000000413027825 */ /* 0x001fca00078e0202 */
[----:B------:R-:W5:Y:S01]  /*20ca0*/  @P1 LDG.E R0, desc[UR38][R2.64] ;  /* 0x0000002602001981 */ /* 0x000f62000c1e1900 */
[----:B------:R-:W-:Y:S02]  /*20cb0*/  ULDC UR4, c[0x0][0x288] ;  /* 0x0000a20000047ab9 */ /* 0x000fe40000000800 */
[----:B------:R-:W-:Y:S01]  /*20cc0*/  IMAD.U32 R27, RZ, RZ, UR4 ;  /* 0x00000004ff1b7e24 */ /* 0x000fe2000f8e00ff */
[----:B------:R-:W-:Y:S02]  /*20cd0*/  ULDC.64 UR4, c[0x0][0x418] ;  /* 0x0001060000047ab9 */ /* 0x000fe40000000a00 */
[----:B------:R-:W-:-:S03]  /*20ce0*/  UISETP.NE.U32.AND UP0, UPT, UR4, URZ, UPT ;  /* 0x0000003f0400728c */ /* 0x000fc6000bf05070 */
[----:B------:R-:W-:Y:S01]  /*20cf0*/  ULDC UR4, c[0x0][0x424] ;  /* 0x0001090000047ab9 */ /* 0x000fe20000000800 */
[----:B------:R-:W-:Y:S01]  /*20d00*/  UISETP.NE.AND.EX UP0, UPT, UR5, URZ, UPT, UP0 ;  /* 0x0000003f0500728c */ /* 0x000fe2000bf05300 */
[----:B-1----:R-:W-:Y:S02]  /*20d10*/  @P2 IMAD.WIDE R6, R19, 0x4, R6 ;  /* 0x0000000413062825 */ /* 0x002fe400078e0206 */
[----:B------:R-:W-:Y:S01]  /*20d20*/  ULDC UR5, c[0x0][0x2f0] ;  /* 0x0000bc0000057ab9 */ /* 0x000fe20000000800 */
[----:B------:R-:W-:Y:S02]  /*20d30*/  USEL UR4, UR4, 0x1, UP0 ;  /* 0x0000000104047887 */ /* 0x000fe40008000000 */
[----:B------:R0:W5:Y:S02]  /*20d40*/  @P2 LDG.E R27, desc[UR38][R6.64] ;  /* 0x00000026061b2981 */ /* 0x000164000c1e1900 */
[----:B------:R-:W-:-:S03]  /*20d50*/  UIMAD UR4, UR4, UR5, URZ ;  /* 0x00000005040472a4 */ /* 0x000fc6000f8e023f */
[----:B------:R-:W-:Y:S02]  /*20d60*/  ULDC UR5, c[0x0][0x348] ;  /* 0x0000d20000057ab9 */ /* 0x000fe40000000800 */
[----:B0-----:R-:W-:Y:S02]  /*20d70*/  IMAD.U32 R6, RZ, RZ, UR5 ;  /* 0x00000005ff067e24 */ /* 0x001fe4000f8e00ff */
[----:B------:R-:W-:Y:S01]  /*20d80*/  IMAD.U32 R7, RZ, RZ, UR4 ;  /* 0x00000004ff077e24 */ /* 0x000fe2000f8e00ff */
[----:B--2---:R0:W-:Y:S01]  /*20d90*/  STL [R1+0x20], R8 ;  /* 0x0000200801007387 */ /* 0x0041e20000100800 */
[----:B------:R-:W-:Y:S05]  /*20da0*/  @P2 BRA `(.L_x_1801) ;  /* 0x0000000000102947 */ /* 0x000fea0003800000 */
[----:B------:R-:W-:Y:S05]  /*20db0*/  @!P0 BRA `(.L_x_1801) ;  /* 0x00000000000c8947 */ /* 0x000fea0003800000 */
[----:B-----5:R-:W2:Y:S04]  /*20dc0*/  LDG.E R27, desc[UR38][R4.64] ;  /* 0x00000026041b7981 */ /* 0x020ea8000c1e1900 */
[----:B------:R-:W2:Y:S02]  /*20dd0*/  LDG.E R4, desc[UR38][R4.64+0x4] ;  /* 0x0000042604047981 */ /* 0x000ea4000c1e1900 */
[----:B--2---:R-:W-:-:S07]  /*20de0*/  IMAD.IADD R27, R4, 0x1, -R27 ;  /* 0x00000001041b7824 */ /* 0x004fce00078e0a1b */
.L_x_1801:
[----:B------:R-:W-:Y:S02]  /*20df0*/  ULDC.64 UR4, c[0x0][0xa20] ;  /* 0x0002880000047ab9 */ /* 0x000fe40000000a00 */
[----:B------:R-:W-:-:S04]  /*20e00*/  ISETP.NE.U32.AND P0, PT, RZ, UR4, PT ;  /* 0x00000004ff007c0c */ /* 0x000fc8000bf05070 */
[----:B------:R-:W-:-:S13]  /*20e10*/  ISETP.NE.AND.EX P0, PT, RZ, UR5, PT, P0 ;  /* 0x00000005ff007c0c */ /* 0x000fda000bf05300 */
[----:B------:R-:W-:Y:S05]  /*20e20*/  @!P0 BRA `(.L_x_1802) ;  /* 0x0000000000108947 */ /* 0x000fea0003800000 */
[----:B------:R-:W1:Y:S02]  /*20e30*/  LDC.64 R4, c[0x0][0xa20] ;  /* 0x00028800ff047b82 */ /* 0x000e640000000a00 */
[----:B-1----:R-:W-:-:S05]  /*20e40*/  IMAD.WIDE R4, R19, 0x4, R4 ;  /* 0x0000000413047825 */ /* 0x002fca00078e0204 */
[----:B------:R1:W5:Y:S01]  /*20e50*/  LDG.E R7, desc[UR38][R4.64] ;  /* 0x0000002604077981 */ /* 0x000362000c1e1900 */
[----:B------:R-:W-:Y:S05]  /*20e60*/  BRA `(.L_x_1803) ;  /* 0x0000000000247947 */ /* 0x000fea0003800000 */
.L_x_1802:
        /* <DEDUP_REMOVED lines=9> */
.L_x_1803:
[----:B-1----:R-:W2:Y:S04]  /*20f00*/  @P1 LDG.E R4, desc[UR38][R2.64] ;  /* 0x0000002602041981 */ /* 0x002ea8000c1e1900 */
[----:B------:R1:W2:Y:S01]  /*20f10*/  @P1 LDG.E R5, desc[UR38][R2.64+0x4] ;  /* 0x0000042602051981 */ /* 0x0002a2000c1e1900 */
[----:B------:R-:W-:Y:S02]  /*20f20*/  IMAD.SHL.U32 R17, R17, 0x80, RZ ;  /* 0x0000008011117824 */ /* 0x000fe400078e00ff */
[----:B-----5:R-:W-:Y:S02]  /*20f30*/  IMAD.IADD R7, R7, 0x1, -R37 ;  /* 0x0000000107077824 */ /* 0x020fe400078e0a25 */
[----:B------:R-:W-:Y:S01]  /*20f40*/  VIADD R9, R17, 0x7f ;  /* 0x0000007f11097836 */ /* 0x000fe20000000000 */
[----:B-1----:R-:W1:Y:S02]  /*20f50*/  LDC R2, c[0x0][0x448] ;  /* 0x00011200ff027b82 */ /* 0x002e640000000800 */
[----:B-1----:R-:W-:-:S13]  /*20f60*/  ISETP.NE.AND P2, PT, R2, 0x1, PT ;  /* 0x000000010200780c */ /* 0x002fda0003f45270 */
[----:B------:R-:W1:Y:S08]  /*20f70*/  @P2 LDC R3, c[0x0][0x44c] ;  /* 0x00011300ff032b82 */ /* 0x000e700000000800 */
[----:B------:R-:W3:Y:S01]  /*20f80*/  @P2 LDC R2, c[0x0][0x450] ;  /* 0x00011400ff022b82 */ /* 0x000ee20000000800 */
[----:B-1----:R-:W-:-:S05]  /*20f90*/  @P2 IMAD.HI.U32 R3, R9, R3, RZ ;  /* 0x0000000309032227 */ /* 0x002fca00078e00ff */
[----:B---3--:R-:W-:Y:S01]  /*20fa0*/  @P2 SHF.R.U32.HI R9, RZ, R2, R3 ;  /* 0x00000002ff092219 */ /* 0x008fe20000011603 */
[----:B--2---:R-:W-:-:S04]  /*20fb0*/  @P1 IMAD.IADD R6, R5, 0x1, -R4 ;  /* 0x0000000105061824 */ /* 0x004fc800078e0a04 */
[----:B------:R-:W-:-:S04]  /*20fc0*/  IMAD.IADD R26, R7, 0x1, R6 ;  /* 0x00000001071a7824 */ /* 0x000fc800078e0206 */
[C---:B------:R-:W-:Y:S01]  /*20fd0*/  VIADD R21, R26.reuse, 0x7f ;  /* 0x0000007f1a157836 */ /* 0x040fe20000000000 */
[----:B0-----:R-:W-:-:S04]  /*20fe0*/  IADD3 R8, R26, 0x1, -R27 ;  /* 0x000000011a087810 */ /* 0x001fc80007ffe81b */
[----:B------:R-:W-:Y:S01]  /*20ff0*/  SHF.R.S32.HI R2, RZ, 0x1f, R21 ;  /* 0x0000001fff027819 */ /* 0x000fe20000011415 */
[----:B------:R-:W-:-:S03]  /*21000*/  IMAD.IADD R9, R8, 0x1, R9 ;  /* 0x0000000108097824 */ /* 0x000fc600078e0209 */
[----:B------:R-:W-:Y:S02]  /*21010*/  LEA.HI R21, R2, R21, RZ, 0x7 ;  /* 0x0000001502157211 */ /* 0x000fe400078f38ff */
[----:B------:R-:W0:Y:S02]  /*21020*/  LDC.64 R2, c[0x0][0x9e0] ;  /* 0x00027800ff027b82 */ /* 0x000e240000000a00 */
[----:B------:R-:W-:Y:S02]  /*21030*/  SHF.R.S32.HI R21, RZ, 0x7, R21 ;  /* 0x00000007ff157819 */ /* 0x000fe40000011415 */
[----:B0-----:R-:W-:Y:S01]  /*21040*/  ISETP.GE.AND P3, PT, R3, 0x1, PT ;  /* 0x000000010300780c */ /* 0x001fe20003f66270 */
[----:B------:R-:W-:-:S12]  /*21050*/  IMAD.IADD R2, R9, 0x1, R2 ;  /* 0x0000000109027824 */ /* 0x000fd800078e0202 */
[----:B------:R-:W-:Y:S05]  /*21060*/  @!P3 BRA `(.L_x_1804) ;  /* 0x000000000048b947 */ /* 0x000fea0003800000 */
        /* <DEDUP_REMOVED lines=11> */
.L_x_1806:
[----:B------:R-:W-:-:S13]  /*21120*/  ISETP.NE.AND P0, PT, R3, 0x1, PT ;  /* 0x000000010300780c */ /* 0x000fda0003f05270 */
[----:B------:R-:W0:Y:S02]  /*21130*/  @P0 LDC.64 R4, c[0x0][0x9e8] ;  /* 0x00027a00ff040b82 */ /* 0x000e240000000a00 */
[----:B0-----:R-:W-:-:S05]  /*21140*/  @P0 IMAD.HI.U32 R4, R10, R4, RZ ;  /* 0x000000040a040227 */ /* 0x001fca00078e00ff */
[----:B------:R-:W-:-:S07]  /*21150*/  @P0 SHF.R.U32.HI R10, RZ, R5, R4 ;  /* 0x00000005ff0a0219 */ /* 0x000fce0000011604 */
.L_x_1807:
[----:B------:R-:W-:Y:S05]  /*21160*/  BSYNC B0 ;  /* 0x0000000000007941 */ /* 0x000fea0003800000 */
.L_x_1805:
[----:B------:R-:W-:-:S05]  /*21170*/  IMAD R10, R10, R3, R3 ;  /* 0x000000030a0a7224 */ /* 0x000fca00078e0203 */
[----:B------:R-:W-:-:S07]  /*21180*/  VIMNMX R2, R2, R10, PT ;  /* 0x0000000a02027248 */ /* 0x000fce0003fe0100 */
.L_x_1804:
[----:B------:R-:W0:Y:S01]  /*21190*/  @P2 LDC R9, c[0x0][0x44c] ;  /* 0x00011300ff092b82 */ /* 0x000e220000000800 */
[----:B------:R-:W-:Y:S01]  /*211a0*/  IMAD.MOV.U32 R4, RZ, RZ, R17 ;  /* 0x000000ffff047224 */ /* 0x000fe200078e0011 */
[----:B------:R-:W-:Y:S01]  /*211b0*/  ULDC UR4, c[0x0][0x9dc] ;  /* 0x0002770000047ab9 */ /* 0x000fe20000000800 */
[----:B------:R-:W-:-:S05]  /*211c0*/  IMAD.IADD R20, R26, 0x1, -R27 ;  /* 0x000000011a147824 */ /* 0x000fca00078e0a1b */
        /* <DEDUP_REMOVED lines=16> */
.L_x_1810:
[----:B------:R-:W-:-:S13]  /*212d0*/  ISETP.NE.AND P0, PT, R3, 0x1, PT ;  /* 0x000000010300780c */ /* 0x000fda0003f05270 */
[----:B------:R-:W0:Y:S02]  /*212e0*/  @P0 LDC.64 R4, c[0x0][0x9e8] ;  /* 0x00027a00ff040b82 */ /* 0x000e240000000a00 */
[----:B0-----:R-:W-:-:S05]  /*212f0*/  @P0 IMAD.HI.U32 R4, R10, R4, RZ ;  /* 0x000000040a040227 */ /* 0x001fca00078e00ff */
[----:B------:R-:W-:-:S07]  /*21300*/  @P0 SHF.R.U32.HI R10, RZ, R5, R4 ;  /* 0x00000005ff0a0219 */ /* 0x000fce0000011604 */
.L_x_1811:
[----:B------:R-:W-:Y:S05]  /*21310*/  BSYNC B0 ;  /* 0x0000000000007941 */ /* 0x000fea0003800000 */
.L_x_1809:
[----:B------:R-:W-:-:S05]  /*21320*/  IMAD R3, R10, R3, RZ ;  /* 0x000000030a037224 */ /* 0x000fca00078e02ff */
[----:B------:R-:W-:-:S07]  /*21330*/  VIMNMX R9, R9, R3, !PT ;  /* 0x0000000309097248 */ /* 0x000fce0007fe0100 */
.L_x_1808:
[----:B------:R-:W-:Y:S01]  /*21340*/  VIADD R2, R2, 0x7f ;  /* 0x0000007f02027836 */ /* 0x000fe20000000000 */
[----:B------:R-:W-:Y:S04]  /*21350*/  BSSY B0, `(.L_x_1812) ;  /* 0x0000119000007945 */ /* 0x000fe80003800000 */
[----:B------:R-:W-:-:S04]  /*21360*/  SHF.R.S32.HI R3, RZ, 0x1f, R2 ;  /* 0x0000001fff037819 */ /* 0x000fc80000011402 */
[----:B------:R-:W-:Y:S02]  /*21370*/  LEA.HI R3, R3, R2, RZ, 0x7 ;  /* 0x0000000203037211 */ /* 0x000fe400078f38ff */
[----:B------:R-:W-:Y:S02]  /*21380*/  SHF.R.S32.HI R2, RZ, 0x1f, R9 ;  /* 0x0000001fff027819 */ /* 0x000fe40000011409 */
[----:B------:R-:W-:Y:S02]  /*21390*/  SHF.R.S32.HI R3, RZ, 0x7, R3 ;  /* 0x00000007ff037819 */ /* 0x000fe40000011403 */
[----:B------:R-:W-:Y:S02]  /*213a0*/  LEA.HI R2, R2, R9, RZ, 0x7 ;  /* 0x0000000902027211 */ /* 0x000fe400078f38ff */
[----:B------:R-:W-:Y:S02]  /*213b0*/  VIMNMX R3, R21, R3, PT ;  /* 0x0000000315037248 */ /* 0x000fe40003fe0100 */
[----:B------:R-:W-:-:S03]  /*213c0*/  SHF.R.S32.HI R2, RZ, 0x7, R2 ;  /* 0x00000007ff027819 */ /* 0x000fc60000011402 */
[----:B------:R-:W-:Y:S01]  /*213d0*/  IMAD R3, R3, 0x80, -R7 ;  /* 0x0000008003037824 */ /* 0x000fe200078e0a07 */
[----:B------:R-:W-:-:S04]  /*213e0*/  VIMNMX R2, RZ, R2, !PT ;  /* 0x00000002ff027248 */ /* 0x000fc80007fe0100 */
[----:B------:R-:W-:Y:S01]  /*213f0*/  VIMNMX R3, R3, R6, PT ;  /* 0x0000000603037248 */ /* 0x000fe20003fe0100 */
[----:B------:R-:W-:-:S05]  /*21400*/  IMAD R2, R2, 0x80, -R7 ;  /* 0x0000008002027824 */ /* 0x000fca00078e0a07 */
[----:B------:R-:W-:-:S04]  /*21410*/  VIMNMX R4, RZ, R2, !PT ;  /* 0x00000002ff047248 */ /* 0x000fc80007fe0100 */
[----:B------:R-:W-:Y:S02]  /*21420*/  ISETP.GT.AND P0, PT, R3, R4, PT ;  /* 0x000000040300720c */ /* 0x000fe40003f04270 */
[----:B------:R-:W-:-:S11]  /*21430*/  SHF.R.U32.HI R4, RZ, 0x7, R4 ;  /* 0x00000007ff047819 */ /* 0x000fd60000011604 */
[----:B------:R-:W-:-:S05]  /*21440*/  @P0 VIADD R2, R3, 0x7f ;  /* 0x0000007f03020836 */ /* 0x000fca0000000000 */
[----:B------:R-:W-:-:S04]  /*21450*/  @P0 SHF.R.S32.HI R3, RZ, 0x1f, R2 ;  /* 0x0000001fff030819 */ /* 0x000fc80000011402 */
[----:B------:R-:W-:Y:S01]  /*21460*/  @P0 LEA.HI R2, R3, R2, RZ, 0x7 ;  /* 0x0000000203020211 */ /* 0x000fe200078f38ff */
[----:B------:R-:W-:-:S03]  /*21470*/  IMAD.MOV.U32 R3, RZ, RZ, R4 ;  /* 0x000000ffff037224 */ /* 0x000fc600078e0004 */
[----:B------:R-:W-:Y:S02]  /*21480*/  @P0 SHF.R.S32.HI R3, RZ, 0x7, R2 ;  /* 0x00000007ff030819 */ /* 0x000fe40000011402 */
[----:B------:R-:W-:Y:S02]  /*21490*/  PLOP3.LUT P0, PT, PT, PT, PT, 0x80, 0x0 ;  /* 0x000000000000781c */ /* 0x000fe40003f0f070 */
[----:B------:R-:W-:-:S13]  /*214a0*/  ISETP.GT.AND P2, PT, R3, R4, PT ;  /* 0x000000040300720c */ /* 0x000fda0003f44270 */
[----:B------:R-:W-:Y:S05]  /*214b0*/  @!P2 BRA `(.L_x_1813) ;  /* 0x000000100008a947 */ /* 0x000fea0003800000 */
[----:B------:R-:W-:Y:S01]  /*214c0*/  UMOV UR4, 0xffffffff ;  /* 0xffffffff00047882 */ /* 0x000fe20000000000 */
[----:B------:R-:W-:Y:S02]  /*214d0*/  SEL R2, R19, RZ, !P1 ;  /* 0x000000ff13027207 */ /* 0x000fe40004800000 */
[----:B------:R-:W-:Y:S05]  /*214e0*/  BRA.DIV UR4, `(.L_x_1814) ;  /* 0x0000007e04fc7947 */ /* 0x000fea000b800000 */
[----:B------:R-:W0:Y:S02]  /*214f0*/  S2R R5, SR_TID.X ;  /* 0x0000000000057919 */ /* 0x000e240000002100 */
[----:B0-----:R-:W-:-:S04]  /*21500*/  SHF.R.U32.HI R5, RZ, 0x5, R5 ;  /* 0x00000005ff057819 */ /* 0x001fc80000011605 */
[----:B------:R-:W-:-:S05]  /*21510*/  LOP3.LUT R5, R5, 0x3, RZ, 0xc0, !PT ;  /* 0x0000000305057812 */ /* 0x000fca00078ec0ff */
[----:B------:R0:W1:Y:S02]  /*21520*/  SHFL.IDX PT, R14, R5, RZ, 0x1f ;  /* 0x00001fff050e7589 */ /* 0x00006400000e0000 */
.L_x_2029:
[----:B-1----:R-:W-:Y:S02]  /*21530*/  ISETP.NE.AND P0, PT, R14, RZ, PT ;  /* 0x000000ff0e00720c */ /* 0x002fe40003f05270 */
[----:B------:R-:W-:-:S11]  /*21540*/  PLOP3.LUT P6, PT, PT, PT, PT, 0x8, 0x0 ;  /* 0x000000000000781c */ /* 0x000fd60003fce170 */
[----:B------:R-:W-:Y:S05]  /*21550*/  @P0 BRA `(.L_x_1815) ;  /* 0x00000000000c0947 */ /* 0x000fea0003800000 */
[----:B------:R-:W-:-:S03]  /*21560*/  UMOV UR4, 0xffffffff ;  /* 0xffffffff00047882 */ /* 0x000fc60000000000 */
[----:B------:R-:W-:Y:S05]  /*21570*/  BRA.DIV UR4, `(.L_x_1816) ;  /* 0x00000082040c7947 */ /* 0x000fea000b800000 */
[----:B------:R-:W-:-:S13]  /*21580*/  ELECT P6, URZ, PT ;  /* 0x00000000003f782f */ /* 0x000fda00038c0000 */
.L_x_1815:
[----:B0-----:R-:W2:Y:S01]  /*21590*/  LDL R5, [R1+0x30] ;  /* 0x0000300001057983 */ /* 0x001ea20000100800 */
[----:B------:R-:W-:Y:S01]  /*215a0*/  BSSY B1, `(.L_x_1817) ;  /* 0x0000008000017945 */ /* 0x000fe20003800000 */
[----:B--2---:R-:W-:-:S05]  /*215b0*/  VIADD R5, R5, 0x1 ;  /* 0x0000000105057836 */ /* 0x004fca0000000000 */
[----:B------:R-:W-:-:S04]  /*215c0*/  LEA.HI R6, R5, R5, RZ, 0x1 ;  /* 0x0000000505067211 */ /* 0x000fc800078f08ff */
[----:B------:R-:W-:-:S05]  /*215d0*/  LOP3.LUT R6, R6, 0xfffffffe, RZ, 0xc0, !PT ;  /* 0xfffffffe06067812 */ /* 0x000fca00078ec0ff */
[----:B------:R-:W-:-:S05]  /*215e0*/  IMAD.IADD R5, R5, 0x1, -R6 ;  /* 0x0000000105057824 */ /* 0x000fca00078e0a06 */
[----:B------:R-:W-:-:S04]  /*215f0*/  SHF.L.U32 R5, R5, 0x1f, RZ ;  /* 0x0000001f05057819 */ /* 0x000fc800000006ff */
[----:B------:R-:W0:Y:S02]  /*21600*/  SYNCS.PHASECHK.TRANS64.TRYWAIT P0, [R23+URZ+0x22820], R5 ;  /* 0x02282005170075a7 */ /* 0x000e24000800017f */
[----:B0-----:R-:W-:Y:S05]  /*21610*/  @!P0 BRA `(.L_x_1818) ;  /* 0x0000008000048947 */ /* 0x001fea0003800000 */
.L_x_2032:
[----:B------:R-:W-:Y:S05]  /*21620*/  BSYNC B1 ;  /* 0x0000000000017941 */ /* 0x000fea0003800000 */
.L_x_1817:
[----:B------:R-:W-:Y:S04]  /*21630*/  BSSY B1, `(.L_x_1819) ;  /* 0x000006c000017945 */ /* 0x000fe80003800000 */
[----:B------:R-:W-:Y:S05]  /*21640*/  @!P6 BRA `(.L_x_1820) ;  /* 0x0000000400a8e947 */ /* 0x000fea0003800000 */
[----:B------:R-:W-:Y:S01]  /*21650*/  IMAD R10, R25, 0x8, R23 ;  /* 0x00000008190a7824 */ /* 0x000fe200078e0217 */
[----:B------:R-:W-:Y:S01]  /*21660*/  SHF.L.U32 R9, R29, 0x1f, RZ ;  /* 0x0000001f1d097819 */ /* 0x000fe200000006ff */
[----:B------:R-:W1:Y:S01]  /*21670*/  S2R R6, SR_TID.X ;  /* 0x0000000000067919 */ /* 0x000e620000002100 */
[----:B------:R-:W-:Y:S02]  /*21680*/  BSSY B2, `(.L_x_1821) ;  /* 0x0000005000027945 */ /* 0x000fe40003800000 */
[----:B------:R-:W2:Y:S01]  /*21690*/  SYNCS.PHASECHK.TRANS64.TRYWAIT P0, [R10+URZ+0x228a0], R9 ;  /* 0x0228a0090a0075a7 */ /* 0x000ea2000800017f */
[----:B-1----:R-:W-:-:S04]  /*216a0*/  LOP3.LUT R6, R6, 0x7f, RZ, 0xc0, !PT ;  /* 0x0000007f06067812 */ /* 0x002fc800078ec0ff */
[----:B------:R-:W-:Y:S01]  /*216b0*/  ISETP.NE.AND P1, PT, R6, RZ, PT ;  /* 0x000000ff0600720c */ /* 0x000fe20003f25270 */
[----:B--2---:R-:W-:-:S12]  /*216c0*/  @!P0 BRA `(.L_x_1822) ;  /* 0x0000007c00ec8947 */ /* 0x004fd80003800000 */
.L_x_2033:
[----:B------:R-:W-:Y:S05]  /*216d0*/  BSYNC B2 ;  /* 0x0000000000027941 */ /* 0x000fea0003800000 */
.L_x_1821:
[----:B------:R-:W-:Y:S04]  /*216e0*/  BSSY B2, `(.L_x_1823) ;  /* 0x0000009000027945 */ /* 0x000fe80003800000 */
[----:B------:R-:W-:Y:S05]  /*216f0*/  @P1 BRA `(.L_x_1824) ;  /* 0x00000000001c1947 */ /* 0x000fea0003800000 */
[----:B0-----:R-:W0:Y:S02]  /*21700*/  S2R R5, SR_TID.X ;  /* 0x0000000000057919 */ /* 0x001e240000002100 */
[----:B0-----:R-:W-:Y:S01]  /*21710*/  LOP3.LUT R6, R5, 0x1f, RZ, 0xc0, !PT ;  /* 0x0000001f05067812 */ /* 0x001fe200078ec0ff */
[----:B------:R-:W-:-:S03]  /*21720*/  IMAD.MOV.U32 R5, RZ, RZ, 0x6000 ;  /* 0x00006000ff057424 */ /* 0x000fc600078e00ff */
[----:B------:R-:W-:Y:S01]  /*21730*/  ISETP.NE.AND P0, PT, R6, RZ, PT ;  /* 0x000000ff0600720c */ /* 0x000fe20003f05270 */
[----:B------:R2:W-:-:S12]  /*21740*/  SYNCS.ARRIVE.TRANS64 RZ, [R10+URZ+0x22890], R5 ;  /* 0x022890050aff79a7 */ /* 0x0005d8000800003f */
[----:B--2---:R-:W-:Y:S05]  /*21750*/  @!P0 BRA `(.L_x_1824) ;  /* 0x0000000000048947 */ /* 0x004fea0003800000 */
[----:B------:R-:W-:Y:S01]  /*21760*/  BPT.TRAP 0x1 ;  /* 0x000000040000795c */ /* 0x000fe20000300000 */
.L_x_1824:
[----:B------:R-:W-:Y:S05]  /*21770*/  BSYNC B2 ;  /* 0x0000000000027941 */ /* 0x000fea0003800000 */
.L_x_1823:
[----:B------:R-:W-:Y:S01]  /*21780*/  IMAD.MOV.U32 R12, RZ, RZ, RZ ;  /* 0x000000ffff0c7224 */ /* 0x000fe200078e00ff */
[----:B------:R-:W-:Y:S01]  /*21790*/  UIADD3 UR4, UP0, UR42, 0x570, URZ ;  /* 0x000005702a047890 */ /* 0x000fe2000ff1e03f */
[----:B------:R-:W-:Y:S01]  /*217a0*/  IMAD R6, R3, 0x80, R0 ;  /* 0x0000008003067824 */ /* 0x000fe200078e0200 */
[----:B------:R-:W-:Y:S01]  /*217b0*/  PLOP3.LUT P0, PT, PT, PT, PT, 0x80, 0x0 ;  /* 0x000000000000781c */ /* 0x000fe20003f0f070 */
[----:B------:R-:W-:Y:S01]  /*217c0*/  IMAD R7, R25, 0x6000, R23 ;  /* 0x0000600019077824 */ /* 0x000fe200078e0217 */
[----:B------:R-:W-:Y:S01]  /*217d0*/  R2UR UR10, R12 ;  /* 0x000000000c0a72ca */ /* 0x000fe200000e0000 */
[----:B------:R-:W-:Y:S01]  /*217e0*/  VIADD R6, R6, 0xffffff80 ;  /* 0xffffff8006067836 */ /* 0x000fe20000000000 */
[----:B------:R-:W-:Y:S01]  /*217f0*/  UIADD3.X UR5, URZ, UR43, URZ, UP0, !UPT ;  /* 0x0000002b3f057290 */ /* 0x000fe200087fe43f */
[----:B0-----:R-:W-:Y:S01]  /*21800*/  VIADD R5, R10, 0x22890 ;  /* 0x000228900a057836 */ /* 0x001fe20000000000 */
[----:B------:R-:W-:Y:S01]  /*21810*/  UMOV UR6, 0x0 ;  /* 0x0000000000067882 */ /* 0x000fe20000000000 */
[----:B------:R-:W-:Y:S01]  /*21820*/  VIADD R11, R7, 0x16400 ;  /* 0x00016400070b7836 */ /* 0x000fe20000000000 */
[----:B------:R-:W-:-:S09]  /*21830*/  UMOV UR7, 0x12f00000 ;  /* 0x12f0000000077882 */ /* 0x000fd20000000000 */
.L_x_1825:
        /* <DEDUP_REMOVED lines=10> */
[----:B------:R-:W-:Y:S01]  /*218e0*/  PLOP3.LUT P0, PT, PT, PT, PT, 0x80, 0x0 ;  /* 0x000000000000781c */ /* 0x000fe20003f0f070 */
[----:B------:R-:W-:Y:S01]  /*218f0*/  VIADD R11, R7, 0x18400 ;  /* 0x00018400070b7836 */ /* 0x000fe20000000000 */
[----:B------:R-:W-:Y:S01]  /*21900*/  UMOV UR6, 0x0 ;  /* 0x0000000000067882 */ /* 0x000fe20000000000 */
[----:B------:R-:W-:Y:S01]  /*21910*/  UMOV UR7, 0x12f00000 ;  /* 0x12f0000000077882 */ /* 0x000fe20000000000 */
[----:B------:R-:W-:-:S09]  /*21920*/  UMOV UR10, 0x40 ;  /* 0x00000040000a7882 */ /* 0x000fd20000000000 */
.L_x_1826:
        /* <DEDUP_REMOVED lines=15> */
.L_x_1827:
        /* <DEDUP_REMOVED lines=10> */
[----:B------:R-:W0:Y:S01]  /*21ac0*/  SYNCS.PHASECHK.TRANS64.TRYWAIT P0, [R10+URZ+0x228c0], R9 ;  /* 0x0228c0090a0075a7 */ /* 0x000e22000800017f */
[----:B------:R-:W-:Y:S04]  /*21ad0*/  BSSY B2, `(.L_x_1828) ;  /* 0x0000002000027945 */ /* 0x000fe80003800000 */
[----:B0-----:R-:W-:Y:S05]  /*21ae0*/  @!P0 BRA `(.L_x_1829) ;  /* 0x0000007800f88947 */ /* 0x001fea0003800000 */
.L_x_2034:
[----:B------:R-:W-:Y:S05]  /*21af0*/  BSYNC B2 ;  /* 0x0000000000027941 */ /* 0x000fea0003800000 */
.L_x_1828:
        /* <DEDUP_REMOVED lines=11> */
.L_x_1831:
[----:B------:R-:W-:Y:S05]  /*21bb0*/  BSYNC B2 ;  /* 0x0000000000027941 */ /* 0x000fea0003800000 */
.L_x_1830:
[----:B------:R-:W-:Y:S01]  /*21bc0*/  R2UR UR10, R12 ;  /* 0x000000000c0a72ca */ /* 0x000fe200000e0000 */
[----:B------:R-:W-:Y:S01]  /*21bd0*/  IMAD R5, R25, 0x4000, R23 ;  /* 0x0000400019057824 */ /* 0x000fe200078e0217 */
[----:B------:R-:W-:Y:S01]  /*21be0*/  R2UR UR6, R14 ;  /* 0x000000000e0672ca */ /* 0x000fe200000e0000 */
[----:B------:R-:W-:Y:S01]  /*21bf0*/  UIADD3 UR4, UP0, UR42, 0x670, URZ ;  /* 0x000006702a047890 */ /* 0x000fe2000ff1e03f */
[----:B------:R-:W-:Y:S01]  /*21c00*/  R2UR UR7, R15 ;  /* 0x000000000f0772ca */ /* 0x000fe200000e0000 */
[----:B01----:R-:W-:Y:S01]  /*21c10*/  VIADD R10, R10, 0x228b0 ;  /* 0x000228b00a0a7836 */ /* 0x003fe20000000000 */
[----:B------:R-:W-:Y:S01]  /*21c20*/  PLOP3.LUT P0, PT, PT, PT, PT, 0x80, 0x0 ;  /* 0x000000000000781c */ /* 0x000fe20003f0f070 */
[----:B------:R-:W-:Y:S01]  /*21c30*/  VIADD R5, R5, 0x8400 ;  /* 0x0000840005057836 */ /* 0x000fe20000000000 */
[----:B------:R-:W-:-:S12]  /*21c40*/  UIADD3.X UR5, URZ, UR43, URZ, UP0, !UPT ;  /* 0x0000002b3f057290 */ /* 0x000fd800087fe43f */
.L_x_1832:
        /* <DEDUP_REMOVED lines=10> */
.L_x_1820:
[----:B------:R-:W-:Y:S05]  /*21cf0*/  BSYNC B1 ;  /* 0x0000000000017941 */ /* 0x000fea0003800000 */
.L_x_1819:
[----:B------:R-:W-:Y:S01]  /*21d00*/  VIADD R10, R3, 0xfffffffe ;  /* 0xfffffffe030a7836 */ /* 0x000fe20000000000 */
        /* <DEDUP_REMOVED lines=8> */
.L_x_1847:
[----:B------:R-:W-:Y:S05]  /*21d90*/  YIELD ;  /* 0x0000000000007946 */ /* 0x000fea0003800000 */
        /* <DEDUP_REMOVED lines=10> */
.L_x_2035:
[----:B------:R-:W-:Y:S05]  /*21e40*/  BSYNC B2 ;  /* 0x0000000000027941 */ /* 0x000fea0003800000 */
.L_x_1835:
[----:B------:R-:W-:Y:S04]  /*21e50*/  BSSY B2, `(.L_x_1837) ;  /* 0x0000009000027945 */ /* 0x000fe80003800000 */
[----:B------:R-:W-:Y:S05]  /*21e60*/  @P2 BRA `(.L_x_1838) ;  /* 0x00000000001c2947 */ /* 0x000fea0003800000 */
[----:B------:R-:W0:Y:S02]  /*21e70*/  S2R R3, SR_TID.X ;  /* 0x0000000000037919 */ /* 0x000e240000002100 */
[----:B0-----:R-:W-:Y:S01]  /*21e80*/  LOP3.LUT R5, R3, 0x1f, RZ, 0xc0, !PT ;  /* 0x0000001f03057812 */ /* 0x001fe200078ec0ff */
[----:B------:R-:W-:-:S03]  /*21e90*/  IMAD.MOV.U32 R3, RZ, RZ, 0x6000 ;  /* 0x00006000ff037424 */ /* 0x000fc600078e00ff */
[----:B------:R-:W-:Y:S01]  /*21ea0*/  ISETP.NE.AND P1, PT, R5, RZ, PT ;  /* 0x000000ff0500720c */ /* 0x000fe20003f25270 */
[----:B------:R2:W-:-:S12]  /*21eb0*/  SYNCS.ARRIVE.TRANS64 RZ, [R9+URZ+0x22890], R3 ;  /* 0x0228900309ff79a7 */ /* 0x0005d8000800003f */
[----:B--2---:R-:W-:Y:S05]  /*21ec0*/  @!P1 BRA `(.L_x_1838) ;  /* 0x0000000000049947 */ /* 0x004fea0003800000 */
[----:B------:R-:W-:Y:S01]  /*21ed0*/  BPT.TRAP 0x1 ;  /* 0x000000040000795c */ /* 0x000fe20000300000 */
.L_x_1838:
[----:B------:R-:W-:Y:S05]  /*21ee0*/  BSYNC B2 ;  /* 0x0000000000027941 */ /* 0x000fea0003800000 */
.L_x_1837:
[----:B------:R-:W-:Y:S01]  /*21ef0*/  IMAD.MOV.U32 R12, RZ, RZ, RZ ;  /* 0x000000ffff0c7224 */ /* 0x000fe200078e00ff */
[----:B------:R-:W-:Y:S01]  /*21f00*/  UIADD3 UR4, UP0, UR42, 0x570, URZ ;  /* 0x000005702a047890 */ /* 0x000fe2000ff1e03f */
[----:B------:R-:W-:Y:S01]  /*21f10*/  IMAD R6, R25, 0x6000, R23 ;  /* 0x0000600019067824 */ /* 0x000fe200078e0217 */
[----:B------:R-:W-:Y:S01]  /*21f20*/  PLOP3.LUT P1, PT, PT, PT, PT, 0x80, 0x0 ;  /* 0x000000000000781c */ /* 0x000fe20003f2f070 */
[----:B0-----:R-:W-:Y:S01]  /*21f30*/  IMAD R5, R10, 0x80, R0 ;  /* 0x000000800a057824 */ /* 0x001fe200078e0200 */
[----:B------:R-:W-:Y:S01]  /*21f40*/  R2UR UR10, R12 ;  /* 0x000000000c0a72ca */ /* 0x000fe200000e0000 */
[----:B------:R-:W-:Y:S01]  /*21f50*/  VIADD R3, R9, 0x22890 ;  /* 0x0002289009037836 */ /* 0x000fe20000000000 */
[----:B------:R-:W-:Y:S01]  /*21f60*/  UIADD3.X UR5, URZ, UR43, URZ, UP0, !UPT ;  /* 0x0000002b3f057290 */ /* 0x000fe200087fe43f */
[----:B------:R-:W-:Y:S01]  /*21f70*/  VIADD R11, R6, 0x16400 ;  /* 0x00016400060b7836 */ /* 0x000fe20000000000 */
[----:B------:R-:W-:Y:S01]  /*21f80*/  UMOV UR6, 0x0 ;  /* 0x0000000000067882 */ /* 0x000fe20000000000 */
[----:B------:R-:W-:-:S10]  /*21f90*/  UMOV UR7, 0x12f00000 ;  /* 0x12f0000000077882 */ /* 0x000fd40000000000 */
.L_x_1839:
        /* <DEDUP_REMOVED lines=15> */
.L_x_1840:
        /* <DEDUP_REMOVED lines=15> */
.L_x_1841:
        /* <DEDUP_REMOVED lines=13> */
.L_x_2036:
[----:B------:R-:W-:Y:S05]  /*22250*/  BSYNC B2 ;  /* 0x0000000000027941 */ /* 0x000fea0003800000 */
.L_x_1842:
[----:B------:R-:W-:Y:S01]  /*22260*/  BSSY B2, `(.L_x_1844) ;  /* 0x000000b000027945 */ /* 0x000fe20003800000 */
[----:B------:R-:W-:Y:S02]  /*22270*/  IMAD.MOV.U32 R6, RZ, RZ, 0x0 ;  /* 0x00000000ff067424 */ /* 0x000fe400078e00ff */
[----:B01----:R-:W-:Y:S01]  /*22280*/  IMAD.MOV.U32 R7, RZ, RZ, 0x12f00000 ;  /* 0x12f00000ff077424 */ /* 0x003fe200078e00ff */
[----:B------:R-:W-:Y:S06]  /*22290*/  @P2 BRA `(.L_x_1845) ;  /* 0x00000000001c2947 */ /* 0x000fec0003800000 */
[----:B------:R-:W0:Y:S02]  /*222a0*/  S2R R3, SR_TID.X ;  /* 0x0000000000037919 */ /* 0x000e240000002100 */
[----:B0-----:R-:W-:Y:S01]  /*222b0*/  LOP3.LUT R11, R3, 0x1f, RZ, 0xc0, !PT ;  /* 0x0000001f030b7812 */ /* 0x001fe200078ec0ff */
[----:B------:R-:W-:-:S03]  /*222c0*/  IMAD.MOV.U32 R3, RZ, RZ, 0x4000 ;  /* 0x00004000ff037424 */ /* 0x000fc600078e00ff */
[----:B------:R-:W-:Y:S01]  /*222d0*/  ISETP.NE.AND P1, PT, R11, RZ, PT ;  /* 0x000000ff0b00720c */ /* 0x000fe20003f25270 */
[----:B------:R0:W-:-:S12]  /*222e0*/  SYNCS.ARRIVE.TRANS64 RZ, [R9+URZ+0x228b0], R3 ;  /* 0x0228b00309ff79a7 */ /* 0x0001d8000800003f */
[----:B0-----:R-:W-:Y:S05]  /*222f0*/  @!P1 BRA `(.L_x_1845) ;  /* 0x0000000000049947 */ /* 0x001fea0003800000 */
[----:B------:R-:W-:Y:S01]  /*22300*/  BPT.TRAP 0x1 ;  /* 0x000000040000795c */ /* 0x000fe20000300000 */
.L_x_1845:
[----:B------:R-:W-:Y:S05]  /*22310*/  BSYNC B2 ;  /* 0x0000000000027941 */ /* 0x000fea0003800000 */
.L_x_1844:
        /* <DEDUP_REMOVED lines=9> */
.L_x_1846:
        /* <DEDUP_REMOVED lines=10> */
.L_x_1834:
[----:B------:R-:W-:Y:S05]  /*22450*/  BSYNC B1 ;  /* 0x0000000000017941 */ /* 0x000fea0003800000 */
.L_x_1833:
[C---:B------:R-:W-:Y:S01]  /*22460*/  ISETP.GT.AND P2, PT, R10.reuse, R4, PT ;  /* 0x000000040a00720c */ /* 0x040fe20003f44270 */
[----:B------:R-:W-:Y:S02]  /*22470*/  VIADD R25, R25, 0x1 ;  /* 0x0000000119197836 */ /* 0x000fe40000000000 */
[----:B------:R-:W-:-:S03]  /*22480*/  VIADD R10, R10, 0xffffffff ;  /* 0xffffffff0a0a7836 */ /* 0x000fc60000000000 */
[----:B------:R-:W-:-:S04]  /*22490*/  ISETP.NE.AND P1, PT, R25, 0x2, PT ;  /* 0x000000021900780c */ /* 0x000fc80003f25270 */
[----:B------:R-:W-:Y:S02]  /*224a0*/  SEL R3, RZ, 0x1, P1 ;  /* 0x00000001ff037807 */ /* 0x000fe40000800000 */
[----:B------:R-:W-:Y:S02]  /*224b0*/  SEL R25, R25, RZ, P1 ;  /* 0x000000ff19197207 */ /* 0x000fe40000800000 */
[----:B------:R-:W-:Y:S01]  /*224c0*/  LOP3.LUT R29, R29, R3, RZ, 0x3c, !PT ;  /* 0x000000031d1d7212 */ /* 0x000fe200078e3cff */
[----:B------:R-:W-:Y:S06]  /*224d0*/  @P2 BRA `(.L_x_1847) ;  /* 0xfffffff8002c2947 */ /* 0x000fec000383ffff */
.L_x_1813:
[----:B------:R-:W-:Y:S05]  /*224e0*/  BSYNC B0 ;  /* 0x0000000000007941 */ /* 0x000fea0003800000 */
.L_x_1812:
[----:B------:R-:W1:Y:S01]  /*224f0*/  LDC R0, c[0x0][0x448] ;  /* 0x00011200ff007b82 */ /* 0x000e620000000800 */
[----:B------:R-:W-:Y:S01]  /*22500*/  VIADD R2, R17, 0x7f ;  /* 0x0000007f11027836 */ /* 0x000fe20000000000 */
[----:B------:R-:W-:Y:S06]  /*22510*/  @!P0 WARPSYNC.ALL ;  /* 0x0000000000008948 */ /* 0x000fec0003800000 */
[----:B------:R-:W-:Y:S01]  /*22520*/  @!P0 BAR.SYNC.DEFER_BLOCKING 0xc, 0x180 ;  /* 0x0306000000008b1d */ /* 0x000fe20000010000 */
[----:B-1----:R-:W-:-:S13]  /*22530*/  ISETP.NE.AND P1, PT, R0, 0x1, PT ;  /* 0x000000010000780c */ /* 0x002fda0003f25270 */
[----:B------:R-:W1:Y:S08]  /*22540*/  @P1 LDC R3, c[0x0][0x44c] ;  /* 0x00011300ff031b82 */ /* 0x000e700000000800 */
[----:B------:R-:W2:Y:S01]  /*22550*/  @P1 LDC R0, c[0x0][0x450] ;  /* 0x00011400ff001b82 */ /* 0x000ea20000000800 */
[----:B-1----:R-:W-:-:S05]  /*22560*/  @P1 IMAD.HI.U32 R3, R2, R3, RZ ;  /* 0x0000000302031227 */ /* 0x002fca00078e00ff */
[----:B--2---:R-:W-:-:S05]  /*22570*/  @P1 SHF.R.U32.HI R2, RZ, R0, R3 ;  /* 0x00000000ff021219 */ /* 0x004fca0000011603 */
[----:B------:R-:W-:Y:S02]  /*22580*/  IMAD.IADD R8, R8, 0x1, R2 ;  /* 0x0000000108087824 */ /* 0x000fe400078e0202 */
[----:B------:R-:W1:Y:S02]  /*22590*/  LDC.64 R2, c[0x0][0x9e0] ;  /* 0x00027800ff027b82 */ /* 0x000e640000000a00 */
[----:B-1----:R-:W-:Y:S01]  /*225a0*/  ISETP.GE.AND P2, PT, R3, 0x1, PT ;  /* 0x000000010300780c */ /* 0x002fe20003f46270 */
        /* <DEDUP_REMOVED lines=8> */
[----:B0-----:R-:W0:Y:S02]  /*22630*/  @P0 LDC.64 R4, c[0x0][0x9e8] ;  /* 0x00027a00ff040b82 */ /* 0x001e240000000a00 */
[----:B0-----:R-:W-:-:S05]  /*22640*/  @P0 IMAD.HI.U32 R4, R0, R4, RZ ;  /* 0x0000000400040227 */ /* 0x001fca00078e00ff */
[----:B------:R-:W-:-:S04]  /*22650*/  @P0 SHF.R.U32.HI R0, RZ, R5, R4 ;  /* 0x00000005ff000219 */ /* 0x000fc80000011604 */
[----:B------:R-:W-:Y:S01]  /*22660*/  LOP3.LUT R0, RZ, R0, RZ, 0x33, !PT ;  /* 0x00000000ff007212 */ /* 0x000fe200078e33ff */
[----:B------:R-:W-:Y:S06]  /*22670*/  BRA `(.L_x_1851) ;  /* 0x0000000000107947 */ /* 0x000fec0003800000 */
.L_x_1850:
[----:B------:R-:W-:-:S13]  /*22680*/  ISETP.NE.AND P0, PT, R3, 0x1, PT ;  /* 0x000000010300780c */ /* 0x000fda0003f05270 */
[----:B0-----:R-:W0:Y:S02]  /*22690*/  @P0 LDC.64 R4, c[0x0][0x9e8] ;  /* 0x00027a00ff040b82 */ /* 0x001e240000000a00 */
[----:B0-----:R-:W-:-:S05]  /*226a0*/  @P0 IMAD.HI.U32 R4, R0, R4, RZ ;  /* 0x0000000400040227 */ /* 0x001fca00078e00ff */
[----:B------:R-:W-:-:S07]  /*226b0*/  @P0 SHF.R.U32.HI R0, RZ, R5, R4 ;  /* 0x00000005ff000219 */ /* 0x000fce0000011604 */
.L_x_1851:
[----:B------:R-:W-:Y:S05]  /*226c0*/  BSYNC B0 ;  /* 0x0000000000007941 */ /* 0x000fea0003800000 */
.L_x_1849:
[----:B------:R-:W-:-:S05]  /*226d0*/  IMAD R0, R0, R3, R3 ;  /* 0x0000000300007224 */ /* 0x000fca00078e0203 */
[----:B------:R-:W-:-:S07]  /*226e0*/  VIMNMX R2, R2, R0, PT ;  /* 0x0000000002027248 */ /* 0x000fce0003fe0100 */
.L_x_1848:
[----:B------:R-:W-:Y:S01]  /*226f0*/  VIADD R2, R2, 0x7f ;  /* 0x0000007f02027836 */ /* 0x000fe20000000000 */
[----:B------:R-:W-:Y:S01]  /*22700*/  ULDC UR4, c[0x0][0x9dc] ;  /* 0x0002770000047ab9 */ /* 0x000fe20000000800 */
[----:B------:R-:W-:-:S03]  /*22710*/  IMAD.MOV.U32 R4, RZ, RZ, R17 ;  /* 0x000000ffff047224 */ /* 0x000fc600078e0011 */
[----:B------:R-:W-:-:S04]  /*22720*/  SHF.R.S32.HI R0, RZ, 0x1f, R2 ;  /* 0x0000001fff007819 */ /* 0x000fc80000011402 */
[----:B------:R-:W-:Y:S02]  /*22730*/  LEA.HI R0, R0, R2, RZ, 0x7 ;  /* 0x0000000200007211 */ /* 0x000fe400078f38ff */
[----:B------:R-:W1:Y:S02]  /*22740*/  @P1 LDC R2, c[0x0][0x44c] ;  /* 0x00011300ff021b82 */ /* 0x000e640000000800 */
[----:B------:R-:W-:-:S04]  /*22750*/  SHF.R.S32.HI R0, RZ, 0x7, R0 ;  /* 0x00000007ff007819 */ /* 0x000fc80000011400 */
[----:B------:R-:W-:Y:S02]  /*22760*/  VIMNMX R31, R21, R0, PT ;  /* 0x00000000151f7248 */ /* 0x000fe40003fe0100 */
[----:B------:R-:W2:Y:S03]  /*22770*/  @P1 LDC R0, c[0x0][0x450] ;  /* 0x00011400ff001b82 */ /* 0x000ea60000000800 */
[----:B------:R3:W-:Y:S01]  /*22780*/  STL [R1+0x2c], R31 ;  /* 0x00002c1f01007387 */ /* 0x0007e20000100800 */
[----:B-1----:R-:W-:-:S05]  /*22790*/  @P1 IMAD.HI.U32 R2, R17, R2, RZ ;  /* 0x0000000211021227 */ /* 0x002fca00078e00ff */
[----:B--2---:R-:W-:-:S05]  /*227a0*/  @P1 SHF.R.U32.HI R4, RZ, R0, R2 ;  /* 0x00000000ff041219 */ /* 0x004fca0000011602 */
[----:B------:R-:W-:-:S04]  /*227b0*/  IMAD.IADD R2, R20, 0x1, R4 ;  /* 0x0000000114027824 */ /* 0x000fc800078e0204 */
[----:B------:R-:W-:Y:S01]  /*227c0*/  VIADD R0, R2, -UR4 ;  /* 0x8000000402007c36 */ /* 0x000fe20008000000 */
[----:B---3--:R-:W-:Y:S06]  /*227d0*/  @!P2 BRA `(.L_x_1852) ;  /* 0x000000000044a947 */ /* 0x008fec0003800000 */
[----:B------:R-:W-:Y:S01]  /*227e0*/  ISETP.GT.AND P0, PT, R2, -0x1, PT ;  /* 0xffffffff0200780c */ /* 0x000fe20003f04270 */
[----:B------:R-:W-:-:S12]  /*227f0*/  BSSY B0, `(.L_x_1853) ;  /* 0x000000d000007945 */ /* 0x000fd80003800000 */
[----:B------:R-:W-:Y:S05]  /*22800*/  @P0 BRA `(.L_x_1854) ;  /* 0x00000000001c0947 */ /* 0x000fea0003800000 */
[----:B------:R-:W-:Y:S02]  /*22810*/  ISETP.NE.AND P0, PT, R3, 0x1, PT ;  /* 0x000000010300780c */ /* 0x000fe40003f05270 */
[----:B------:R-:W-:-:S11]  /*22820*/  LOP3.LUT R2, RZ, R2, RZ, 0x33, !PT ;  /* 0x00000002ff027212 */ /* 0x000fd600078e33ff */
[----:B0-----:R-:W0:Y:S02]  /*22830*/  @P0 LDC.64 R4, c[0x0][0x9e8] ;  /* 0x00027a00ff040b82 */ /* 0x001e240000000a00 */
[----:B0-----:R-:W-:-:S05]  /*22840*/  @P0 IMAD.HI.U32 R4, R2, R4, RZ ;  /* 0x0000000402040227 */ /* 0x001fca00078e00ff */
[----:B------:R-:W-:-:S04]  /*22850*/  @P0 SHF.R.U32.HI R2, RZ, R5, R4 ;  /* 0x00000005ff020219 */ /* 0x000fc80000011604 */
[----:B------:R-:W-:Y:S01]  /*22860*/  LOP3.LUT R2, RZ, R2, RZ, 0x33, !PT ;  /* 0x00000002ff027212 */ /* 0x000fe200078e33ff */
[----:B------:R-:W-:Y:S06]  /*22870*/  BRA `(.L_x_1855) ;  /* 0x0000000000107947 */ /* 0x000fec0003800000 */
.L_x_1854:
[----:B------:R-:W-:-:S13]  /*22880*/  ISETP.NE.AND P0, PT, R3, 0x1, PT ;  /* 0x000000010300780c */ /* 0x000fda0003f05270 */
[----:B0-----:R-:W0:Y:S02]  /*22890*/  @P0 LDC.64 R4, c[0x0][0x9e8] ;  /* 0x00027a00ff040b82 */ /* 0x001e240000000a00 */
[----:B0-----:R-:W-:-:S05]  /*228a0*/  @P0 IMAD.HI.U32 R4, R2, R4, RZ ;  /* 0x0000000402040227 */ /* 0x001fca00078e00ff */
[----:B------:R-:W-:-:S07]  /*228b0*/  @P0 SHF.R.U32.HI R2, RZ, R5, R4 ;  /* 0x00000005ff020219 */ /* 0x000fce0000011604 */
.L_x_1855:
[----:B------:R-:W-:Y:S05]  /*228c0*/  BSYNC B0 ;  /* 0x0000000000007941 */ /* 0x000fea0003800000 */
.L_x_1853:
[----:B------:R-:W-:-:S05]  /*228d0*/  IMAD R3, R2, R3, RZ ;  /* 0x0000000302037224 */ /* 0x000fca00078e02ff */
[----:B------:R-:W-:-:S07]  /*228e0*/  VIMNMX R0, R0, R3, !PT ;  /* 0x0000000300007248 */ /* 0x000fce0007fe0100 */
.L_x_1852:
[----:B------:R-:W-:-:S04]  /*228f0*/  SHF.R.S32.HI R3, RZ, 0x1f, R0 ;  /* 0x0000001fff037819 */ /* 0x000fc80000011400 */
[----:B------:R-:W-:-:S04]  /*22900*/  LEA.HI R3, R3, R0, RZ, 0x7 ;  /* 0x0000000003037211 */ /* 0x000fc800078f38ff */
[----:B------:R-:W-:-:S04]  /*22910*/  SHF.R.S32.HI R3, RZ, 0x7, R3 ;  /* 0x00000007ff037819 */ /* 0x000fc80000011403 */
[----:B------:R-:W-:-:S04]  /*22920*/  VIMNMX R2, RZ, R3, !PT ;  /* 0x00000003ff027248 */ /* 0x000fc80007fe0100 */
[----:B------:R-:W-:Y:S01]  /*22930*/  ISETP.GT.AND P0, PT, R31, R2, PT ;  /* 0x000000021f00720c */ /* 0x000fe20003f04270 */
[----:B------:R1:W-:-:S12]  /*22940*/  STL [R1+0x4], R2 ;  /* 0x0000040201007387 */ /* 0x0003d80000100800 */
[----:B-1----:R-:W-:Y:S05]  /*22950*/  @P0 BRA `(.L_x_1856) ;  /* 0x0000000000440947 */ /* 0x002fea0003800000 */
[----:B------:R-:W1:Y:S02]  /*22960*/  S2R R2, SR_TID.X ;  /* 0x0000000000027919 */ /* 0x000e640000002100 */
[----:B-1----:R-:W-:-:S04]  /*22970*/  LOP3.LUT R2, R2, 0x7f, RZ, 0xc0, !PT ;  /* 0x0000007f02027812 */ /* 0x002fc800078ec0ff */
[----:B------:R-:W-:-:S13]  /*22980*/  ISETP.NE.AND P0, PT, R2, RZ, PT ;  /* 0x000000ff0200720c */ /* 0x000fda0003f05270 */
[----:B------:R-:W-:Y:S05]  /*22990*/  @P0 BRA `(.L_x_1857) ;  /* 0x0000003800b80947 */ /* 0x000fea0003800000 */
[----:B0-----:R-:W0:Y:S01]  /*229a0*/  S2R R5, SR_LANEID ;  /* 0x0000000000057919 */ /* 0x001e220000000000 */
        /* <DEDUP_REMOVED lines=12> */
.L_x_1856:
        /* <DEDUP_REMOVED lines=10> */
[----:B0-----:R-:W-:Y:S02]  /*22b10*/  IMAD.U32 R5, RZ, RZ, UR7 ;  /* 0x00000007ff057e24 */ /* 0x001fe4000f8e00ff */
        /* <DEDUP_REMOVED lines=8> */
[----:B-1----:R-:W-:Y:S05]  /*22ba0*/  CALL.ABS.NOINC R2 ;  /* 0x0000000002007343 */ /* 0x002fea0003c00000 */
.L_x_1859:
[----:B------:R-:W-:Y:S05]  /*22bb0*/  BSYNC B6 ;  /* 0x0000000000067941 */ /* 0x000fea0003800000 */
.L_x_1858:
        /* <DEDUP_REMOVED lines=22> */
.L_x_1861:
[----:B------:R-:W-:Y:S05]  /*22d20*/  BSYNC B6 ;  /* 0x0000000000067941 */ /* 0x000fea0003800000 */
.L_x_1860:
        /* <DEDUP_REMOVED lines=20> */
.L_x_1863:
[----:B------:R-:W-:Y:S05]  /*22e70*/  BSYNC B6 ;  /* 0x0000000000067941 */ /* 0x000fea0003800000 */
.L_x_1862:
        /* <DEDUP_REMOVED lines=19> */
.L_x_1865:
[----:B------:R-:W-:Y:S05]  /*22fb0*/  BSYNC B6 ;  /* 0x0000000000067941 */ /* 0x000fea0003800000 */
.L_x_1864:
[----:B------:R-:W1:Y:S01]  /*22fc0*/  S2R R2, SR_TID.X ;  /* 0x0000000000027919 */ /* 0x000e620000002100 */
[----:B------:R-:W-:Y:S01]  /*22fd0*/  ULDC.64 UR4, c[0x0][0x9f8] ;  /* 0x00027e0000047ab9 */ /* 0x000fe20000000a00 */
[----:B------:R-:W-:Y:S01]  /*22fe0*/  IMAD.MOV.U32 R30, RZ, RZ, R19 ;  /* 0x000000ffff1e7224 */ /* 0x000fe200078e0013 */
[----:B------:R-:W-:Y:S01]  /*22ff0*/  ISETP.NE.U32.AND P0, PT, RZ, UR4, PT ;  /* 0x00000004ff007c0c */ /* 0x000fe2000bf05070 */
[----:B------:R-:W2:Y:S01]  /*23000*/  S2R R20, SR_TID.X ;  /* 0x0000000000147919 */ /* 0x000ea20000002100 */
[----:B------:R-:W3:Y:S01]  /*23010*/  LDC R9, c[0x0][0x430] ;  /* 0x00010c00ff097b82 */ /* 0x000ee20000000800 */
[----:B------:R-:W-:Y:S01]  /*23020*/  LEA R7, R31, 0xffffff80, 0x7 ;  /* 0xffffff801f077811 */ /* 0x000fe200078e38ff */
[----:B------:R-:W-:Y:S01]  /*23030*/  IMAD.U32 R10, RZ, RZ, UR41 ;  /* 0x00000029ff0a7e24 */ /* 0x000fe2000f8e00ff */
[----:B------:R-:W-:Y:S01]  /*23040*/  ISETP.NE.AND.EX P0, PT, RZ, UR5, PT, P0 ;  /* 0x00000005ff007c0c */ /* 0x000fe2000bf05300 */
[----:B------:R-:W-:Y:S01]  /*23050*/  ULDC UR4, c[0x0][0x2f4] ;  /* 0x0000bd0000047ab9 */ /* 0x000fe20000000800 */
[----:B------:R-:W-:Y:S01]  /*23060*/  LOP3.LUT R22, R22, 0xffffffdf, RZ, 0xc0, !PT ;  /* 0xffffffdf16167812 */ /* 0x000fe200078ec0ff */
[----:B------:R-:W-:Y:S01]  /*23070*/  ULDC UR5, c[0x0][0x320] ;  /* 0x0000c80000057ab9 */ /* 0x000fe20000000800 */
[----:B-1----:R-:W-:-:S09]  /*23080*/  LOP3.LUT R21, R2, 0x7f, RZ, 0xc0, !PT ;  /* 0x0000007f02157812 */ /* 0x002fd200078ec0ff */
[----:B------:R-:W1:Y:S01]  /*23090*/  @P0 LDC.64 R2, c[0x0][0x9f8] ;  /* 0x00027e00ff020b82 */ /* 0x000e620000000a00 */
[----:B--2---:R-:W-:Y:S01]  /*230a0*/  IMAD.SHL.U32 R20, R20, 0x20, RZ ;  /* 0x0000002014147824 */ /* 0x004fe200078e00ff */
[----:B------:R-:W-:Y:S01]  /*230b0*/  SHF.R.U32.HI R21, RZ, 0x2, R21 ;  /* 0x00000002ff157819 */ /* 0x000fe20000011615 */
[----:B-1----:R-:W-:-:S05]  /*230c0*/  @P0 IMAD.WIDE R2, R19, 0x4, R2 ;  /* 0x0000000413020825 */ /* 0x002fca00078e0202 */
[----:B------:R1:W2:Y:S01]  /*230d0*/  @P0 LDG.E R30, desc[UR38][R2.64] ;  /* 0x00000026021e0981 */ /* 0x0002a2000c1e1900 */
[----:B---3--:R-:W-:Y:S02]  /*230e0*/  ISETP.NE.AND P1, PT, R9, 0x1, PT ;  /* 0x000000010900780c */ /* 0x008fe40003f25270 */
[----:B------:R-:W-:-:S04]  /*230f0*/  LOP3.LUT R20, R21, 0x60, R20, 0xf8, !PT ;  /* 0x0000006015147812 */ /* 0x000fc800078ef814 */
[----:B------:R-:W-:-:S04]  /*23100*/  LOP3.LUT R8, R20, R7, RZ, 0xfc, !PT ;  /* 0x0000000714087212 */ /* 0x000fc800078efcff */
[C---:B------:R-:W-:Y:S01]  /*23110*/  ISETP.GE.AND P0, PT, R8.reuse, R26, PT ;  /* 0x0000001a0800720c */ /* 0x040fe20003f06270 */
[----:B------:R-:W-:Y:S02]  /*23120*/  IMAD.IADD R8, R8, 0x1, R37 ;  /* 0x0000000108087824 */ /* 0x000fe400078e0225 */
[----:B0-----:R-:W0:Y:S02]  /*23130*/  @P1 LDC R5, c[0x0][0x434] ;  /* 0x00010d00ff051b82 */ /* 0x001e240000000800 */
[----:B------:R-:W-:-:S06]  /*23140*/  IMAD.MOV.U32 R0, RZ, RZ, R8 ;  /* 0x000000ffff007224 */ /* 0x000fcc00078e0008 */
[----:B------:R-:W3:Y:S08]  /*23150*/  @P1 LDC R4, c[0x0][0x438] ;  /* 0x00010e00ff041b82 */ /* 0x000ef00000000800 */
[----:B-1----:R-:W1:Y:S01]  /*23160*/  @!P0 LDC.64 R2, c[0x0][0x428] ;  /* 0x00010a00ff028b82 */ /* 0x002e620000000a00 */
[----:B0-----:R-:W-:-:S05]  /*23170*/  @P1 IMAD.HI.U32 R5, R8, R5, RZ ;  /* 0x0000000508051227 */ /* 0x001fca00078e00ff */
[----:B---3--:R-:W-:-:S04]  /*23180*/  @P1 SHF.R.U32.HI R0, RZ, R4, R5 ;  /* 0x00000004ff001219 */ /* 0x008fc80000011605 */
[--C-:B------:R-:W-:Y:S01]  /*23190*/  @!P0 SHF.R.S32.HI R5, RZ, 0x1f, R0.reuse ;  /* 0x0000001fff058819 */ /* 0x100fe20000011400 */
[----:B------:R-:W-:Y:S01]  /*231a0*/  @!P0 IMAD.MOV.U32 R4, RZ, RZ, R0 ;  /* 0x000000ffff048224 */ /* 0x000fe200078e0000 */
[----:B------:R-:W-:Y:S02]  /*231b0*/  ISETP.NE.AND P2, PT, R10, 0x3, PT ;  /* 0x000000030a00780c */ /* 0x000fe40003f45270 */
[C---:B------:R-:W-:Y:S02]  /*231c0*/  LOP3.LUT R10, R36.reuse, 0x40, RZ, 0xfc, !PT ;  /* 0x00000040240a7812 */ /* 0x040fe400078efcff */
[----:B------:R-:W-:-:S09]  /*231d0*/  LOP3.LUT R11, R36, 0x80, RZ, 0xfc, !PT ;  /* 0x00000080240b7812 */ /* 0x000fd200078efcff */
[----:B------:R-:W-:-:S04]  /*231e0*/  @P2 LOP3.LUT R22, R22, 0x20, RZ, 0xfc, !PT ;  /* 0x0000002016162812 */ /* 0x000fc800078efcff */
[----:B------:R-:W-:Y:S02]  /*231f0*/  LOP3.LUT R22, R22, 0xffffffef, RZ, 0xc0, !PT ;  /* 0xffffffef16167812 */ /* 0x000fe400078ec0ff */
[----:B------:R-:W-:Y:S01]  /*23200*/  ISETP.GE.AND P3, PT, R11, UR4, PT ;  /* 0x000000040b007c0c */ /* 0x000fe2000bf66270 */
[----:B------:R-:W-:Y:S01]  /*23210*/  UMOV UR6, 0xffffffff ;  /* 0xffffffff00067882 */ /* 0x000fe20000000000 */
[----:B------:R-:W-:-:S04]  /*23220*/  IMAD.MOV R0, RZ, RZ, -R0 ;  /* 0x000000ffff007224 */ /* 0x000fc800078e0a00 */
[----:B------:R-:W-:Y:S01]  /*23230*/  IMAD R8, R9, R0, R8 ;  /* 0x0000000009087224 */ /* 0x000fe200078e0208 */
[----:B--2---:R-:W-:Y:S01]  /*23240*/  SHF.R.S32.HI R6, RZ, 0x1f, R30 ;  /* 0x0000001fff067819 */ /* 0x004fe2000001141e */
[----:B-1----:R-:W-:-:S04]  /*23250*/  @!P0 IMAD.WIDE.U32 R4, R30, R2, R4 ;  /* 0x000000021e048225 */ /* 0x002fc800078e0004 */
[----:B------:R0:W-:Y:S02]  /*23260*/  STL [R1], R6 ;  /* 0x0000000601007387 */ /* 0x0001e40000100800 */
[----:B0-----:R-:W-:-:S04]  /*23270*/  @!P0 IMAD R6, R6, R2, RZ ;  /* 0x0000000206068224 */ /* 0x001fc800078e02ff */
[----:B------:R-:W-:Y:S02]  /*23280*/  @!P0 IMAD R6, R30, R3, R6 ;  /* 0x000000031e068224 */ /* 0x000fe400078e0206 */
[----:B------:R-:W0:Y:S02]  /*23290*/  @!P0 LDC.64 R2, c[0x0][0x418] ;  /* 0x00010600ff028b82 */ /* 0x000e240000000a00 */
[----:B------:R-:W-:Y:S02]  /*232a0*/  @!P0 IMAD.IADD R5, R5, 0x1, R6 ;  /* 0x0000000105058824 */ /* 0x000fe400078e0206 */
[----:B------:R-:W-:Y:S01]  /*232b0*/  IMAD.MOV.U32 R6, RZ, RZ, RZ ;  /* 0x000000ffff067224 */ /* 0x000fe200078e00ff */
[----:B0-----:R-:W-:-:S04]  /*232c0*/  @!P0 LEA R2, P1, R4, R2, 0x2 ;  /* 0x0000000204028211 */ /* 0x001fc800078210ff */
[----:B------:R-:W-:Y:S02]  /*232d0*/  @!P0 LEA.HI.X R3, R4, R3, R5, 0x2, P1 ;  /* 0x0000000304038211 */ /* 0x000fe400008f1405 */
[----:B------:R-:W-:-:S03]  /*232e0*/  ISETP.GE.AND P1, PT, R36, UR4, PT ;  /* 0x0000000424007c0c */ /* 0x000fc6000bf26270 */
[----:B------:R0:W5:Y:S01]  /*232f0*/  @!P0 LDG.E R6, desc[UR38][R2.64] ;  /* 0x0000002602068981 */ /* 0x000162000c1e1900 */
[----:B------:R-:W-:-:S09]  /*23300*/  ISETP.GE.AND P0, PT, R10, UR4, PT ;  /* 0x000000040a007c0c */ /* 0x000fd2000bf06270 */
        /* <DEDUP_REMOVED lines=12> */
.L_x_2039:
[----:B------:R-:W-:Y:S01]  /*233d0*/  SHF.R.S32.HI R31, RZ, 0x1f, R18 ;  /* 0x0000001fff1f7819 */ /* 0x000fe20000011412 */
[----:B------:R-:W-:Y:S06]  /*233e0*/  @!P2 BRA `(.L_x_1867) ;  /* 0x000000000004a947 */ /* 0x000fec0003800000 */
[----:B------:R-:W-:Y:S01]  /*233f0*/  BPT.TRAP 0x1 ;  /* 0x000000040000795c */ /* 0x000fe20000300000 */
.L_x_1867:
[----:B------:R-:W0:Y:S01]  /*23400*/  S2R R0, SR_TID.X ;  /* 0x0000000000007919 */ /* 0x000e220000002100 */
[----:B------:R-:W-:Y:S01]  /*23410*/  IMAD R4, R24, 0x8, R23 ;  /* 0x0000000818047824 */ /* 0x000fe200078e0217 */
[----:B------:R-:W-:Y:S01]  /*23420*/  BSSY B0, `(.L_x_1868) ;  /* 0x0000009000007945 */ /* 0x000fe20003800000 */
[----:B0-----:R-:W-:-:S04]  /*23430*/  LOP3.LUT R0, R0, 0x7f, RZ, 0xc0, !PT ;  /* 0x0000007f00007812 */ /* 0x001fc800078ec0ff */
[----:B------:R-:W-:-:S04]  /*23440*/  SHF.R.U32.HI R0, RZ, 0x2, R0 ;  /* 0x00000002ff007819 */ /* 0x000fc80000011600 */
[----:B------:R-:W-:Y:S02]  /*23450*/  IADD3 R7, -R0, R26, -R7 ;  /* 0x0000001a00077210 */ /* 0x000fe40007ffe907 */
[----:B------:R-:W-:Y:S02]  /*23460*/  SHF.L.U32 R0, R28, 0x1f, RZ ;  /* 0x0000001f1c007819 */ /* 0x000fe400000006ff */
[----:B------:R-:W-:Y:S02]  /*23470*/  SHF.R.S32.HI R26, RZ, 0x1f, R8 ;  /* 0x0000001fff1a7819 */ /* 0x000fe40000011408 */
[----:B------:R-:W0:Y:S01]  /*23480*/  SYNCS.PHASECHK.TRANS64.TRYWAIT P0, [R4+URZ+0x22880], R0 ;  /* 0x02288000040075a7 */ /* 0x000e22000800017f */
[----:B------:R1:W-:Y:S02]  /*23490*/  STL [R1+0x28], R0 ;  /* 0x0000280001007387 */ /* 0x0003e40000100800 */
[----:B01----:R-:W-:Y:S05]  /*234a0*/  @!P0 BRA `(.L_x_1869) ;  /* 0x0000006000f88947 */ /* 0x003fea0003800000 */
.L_x_2040:
[----:B------:R-:W-:Y:S05]  /*234b0*/  BSYNC B0 ;  /* 0x0000000000007941 */ /* 0x000fea0003800000 */
.L_x_1868:
[----:B------:R-:W-:Y:S01]  /*234c0*/  ULDC.64 UR4, c[0x0][0x328] ;  /* 0x0000ca0000047ab9 */ /* 0x000fe20000000a00 */
[----:B-----5:R-:W-:Y:S01]  /*234d0*/  SHF.R.S32.HI R5, RZ, 0x1f, R6 ;  /* 0x0000001fff057819 */ /* 0x020fe20000011406 */
[----:B0-----:R-:W-:Y:S01]  /*234e0*/  IMAD R0, R26, UR4, RZ ;  /* 0x000000041a007c24 */ /* 0x001fe2000f8e02ff */
[----:B------:R-:W-:Y:S01]  /*234f0*/  ULDC.64 UR6, c[0x0][0x318] ;  /* 0x0000c60000067ab9 */ /* 0x000fe20000000a00 */
[----:B------:R-:W-:Y:S01]  /*23500*/  IMAD.WIDE.U32 R2, R8, UR4, RZ ;  /* 0x0000000408027c25 */ /* 0x000fe2000f8e00ff */
[----:B------:R-:W-:Y:S01]  /*23510*/  LOP3.LUT P1, RZ, R22, 0x1, RZ, 0xc0, !PT ;  /* 0x0000000116ff7812 */ /* 0x000fe2000782c0ff */
[----:B------:R0:W-:Y:S01]  /*23520*/  STL [R1+0x24], R5 ;  /* 0x0000240501007387 */ /* 0x0001e20000100800 */
[----:B------:R-:W-:Y:S01]  /*23530*/  ISETP.GE.AND P4, PT, R7, 0x1, PT ;  /* 0x000000010700780c */ /* 0x000fe20003f86270 */
[----:B------:R-:W-:Y:S01]  /*23540*/  IMAD R0, R8, UR5, R0 ;  /* 0x0000000508007c24 */ /* 0x000fe2000f8e0200 */
[----:B------:R-:W-:-:S03]  /*23550*/  ULDC.64 UR4, c[0x0][0x338] ;  /* 0x0000ce0000047ab9 */ /* 0x000fc60000000a00 */
[----:B------:R-:W-:Y:S02]  /*23560*/  IMAD.IADD R3, R3, 0x1, R0 ;  /* 0x0000000103037824 */ /* 0x000fe400078e0200 */
[----:B------:R-:W-:Y:S02]  /*23570*/  IMAD R0, R5, UR4, RZ ;  /* 0x0000000405007c24 */ /* 0x000fe4000f8e02ff */
[----:B0-----:R-:W0:Y:S01]  /*23580*/  S2R R5, SR_TID.X ;  /* 0x0000000000057919 */ /* 0x001e220000002100 */
[----:B------:R-:W-:-:S04]  /*23590*/  IMAD.WIDE.U32 R2, R6, UR4, R2 ;  /* 0x0000000406027c25 */ /* 0x000fc8000f8e0002 */
[----:B------:R-:W-:Y:S01]  /*235a0*/  IMAD R0, R6, UR5, R0 ;  /* 0x0000000506007c24 */ /* 0x000fe2000f8e0200 */
[----:B------:R-:W-:-:S03]  /*235b0*/  ULDC.64 UR4, c[0x0][0x330] ;  /* 0x0000cc0000047ab9 */ /* 0x000fc60000000a00 */
[----:B------:R-:W-:Y:S02]  /*235c0*/  IMAD.IADD R3, R3, 0x1, R0 ;  /* 0x0000000103037824 */ /* 0x000fe400078e0200 */
[----:B------:R-:W-:Y:S02]  /*235d0*/  IMAD R0, R31, UR4, RZ ;  /* 0x000000041f007c24 */ /* 0x000fe4000f8e02ff */
[C---:B------:R-:W-:Y:S01]  /*235e0*/  IMAD.WIDE.U32 R2, R18.reuse, UR4, R2 ;  /* 0x0000000412027c25 */ /* 0x040fe2000f8e0002 */
[----:B------:R-:W-:Y:S01]  /*235f0*/  UMOV UR4, 0xffffffff ;  /* 0xffffffff00047882 */ /* 0x000fe20000000000 */
[----:B0-----:R-:W-:Y:S02]  /*23600*/  LOP3.LUT R9, R5, 0x7f, RZ, 0xc0, !PT ;  /* 0x0000007f05097812 */ /* 0x001fe400078ec0ff */
[----:B------:R-:W-:Y:S01]  /*23610*/  IMAD R5, R18, UR5, R0 ;  /* 0x0000000512057c24 */ /* 0x000fe2000f8e0200 */
[----:B------:R-:W-:Y:S02]  /*23620*/  IADD3 R0, P0, R2, UR6, RZ ;  /* 0x0000000602007c10 */ /* 0x000fe4000ff1e0ff */
[----:B------:R-:W-:-:S02]  /*23630*/  SHF.R.U32.HI R9, RZ, 0x5, R9 ;  /* 0x00000005ff097819 */ /* 0x000fc40000011609 */
[----:B------:R-:W-:-:S03]  /*23640*/  IADD3.X R2, R3, UR7, R5, P0, !PT ;  /* 0x0000000703027c10 */ /* 0x000fc600087fe405 */
[----:B------:R-:W-:-:S04]  /*23650*/  IMAD.SHL.U32 R9, R9, 0x400, RZ ;  /* 0x0000040009097824 */ /* 0x000fc800078e00ff */
[----:B------:R-:W-:Y:S01]  /*23660*/  IMAD R5, R24, 0x4000, R9 ;  /* 0x0000400018057824 */ /* 0x000fe200078e0209 */
[----:B------:R-:W-:Y:S06]  /*23670*/  BRA.DIV UR4, `(.L_x_1870) ;  /* 0x00000062049c7947 */ /* 0x000fec000b800000 */
[----:B------:R-:W0:Y:S01]  /*23680*/  SHFL.IDX PT, R10, R0, RZ, 0x1c1f ;  /* 0x001c1fff000a7589 */ /* 0x000e2200000e0000 */
[----:B------:R-:W-:Y:S02]  /*23690*/  LOP3.LUT P6, RZ, R22, 0x2, RZ, 0xc0, !PT ;  /* 0x0000000216ff7812 */ /* 0x000fe400078cc0ff */
[C---:B------:R-:W-:Y:S01]  /*236a0*/  ISETP.GE.AND P3, PT, R7.reuse, 0x21, PT ;  /* 0x000000210700780c */ /* 0x040fe20003f66270 */
[----:B------:R-:W1:Y:S01]  /*236b0*/  SHFL.IDX PT, R3, R2, RZ, 0x1c1f ;  /* 0x001c1fff02037589 */ /* 0x000e6200000e0000 */
[C---:B------:R-:W-:Y:S02]  /*236c0*/  ISETP.GE.AND P2, PT, R7.reuse, 0x41, PT ;  /* 0x000000410700780c */ /* 0x040fe40003f46270 */
[----:B------:R-:W-:Y:S01]  /*236d0*/  ISETP.GE.AND P5, PT, R7, 0x61, PT ;  /* 0x000000610700780c */ /* 0x000fe20003fa6270 */
[----:B------:R-:W-:Y:S01]  /*236e0*/  SHFL.IDX PT, R9, R2, 0x1, 0x1c1f ;  /* 0x003c1f0002097f89 */ /* 0x000fe200000e0000 */
[----:B0-----:R-:W-:-:S05]  /*236f0*/  IADD3 R10, P0, R36, R10, RZ ;  /* 0x0000000a240a7210 */ /* 0x001fca0007f1e0ff */
[----:B-1----:R-:W-:Y:S01]  /*23700*/  IMAD.X R11, RZ, RZ, R3, P0 ;  /* 0x000000ffff0b7224 */ /* 0x002fe200000e0603 */
[----:B------:R-:W-:Y:S02]  /*23710*/  ISETP.LT.OR P0, PT, R7, 0x1, P6 ;  /* 0x000000010700780c */ /* 0x000fe40003701670 */
[----:B------:R-:W-:-:S05]  /*23720*/  IADD3 R3, R23, R5, R33 ;  /* 0x0000000517037210 */ /* 0x000fca0007ffe021 */
[----:B------:R-:W-:-:S06]  /*23730*/  IMAD.IADD R5, R34, 0x1, R3 ;  /* 0x0000000122057824 */ /* 0x000fcc00078e0203 */
[----:B------:R-:W-:Y:S01]  /*23740*/  LDGSTS.E.BYPASS.LTC128B.128 [R3+0x8400], desc[UR38][R10.64], !P0 ;  /* 0x084000000a037fae */ /* 0x000fe2000c101d66 */
[----:B------:R-:W-:-:S13]  /*23750*/  ISETP.LT.OR P0, PT, R7, 0x1, P1 ;  /* 0x000000010700780c */ /* 0x000fda0000f01670 */
[----:B------:R0:W-:Y:S04]  /*23760*/  LDGSTS.E.BYPASS.LTC128B.128 [R5+0x8400], desc[UR38][R10.64+0x40], !P0 ;  /* 0x084000400a057fae */ /* 0x0001e8000c101d66 */
[----:B0-----:R-:W0:Y:S02]  /*23770*/  SHFL.IDX PT, R10, R0, 0x1, 0x1c1f ;  /* 0x003c1f00000a7f89 */ /* 0x001e2400000e0000 */
[----:B0-----:R-:W-:-:S05]  /*23780*/  IADD3 R10, P0, R36, R10, RZ ;  /* 0x0000000a240a7210 */ /* 0x001fca0007f1e0ff */
[----:B------:R-:W-:Y:S01]  /*23790*/  IMAD.X R11, RZ, RZ, R9, P0 ;  /* 0x000000ffff0b7224 */ /* 0x000fe200000e0609 */
[C---:B------:R-:W-:Y:S01]  /*237a0*/  ISETP.LT.OR P0, PT, R7.reuse, 0x21, P6 ;  /* 0x000000210700780c */ /* 0x040fe20003701670 */
[----:B------:R-:W-:Y:S04]  /*237b0*/  SHFL.IDX PT, R9, R2, 0x2, 0x1c1f ;  /* 0x005c1f0002097f89 */ /* 0x000fe800000e0000 */
[----:B------:R-:W-:Y:S08]  /*237c0*/  SHFL.IDX PT, R2, R2, 0x3, 0x1c1f ;  /* 0x007c1f0002027f89 */ /* 0x000ff000000e0000 */
[----:B------:R-:W-:Y:S01]  /*237d0*/  LDGSTS.E.BYPASS.LTC128B.128 [R3+0x9400], desc[UR38][R10.64], !P0 ;  /* 0x094000000a037fae */ /* 0x000fe2000c101d66 */
[----:B------:R-:W-:-:S13]  /*237e0*/  ISETP.LT.OR P0, PT, R7, 0x21, P1 ;  /* 0x000000210700780c */ /* 0x000fda0000f01670 */
[----:B------:R0:W-:Y:S04]  /*237f0*/  LDGSTS.E.BYPASS.LTC128B.128 [R5+0x9400], desc[UR38][R10.64+0x40], !P0 ;  /* 0x094000400a057fae */ /* 0x0001e8000c101d66 */
[----:B0-----:R-:W0:Y:S04]  /*23800*/  SHFL.IDX PT, R10, R0, 0x2, 0x1c1f ;  /* 0x005c1f00000a7f89 */ /* 0x001e2800000e0000 */
[----:B------:R-:W1:Y:S01]  /*23810*/  SHFL.IDX PT, R0, R0, 0x3, 0x1c1f ;  /* 0x007c1f0000007f89 */ /* 0x000e6200000e0000 */
[----:B0-----:R-:W-:-:S05]  /*23820*/  IADD3 R10, P0, R36, R10, RZ ;  /* 0x0000000a240a7210 */ /* 0x001fca0007f1e0ff */
[----:B------:R-:W-:Y:S01]  /*23830*/  IMAD.X R11, RZ, RZ, R9, P0 ;  /* 0x000000ffff0b7224 */ /* 0x000fe200000e0609 */
[----:B------:R-:W-:-:S13]  /*23840*/  ISETP.LT.OR P0, PT, R7, 0x41, P6 ;  /* 0x000000410700780c */ /* 0x000fda0003701670 */
[----:B------:R2:W-:Y:S01]  /*23850*/  LDGSTS.E.BYPASS.LTC128B.128 [R3+0xa400], desc[UR38][R10.64], !P0 ;  /* 0x0a4000000a037fae */ /* 0x0005e2000c101d66 */
[----:B------:R-:W-:-:S13]  /*23860*/  ISETP.LT.OR P0, PT, R7, 0x41, P1 ;  /* 0x000000410700780c */ /* 0x000fda0000f01670 */
[----:B-1----:R2:W-:Y:S02]  /*23870*/  LDGSTS.E.BYPASS.LTC128B.128 [R5+0xa400], desc[UR38][R10.64+0x40], !P0 ;  /* 0x0a4000400a057fae */ /* 0x0025e4000c101d66 */
.L_x_2050:
        /* <DEDUP_REMOVED lines=12> */
.L_x_1871:
[----:B------:R-:W-:Y:S02]  /*23940*/  PLOP3.LUT P1, PT, P1, P0, PT, 0xa2, 0x0 ;  /* 0x000000000000781c */ /* 0x000fe40000f21472 */
[----:B------:R-:W-:-:S08]  /*23950*/  @P0 R2UR P1, UR4, R4 ;  /* 0x00000000040402ca */ /* 0x000fd00000020000 */
[----:B------:R-:W-:-:S05]  /*23960*/  @P0 PLOP3.LUT P0, PT, P1, PT, PT, 0x80, 0x0 ;  /* 0x000000000000081c */ /* 0x000fca0000f0f070 */
[----:B------:R-:W-:Y:S01]  /*23970*/  @!P1 SYNCS.ARRIVE.TRANS64.RED.A0T1 RZ, [UR4+0x22870], RZ ;  /* 0x022870ffffff99a7 */ /* 0x000fe20008200404 */
[----:B------:R-:W-:Y:S07]  /*23980*/  @!P1 ARRIVES.LDGSTSBAR.64.TRANSCNT [UR4+0x22870] ;  /* 0x02287000ff0099b0 */ /* 0x000fee0008000a84 */
[----:B------:R-:W-:Y:S05]  /*23990*/  @P0 BRA.U.ANY `(.L_x_1871) ;  /* 0xfffffffd00e80947 */ /* 0x000fea000393ffff */
[----:B------:R-:W-:Y:S01]  /*239a0*/  NOP ;  /* 0x0000000000007918 */ /* 0x000fe20000000000 */
[----:B------:R-:W-:-:S05]  /*239b0*/  IMAD.U32 R0, RZ, RZ, UR41 ;  /* 0x00000029ff007e24 */ /* 0x000fca000f8e00ff */
[----:B------:R-:W-:-:S13]  /*239c0*/  ISETP.NE.AND P6, PT, R0, 0x3, PT ;  /* 0x000000030000780c */ /* 0x000fda0003fc5270 */
[----:B------:R-:W-:Y:S05]  /*239d0*/  @!P6 BRA `(.L_x_1872) ;  /* 0x000000000004e947 */ /* 0x000fea0003800000 */
[----:B------:R-:W-:Y:S01]  /*239e0*/  BPT.TRAP 0x1 ;  /* 0x000000040000795c */ /* 0x000fe20000300000 */
.L_x_1872:
[----:B------:R2:W-:Y:S01]  /*239f0*/  SYNCS.ARRIVE.TRANS64.A1T0 RZ, [R4+URZ+0x22870], RZ ;  /* 0x022870ff04ff79a7 */ /* 0x0005e2000810003f */
[----:B------:R-:W-:Y:S05]  /*23a00*/  @!P6 BRA `(.L_x_1873) ;  /* 0x000000000004e947 */ /* 0x000fea0003800000 */
[----:B------:R-:W-:Y:S01]  /*23a10*/  BPT.TRAP 0x1 ;  /* 0x000000040000795c */ /* 0x000fe20000300000 */
.L_x_1873:
[----:B------:R-:W3:Y:S01]  /*23a20*/  LDL R0, [R1+0x28] ;  /* 0x0000280001007983 */ /* 0x000ee20000100800 */
[----:B------:R-:W-:Y:S01]  /*23a30*/  BSSY B0, `(.L_x_1874) ;  /* 0x0000003000007945 */ /* 0x000fe20003800000 */
[----:B---3--:R-:W3:Y:S03]  /*23a40*/  SYNCS.PHASECHK.TRANS64.TRYWAIT P0, [R4+URZ+0x22840], R0 ;  /* 0x02284000040075a7 */ /* 0x008ee6000800017f */
[----:B---3--:R-:W-:Y:S05]  /*23a50*/  @!P0 BRA `(.L_x_1875) ;  /* 0x00000064001c8947 */ /* 0x008fea0003800000 */
.L_x_2051:
[----:B------:R-:W-:Y:S05]  /*23a60*/  BSYNC B0 ;  /* 0x0000000000007941 */ /* 0x000fea0003800000 */
.L_x_1874:
[----:B01----:R-:W4:Y:S01]  /*23a70*/  LDL.LU R5, [R1+0x24] ;  /* 0x0000240001057983 */ /* 0x003f220000300800 */
[----:B------:R-:W-:Y:S01]  /*23a80*/  ULDC.64 UR4, c[0x0][0x300] ;  /* 0x0000c00000047ab9 */ /* 0x000fe20000000a00 */
[----:B------:R-:W-:Y:S02]  /*23a90*/  ULDC.64 UR6, c[0x0][0x2e8] ;  /* 0x0000ba0000067ab9 */ /* 0x000fe40000000a00 */
[----:B------:R-:W5:Y:S01]  /*23aa0*/  LDL R7, [R1+0xc] ;  /* 0x00000c0001077983 */ /* 0x000f620000100800 */
[----:B---3--:R-:W-:Y:S01]  /*23ab0*/  IMAD R0, R26, UR4, RZ ;  /* 0x000000041a007c24 */ /* 0x008fe2000f8e02ff */
[----:B------:R-:W-:Y:S01]  /*23ac0*/  LOP3.LUT P1, RZ, R22, 0x4, RZ, 0xc0, !PT ;  /* 0x0000000416ff7812 */ /* 0x000fe2000782c0ff */
[----:B------:R-:W-:-:S04]  /*23ad0*/  IMAD.WIDE.U32 R2, R8, UR4, RZ ;  /* 0x0000000408027c25 */ /* 0x000fc8000f8e00ff */
[----:B------:R-:W-:Y:S01]  /*23ae0*/  IMAD R0, R8, UR5, R0 ;  /* 0x0000000508007c24 */ /* 0x000fe2000f8e0200 */
[----:B------:R-:W-:-:S03]  /*23af0*/  ULDC.64 UR4, c[0x0][0x310] ;  /* 0x0000c40000047ab9 */ /* 0x000fc60000000a00 */
[----:B------:R-:W-:Y:S02]  /*23b00*/  IMAD.IADD R3, R3, 0x1, R0 ;  /* 0x0000000103037824 */ /* 0x000fe400078e0200 */
[----:B------:R-:W-:-:S04]  /*23b10*/  IMAD.WIDE.U32 R2, R6, UR4, R2 ;  /* 0x0000000406027c25 */ /* 0x000fc8000f8e0002 */
[----:B----4-:R-:W-:-:S04]  /*23b20*/  IMAD R0, R5, UR4, RZ ;  /* 0x0000000405007c24 */ /* 0x010fc8000f8e02ff */
[----:B------:R-:W-:Y:S01]  /*23b30*/  IMAD R0, R6, UR5, R0 ;  /* 0x0000000506007c24 */ /* 0x000fe2000f8e0200 */
[----:B------:R-:W-:Y:S01]  /*23b40*/  ULDC.64 UR4, c[0x0][0x308] ;  /* 0x0000c20000047ab9 */ /* 0x000fe20000000a00 */
[----:B-----5:R-:W-:Y:S02]  /*23b50*/  IMAD R6, R24, 0x6000, R7 ;  /* 0x0000600018067824 */ /* 0x020fe400078e0207 */
        /* <DEDUP_REMOVED lines=8> */
[----:B------:R-:W0:Y:S01]  /*23be0*/  SHFL.IDX PT, R3, R0, RZ, 0x1c1f ;  /* 0x001c1fff00037589 */ /* 0x000e2200000e0000 */
[----:B------:R-:W-:Y:S01]  /*23bf0*/  LOP3.LUT P6, RZ, R22, 0x8, RZ, 0xc0, !PT ;  /* 0x0000000816ff7812 */ /* 0x000fe200078cc0ff */
[C-C-:B------:R-:W-:Y:S02]  /*23c00*/  @P4 IMAD.IADD R7, R23.reuse, 0x1, R6.reuse ;  /* 0x0000000117074824 */ /* 0x140fe400078e0206 */
[----:B------:R-:W1:Y:S01]  /*23c10*/  SHFL.IDX PT, R2, R5, RZ, 0x1c1f ;  /* 0x001c1fff05027589 */ /* 0x000e6200000e0000 */
[----:B------:R-:W-:Y:S01]  /*23c20*/  @P3 IMAD.IADD R9, R23, 0x1, R6 ;  /* 0x0000000117093824 */ /* 0x000fe200078e0206 */
[----:B0-----:R-:W-:-:S05]  /*23c30*/  @P4 IADD3 R3, P0, R36, R3, RZ ;  /* 0x0000000324034210 */ /* 0x001fca0007f1e0ff */
[----:B-1----:R-:W-:Y:S01]  /*23c40*/  @P4 IMAD.X R2, RZ, RZ, R2, P0 ;  /* 0x000000ffff024224 */ /* 0x002fe200000e0602 */
        /* <DEDUP_REMOVED lines=9> */
[----:B0-----:R-:W0:Y:S01]  /*23ce0*/  SHFL.IDX PT, R3, R0, 0x1, 0x1c1f ;  /* 0x003c1f0000037f89 */ /* 0x001e2200000e0000 */
[----:B------:R-:W-:-:S03]  /*23cf0*/  @P2 IMAD.IADD R7, R23, 0x1, R6 ;  /* 0x0000000117072824 */ /* 0x000fc600078e0206 */
[----:B------:R-:W1:Y:S01]  /*23d00*/  SHFL.IDX PT, R2, R5, 0x1, 0x1c1f ;  /* 0x003c1f0005027f89 */ /* 0x000e6200000e0000 */
[----:B0-----:R-:W-:-:S05]  /*23d10*/  @P3 IADD3 R3, P0, R36, R3, RZ ;  /* 0x0000000324033210 */ /* 0x001fca0007f1e0ff */
[----:B-1----:R-:W-:-:S05]  /*23d20*/  @P3 IMAD.X R2, RZ, RZ, R2, P0 ;  /* 0x000000ffff023224 */ /* 0x002fca00000e0602 */
[----:B------:R-:W-:-:S04]  /*23d30*/  @P3 LOP3.LUT R3, R3, R2, RZ, 0x3c, !PT ;  /* 0x0000000203033212 */ /* 0x000fc800078e3cff */
[----:B------:R-:W-:-:S04]  /*23d40*/  @P3 LOP3.LUT R2, R3, R2, RZ, 0x3c, !PT ;  /* 0x0000000203023212 */ /* 0x000fc800078e3cff */
[----:B------:R-:W-:-:S05]  /*23d50*/  @P3 LOP3.LUT R3, R3, R2, RZ, 0x3c, !PT ;  /* 0x0000000203033212 */ /* 0x000fca00078e3cff */
[----:B------:R-:W-:Y:S04]  /*23d60*/  @P3 LDGSTS.E.BYPASS.LTC128B.128 [R9+0x16c00], desc[UR38][R2.64], !P4 ;  /* 0x16c0000002093fae */ /* 0x000fe8000e101d66 */
[----:B------:R-:W-:Y:S04]  /*23d70*/  @P3 LDGSTS.E.BYPASS.LTC128B.128 [R9+0x18c00], desc[UR38][R2.64+0x40], !P6 ;  /* 0x18c0004002093fae */ /* 0x000fe8000f101d66 */
[----:B------:R0:W-:Y:S04]  /*23d80*/  @P3 LDGSTS.E.BYPASS.LTC128B.128 [R9+0x1ac00], desc[UR38][R2.64+0x80], !P1 ;  /* 0x1ac0008002093fae */ /* 0x0001e8000c901d66 */
[----:B0-----:R-:W0:Y:S04]  /*23d90*/  SHFL.IDX PT, R3, R0, 0x2, 0x1c1f ;  /* 0x005c1f0000037f89 */ /* 0x001e2800000e0000 */
[----:B------:R-:W1:Y:S04]  /*23da0*/  SHFL.IDX PT, R2, R5, 0x2, 0x1c1f ;  /* 0x005c1f0005027f89 */ /* 0x000e6800000e0000 */
[----:B------:R-:W3:Y:S01]  /*23db0*/  SHFL.IDX PT, R5, R5, 0x3, 0x1c1f ;  /* 0x007c1f0005057f89 */ /* 0x000ee200000e0000 */
        /* <DEDUP_REMOVED lines=8> */
[----:B0--3--:R0:W1:Y:S02]  /*23e40*/  SHFL.IDX PT, R2, R0, 0x3, 0x1c1f ;  /* 0x007c1f0000027f89 */ /* 0x00906400000e0000 */
.L_x_2061:
[C---:B------:R-:W-:Y:S01]  /*23e50*/  LOP3.LUT P3, RZ, R22.reuse, 0x10, RZ, 0xc0, !PT ;  /* 0x0000001016ff7812 */ /* 0x040fe2000786c0ff */
[----:B------:R-:W-:Y:S01]  /*23e60*/  @P5 IMAD.IADD R6, R23, 0x1, R6 ;  /* 0x0000000117065824 */ /* 0x000fe200078e0206 */
[----:B------:R-:W-:Y:S02]  /*23e70*/  LOP3.LUT P2, RZ, R22, 0x8, RZ, 0xc0, !PT ;  /* 0x0000000816ff7812 */ /* 0x000fe4000784c0ff */
[----:B-1----:R-:W-:-:S05]  /*23e80*/  @P5 IADD3 R2, P0, R36, R2, RZ ;  /* 0x0000000224025210 */ /* 0x002fca0007f1e0ff */
        /* <DEDUP_REMOVED lines=9> */
.L_x_1877:
        /* <DEDUP_REMOVED lines=11> */
.L_x_1878:
[----:B-1----:R0:W5:Y:S01]  /*23fd0*/  LDL.LU R2, [R1+0x20] ;  /* 0x0000200001027983 */ /* 0x0021620000300800 */
[----:B------:R0:W-:Y:S02]  /*23fe0*/  SYNCS.ARRIVE.TRANS64.A1T0 RZ, [R4+URZ+0x22830], RZ ;  /* 0x022830ff04ff79a7 */ /* 0x0001e4000810003f */
[----:B------:R-:W-:Y:S05]  /*23ff0*/  WARPSYNC.ALL ;  /* 0x0000000000007948 */ /* 0x000fea0003800000 */
[----:B------:R-:W-:Y:S01]  /*24000*/  ULDC.64 UR4, c[0x0][0xa00] ;  /* 0x0002800000047ab9 */ /* 0x000fe20000000a00 */
[----:B------:R-:W-:Y:S01]  /*24010*/  VIADD R0, R23, 0x10400 ;  /* 0x0001040017007836 */ /* 0x000fe20000000000 */
[----:B------:R-:W-:Y:S01]  /*24020*/  BAR.SYNC.DEFER_BLOCKING 0x8, 0x180 ;  /* 0x0206000000007b1d */ /* 0x000fe20000010000 */
[----:B------:R-:W-:-:S03]  /*24030*/  ISETP.NE.U32.AND P0, PT, RZ, UR4, PT ;  /* 0x00000004ff007c0c */ /* 0x000fc6000bf05070 */
[----:B------:R-:W-:Y:S02]  /*24040*/  LOP3.LUT P1, RZ, R0, 0x1bf, RZ, 0xc0, !PT ;  /* 0x000001bf00ff7812 */ /* 0x000fe4000782c0ff */
[----:B------:R-:W-:Y:S01]  /*24050*/  ISETP.NE.AND.EX P0, PT, RZ, UR5, PT, P0 ;  /* 0x00000005ff007c0c */ /* 0x000fe2000bf05300 */
[----:B------:R-:W-:Y:S01]  /*24060*/  ULDC.64 UR4, c[0x0][0x298] ;  /* 0x0000a60000047ab9 */ /* 0x000fe20000000a00 */
[----:B------:R-:W-:Y:S01]  /*24070*/  SHF.R.S32.HI R0, RZ, 0x1f, R19 ;  /* 0x0000001fff007819 */ /* 0x000fe20000011413 */
[----:B------:R-:W-:Y:S01]  /*24080*/  BSSY B6, `(.L_x_1879) ;  /* 0x000001c000067945 */ /* 0x000fe20003800000 */
[----:B------:R-:W-:Y:S02]  /*24090*/  SEL R26, R19, RZ, !P0 ;  /* 0x000000ff131a7207 */ /* 0x000fe40004000000 */
[----:B------:R-:W-:-:S05]  /*240a0*/  SEL R0, R0, RZ, !P0 ;  /* 0x000000ff00007207 */ /* 0x000fca0004000000 */
[----:B------:R1:W-:Y:S02]  /*240b0*/  STL [R1+0x34], R0 ;  /* 0x0000340001007387 */ /* 0x0003e40000100800 */
[----:B-1---5:R-:W-:-:S05]  /*240c0*/  SHF.R.S32.HI R0, RZ, 0x1f, R2 ;  /* 0x0000001fff007819 */ /* 0x022fca0000011402 */
[----:B------:R-:W-:-:S04]  /*240d0*/  IMAD R0, R0, UR4, RZ ;  /* 0x0000000400007c24 */ /* 0x000fc8000f8e02ff */
[C---:B------:R-:W-:Y:S02]  /*240e0*/  IMAD R0, R2.reuse, UR5, R0 ;  /* 0x0000000502007c24 */ /* 0x040fe4000f8e0200 */
[----:B------:R-:W-:-:S04]  /*240f0*/  IMAD.WIDE.U32 R2, R2, UR4, RZ ;  /* 0x0000000402027c25 */ /* 0x000fc8000f8e00ff */
[----:B------:R-:W-:Y:S01]  /*24100*/  IMAD.IADD R0, R3, 0x1, R0 ;  /* 0x0000000103007824 */ /* 0x000fe200078e0200 */
[----:B------:R1:W-:Y:S04]  /*24110*/  STL.64 [R1+0x20], R2 ;  /* 0x0000200201007387 */ /* 0x0003e80000100a00 */
[----:B------:R1:W-:Y:S01]  /*24120*/  STL [R1+0x28], R0 ;  /* 0x0000280001007387 */ /* 0x0003e20000100800 */
[----:B------:R-:W-:Y:S05]  /*24130*/  @!P1 BRA `(.L_x_1880) ;  /* 0x0000000000409947 */ /* 0x000fea0003800000 */
[----:B-1----:R-:W-:Y:S01]  /*24140*/  MOV R2, 0x0 ;  /* 0x0000000000027802 */ /* 0x002fe20000000f00 */
[----:B------:R-:W-:Y:S01]  /*24150*/  ULDC.64 UR4, c[0x4][0xc8] ;  /* 0x0100320000047ab9 */ /* 0x000fe20000000a00 */
[----:B------:R-:W-:Y:S01]  /*24160*/  ULDC.64 UR6, c[0x4][0xd0] ;  /* 0x0100340000067ab9 */ /* 0x000fe20000000a00 */
[----:B------:R-:W-:Y:S01]  /*24170*/  ULDC.64 UR8, c[0x4][0x28] ;  /* 0x01000a0000087ab9 */ /* 0x000fe20000000a00 */
[----:B0-2---:R-:W-:Y:S02]  /*24180*/  IMAD.U32 R4, RZ, RZ, UR4 ;  /* 0x00000004ff047e24 */ /* 0x005fe4000f8e00ff */
        /* <DEDUP_REMOVED lines=11> */
.L_x_1880:
[----:B------:R-:W-:Y:S05]  /*24240*/  BSYNC B6 ;  /* 0x0000000000067941 */ /* 0x000fea0003800000 */
.L_x_1879:
[----:B------:R-:W3:Y:S01]  /*24250*/  LDL.LU R21, [R1+0x34] ;  /* 0x0000340001157983 */ /* 0x000ee20000300800 */
[----:B------:R-:W4:Y:S01]  /*24260*/  LDC R7, c[0x0][0x448] ;  /* 0x00011200ff077b82 */ /* 0x000f220000000800 */
[----:B------:R-:W-:Y:S02]  /*24270*/  ULDC.64 UR4, c[0x0][0x2d8] ;  /* 0x0000b60000047ab9 */ /* 0x000fe40000000a00 */
[----:B------:R-:W2:Y:S04]  /*24280*/  LDL.LU R20, [R1+0x28] ;  /* 0x0000280001147983 */ /* 0x000ea80000300800 */
[----:B-1----:R-:W2:Y:S01]  /*24290*/  LDL.LU.64 R2, [R1+0x20] ;  /* 0x0000200001027983 */ /* 0x002ea20000300a00 */
[----:B------:R-:W-:-:S03]  /*242a0*/  IMAD R0, R31, UR4, RZ ;  /* 0x000000041f007c24 */ /* 0x000fc6000f8e02ff */
[----:B------:R1:W5:Y:S01]  /*242b0*/  LDL R8, [R1+0x1c] ;  /* 0x00001c0001087983 */ /* 0x0003620000100800 */
[----:B------:R-:W-:Y:S01]  /*242c0*/  IMAD R0, R18, UR5, R0 ;  /* 0x0000000512007c24 */ /* 0x000fe2000f8e0200 */
[----:B----4-:R-:W-:-:S13]  /*242d0*/  ISETP.NE.AND P0, PT, R7, 0x1, PT ;  /* 0x000000010700780c */ /* 0x010fda0003f05270 */
[----:B------:R-:W4:Y:S01]  /*242e0*/  @P0 LDC R6, c[0x0][0x44c] ;  /* 0x00011300ff060b82 */ /* 0x000f220000000800 */
[C---:B------:R-:W-:Y:S02]  /*242f0*/  LOP3.LUT R9, R36.reuse, 0x40, RZ, 0xfc, !PT ;  /* 0x0000004024097812 */ /* 0x040fe400078efcff */
[----:B------:R-:W-:Y:S01]  /*24300*/  LOP3.LUT R10, R36, 0x80, RZ, 0xfc, !PT ;  /* 0x00000080240a7812 */ /* 0x000fe200078efcff */
[----:B--2---:R-:W-:Y:S02]  /*24310*/  IMAD.MOV.U32 R3, RZ, RZ, R20 ;  /* 0x000000ffff037224 */ /* 0x004fe400078e0014 */
[----:B------:R-:W2:Y:S01]  /*24320*/  S2R R20, SR_TID.X ;  /* 0x0000000000147919 */ /* 0x000ea20000002100 */
[----:B------:R-:W-:Y:S01]  /*24330*/  IMAD.WIDE.U32 R2, R18, UR4, R2 ;  /* 0x0000000412027c25 */ /* 0x000fe2000f8e0002 */
[----:B------:R-:W-:-:S03]  /*24340*/  ULDC.64 UR4, c[0x0][0x2e0] ;  /* 0x0000b80000047ab9 */ /* 0x000fc60000000a00 */
[----:B------:R-:W-:Y:S02]  /*24350*/  IMAD.IADD R3, R3, 0x1, R0 ;  /* 0x0000000103037824 */ /* 0x000fe400078e0200 */
[----:B---3--:R-:W-:Y:S02]  /*24360*/  IMAD R0, R21, UR4, RZ ;  /* 0x0000000415007c24 */ /* 0x008fe4000f8e02ff */
[----:B------:R-:W-:-:S04]  /*24370*/  IMAD.WIDE.U32 R2, R26, UR4, R2 ;  /* 0x000000041a027c25 */ /* 0x000fc8000f8e0002 */
[----:B------:R-:W-:Y:S01]  /*24380*/  IMAD R0, R26, UR5, R0 ;  /* 0x000000051a007c24 */ /* 0x000fe2000f8e0200 */
[----:B------:R-:W-:-:S03]  /*24390*/  ULDC.64 UR4, c[0x0][0x2d0] ;  /* 0x0000b40000047ab9 */ /* 0x000fc60000000a00 */
[----:B------:R-:W-:Y:S02]  /*243a0*/  IMAD.IADD R3, R3, 0x1, R0 ;  /* 0x0000000103037824 */ /* 0x000fe400078e0200 */
[----:B------:R-:W3:Y:S01]  /*243b0*/  @P0 LDC R0, c[0x0][0x450] ;  /* 0x00011400ff000b82 */ /* 0x000ee20000000800 */
[C---:B--2---:R-:W-:Y:S01]  /*243c0*/  LOP3.LUT R21, R20.reuse, 0x7f, RZ, 0xc0, !PT ;  /* 0x0000007f14157812 */ /* 0x044fe200078ec0ff */
[----:B------:R-:W-:-:S03]  /*243d0*/  IMAD.SHL.U32 R20, R20, 0x20, RZ ;  /* 0x0000002014147824 */ /* 0x000fc600078e00ff */
[----:B------:R-:W-:-:S04]  /*243e0*/  SHF.R.U32.HI R21, RZ, 0x2, R21 ;  /* 0x00000002ff157819 */ /* 0x000fc80000011615 */
[----:B------:R-:W-:-:S05]  /*243f0*/  LOP3.LUT R20, R21, 0x60, R20, 0xf8, !PT ;  /* 0x0000006015147812 */ /* 0x000fca00078ef814 */
[----:B------:R-:W-:-:S04]  /*24400*/  IMAD.IADD R5, R20, 0x1, R17 ;  /* 0x0000000114057824 */ /* 0x000fc800078e0211 */
[----:B----4-:R-:W-:-:S04]  /*24410*/  @P0 IMAD.HI.U32 R6, R5, R6, RZ ;  /* 0x0000000605060227 */ /* 0x010fc800078e00ff */
[----:B0-----:R-:W-:Y:S01]  /*24420*/  IMAD.MOV.U32 R4, RZ, RZ, R5 ;  /* 0x000000ffff047224 */ /* 0x001fe200078e0005 */
[----:B---3--:R-:W-:Y:S01]  /*24430*/  @P0 SHF.R.U32.HI R4, RZ, R0, R6 ;  /* 0x00000000ff040219 */ /* 0x008fe20000011606 */
[----:B------:R-:W0:Y:S04]  /*24440*/  S2R R20, SR_TID.X ;  /* 0x0000000000147919 */ /* 0x000e280000002100 */
        /* <DEDUP_REMOVED lines=15> */
[----:B0-----:R-:W-:Y:S02]  /*24540*/  LOP3.LUT R20, R20, 0x7f, RZ, 0xc0, !PT ;  /* 0x0000007f14147812 */ /* 0x001fe400078ec0ff */
[----:B------:R-:W-:Y:S01]  /*24550*/  IADD3.X R0, R3, UR5, R0, P0, !PT ;  /* 0x0000000503007c10 */ /* 0x000fe200087fe400 */
[----:B------:R-:W-:Y:S01]  /*24560*/  UMOV UR5, 0xffffffff ;  /* 0xffffffff00057882 */ /* 0x000fe20000000000 */
[----:B------:R-:W-:Y:S02]  /*24570*/  ISETP.GE.AND P3, PT, R36, UR4, PT ;  /* 0x0000000424007c0c */ /* 0x000fe4000bf66270 */
[----:B------:R-:W-:-:S02]  /*24580*/  ISETP.GE.AND P2, PT, R9, UR4, PT ;  /* 0x0000000409007c0c */ /* 0x000fc4000bf46270 */
[----:B------:R-:W-:Y:S02]  /*24590*/  ISETP.GE.AND P0, PT, R10, UR4, PT ;  /* 0x000000040a007c0c */ /* 0x000fe4000bf06270 */
[----:B------:R-:W-:Y:S01]  /*245a0*/  SHF.R.U32.HI R9, RZ, 0x2, R20 ;  /* 0x00000002ff097819 */ /* 0x000fe20000011614 */
[----:B-1----:R-:W-:Y:S10]  /*245b0*/  BRA.DIV UR5, `(.L_x_1881) ;  /* 0x0000005e05e07947 */ /* 0x002ff4000b800000 */
[----:B------:R-:W0:Y:S01]  /*245c0*/  SHFL.IDX PT, R3, R4, RZ, 0x1c1f ;  /* 0x001c1fff04037589 */ /* 0x000e2200000e0000 */
[----:B------:R-:W-:Y:S02]  /*245d0*/  IMAD R27, R27, R7, RZ ;  /* 0x000000071b1b7224 */ /* 0x000fe400078e02ff */
        /* <DEDUP_REMOVED lines=9> */
[----:B-----5:R-:W-:Y:S04]  /*24670*/  @!P1 LDGSTS.E.BYPASS.LTC128B.128 [R8+0x10400], desc[UR38][R2.64], !P3 ;  /* 0x1040000002089fae */ /* 0x020fe8000d901d66 */
[----:B------:R-:W-:Y:S04]  /*24680*/  @!P1 LDGSTS.E.BYPASS.LTC128B.128 [R8+0x12400], desc[UR38][R2.64+0x40], !P2 ;  /* 0x1240004002089fae */ /* 0x000fe8000d101d66 */
[----:B------:R0:W-:Y:S02]  /*24690*/  @!P1 LDGSTS.E.BYPASS.LTC128B.128 [R8+0x14400], desc[UR38][R2.64+0x80], !P0 ;  /* 0x1440008002089fae */ /* 0x0001e4000c101d66 */
[----:B0-----:R-:W-:-:S02]  /*246a0*/  VIADD R2, R17, 0x20 ;  /* 0x0000002011027836 */ /* 0x001fc40000000000 */
[----:B------:R-:W0:Y:S03]  /*246b0*/  SHFL.IDX PT, R3, R4, 0x1, 0x1c1f ;  /* 0x003c1f0004037f89 */ /* 0x000e2600000e0000 */
[----:B------:R-:W-:Y:S02]  /*246c0*/  ISETP.GE.AND P1, PT, R2, R27, PT ;  /* 0x0000001b0200720c */ /* 0x000fe40003f26270 */
[----:B------:R-:W1:Y:S11]  /*246d0*/  SHFL.IDX PT, R2, R0, 0x1, 0x1c1f ;  /* 0x003c1f0000027f89 */ /* 0x000e7600000e0000 */
[----:B0-----:R-:W-:-:S05]  /*246e0*/  @!P1 IADD3 R3, P4, R36, R3, RZ ;  /* 0x0000000324039210 */ /* 0x001fca0007f9e0ff */
[----:B-1----:R-:W-:-:S05]  /*246f0*/  @!P1 IMAD.X R2, RZ, RZ, R2, P4 ;  /* 0x000000ffff029224 */ /* 0x002fca00020e0602 */
        /* <DEDUP_REMOVED lines=20> */
.L_x_2070:
[----:B------:R-:W-:Y:S01]  /*24840*/  VIADD R17, R17, 0x60 ;  /* 0x0000006011117836 */ /* 0x000fe20000000000 */
[----:B------:R-:W-:Y:S04]  /*24850*/  BSSY B0, `(.L_x_1882) ;  /* 0x000000b000007945 */ /* 0x000fe80003800000 */
[----:B------:R-:W-:-:S13]  /*24860*/  ISETP.GE.AND P1, PT, R17, R27, PT ;  /* 0x0000001b1100720c */ /* 0x000fda0003f26270 */
[----:B------:R-:W-:Y:S05]  /*24870*/  @P1 BRA `(.L_x_1883) ;  /* 0x0000000000201947 */ /* 0x000fea0003800000 */
[----:B-1----:R-:W-:-:S05]  /*24880*/  IADD3 R2, P1, R36, R2, RZ ;  /* 0x0000000224027210 */ /* 0x002fca0007f3e0ff */
[----:B------:R-:W-:-:S05]  /*24890*/  IMAD.X R3, RZ, RZ, R0, P1 ;  /* 0x000000ffff037224 */ /* 0x000fca00008e0600 */
[----:B------:R-:W-:Y:S01]  /*248a0*/  @!PT LDS RZ, [RZ] ;  /* 0x00000000fffff984 */ /* 0x000fe20000000800 */
[----:B------:R-:W-:Y:S01]  /*248b0*/  @!PT LDS RZ, [RZ] ;  /* 0x00000000fffff984 */ /* 0x000fe20000000800 */
[----:B------:R-:W-:Y:S01]  /*248c0*/  @!PT LDS RZ, [RZ] ;  /* 0x00000000fffff984 */ /* 0x000fe20000000800 */
[----:B------:R2:W-:Y:S04]  /*248d0*/  LDGSTS.E.BYPASS.LTC128B.128 [R8+0x11c00], desc[UR38][R2.64], !P3 ;  /* 0x11c0000002087fae */ /* 0x0005e8000d901d66 */
[----:B------:R2:W-:Y:S04]  /*248e0*/  LDGSTS.E.BYPASS.LTC128B.128 [R8+0x13c00], desc[UR38][R2.64+0x40], !P2 ;  /* 0x13c0004002087fae */ /* 0x0005e8000d101d66 */
[----:B------:R2:W-:Y:S02]  /*248f0*/  LDGSTS.E.BYPASS.LTC128B.128 [R8+0x15c00], desc[UR38][R2.64+0x80], !P0 ;  /* 0x15c0008002087fae */ /* 0x0005e4000c101d66 */
.L_x_1883:
[----:B------:R-:W-:Y:S05]  /*24900*/  BSYNC B0 ;  /* 0x0000000000007941 */ /* 0x000fea0003800000 */
.L_x_1882:
[----:B------:R-:W-:Y:S01]  /*24910*/  NOP ;  /* 0x0000000000007918 */ /* 0x000fe20000000000 */
[----:B------:R-:W-:-:S13]  /*24920*/  PLOP3.LUT P0, PT, PT, PT, PT, 0x80, 0x0 ;  /* 0x000000000000781c */ /* 0x000fda0003f0f070 */
.L_x_1884:
        /* <DEDUP_REMOVED lines=18> */
.L_x_2071:
[----:B------:R-:W-:Y:S05]  /*24a50*/  BSYNC B0 ;  /* 0x0000000000007941 */ /* 0x000fea0003800000 */
.L_x_1885:
[----:B------:R-:W2:Y:S04]  /*24a60*/  LDL.LU R3, [R1+0x2c] ;  /* 0x00002c0001037983 */ /* 0x000ea80000300800 */
[----:B------:R-:W3:Y:S01]  /*24a70*/  LDL R2, [R1+0x4] ;  /* 0x0000040001027983 */ /* 0x000ee20000100800 */
[----:B--2---:R-:W-:-:S05]  /*24a80*/  VIADD R26, R3, 0xfffffffe ;  /* 0xfffffffe031a7836 */ /* 0x004fca0000000000 */
[----:B---3--:R-:W-:-:S13]  /*24a90*/  ISETP.GE.AND P0, PT, R26, R2, PT ;  /* 0x000000021a00720c */ /* 0x008fda0003f06270 */
[----:B------:R-:W-:Y:S05]  /*24aa0*/  @!P0 BRA `(.L_x_1887) ;  /* 0x00000010009c8947 */ /* 0x000fea0003800000 */
[----:B0-----:R-:W-:Y:S02]  /*24ab0*/  IMAD.MOV.U32 R4, RZ, RZ, R24 ;  /* 0x000000ffff047224 */ /* 0x001fe400078e0018 */
[----:B------:R-:W-:-:S07]  /*24ac0*/  IMAD.MOV.U32 R5, RZ, RZ, R28 ;  /* 0x000000ffff057224 */ /* 0x000fce00078e001c */
.L_x_1907:
[----:B-12---:R-:W2:Y:S01]  /*24ad0*/  LDL R8, [R1] ;  /* 0x0000000001087983 */ /* 0x006ea20000100800 */
[----:B------:R-:W0:Y:S01]  /*24ae0*/  LDC R6, c[0x0][0x430] ;  /* 0x00010c00ff067b82 */ /* 0x000e220000000800 */
[----:B------:R-:W1:Y:S02]  /*24af0*/  S2R R2, SR_TID.X ;  /* 0x0000000000027919 */ /* 0x000e640000002100 */
[----:B------:R-:W3:Y:S01]  /*24b00*/  LDL R10, [R1+0x4] ;  /* 0x00000400010a7983 */ /* 0x000ee20000100800 */
[----:B0-----:R-:W-:Y:S02]  /*24b10*/  ISETP.NE.AND P0, PT, R6, 0x1, PT ;  /* 0x000000010600780c */ /* 0x001fe40003f05270 */
[----:B-1----:R-:W-:-:S11]  /*24b20*/  LOP3.LUT R0, R2, 0x7f, RZ, 0xc0, !PT ;  /* 0x0000007f02007812 */ /* 0x002fd600078ec0ff */
[----:B------:R-:W0:Y:S01]  /*24b30*/  @P0 LDC R7, c[0x0][0x434] ;  /* 0x00010d00ff070b82 */ /* 0x000e220000000800 */
[----:B------:R-:W-:Y:S01]  /*24b40*/  SHF.R.U32.HI R3, RZ, 0x2, R0 ;  /* 0x00000002ff037819 */ /* 0x000fe20000011600 */
[----:B------:R-:W-:-:S06]  /*24b50*/  IMAD.SHL.U32 R2, R2, 0x20, RZ ;  /* 0x0000002002027824 */ /* 0x000fcc00078e00ff */
[----:B------:R-:W1:Y:S01]  /*24b60*/  @P0 LDC R0, c[0x0][0x438] ;  /* 0x00010e00ff000b82 */ /* 0x000e620000000800 */
[----:B------:R-:W-:Y:S01]  /*24b70*/  IMAD R3, R26, 0x80, R3 ;  /* 0x000000801a037824 */ /* 0x000fe200078e0203 */
[----:B------:R-:W-:-:S04]  /*24b80*/  LOP3.LUT R2, R2, 0x60, RZ, 0xc0, !PT ;  /* 0x0000006002027812 */ /* 0x000fc800078ec0ff */
[----:B------:R-:W-:-:S05]  /*24b90*/  IADD3 R3, R2, R3, R37 ;  /* 0x0000000302037210 */ /* 0x000fca0007ffe025 */
[----:B------:R-:W-:Y:S02]  /*24ba0*/  IMAD.MOV.U32 R2, RZ, RZ, R3 ;  /* 0x000000ffff027224 */ /* 0x000fe400078e0003 */
[----:B0-----:R-:W-:-:S05]  /*24bb0*/  @P0 IMAD.HI.U32 R7, R3, R7, RZ ;  /* 0x0000000703070227 */ /* 0x001fca00078e00ff */
[----:B-1----:R-:W-:Y:S01]  /*24bc0*/  @P0 SHF.R.U32.HI R2, RZ, R0, R7 ;  /* 0x00000000ff020219 */ /* 0x002fe20000011607 */
[----:B------:R-:W-:Y:S05]  /*24bd0*/  YIELD ;  /* 0x0000000000007946 */ /* 0x000fea0003800000 */
[----:B------:R-:W-:Y:S01]  /*24be0*/  IMAD.MOV R0, RZ, RZ, -R2 ;  /* 0x000000ffff007224 */ /* 0x000fe200078e0a02 */
[----:B------:R-:W-:-:S03]  /*24bf0*/  ULDC.64 UR4, c[0x0][0x428] ;  /* 0x00010a0000047ab9 */ /* 0x000fc60000000a00 */
[----:B------:R-:W-:Y:S01]  /*24c00*/  IMAD R6, R6, R0, R3 ;  /* 0x0000000006067224 */ /* 0x000fe200078e0203 */
[----:B------:R-:W-:-:S03]  /*24c10*/  SHF.R.S32.HI R3, RZ, 0x1f, R2 ;  /* 0x0000001fff037819 */ /* 0x000fc60000011402 */
[----:B------:R-:W-:-:S04]  /*24c20*/  IMAD.WIDE.U32 R2, R30, UR4, R2 ;  /* 0x000000041e027c25 */ /* 0x000fc8000f8e0002 */
[----:B--2---:R-:W-:-:S04]  /*24c30*/  IMAD R0, R8, UR4, RZ ;  /* 0x0000000408007c24 */ /* 0x004fc8000f8e02ff */
[----:B------:R-:W-:Y:S01]  /*24c40*/  IMAD R0, R30, UR5, R0 ;  /* 0x000000051e007c24 */ /* 0x000fe2000f8e0200 */
[----:B------:R-:W-:Y:S02]  /*24c50*/  ULDC.64 UR4, c[0x0][0x418] ;  /* 0x0001060000047ab9 */ /* 0x000fe40000000a00 */
[----:B------:R-:W-:Y:S01]  /*24c60*/  LEA R8, P0, R2, UR4, 0x2 ;  /* 0x0000000402087c11 */ /* 0x000fe2000f8010ff */
[----:B------:R-:W-:-:S05]  /*24c70*/  IMAD.IADD R0, R0, 0x1, R3 ;  /* 0x0000000100007824 */ /* 0x000fca00078e0203 */
[----:B------:R-:W-:-:S05]  /*24c80*/  LEA.HI.X R9, R2, UR5, R0, 0x2, P0 ;  /* 0x0000000502097c11 */ /* 0x000fca00080f1400 */
[----:B------:R-:W2:Y:S01]  /*24c90*/  LDG.E R8, desc[UR38][R8.64] ;  /* 0x0000002608087981 */ /* 0x000ea2000c1e1900 */
[----:B------:R-:W-:-:S05]  /*24ca0*/  IMAD.MOV.U32 R0, RZ, RZ, R26 ;  /* 0x000000ffff007224 */ /* 0x000fca00078e001a */
[----:B---3--:R-:W-:Y:S01]  /*24cb0*/  ISETP.GT.AND P2, PT, R0, R10, PT ;  /* 0x0000000a0000720c */ /* 0x008fe20003f44270 */
[----:B------:R-:W-:Y:S02]  /*24cc0*/  IMAD.U32 R10, RZ, RZ, UR41 ;  /* 0x00000029ff0a7e24 */ /* 0x000fe4000f8e00ff */
[----:B------:R-:W-:-:S03]  /*24cd0*/  VIADD R24, R4, 0x1 ;  /* 0x0000000104187836 */ /* 0x000fc60000000000 */
[----:B------:R-:W-:Y:S02]  /*24ce0*/  ISETP.NE.AND P1, PT, R10, 0x3, PT ;  /* 0x000000030a00780c */ /* 0x000fe40003f25270 */
[----:B------:R-:W-:-:S04]  /*24cf0*/  ISETP.NE.AND P0, PT, R24, 0x2, PT ;  /* 0x000000021800780c */ /* 0x000fc80003f05270 */
[----:B------:R-:W-:Y:S01]  /*24d00*/  SEL R28, RZ, 0x1, P0 ;  /* 0x00000001ff1c7807 */ /* 0x000fe20000000000 */
[----:B------:R-:W-:Y:S01]  /*24d10*/  VIADD R26, R26, 0xffffffff ;  /* 0xffffffff1a1a7836 */ /* 0x000fe20000000000 */
[----:B------:R-:W-:Y:S02]  /*24d20*/  SEL R24, R24, RZ, P0 ;  /* 0x000000ff18187207 */ /* 0x000fe40000000000 */
[----:B------:R-:W-:Y:S02]  /*24d30*/  LOP3.LUT R28, R5, R28, RZ, 0x3c, !PT ;  /* 0x0000001c051c7212 */ /* 0x000fe400078e3cff */
[----:B--2---:R-:W-:Y:S01]  /*24d40*/  SHF.R.S32.HI R9, RZ, 0x1f, R8 ;  /* 0x0000001fff097819 */ /* 0x004fe20000011408 */
[----:B------:R-:W-:Y:S06]  /*24d50*/  @!P1 BRA `(.L_x_1888) ;  /* 0x0000000000049947 */ /* 0x000fec0003800000 */
[----:B------:R-:W-:Y:S01]  /*24d60*/  BPT.TRAP 0x1 ;  /* 0x000000040000795c */ /* 0x000fe20000300000 */
.L_x_1888:
[----:B------:R-:W-:Y:S01]  /*24d70*/  IMAD R0, R24, 0x8, R23 ;  /* 0x0000000818007824 */ /* 0x000fe200078e0217 */
[----:B------:R-:W-:Y:S01]  /*24d80*/  SHF.L.U32 R10, R28, 0x1f, RZ ;  /* 0x0000001f1c0a7819 */ /* 0x000fe200000006ff */
[----:B------:R-:W-:Y:S01]  /*24d90*/  BSSY B0, `(.L_x_1889) ;  /* 0x0000004000007945 */ /* 0x000fe20003800000 */
[----:B------:R-:W-:Y:S02]  /*24da0*/  SHF.R.S32.HI R7, RZ, 0x1f, R6 ;  /* 0x0000001fff077819 */ /* 0x000fe40000011406 */
[----:B------:R-:W0:Y:S02]  /*24db0*/  SYNCS.PHASECHK.TRANS64.TRYWAIT P0, [R0+URZ+0x22880], R10 ;  /* 0x0228800a000075a7 */ /* 0x000e24000800017f */
[----:B0-----:R-:W-:Y:S05]  /*24dc0*/  @!P0 BRA `(.L_x_1890) ;  /* 0x0000005c004c8947 */ /* 0x001fea0003800000 */
.L_x_2072:
[----:B------:R-:W-:Y:S05]  /*24dd0*/  BSYNC B0 ;  /* 0x0000000000007941 */ /* 0x000fea0003800000 */
.L_x_1889:
[----:B------:R-:W1:Y:S01]  /*24de0*/  S2R R12, SR_TID.X ;  /* 0x00000000000c7919 */ /* 0x000e620000002100 */
[----:B------:R-:W-:Y:S01]  /*24df0*/  ULDC.64 UR4, c[0x0][0x328] ;  /* 0x0000ca0000047ab9 */ /* 0x000fe20000000a00 */
[----:B------:R-:W-:Y:S01]  /*24e00*/  ULDC.64 UR6, c[0x0][0x318] ;  /* 0x0000c60000067ab9 */ /* 0x000fe20000000a00 */
[----:B------:R-:W-:Y:S01]  /*24e10*/  IMAD R11, R7, UR4, RZ ;  /* 0x00000004070b7c24 */ /* 0x000fe2000f8e02ff */
[----:B------:R-:W-:Y:S01]  /*24e20*/  LOP3.LUT P3, RZ, R22, 0x2, RZ, 0xc0, !PT ;  /* 0x0000000216ff7812 */ /* 0x000fe2000786c0ff */
        /* <DEDUP_REMOVED lines=15> */
[----:B------:R-:W-:Y:S02]  /*24f20*/  IADD3 R17, P0, R2, UR6, RZ ;  /* 0x0000000602117c10 */ /* 0x000fe4000ff1e0ff */
[----:B------:R-:W-:Y:S02]  /*24f30*/  SHF.R.U32.HI R12, RZ, 0x5, R12 ;  /* 0x00000005ff0c7819 */ /* 0x000fe4000001160c */
[----:B------:R-:W-:-:S03]  /*24f40*/  IADD3.X R27, R27, UR7, R3, P0, !PT ;  /* 0x000000071b1b7c10 */ /* 0x000fc600087fe403 */
[----:B------:R-:W-:-:S04]  /*24f50*/  IMAD.SHL.U32 R12, R12, 0x400, RZ ;  /* 0x000004000c0c7824 */ /* 0x000fc800078e00ff */
[----:B------:R-:W-:Y:S01]  /*24f60*/  IMAD R20, R24, 0x4000, R12 ;  /* 0x0000400018147824 */ /* 0x000fe200078e020c */
[----:B------:R-:W-:Y:S06]  /*24f70*/  BRA.DIV UR4, `(.L_x_1891) ;  /* 0x0000005a04f47947 */ /* 0x000fec000b800000 */
        /* <DEDUP_REMOVED lines=23> */
.L_x_2082:
        /* <DEDUP_REMOVED lines=9> */
.L_x_1892:
        /* <DEDUP_REMOVED lines=11> */
.L_x_1893:
[----:B------:R2:W-:Y:S01]  /*25230*/  SYNCS.ARRIVE.TRANS64.A1T0 RZ, [R0+URZ+0x22870], RZ ;  /* 0x022870ff00ff79a7 */ /* 0x0005e2000810003f */
[----:B------:R-:W-:Y:S05]  /*25240*/  @!P3 BRA `(.L_x_1894) ;  /* 0x000000000004b947 */ /* 0x000fea0003800000 */
[----:B------:R-:W-:Y:S01]  /*25250*/  BPT.TRAP 0x1 ;  /* 0x000000040000795c */ /* 0x000fe20000300000 */
.L_x_1894:
[----:B------:R-:W3:Y:S01]  /*25260*/  SYNCS.PHASECHK.TRANS64.TRYWAIT P0, [R0+URZ+0x22840], R10 ;  /* 0x0228400a000075a7 */ /* 0x000ee2000800017f */
[----:B------:R-:W-:Y:S04]  /*25270*/  BSSY B0, `(.L_x_1895) ;  /* 0x0000002000007945 */ /* 0x000fe80003800000 */
[----:B---3--:R-:W-:Y:S05]  /*25280*/  @!P0 BRA `(.L_x_1896) ;  /* 0x0000005c005c8947 */ /* 0x008fea0003800000 */
.L_x_2083:
[----:B------:R-:W-:Y:S05]  /*25290*/  BSYNC B0 ;  /* 0x0000000000007941 */ /* 0x000fea0003800000 */
.L_x_1895:
[----:B------:R-:W4:Y:S01]  /*252a0*/  LDL R11, [R1+0xc] ;  /* 0x00000c00010b7983 */ /* 0x000f220000100800 */
[----:B------:R-:W-:Y:S01]  /*252b0*/  ULDC.64 UR4, c[0x0][0x300] ;  /* 0x0000c00000047ab9 */ /* 0x000fe20000000a00 */
[----:B------:R-:W-:Y:S01]  /*252c0*/  ULDC.64 UR6, c[0x0][0x2e8] ;  /* 0x0000ba0000067ab9 */ /* 0x000fe20000000a00 */
[----:B------:R-:W-:Y:S01]  /*252d0*/  IMAD R7, R7, UR4, RZ ;  /* 0x0000000407077c24 */ /* 0x000fe2000f8e02ff */
[----:B------:R-:W-:Y:S01]  /*252e0*/  LOP3.LUT P4, RZ, R22, 0x10, RZ, 0xc0, !PT ;  /* 0x0000001016ff7812 */ /* 0x000fe2000788c0ff */
[----:B------:R-:W-:Y:S01]  /*252f0*/  IMAD.WIDE.U32 R2, R6, UR4, RZ ;  /* 0x0000000406027c25 */ /* 0x000fe2000f8e00ff */
[C---:B------:R-:W-:Y:S02]  /*25300*/  LOP3.LUT P3, RZ, R22.reuse, 0x8, RZ, 0xc0, !PT ;  /* 0x0000000816ff7812 */ /* 0x040fe4000786c0ff */
[----:B------:R-:W-:Y:S01]  /*25310*/  LOP3.LUT P1, RZ, R22, 0x4, RZ, 0xc0, !PT ;  /* 0x0000000416ff7812 */ /* 0x000fe2000782c0ff */
[----:B------:R-:W-:Y:S01]  /*25320*/  IMAD R7, R6, UR5, R7 ;  /* 0x0000000506077c24 */ /* 0x000fe2000f8e0207 */
[----:B------:R-:W-:-:S02]  /*25330*/  ULDC.64 UR4, c[0x0][0x310] ;  /* 0x0000c40000047ab9 */ /* 0x000fc40000000a00 */
        /* <DEDUP_REMOVED lines=12> */
[----:B----4-:R-:W-:Y:S01]  /*25400*/  IMAD R7, R24, 0x6000, R11 ;  /* 0x0000600018077824 */ /* 0x010fe200078e020b */
[----:B------:R-:W-:Y:S07]  /*25410*/  BRA.DIV UR4, `(.L_x_1897) ;  /* 0x0000005e040c7947 */ /* 0x000fee000b800000 */
        /* <DEDUP_REMOVED lines=24> */
.L_x_2093:
        /* <DEDUP_REMOVED lines=10> */
.L_x_1898:
        /* <DEDUP_REMOVED lines=11> */
.L_x_1899:
[----:B------:R2:W-:Y:S02]  /*256f0*/  SYNCS.ARRIVE.TRANS64.A1T0 RZ, [R0+URZ+0x22830], RZ ;  /* 0x022830ff00ff79a7 */ /* 0x0005e4000810003f */
[----:B--23--:R-:W-:-:S05]  /*25700*/  IMAD.U32 R0, RZ, RZ, UR37 ;  /* 0x00000025ff007e24 */ /* 0x00cfca000f8e00ff */
[----:B------:R-:W-:-:S13]  /*25710*/  ISETP.NE.AND P0, PT, R0, 0x3, PT ;  /* 0x000000030000780c */ /* 0x000fda0003f05270 */
[----:B------:R-:W-:Y:S05]  /*25720*/  @!P0 BRA `(.L_x_1900) ;  /* 0x0000000000048947 */ /* 0x000fea0003800000 */
[----:B------:R-:W-:Y:S01]  /*25730*/  BPT.TRAP 0x1 ;  /* 0x000000040000795c */ /* 0x000fe20000300000 */
.L_x_1900:
[----:B------:R-:W-:Y:S01]  /*25740*/  LOP3.LUT R2, R5, 0x1, RZ, 0x3c, !PT ;  /* 0x0000000105027812 */ /* 0x000fe200078e3cff */
[----:B------:R-:W-:Y:S01]  /*25750*/  IMAD R0, R4, 0x8, R23 ;  /* 0x0000000804007824 */ /* 0x000fe200078e0217 */
[----:B------:R-:W-:Y:S02]  /*25760*/  BSSY B0, `(.L_x_1901) ;  /* 0x0000004000007945 */ /* 0x000fe40003800000 */
[----:B------:R-:W-:-:S04]  /*25770*/  SHF.L.U32 R2, R2, 0x1f, RZ ;  /* 0x0000001f02027819 */ /* 0x000fc800000006ff */
[----:B------:R-:W0:Y:S02]  /*25780*/  SYNCS.PHASECHK.TRANS64.TRYWAIT P1, [R0+URZ+0x22870], R2 ;  /* 0x02287002000075a7 */ /* 0x000e24000802017f */
[----:B0-----:R-:W-:Y:S05]  /*25790*/  @!P1 BRA `(.L_x_1902) ;  /* 0x0000005c00609947 */ /* 0x001fea0003800000 */
.L_x_2094:
[----:B------:R-:W-:Y:S05]  /*257a0*/  BSYNC B0 ;  /* 0x0000000000007941 */ /* 0x000fea0003800000 */
.L_x_1901:
[----:B------:R-:W-:-:S05]  /*257b0*/  IMAD.U32 R3, RZ, RZ, UR41 ;  /* 0x00000029ff037e24 */ /* 0x000fca000f8e00ff */
[----:B------:R-:W-:-:S13]  /*257c0*/  ISETP.NE.AND P1, PT, R3, 0x3, PT ;  /* 0x000000030300780c */ /* 0x000fda0003f25270 */
[----:B------:R-:W-:Y:S05]  /*257d0*/  @!P1 BRA `(.L_x_1903) ;  /* 0x0000000000049947 */ /* 0x000fea0003800000 */
[----:B------:R-:W-:Y:S01]  /*257e0*/  BPT.TRAP 0x1 ;  /* 0x000000040000795c */ /* 0x000fe20000300000 */
.L_x_1903:
[----:B0-----:R-:W-:Y:S01]  /*257f0*/  SHF.L.U32 R2, R5, 0x1f, RZ ;  /* 0x0000001f05027819 */ /* 0x001fe200000006ff */
[----:B------:R-:W-:-:S03]  /*25800*/  IMAD.SHL.U32 R3, R4, 0x4000, RZ ;  /* 0x0000400004037824 */ /* 0x000fc600078e00ff */
[----:B------:R-:W0:Y:S02]  /*25810*/  SYNCS.PHASECHK.TRANS64.TRYWAIT P1, [R0+URZ+0x22860], R2 ;  /* 0x02286002000075a7 */ /* 0x000e24000802017f */
[----:B0-----:R-:W-:Y:S05]  /*25820*/  @!P1 BRA `(.L_x_1904) ;  /* 0x0000005c00509947 */ /* 0x001fea0003800000 */
.L_x_2095:
        /* <DEDUP_REMOVED lines=8> */
[----:B-1----:R-:W-:Y:S01]  /*258b0*/  IMAD.IADD R17, R35, 0x1, R2 ;  /* 0x0000000123117824 */ /* 0x002fe200078e0202 */
        /* <DEDUP_REMOVED lines=59> */
.L_x_1905:
[----:B0-----:R0:W-:Y:S01]  /*25c70*/  SYNCS.ARRIVE.TRANS64.A1T0 RZ, [R0+URZ+0x22850], RZ ;  /* 0x022850ff00ff79a7 */ /* 0x0011e2000810003f */
[----:B------:R-:W-:Y:S06]  /*25c80*/  BAR.SYNC.DEFER_BLOCKING 0x2, 0x80 ;  /* 0x0082000000007b1d */ /* 0x000fec0000010000 */
[----:B------:R-:W-:Y:S05]  /*25c90*/  @!P0 BRA `(.L_x_1906) ;  /* 0x0000000000048947 */ /* 0x000fea0003800000 */
[----:B------:R-:W-:Y:S01]  /*25ca0*/  BPT.TRAP 0x1 ;  /* 0x000000040000795c */ /* 0x000fe20000300000 */
.L_x_1906:
[----:B------:R-:W2:Y:S01]  /*25cb0*/  LDL R2, [R1+0x8] ;  /* 0x0000080001027983 */ /* 0x000ea20000100800 */
[----:B0-----:R-:W-:Y:S02]  /*25cc0*/  VIADD R0, R0, 0x22880 ;  /* 0x0002288000007836 */ /* 0x001fe40000000000 */
[----:B------:R-:W-:Y:S02]  /*25cd0*/  IMAD.MOV.U32 R4, RZ, RZ, R24 ;  /* 0x000000ffff047224 */ /* 0x000fe400078e0018 */
[----:B------:R-:W-:Y:S01]  /*25ce0*/  IMAD.MOV.U32 R5, RZ, RZ, R28 ;  /* 0x000000ffff057224 */ /* 0x000fe200078e001c */
[----:B--2---:R-:W-:-:S04]  /*25cf0*/  PRMT R0, R2, 0x654, R0 ;  /* 0x0000065402007816 */ /* 0x004fc80000000000 */
[----:B------:R2:W-:Y:S01]  /*25d00*/  SYNCS.ARRIVE.TRANS64.RED.A1T0 RZ, [R0+URZ], RZ ;  /* 0x000000ff00ff79a7 */ /* 0x0005e2000810043f */
[----:B------:R-:W-:Y:S05]  /*25d10*/  @P2 BRA `(.L_x_1907) ;  /* 0xffffffec006c2947 */ /* 0x000fea000383ffff */
.L_x_1887:
[----:B-12---:R-:W1:Y:S01]  /*25d20*/  S2R R0, SR_TID.X ;  /* 0x0000000000007919 */ /* 0x006e620000002100 */
[----:B------:R-:W-:Y:S01]  /*25d30*/  BSSY B0, `(.L_x_1908) ;  /* 0x0000012000007945 */ /* 0x000fe20003800000 */
[----:B-1----:R-:W-:Y:S01]  /*25d40*/  LOP3.LUT R2, R0, 0x7f, RZ, 0xc0, !PT ;  /* 0x0000007f00027812 */ /* 0x002fe200078ec0ff */
[----:B------:R-:W-:-:S03]  /*25d50*/  IMAD.U32 R0, RZ, RZ, UR37 ;  /* 0x00000025ff007e24 */ /* 0x000fc6000f8e00ff */
[----:B------:R-:W-:Y:S02]  /*25d60*/  ISETP.NE.AND P1, PT, R2, RZ, PT ;  /* 0x000000ff0200720c */ /* 0x000fe40003f25270 */
[----:B------:R-:W-:-:S11]  /*25d70*/  ISETP.NE.AND P0, PT, R0, 0x3, PT ;  /* 0x000000030000780c */ /* 0x000fd60003f05270 */
[----:B------:R-:W-:Y:S05]  /*25d80*/  @P1 BRA `(.L_x_1909) ;  /* 0x0000000000301947 */ /* 0x000fea0003800000 */
[----:B------:R-:W1:Y:S01]  /*25d90*/  S2R R5, SR_LANEID ;  /* 0x0000000000057919 */ /* 0x000e620000000000 */
[----:B------:R-:W-:Y:S01]  /*25da0*/  VOTEU.ANY UR4, UPT, PT ;  /* 0x0000000000047886 */ /* 0x000fe200038e0100 */
[----:B------:R-:W2:Y:S01]  /*25db0*/  LDC.64 R2, c[0x0][0xc60] ;  /* 0x00031800ff027b82 */ /* 0x000ea20000000a00 */
[----:B------:R-:W1:Y:S02]  /*25dc0*/  FLO.U32 R0, UR4 ;  /* 0x0000000400007d00 */ /* 0x000e6400080e0000 */
[----:B-1----:R-:W-:-:S06]  /*25dd0*/  ISETP.EQ.U32.AND P1, PT, R0, R5, PT ;  /* 0x000000050000720c */ /* 0x002fcc0003f22070 */
[----:B------:R-:W2:Y:S07]  /*25de0*/  POPC R5, UR4 ;  /* 0x0000000400057d09 */ /* 0x000eae0008000000 */
[----:B--2---:R-:W2:Y:S01]  /*25df0*/  @P1 ATOMG.E.ADD.STRONG.GPU PT, R3, desc[UR38][R2.64], R5 ;  /* 0x00000005020319a8 */ /* 0x004ea200081ee1e6 */
[----:B0-----:R-:W0:Y:S02]  /*25e00*/  S2R R4, SR_LTMASK ;  /* 0x0000000000047919 */ /* 0x001e240000003900 */
[----:B0-----:R-:W-:-:S04]  /*25e10*/  LOP3.LUT R4, R4, UR4, RZ, 0xc0, !PT ;  /* 0x0000000404047c12 */ /* 0x001fc8000f8ec0ff */
[----:B------:R-:W0:Y:S01]  /*25e20*/  POPC R7, R4 ;  /* 0x0000000400077309 */ /* 0x000e220000000000 */
[----:B--2---:R-:W0:Y:S02]  /*25e30*/  SHFL.IDX PT, R0, R3, R0, 0x1f ;  /* 0x00001f0003007589 */ /* 0x004e2400000e0000 */
[----:B0-----:R-:W-:-:S07]  /*25e40*/  IADD3 R16, R0, UR40, R7 ;  /* 0x0000002800107c10 */ /* 0x001fce000fffe007 */
.L_x_1909:
[----:B------:R-:W-:Y:S05]  /*25e50*/  BSYNC B0 ;  /* 0x0000000000007941 */ /* 0x000fea0003800000 */
.L_x_1908:
[----:B------:R-:W-:Y:S05]  /*25e60*/  @!P0 BRA `(.L_x_1910) ;  /* 0x0000000000048947 */ /* 0x000fea0003800000 */
[----:B------:R-:W-:Y:S01]  /*25e70*/  BPT.TRAP 0x1 ;  /* 0x000000040000795c */ /* 0x000fe20000300000 */
.L_x_1910:
[----:B------:R-:W-:Y:S01]  /*25e80*/  LOP3.LUT R0, R28, 0x1, RZ, 0x3c, !PT ;  /* 0x000000011c007812 */ /* 0x000fe200078e3cff */
[----:B------:R-:W-:Y:S01]  /*25e90*/  IMAD R17, R24, 0x8, R23 ;  /* 0x0000000818117824 */ /* 0x000fe200078e0217 */
[----:B------:R-:W-:Y:S02]  /*25ea0*/  BSSY B0, `(.L_x_1911) ;  /* 0x0000004000007945 */ /* 0x000fe40003800000 */
[----:B------:R-:W-:-:S04]  /*25eb0*/  SHF.L.U32 R0, R0, 0x1f, RZ ;  /* 0x0000001f00007819 */ /* 0x000fc800000006ff */
[----:B------:R-:W1:Y:S02]  /*25ec0*/  SYNCS.PHASECHK.TRANS64.TRYWAIT P1, [R17+URZ+0x22870], R0 ;  /* 0x02287000110075a7 */ /* 0x000e64000802017f */
[----:B-1----:R-:W-:Y:S05]  /*25ed0*/  @!P1 BRA `(.L_x_1912) ;  /* 0x0000005400b89947 */ /* 0x002fea0003800000 */
.L_x_2096:
[----:B------:R-:W-:Y:S05]  /*25ee0*/  BSYNC B0 ;  /* 0x0000000000007941 */ /* 0x000fea0003800000 */
.L_x_1911:
[----:B------:R-:W-:-:S05]  /*25ef0*/  IMAD.U32 R2, RZ, RZ, UR41 ;  /* 0x00000029ff027e24 */ /* 0x000fca000f8e00ff */
[----:B------:R-:W-:-:S13]  /*25f00*/  ISETP.NE.AND P1, PT, R2, 0x3, PT ;  /* 0x000000030200780c */ /* 0x000fda0003f25270 */
[----:B------:R-:W-:Y:S05]  /*25f10*/  @!P1 BRA `(.L_x_1913) ;  /* 0x0000000000049947 */ /* 0x000fea0003800000 */
[----:B------:R-:W-:Y:S01]  /*25f20*/  BPT.TRAP 0x1 ;  /* 0x000000040000795c */ /* 0x000fe20000300000 */
.L_x_1913:
[----:B-1----:R-:W-:-:S04]  /*25f30*/  SHF.L.U32 R0, R28, 0x1f, RZ ;  /* 0x0000001f1c007819 */ /* 0x002fc800000006ff */
[----:B------:R-:W1:Y:S02]  /*25f40*/  SYNCS.PHASECHK.TRANS64.TRYWAIT P1, [R17+URZ+0x22860], R0 ;  /* 0x02286000110075a7 */ /* 0x000e64000802017f */
[----:B-1----:R-:W-:Y:S05]  /*25f50*/  @!P1 BRA `(.L_x_1914) ;  /* 0x0000005400ac9947 */ /* 0x002fea0003800000 */
.L_x_2097:
[----:B------:R-:W1:Y:S04]  /*25f60*/  LDL R3, [R1+0x18] ;  /* 0x0000180001037983 */ /* 0x000e680000100800 */
[----:B------:R-:W2:Y:S01]  /*25f70*/  LDL R12, [R1+0x14] ;  /* 0x00001400010c7983 */ /* 0x000ea20000100800 */
[----:B------:R-:W-:Y:S01]  /*25f80*/  IMAD.SHL.U32 R2, R24, 0x4000, RZ ;  /* 0x0000400018027824 */ /* 0x000fe200078e00ff */
[----:B------:R-:W-:Y:S05]  /*25f90*/  WARPSYNC.ALL ;  /* 0x0000000000007948 */ /* 0x000fea0003800000 */
[----:B------:R-:W-:-:S05]  /*25fa0*/  IMAD.U32 R20, RZ, RZ, UR41 ;  /* 0x00000029ff147e24 */ /* 0x000fca000f8e00ff */
[----:B------:R-:W-:Y:S02]  /*25fb0*/  ISETP.NE.AND P1, PT, R20, 0x3, PT ;  /* 0x000000031400780c */ /* 0x000fe40003f25270 */
[----:B-1----:R-:W-:Y:S02]  /*25fc0*/  LOP3.LUT R0, R2, R3, RZ, 0xfc, !PT ;  /* 0x0000000302007212 */ /* 0x002fe400078efcff */
[----:B--2---:R-:W-:-:S03]  /*25fd0*/  IADD3 R2, R23, R2, R12 ;  /* 0x0000000217027210 */ /* 0x004fc60007ffe00c */
[----:B------:R-:W-:Y:S01]  /*25fe0*/  IMAD.IADD R0, R23, 0x1, R0 ;  /* 0x0000000117007824 */ /* 0x000fe200078e0200 */
[----:B------:R-:W-:-:S03]  /*25ff0*/  IADD3 R18, R32, 0x400, R2 ;  /* 0x0000040020127810 */ /* 0x000fc60007ffe002 */
[----:B------:R-:W-:Y:S01]  /*26000*/  IMAD.IADD R3, R35, 0x1, R0 ;  /* 0x0000000123037824 */ /* 0x000fe200078e0200 */
[----:B0-----:R-:W0:Y:S02]  /*26010*/  LDSM.16.MT88.4 R4, [R0+0x8400] ;  /* 0x008400000004783b */ /* 0x001e240000004200 */
        /* <DEDUP_REMOVED lines=57> */
.L_x_1915:
[----:B0-----:R0:W-:Y:S01]  /*263b0*/  SYNCS.ARRIVE.TRANS64.A1T0 RZ, [R17+URZ+0x22850], RZ ;  /* 0x022850ff11ff79a7 */ /* 0x0011e2000810003f */
[----:B------:R-:W-:Y:S06]  /*263c0*/  BAR.SYNC.DEFER_BLOCKING 0x2, 0x80 ;  /* 0x0082000000007b1d */ /* 0x000fec0000010000 */
[----:B------:R-:W-:Y:S05]  /*263d0*/  @!P0 BRA `(.L_x_1916) ;  /* 0x0000000000048947 */ /* 0x000fea0003800000 */
[----:B------:R-:W-:Y:S01]  /*263e0*/  BPT.TRAP 0x1 ;  /* 0x000000040000795c */ /* 0x000fe20000300000 */
.L_x_1916:
[----:B------:R-:W2:Y:S01]  /*263f0*/  LDL R0, [R1+0x8] ;  /* 0x0000080001007983 */ /* 0x000ea20000100800 */
[----:B0-----:R-:W-:Y:S02]  /*26400*/  VIADD R17, R17, 0x22880 ;  /* 0x0002288011117836 */ /* 0x001fe40000000000 */
[----:B------:R-:W-:-:S05]  /*26410*/  VIADD R24, R24, 0x1 ;  /* 0x0000000118187836 */ /* 0x000fca0000000000 */
[----:B------:R-:W-:-:S04]  /*26420*/  ISETP.NE.AND P0, PT, R24, 0x2, PT ;  /* 0x000000021800780c */ /* 0x000fc80003f05270 */
[----:B------:R-:W-:Y:S02]  /*26430*/  SEL R3, RZ, 0x1, P0 ;  /* 0x00000001ff037807 */ /* 0x000fe40000000000 */
[----:B------:R-:W-:Y:S02]  /*26440*/  SEL R24, R24, RZ, P0 ;  /* 0x000000ff18187207 */ /* 0x000fe40000000000 */
[----:B------:R-:W-:Y:S02]  /*26450*/  LOP3.LUT R28, R28, R3, RZ, 0x3c, !PT ;  /* 0x000000031c1c7212 */ /* 0x000fe400078e3cff */
[----:B--2---:R-:W-:-:S04]  /*26460*/  PRMT R17, R0, 0x654, R17 ;  /* 0x0000065400117816 */ /* 0x004fc80000000011 */
[----:B------:R0:W-:Y:S03]  /*26470*/  SYNCS.ARRIVE.TRANS64.RED.A1T0 RZ, [R17+URZ], RZ ;  /* 0x000000ff11ff79a7 */ /* 0x0001e6000810043f */
.L_x_1857:
[----:B------:R-:W-:-:S13]  /*26480*/  LOP3.LUT P0, RZ, R22, 0x40, RZ, 0xc0, !PT ;  /* 0x0000004016ff7812 */ /* 0x000fda000780c0ff */
[----:B------:R-:W-:Y:S05]  /*26490*/  @!P0 BRA `(.L_x_1917) ;  /* 0x0000000000288947 */ /* 0x000fea0003800000 */
[----:B------:R-:W-:Y:S05]  /*264a0*/  WARPSYNC.ALL ;  /* 0x0000000000007948 */ /* 0x000fea0003800000 */
[----:B------:R-:W2:Y:S08]  /*264b0*/  S2UR UR4, SR_CgaCtaId ;  /* 0x00000000000479c3 */ /* 0x000eb00000008800 */
[----:B------:R-:W-:Y:S01]  /*264c0*/  BAR.SYNC.DEFER_BLOCKING 0x5, 0x180 ;  /* 0x0146000000007b1d */ /* 0x000fe20000010000 */
[----:B0-----:R-:W-:Y:S01]  /*264d0*/  MOV R23, 0x400 ;  /* 0x0000040000177802 */ /* 0x001fe20000000f00 */
[----:B--2---:R-:W-:-:S05]  /*264e0*/  IMAD.U32 R0, RZ, RZ, UR4 ;  /* 0x00000004ff007e24 */ /* 0x004fca000f8e00ff */
[----:B------:R-:W-:Y:S01]  /*264f0*/  LEA R23, R0, R23, 0x18 ;  /* 0x0000001700177211 */ /* 0x000fe200078ec0ff */
[----:B------:R2:W-:Y:S04]  /*26500*/  STL [R1+0x8], R0 ;  /* 0x0000080001007387 */ /* 0x0005e80000100800 */
[----:B------:R2:W3:Y:S01]  /*26510*/  LDS.128 R16, [R23+0x228d0] ;  /* 0x0228d00017107984 */ /* 0x0004e20000000c00 */
[----:B------:R-:W-:Y:S06]  /*26520*/  BAR.ARV 0x4, 0x180 ;  /* 0x0106000000007b1d */ /* 0x000fec0000002000 */
[----:B------:R-:W-:Y:S05]  /*26530*/  BRA `(.L_x_1918) ;  /* 0x0000000800d47947 */ /* 0x000fea0003800000 */
.L_x_1917:
[----:B------:R-:W2:Y:S01]  /*26540*/  S2R R0, SR_TID.X ;  /* 0x0000000000007919 */ /* 0x000ea20000002100 */
[----:B------:R-:W-:Y:S01]  /*26550*/  UMOV UR4, 0xffffffff ;  /* 0xffffffff00047882 */ /* 0x000fe20000000000 */
[----:B--2---:R-:W-:-:S04]  /*26560*/  LOP3.LUT R7, R0, 0x1f, RZ, 0xc0, !PT ;  /* 0x0000001f00077812 */ /* 0x004fc800078ec0ff */
[----:B------:R-:W-:Y:S01]  /*26570*/  ISETP.NE.AND P0, PT, R7, 0x1f, PT ;  /* 0x0000001f0700780c */ /* 0x000fe20003f05270 */
[----:B------:R-:W-:-:S12]  /*26580*/  BRA.DIV UR4, `(.L_x_1919) ;  /* 0x0000005204347947 */ /* 0x000fd8000b800000 */
[----:B0-----:R-:W-:Y:S01]  /*26590*/  IMAD.IADD R5, R19, 0x1, R7 ;  /* 0x0000000113057824 */ /* 0x001fe200078e0207 */
[----:B------:R-:W-:-:S04]  /*265a0*/  ULDC UR4, c[0x0][0xc3c] ;  /* 0x00030f0000047ab9 */ /* 0x000fc80000000800 */
[----:B------:R-:W-:-:S13]  /*265b0*/  ISETP.GE.OR P1, PT, R5, UR4, !P0 ;  /* 0x0000000405007c0c */ /* 0x000fda000c726670 */
[----:B-1----:R-:W0:Y:S02]  /*265c0*/  @!P1 LDC.64 R2, c[0x0][0xc80] ;  /* 0x00032000ff029b82 */ /* 0x002e240000000a00 */
[----:B0-----:R-:W-:-:S06]  /*265d0*/  @!P1 IMAD.WIDE R2, R5, 0x4, R2 ;  /* 0x0000000405029825 */ /* 0x001fcc00078e0202 */
[----:B------:R0:W2:Y:S01]  /*265e0*/  @!P1 LDG.E R3, desc[UR38][R2.64] ;  /* 0x0000002602039981 */ /* 0x0000a2000c1e1900 */
[C---:B------:R-:W-:Y:S02]  /*265f0*/  ISETP.GE.U32.AND P2, PT, R7.reuse, 0x2, PT ;  /* 0x000000020700780c */ /* 0x040fe40003f46070 */
[C---:B------:R-:W-:Y:S01]  /*26600*/  ISETP.GE.U32.AND P3, PT, R7.reuse, 0x4, PT ;  /* 0x000000040700780c */ /* 0x040fe20003f66070 */
[----:B------:R-:W-:Y:S01]  /*26610*/  SHFL.IDX PT, R0, R16, RZ, 0x1f ;  /* 0x00001fff10007589 */ /* 0x000fe200000e0000 */
[C---:B------:R-:W-:Y:S02]  /*26620*/  ISETP.GE.U32.AND P4, PT, R7.reuse, 0x8, PT ;  /* 0x000000080700780c */ /* 0x040fe40003f86070 */
[C---:B------:R-:W-:Y:S01]  /*26630*/  ISETP.GE.U32.AND P5, PT, R7.reuse, 0x10, PT ;  /* 0x000000100700780c */ /* 0x040fe20003fa6070 */
[----:B------:R-:W-:Y:S01]  /*26640*/  SHFL.IDX PT, R16, R16, 0x1, 0x1f ;  /* 0x00201f0010107f89 */ /* 0x000fe200000e0000 */
[----:B0-----:R-:W-:Y:S02]  /*26650*/  IMAD.MOV.U32 R2, RZ, RZ, RZ ;  /* 0x000000ffff027224 */ /* 0x001fe400078e00ff */
[----:B--2---:R-:W-:Y:S01]  /*26660*/  @!P1 IMAD.MOV.U32 R2, RZ, RZ, R3 ;  /* 0x000000ffff029224 */ /* 0x004fe200078e0003 */
[----:B------:R-:W-:-:S04]  /*26670*/  ISETP.NE.AND P1, PT, R7, RZ, PT ;  /* 0x000000ff0700720c */ /* 0x000fc80003f25270 */
        /* <DEDUP_REMOVED lines=16> */
.L_x_2107:
[----:B------:R-:W-:Y:S02]  /*26780*/  ULDC UR4, c[0x0][0xc38] ;  /* 0x00030e0000047ab9 */ /* 0x000fe40000000800 */
[----:B------:R-:W-:-:S04]  /*26790*/  IMAD.U32 R4, RZ, RZ, UR4 ;  /* 0x00000004ff047e24 */ /* 0x000fc8000f8e00ff */
[----:B-1----:R-:W-:-:S04]  /*267a0*/  IMAD R5, R14, R4, RZ ;  /* 0x000000040e057224 */ /* 0x002fc800078e02ff */
[----:B------:R-:W-:-:S05]  /*267b0*/  IMAD.IADD R16, R16, 0x1, R5 ;  /* 0x0000000110107824 */ /* 0x000fca00078e0205 */
[----:B------:R-:W-:-:S13]  /*267c0*/  ISETP.GT.AND P6, PT, R16, R0, PT ;  /* 0x000000001000720c */ /* 0x000fda0003fc4270 */
[----:B------:R-:W-:Y:S05]  /*267d0*/  @P6 BRA `(.L_x_1920) ;  /* 0x00000000009c6947 */ /* 0x000fea0003800000 */
.L_x_1925:
[----:B------:R-:W1:Y:S01]  /*267e0*/  LDC R4, c[0x0][0xc3c] ;  /* 0x00030f00ff047b82 */ /* 0x000e620000000800 */
[----:B------:R-:W-:-:S05]  /*267f0*/  VIADD R19, R19, 0x1f ;  /* 0x0000001f13137836 */ /* 0x000fca0000000000 */
        /* <DEDUP_REMOVED lines=12> */
.L_x_1923:
[----:B------:R-:W-:Y:S05]  /*268c0*/  BSYNC B0 ;  /* 0x0000000000007941 */ /* 0x000fea0003800000 */
.L_x_1922:
[----:B------:R-:W-:-:S03]  /*268d0*/  UMOV UR4, 0xffffffff ;  /* 0xffffffff00047882 */ /* 0x000fc60000000000 */
[----:B------:R-:W-:Y:S05]  /*268e0*/  BRA.DIV UR4, `(.L_x_1924) ;  /* 0x0000005204807947 */ /* 0x000fea000b800000 */
[----:B-----5:R-:W2:Y:S02]  /*268f0*/  SHFL.UP PT, R14, R2, 0x1, RZ ;  /* 0x04200000020e7989 */ /* 0x020ea400000e00ff */
[----:B--2---:R-:W-:-:S05]  /*26900*/  SEL R13, R14, RZ, P1 ;  /* 0x000000ff0e0d7207 */ /* 0x004fca0000800000 */
[----:B------:R-:W-:-:S05]  /*26910*/  IMAD.IADD R13, R2, 0x1, R13 ;  /* 0x00000001020d7824 */ /* 0x000fca00078e020d */
[----:B------:R-:W2:Y:S02]  /*26920*/  SHFL.UP PT, R14, R13, 0x2, RZ ;  /* 0x044000000d0e7989 */ /* 0x000ea400000e00ff */
[----:B--2---:R-:W-:-:S05]  /*26930*/  SEL R14, R14, RZ, P2 ;  /* 0x000000ff0e0e7207 */ /* 0x004fca0001000000 */
[----:B01----:R-:W-:-:S05]  /*26940*/  IMAD.IADD R3, R13, 0x1, R14 ;  /* 0x000000010d037824 */ /* 0x003fca00078e020e */
        /* <DEDUP_REMOVED lines=10> */
.L_x_2115:
[----:B------:R-:W-:Y:S02]  /*269f0*/  ULDC UR4, c[0x0][0xc38] ;  /* 0x00030e0000047ab9 */ /* 0x000fe40000000800 */
[----:B------:R-:W-:-:S04]  /*26a00*/  IMAD.U32 R4, RZ, RZ, UR4 ;  /* 0x00000004ff047e24 */ /* 0x000fc8000f8e00ff */
[----:B-1----:R-:W-:-:S04]  /*26a10*/  IMAD R5, R14, R4, RZ ;  /* 0x000000040e057224 */ /* 0x002fc800078e02ff */
[----:B------:R-:W-:-:S05]  /*26a20*/  IMAD.IADD R16, R5, 0x1, R16 ;  /* 0x0000000105107824 */ /* 0x000fca00078e0210 */
[----:B------:R-:W-:-:S13]  /*26a30*/  ISETP.GT.AND P6, PT, R16, R0, PT ;  /* 0x000000001000720c */ /* 0x000fda0003fc4270 */
[----:B------:R-:W-:Y:S05]  /*26a40*/  @!P6 BRA `(.L_x_1925) ;  /* 0xfffffffc0064e947 */ /* 0x000fea000383ffff */
.L_x_1920:
[----:B------:R-:W-:Y:S01]  /*26a50*/  IMAD.IADD R16, R16, 0x1, -R5 ;  /* 0x0000000110107824 */ /* 0x000fe200078e0a05 */
[----:B------:R-:W-:-:S03]  /*26a60*/  UMOV UR4, 0xffffffff ;  /* 0xffffffff00047882 */ /* 0x000fc60000000000 */
[----:B------:R-:W-:-:S05]  /*26a70*/  IMAD R5, R3, R4, R16 ;  /* 0x0000000403057224 */ /* 0x000fca00078e0210 */
[----:B------:R-:W-:Y:S01]  /*26a80*/  ISETP.GT.AND P6, PT, R5, R0, PT ;  /* 0x000000000500720c */ /* 0x000fe20003fc4270 */
[----:B------:R-:W-:-:S12]  /*26a90*/  BRA.DIV UR4, `(.L_x_1926) ;  /* 0x0000005204d07947 */ /* 0x000fd8000b800000 */
[----:B------:R-:W-:-:S04]  /*26aa0*/  VOTE.ANY R5, PT, !P6 ;  /* 0x0000000000057806 */ /* 0x000fc800070e0100 */
[----:B------:R-:W1:Y:S02]  /*26ab0*/  POPC R6, R5 ;  /* 0x0000000500067309 */ /* 0x000e640000000000 */
[----:B-1----:R1:W2:Y:S02]  /*26ac0*/  SHFL.IDX PT, R17, R2, R6, 0x1f ;  /* 0x00001f0602117589 */ /* 0x0022a400000e0000 */
.L_x_2119:
[----:B------:R-:W-:Y:S01]  /*26ad0*/  ISETP.NE.AND P0, PT, R5, RZ, PT ;  /* 0x000000ff0500720c */ /* 0x000fe20003f05270 */
[----:B------:R-:W-:-:S12]  /*26ae0*/  IMAD.MOV.U32 R5, RZ, RZ, RZ ;  /* 0x000000ffff057224 */ /* 0x000fd800078e00ff */
[----:B------:R-:W-:Y:S05]  /*26af0*/  @!P0 BRA `(.L_x_1927) ;  /* 0x0000000000108947 */ /* 0x000fea0003800000 */
[----:B------:R-:W-:Y:S01]  /*26b00*/  UMOV UR4, 0xffffffff ;  /* 0xffffffff00047882 */ /* 0x000fe20000000000 */
[----:B------:R-:W-:Y:S02]  /*26b10*/  VIADD R12, R6, 0xffffffff ;  /* 0xffffffff060c7836 */ /* 0x000fe40000000000 */
[----:B------:R-:W-:Y:S05]  /*26b20*/  BRA.DIV UR4, `(.L_x_1928) ;  /* 0x0000005204f47947 */ /* 0x000fea000b800000 */
[----:B------:R3:W4:Y:S02]  /*26b30*/  SHFL.IDX PT, R5, R3, R12, 0x1f ;  /* 0x00001f0c03057589 */ /* 0x00072400000e0000 */
.L_x_1927:
[----:B01-3--:R-:W0:Y:S01]  /*26b40*/  LDC.64 R2, c[0x0][0xc90] ;  /* 0x00032400ff027b82 */ /* 0x00be220000000a00 */
[----:B------:R-:W-:-:S04]  /*26b50*/  IMAD.IADD R19, R6, 0x1, R19 ;  /* 0x0000000106137824 */ /* 0x000fc800078e0213 */
[----:B0-----:R-:W-:-:S05]  /*26b60*/  IMAD.WIDE R2, R19, 0x4, R2 ;  /* 0x0000000413027825 */ /* 0x001fca00078e0202 */
[----:B------:R0:W2:Y:S01]  /*26b70*/  LDG.E R7, desc[UR38][R2.64] ;  /* 0x0000002602077981 */ /* 0x0000a2000c1e1900 */
[----:B----4-:R-:W-:Y:S02]  /*26b80*/  IMAD R16, R5, R4, R16 ;  /* 0x0000000405107224 */ /* 0x010fe400078e0210 */
[----:B0-----:R-:W-:Y:S02]  /*26b90*/  IMAD.MOV.U32 R2, RZ, RZ, RZ ;  /* 0x000000ffff027224 */ /* 0x001fe400078e00ff */
[----:B--2---:R-:W-:-:S05]  /*26ba0*/  IMAD R6, R17, R7, RZ ;  /* 0x0000000711067224 */ /* 0x004fca00078e02ff */
[----:B------:R-:W-:-:S04]  /*26bb0*/  IABS R8, R6 ;  /* 0x0000000600087213 */ /* 0x000fc80000000000 */
[----:B------:R-:W0:Y:S08]  /*26bc0*/  I2F.RP R9, R8 ;  /* 0x0000000800097306 */ /* 0x000e300000209400 */
[----:B0-----:R-:W0:Y:S02]  /*26bd0*/  MUFU.RCP R9, R9 ;  /* 0x0000000900097308 */ /* 0x001e240000001000 */
[----:B0-----:R-:W-:-:S06]  /*26be0*/  VIADD R10, R9, 0xffffffe ;  /* 0x0ffffffe090a7836 */ /* 0x001fcc0000000000 */
[----:B------:R-:W0:Y:S02]  /*26bf0*/  F2I.FTZ.U32.TRUNC.NTZ R3, R10 ;  /* 0x0000000a00037305 */ /* 0x000e24000021f000 */
[----:B0-----:R-:W-:-:S04]  /*26c00*/  IMAD.MOV R5, RZ, RZ, -R3 ;  /* 0x000000ffff057224 */ /* 0x001fc800078e0a03 */
[----:B------:R-:W-:-:S04]  /*26c10*/  IMAD R5, R5, R8, RZ ;  /* 0x0000000805057224 */ /* 0x000fc800078e02ff */
[----:B------:R-:W-:-:S04]  /*26c20*/  IMAD.HI.U32 R2, R3, R5, R2 ;  /* 0x0000000503027227 */ /* 0x000fc800078e0002 */
[----:B------:R-:W-:Y:S01]  /*26c30*/  IMAD.IADD R5, R0, 0x1, -R16 ;  /* 0x0000000100057824 */ /* 0x000fe200078e0a10 */
[----:B------:R-:W-:-:S04]  /*26c40*/  IABS R0, R6 ;  /* 0x0000000600007213 */ /* 0x000fc80000000000 */
[----:B------:R-:W-:Y:S01]  /*26c50*/  IABS R3, R5 ;  /* 0x0000000500037213 */ /* 0x000fe20000000000 */
[----:B------:R-:W-:-:S04]  /*26c60*/  IMAD.MOV R0, RZ, RZ, -R0 ;  /* 0x000000ffff007224 */ /* 0x000fc800078e0a00 */
        /* <DEDUP_REMOVED lines=12> */
[----:B------:R-:W-:Y:S02]  /*26d30*/  IMAD R0, R7, R2, RZ ;  /* 0x0000000207007224 */ /* 0x000fe400078e02ff */
[----:B------:R-:W-:Y:S02]  /*26d40*/  IMAD.MOV R2, RZ, RZ, -R2 ;  /* 0x000000ffff027224 */ /* 0x000fe400078e0a02 */
[----:B------:R-:W-:Y:S02]  /*26d50*/  IMAD.MOV R3, RZ, RZ, -R0 ;  /* 0x000000ffff037224 */ /* 0x000fe400078e0a00 */
[----:B------:R-:W-:-:S03]  /*26d60*/  IMAD R5, R6, R2, R5 ;  /* 0x0000000206057224 */ /* 0x000fc600078e0205 */
[----:B------:R-:W-:-:S04]  /*26d70*/  VIADDMNMX R4, R3, R4, R7, PT ;  /* 0x0000000403047246 */ /* 0x000fc80003800107 */
[-C--:B------:R-:W-:Y:S02]  /*26d80*/  IABS R7, R4.reuse ;  /* 0x0000000400077213 */ /* 0x080fe40000000000 */
[----:B------:R-:W-:Y:S02]  /*26d90*/  IABS R6, R4 ;  /* 0x0000000400067213 */ /* 0x000fe40000000000 */
[----:B------:R-:W0:Y:S03]  /*26da0*/  I2F.RP R8, R7 ;  /* 0x0000000700087306 */ /* 0x000e260000209400 */
[----:B------:R-:W-:-:S05]  /*26db0*/  IMAD.MOV R6, RZ, RZ, -R6 ;  /* 0x000000ffff067224 */ /* 0x000fca00078e0a06 */
[----:B0-----:R-:W0:Y:S02]  /*26dc0*/  MUFU.RCP R8, R8 ;  /* 0x0000000800087308 */ /* 0x001e240000001000 */
[----:B0-----:R-:W-:-:S06]  /*26dd0*/  VIADD R9, R8, 0xffffffe ;  /* 0x0ffffffe08097836 */ /* 0x001fcc0000000000 */
[----:B------:R-:W0:Y:S02]  /*26de0*/  F2I.FTZ.U32.TRUNC.NTZ R3, R9 ;  /* 0x0000000900037305 */ /* 0x000e24000021f000 */
[----:B0-----:R-:W-:-:S04]  /*26df0*/  IMAD.MOV R2, RZ, RZ, -R3 ;  /* 0x000000ffff027224 */ /* 0x001fc800078e0a03 */
[----:B------:R-:W-:Y:S02]  /*26e00*/  IMAD R11, R2, R7, RZ ;  /* 0x00000007020b7224 */ /* 0x000fe400078e02ff */
[----:B------:R-:W-:-:S04]  /*26e10*/  IMAD.MOV.U32 R2, RZ, RZ, RZ ;  /* 0x000000ffff027224 */ /* 0x000fc800078e00ff */
[----:B------:R-:W-:Y:S01]  /*26e20*/  IMAD.HI.U32 R2, R3, R11, R2 ;  /* 0x0000000b03027227 */ /* 0x000fe200078e0002 */
[----:B------:R-:W-:-:S05]  /*26e30*/  IABS R3, R5 ;  /* 0x0000000500037213 */ /* 0x000fca0000000000 */
[----:B------:R-:W-:-:S04]  /*26e40*/  IMAD.HI.U32 R2, R2, R3, RZ ;  /* 0x0000000302027227 */ /* 0x000fc800078e00ff */
[----:B------:R-:W-:Y:S01]  /*26e50*/  IMAD R6, R2, R6, R3 ;  /* 0x0000000602067224 */ /* 0x000fe200078e0203 */
[C---:B------:R-:W-:Y:S01]  /*26e60*/  LOP3.LUT R3, R5.reuse, R4, RZ, 0x3c, !PT ;  /* 0x0000000405037212 */ /* 0x040fe200078e3cff */
[----:B------:R-:W-:-:S03]  /*26e70*/  IMAD.IADD R5, R5, 0x1, R0 ;  /* 0x0000000105057824 */ /* 0x000fc600078e0200 */
        /* <DEDUP_REMOVED lines=8> */
[----:B------:R-:W-:Y:S01]  /*26f00*/  @!P1 LOP3.LUT R2, RZ, R4, RZ, 0x33, !PT ;  /* 0x00000004ff029212 */ /* 0x000fe200078e33ff */
[----:B------:R-:W-:-:S04]  /*26f10*/  IMAD.MOV R4, RZ, RZ, -R4 ;  /* 0x000000ffff047224 */ /* 0x000fc800078e0a04 */
[----:B------:R-:W-:Y:S01]  /*26f20*/  IMAD R18, R2, R4, R5 ;  /* 0x0000000402127224 */ /* 0x000fe200078e0205 */
[----:B------:R-:W-:-:S05]  /*26f30*/  LOP3.LUT R2, RZ, R2, RZ, 0x33, !PT ;  /* 0x00000002ff027212 */ /* 0x000fca00078e33ff */
[----:B------:R-:W-:Y:S01]  /*26f40*/  IMAD.IADD R17, R17, 0x1, R2 ;  /* 0x0000000111117824 */ /* 0x000fe200078e0202 */
[----:B------:R-:W-:Y:S06]  /*26f50*/  BRA `(.L_x_1929) ;  /* 0x00000000001c7947 */ /* 0x000fec0003800000 */
.L_x_1921:
[----:B------:R-:W-:Y:S01]  /*26f60*/  UMOV UR4, URZ ;  /* 0x0000003f00047c82 */ /* 0x000fe20008000000 */
[----:B------:R-:W-:Y:S01]  /*26f70*/  UMOV UR5, URZ ;  /* 0x0000003f00057c82 */ /* 0x000fe20008000000 */
[----:B------:R-:W-:Y:S01]  /*26f80*/  ULDC UR6, c[0x0][0xc3c] ;  /* 0x00030f0000067ab9 */ /* 0x000fe20000000800 */
[----:B------:R-:W-:Y:S02]  /*26f90*/  IMAD.MOV.U32 R16, RZ, RZ, R0 ;  /* 0x000000ffff107224 */ /* 0x000fe400078e0000 */
[----:B------:R-:W-:Y:S02]  /*26fa0*/  IMAD.U32 R17, RZ, RZ, UR4 ;  /* 0x00000004ff117e24 */ /* 0x000fe4000f8e00ff */
[----:B------:R-:W-:Y:S02]  /*26fb0*/  IMAD.U32 R18, RZ, RZ, UR5 ;  /* 0x00000005ff127e24 */ /* 0x000fe4000f8e00ff */
[----:B------:R-:W-:-:S07]  /*26fc0*/  IMAD.U32 R19, RZ, RZ, UR6 ;  /* 0x00000006ff137e24 */ /* 0x000fce000f8e00ff */
.L_x_1929:
[----:B------:R1:W2:Y:S01]  /*26fd0*/  LDL R2, [R1+0x8] ;  /* 0x0000080001027983 */ /* 0x0002a20000100800 */
[----:B------:R-:W3:Y:S01]  /*26fe0*/  S2R R0, SR_TID.X ;  /* 0x0000000000007919 */ /* 0x000ee20000002100 */
[----:B------:R-:W-:Y:S05]  /*26ff0*/  WARPSYNC.ALL ;  /* 0x0000000000007948 */ /* 0x000fea0003800000 */
[----:B---3--:R-:W-:Y:S01]  /*27000*/  LOP3.LUT R0, R0, 0x1f, RZ, 0xc0, !PT ;  /* 0x0000001f00007812 */ /* 0x008fe200078ec0ff */
[----:B------:R-:W-:Y:S03]  /*27010*/  BAR.SYNC.DEFER_BLOCKING 0x4, 0x180 ;  /* 0x0106000000007b1d */ /* 0x000fe60000010000 */
[----:B------:R-:W-:-:S13]  /*27020*/  ISETP.NE.AND P0, PT, R0, RZ, PT ;  /* 0x000000ff0000720c */ /* 0x000fda0003f05270 */
[----:B------:R-:W-:Y:S01]  /*27030*/  @!P0 MOV R0, 0x400 ;  /* 0x0000040000008802 */ /* 0x000fe20000000f00 */
[----:B--2---:R-:W2:Y:S03]  /*27040*/  @!P0 S2R R2, SR_CgaCtaId ;  /* 0x0000000000028919 */ /* 0x004ea60000008800 */
[----:B--2---:R-:W-:Y:S01]  /*27050*/  @!P0 LEA R23, R2, R0, 0x18 ;  /* 0x0000000002178211 */ /* 0x004fe200078ec0ff */
[----:B------:R1:W-:Y:S04]  /*27060*/  @!P0 STL [R1+0x8], R2 ;  /* 0x0000080201008387 */ /* 0x0003e80000100800 */
[----:B------:R1:W-:Y:S01]  /*27070*/  @!P0 STS.128 [R23+0x228d0], R16 ;  /* 0x0228d01017008388 */ /* 0x0003e20000000c00 */
[----:B------:R-:W-:Y:S06]  /*27080*/  BAR.ARV 0x5, 0x180 ;  /* 0x0146000000007b1d */ /* 0x000fec0000002000 */
.L_x_1918:
[----:B------:R-:W-:Y:S02]  /*27090*/  ULDC UR4, c[0x0][0xc3c] ;  /* 0x00030f0000047ab9 */ /* 0x000fe40000000800 */
[----:B---3--:R-:W-:-:S13]  /*270a0*/  ISETP.GE.AND P0, PT, R19, UR4, PT ;  /* 0x0000000413007c0c */ /* 0x008fda000bf06270 */
[----:B------:R-:W-:Y:S05]  /*270b0*/  @!P0 BRA `(.L_x_1930) ;  /* 0xffffff9800948947 */ /* 0x000fea000383ffff */
[----:B------:R-:W-:Y:S05]  /*270c0*/  BSYNC B7 ;  /* 0x0000000000077941 */ /* 0x000fea0003800000 */
.L_x_1800:
[----:B--2---:R-:W2:Y:S01]  /*270d0*/  LDL.LU R0, [R1+0x30] ;  /* 0x0000300001007983 */ /* 0x004ea20000300800 */
[----:B------:R-:W-:Y:S01]  /*270e0*/  BSSY B0, `(.L_x_1931) ;  /* 0x000000b000007945 */ /* 0x000fe20003800000 */
[----:B------:R-:W3:Y:S01]  /*270f0*/  S2R R5, SR_CgaCtaId ;  /* 0x0000000000057919 */ /* 0x000ee20000008800 */
[----:B--2---:R-:W-:-:S05]  /*27100*/  VIADD R0, R0, 0x1 ;  /* 0x0000000100007836 */ /* 0x004fca0000000000 */
[----:B01----:R-:W-:-:S04]  /*27110*/  LEA.HI R2, R0, R0, RZ, 0x1 ;  /* 0x0000000000027211 */ /* 0x003fc800078f08ff */
[----:B------:R-:W-:Y:S02]  /*27120*/  LOP3.LUT R3, R2, 0xfffffffe, RZ, 0xc0, !PT ;  /* 0xfffffffe02037812 */ /* 0x000fe400078ec0ff */
[----:B------:R-:W-:-:S03]  /*27130*/  MOV R2, 0x400 ;  /* 0x0000040000027802 */ /* 0x000fc60000000f00 */
[----:B------:R-:W-:Y:S01]  /*27140*/  IMAD.IADD R0, R0, 0x1, -R3 ;  /* 0x0000000100007824 */ /* 0x000fe200078e0a03 */
[----:B---3--:R-:W-:-:S04]  /*27150*/  LEA R7, R5, R2, 0x18 ;  /* 0x0000000205077211 */ /* 0x008fc800078ec0ff */
[----:B------:R-:W-:-:S04]  /*27160*/  SHF.L.U32 R0, R0, 0x1f, RZ ;  /* 0x0000001f00007819 */ /* 0x000fc800000006ff */
[----:B------:R-:W0:Y:S02]  /*27170*/  SYNCS.PHASECHK.TRANS64.TRYWAIT P0, [R7+URZ+0x22820], R0 ;  /* 0x02282000070075a7 */ /* 0x000e24000800017f */
[----:B0-----:R-:W-:Y:S05]  /*27180*/  @!P0 BRA `(.L_x_1932) ;  /* 0x0000004c00848947 */ /* 0x001fea0003800000 */
.L_x_2122:
[----:B------:R-:W-:Y:S05]  /*27190*/  BSYNC B0 ;  /* 0x0000000000007941 */ /* 0x000fea0003800000 */
.L_x_1931:
[----:B------:R-:W-:-:S03]  /*271a0*/  UMOV UR4, 0xffffffff ;  /* 0xffffffff00047882 */ /* 0x000fc60000000000 */
[----:B------:R-:W-:Y:S05]  /*271b0*/  BRA.DIV UR4, `(.L_x_1933) ;  /* 0x0000004e048c7947 */ /* 0x000fea000b800000 */
[----:B0-----:R-:W0:Y:S02]  /*271c0*/  S2R R0, SR_TID.X ;  /* 0x0000000000007919 */ /* 0x001e240000002100 */
[----:B0-----:R-:W-:-:S04]  /*271d0*/  SHF.R.U32.HI R0, RZ, 0x5, R0 ;  /* 0x00000005ff007819 */ /* 0x001fc80000011600 */
[----:B------:R-:W-:-:S05]  /*271e0*/  LOP3.LUT R0, R0, 0x3, RZ, 0xc0, !PT ;  /* 0x0000000300007812 */ /* 0x000fca00078ec0ff */
[----:B------:R0:W1:Y:S02]  /*271f0*/  SHFL.IDX PT, R14, R0, RZ, 0x1f ;  /* 0x00001fff000e7589 */ /* 0x00006400000e0000 */
.L_x_2125:
[----:B-1----:R-:W-:-:S13]  /*27200*/  ISETP.NE.AND P0, PT, R14, RZ, PT ;  /* 0x000000ff0e00720c */ /* 0x002fda0003f05270 */
[----:B------:R-:W-:Y:S05]  /*27210*/  @P0 BRA `(.L_x_1561) ;  /* 0x0000000000a80947 */ /* 0x000fea0003800000 */
[----:B------:R-:W-:-:S03]  /*27220*/  UMOV UR4, 0xffffffff ;  /* 0xffffffff00047882 */ /* 0x000fc60000000000 */
[----:B------:R-:W-:Y:S05]  /*27230*/  BRA.DIV UR4, `(.L_x_1934) ;  /* 0x0000004e04a07947 */ /* 0x000fea000b800000 */
[----:B------:R-:W-:-:S13]  /*27240*/  ELECT P6, URZ, PT ;  /* 0x00000000003f782f */ /* 0x000fda00038c0000 */
.L_x_2128:
[----:B------:R-:W-:Y:S05]  /*27250*/  @!P6 BRA `(.L_x_1561) ;  /* 0x000000000098e947 */ /* 0x000fea0003800000 */
[----:B------:R-:W-:-:S06]  /*27260*/  ULOP3.LUT UR4, UR36, 0x2, URZ, 0xfc, !UPT ;  /* 0x0000000224047892 */ /* 0x000fcc000f8efc3f */
[----:B0-----:R-:W-:-:S05]  /*27270*/  IMAD.U32 R0, RZ, RZ, UR4 ;  /* 0x00000004ff007e24 */ /* 0x001fca000f8e00ff */
[----:B------:R-:W-:-:S13]  /*27280*/  ISETP.NE.AND P0, PT, R0, 0x3, PT ;  /* 0x000000030000780c */ /* 0x000fda0003f05270 */
[----:B------:R-:W-:Y:S05]  /*27290*/  @!P0 BRA `(.L_x_1935) ;  /* 0x0000000000048947 */ /* 0x000fea0003800000 */
[----:B------:R-:W-:Y:S01]  /*272a0*/  BPT.TRAP 0x1 ;  /* 0x000000040000795c */ /* 0x000fe20000300000 */
.L_x_1935:
[----:B------:R-:W-:Y:S01]  /*272b0*/  IMAD R5, R24, 0x8, R7 ;  /* 0x0000000818057824 */ /* 0x000fe200078e0207 */
[----:B------:R-:W-:Y:S01]  /*272c0*/  SHF.L.U32 R0, R28, 0x1f, RZ ;  /* 0x0000001f1c007819 */ /* 0x000fe200000006ff */
[----:B------:R-:W-:-:S03]  /*272d0*/  VIADD R24, R24, 0x1 ;  /* 0x0000000118187836 */ /* 0x000fc60000000000 */
[----:B------:R-:W0:Y:S02]  /*272e0*/  SYNCS.PHASECHK.TRANS64.TRYWAIT P1, [R5+URZ+0x22840], R0 ;  /* 0x02284000050075a7 */ /* 0x000e24000802017f */
[----:B------:R-:W-:-:S04]  /*272f0*/  ISETP.NE.AND P2, PT, R24, 0x2, PT ;  /* 0x000000021800780c */ /* 0x000fc80003f45270 */
[----:B------:R-:W-:Y:S01]  /*27300*/  SEL R3, RZ, 0x1, P2 ;  /* 0x00000001ff037807 */ /* 0x000fe20001000000 */
[----:B0-----:R-:W-:Y:S08]  /*27310*/  @!P1 BRA `(.L_x_1936) ;  /* 0x0000004c00889947 */ /* 0x001ff00003800000 */
.L_x_2129:
[----:B------:R-:W-:Y:S02]  /*27320*/  SEL R24, R24, RZ, P2 ;  /* 0x000000ff18187207 */ /* 0x000fe40001000000 */
[----:B------:R-:W-:Y:S01]  /*27330*/  LOP3.LUT R2, R28, R3, RZ, 0x3c, !PT ;  /* 0x000000031c027212 */ /* 0x000fe200078e3cff */
[----:B------:R-:W-:Y:S06]  /*27340*/  @!P0 BRA `(.L_x_1937) ;  /* 0x0000000000048947 */ /* 0x000fec0003800000 */
[----:B------:R-:W-:Y:S01]  /*27350*/  BPT.TRAP 0x1 ;  /* 0x000000040000795c */ /* 0x000fe20000300000 */
.L_x_1937:
[----:B------:R-:W-:Y:S01]  /*27360*/  IMAD R3, R24, 0x8, R7 ;  /* 0x0000000818037824 */ /* 0x000fe200078e0207 */
[----:B------:R-:W-:-:S04]  /*27370*/  SHF.L.U32 R2, R2, 0x1f, RZ ;  /* 0x0000001f02027819 */ /* 0x000fc800000006ff */
[----:B------:R-:W1:Y:S02]  /*27380*/  SYNCS.PHASECHK.TRANS64.TRYWAIT P1, [R3+URZ+0x22840], R2 ;  /* 0x02284002030075a7 */ /* 0x000e64000802017f */
[----:B-1----:R-:W-:Y:S05]  /*27390*/  @!P1 BRA `(.L_x_1938) ;  /* 0x0000004c007c9947 */ /* 0x002fea0003800000 */
.L_x_2130:
[----:B------:R-:W-:Y:S05]  /*273a0*/  @!P0 BRA `(.L_x_1939) ;  /* 0x0000000000048947 */ /* 0x000fea0003800000 */
[----:B------:R-:W-:Y:S01]  /*273b0*/  BPT.TRAP 0x1 ;  /* 0x000000040000795c */ /* 0x000fe20000300000 */
.L_x_1939:
[----:B------:R-:W2:Y:S02]  /*273c0*/  SYNCS.PHASECHK.TRANS64.TRYWAIT P1, [R5+URZ+0x22860], R0 ;  /* 0x02286000050075a7 */ /* 0x000ea4000802017f */
[----:B--2---:R-:W-:Y:S05]  /*273d0*/  @!P1 BRA `(.L_x_1940) ;  /* 0x0000004c00809947 */ /* 0x004fea0003800000 */
.L_x_2131:
[----:B------:R-:W-:Y:S05]  /*273e0*/  @!P0 BRA `(.L_x_1941) ;  /* 0x0000000000048947 */ /* 0x000fea0003800000 */
[----:B------:R-:W-:Y:S01]  /*273f0*/  BPT.TRAP 0x1 ;  /* 0x000000040000795c */ /* 0x000fe20000300000 */
.L_x_1941:
[----:B------:R-:W3:Y:S02]  /*27400*/  SYNCS.PHASECHK.TRANS64.TRYWAIT P1, [R3+URZ+0x22860], R2 ;  /* 0x02286002030075a7 */ /* 0x000ee4000802017f */
[----:B---3--:R-:W-:Y:S05]  /*27410*/  @!P1 BRA `(.L_x_1942) ;  /* 0x0000004c00849947 */ /* 0x008fea0003800000 */
.L_x_2132:
[----:B------:R-:W-:Y:S05]  /*27420*/  @!P0 BRA `(.L_x_1943) ;  /* 0x0000000000048947 */ /* 0x000fea0003800000 */
[----:B------:R-:W-:Y:S01]  /*27430*/  BPT.TRAP 0x1 ;  /* 0x000000040000795c */ /* 0x000fe20000300000 */
.L_x_1943:
[----:B------:R-:W4:Y:S02]  /*27440*/  SYNCS.PHASECHK.TRANS64.TRYWAIT P1, [R5+URZ+0x22880], R0 ;  /* 0x02288000050075a7 */ /* 0x000f24000802017f */
[----:B----4-:R-:W-:Y:S05]  /*27450*/  @!P1 BRA `(.L_x_1944) ;  /* 0x0000004c00889947 */ /* 0x010fea0003800000 */
.L_x_2133:
[----:B------:R-:W-:Y:S05]  /*27460*/  @!P0 BRA `(.L_x_1945) ;  /* 0x0000000000048947 */ /* 0x000fea0003800000 */
[----:B------:R-:W-:Y:S01]  /*27470*/  BPT.TRAP 0x1 ;  /* 0x000000040000795c */ /* 0x000fe20000300000 */
.L_x_1945:
[----:B------:R0:W0:Y:S02]  /*27480*/  SYNCS.PHASECHK.TRANS64.TRYWAIT P0, [R3+URZ+0x22880], R2 ;  /* 0x02288002030075a7 */ /* 0x000024000800017f */
[----:B0-----:R-:W-:Y:S05]  /*27490*/  @!P0 NANOSLEEP.SYNCS 0x989680 ;  /* 0x009896800000895d */ /* 0x001fea0003900000 */
[----:B------:R-:W0:Y:S02]  /*274a0*/  @!P0 SYNCS.PHASECHK.TRANS64 P0, [R3+URZ+0x22880], R2 ;  /* 0x02288002030085a7 */ /* 0x000e24000800007f */
[----:B0-----:R-:W-:Y:S05]  /*274b0*/  @!P0 BRA `(.L_x_1945) ;  /* 0xfffffffc00f08947 */ /* 0x001fea000383ffff */
.L_x_1561:
[----:B------:R-:W-:Y:S05]  /*274c0*/  BSYNC B8 ;  /* 0x0000000000087941 */ /* 0x000fea0003800000 */
.L_x_1558:
[----:B------:R-:W-:Y:S05]  /*274d0*/  EXIT ;  /* 0x000000000000794d */ /* 0x000fea0003800000 */
.L_x_1585:
[----:B-1----:R1:W2:Y:S02]  /*274e0*/  SYNCS.PHASECHK.TRANS64.TRYWAIT P4, [R84+URZ+0x22890], R93 ;  /* 0x0228905d540075a7 */ /* 0x0022a4000808017f */
[----:B--2---:R-:W-:Y:S05]  /*274f0*/  @!P4 NANOSLEEP.SYNCS 0x989680 ;  /* 0x009896800000c95d */ /* 0x004fea0003900000 */
[----:B------:R-:W2:Y:S02]  /*27500*/  @!P4 SYNCS.PHASECHK.TRANS64 P4, [R84+URZ+0x22890], R93 ;  /* 0x0228905d5400c5a7 */ /* 0x000ea4000808007f */
[----:B--2---:R-:W-:Y:S05]  /*27510*/  @!P4 BRA `(.L_x_1585) ;  /* 0xfffffffc00f0c947 */ /* 0x004fea000383ffff */
[----:B------:R-:W-:Y:S05]  /*27520*/  BRA `(.L_x_1946) ;  /* 0xfffffdb800dc7947 */ /* 0x000fea000383ffff */
.L_x_1586:
[----:B------:R-:W-:Y:S01]  /*27530*/  BSSY B1, `(.L_x_1947) ;  /* 0x0000008000017945 */ /* 0x000fe20003800000 */
[----:B0-----:R-:W-:Y:S02]  /*27540*/  IMAD.MOV.U32 R13, RZ, RZ, R97 ;  /* 0x000000ffff0d7224 */ /* 0x001fe400078e0061 */
[----:B------:R-:W-:Y:S02]  /*27550*/  IMAD.MOV.U32 R12, RZ, RZ, RZ ;  /* 0x000000ffff0c7224 */ /* 0x000fe400078e00ff */
[----:B------:R-:W-:Y:S02]  /*27560*/  IMAD.MOV.U32 R11, RZ, RZ, 0x1e1f ;  /* 0x00001e1fff0b7424 */ /* 0x000fe400078e00ff */
[----:B------:R-:W-:-:S07]  /*27570*/  IMAD.MOV.U32 R15, RZ, RZ, -0x1 ;  /* 0xffffffffff0f7424 */ /* 0x000fce00078e00ff */
[----:B-1----:R-:W-:Y:S05]  /*27580*/  WARPSYNC.COLLECTIVE R15, `(.L_x_1948) ;  /* 0x000000000f087348 */ /* 0x002fea0003c00000 */
[----:B------:R0:W2:Y:S02]  /*27590*/  SHFL.IDX P6, R14, R13, R12, R11 ;  /* 0x0000000c0d0e7389 */ /* 0x0000a400000c000b */
[----:B012---:R-:W-:Y:S01]  /*275a0*/  ENDCOLLECTIVE ;  /* 0x000000000000791b */ /* 0x007fe20003800000 */
.L_x_1948:
[----:B------:R-:W-:Y:S05]  /*275b0*/  BSYNC B1 ;  /* 0x0000000000017941 */ /* 0x000fea0003800000 */
.L_x_1947:
[----:B------:R-:W-:Y:S02]  /*275c0*/  IMAD.MOV.U32 R13, RZ, RZ, R101 ;  /* 0x000000ffff0d7224 */ /* 0x000fe400078e0065 */
[----:B------:R-:W-:Y:S02]  /*275d0*/  IMAD.MOV.U32 R12, RZ, RZ, RZ ;  /* 0x000000ffff0c7224 */ /* 0x000fe400078e00ff */
[----:B------:R-:W-:Y:S02]  /*275e0*/  IMAD.MOV.U32 R11, RZ, RZ, 0x1e1f ;  /* 0x00001e1fff0b7424 */ /* 0x000fe400078e00ff */
[----:B------:R-:W-:Y:S02]  /*275f0*/  IMAD.MOV.U32 R15, RZ, RZ, -0x1 ;  /* 0xffffffffff0f7424 */ /* 0x000fe400078e00ff */
[----:B------:R-:W-:-:S07]  /*27600*/  IMAD.MOV.U32 R97, RZ, RZ, R14 ;  /* 0x000000ffff617224 */ /* 0x000fce00078e000e */
[----:B------:R-:W-:Y:S05]  /*27610*/  WARPSYNC.COLLECTIVE R15, `(.L_x_1949) ;  /* 0x000000000f087348 */ /* 0x000fea0003c00000 */
[----:B------:R0:W1:Y:S02]  /*27620*/  SHFL.IDX P6, R14, R13, R12, R11 ;  /* 0x0000000c0d0e7389 */ /* 0x00006400000c000b */
[----:B01----:R-:W-:Y:S01]  /*27630*/  ENDCOLLECTIVE ;  /* 0x000000000000791b */ /* 0x003fe20003800000 */
.L_x_1949:
[----:B------:R-:W-:Y:S05]  /*27640*/  BRA `(.L_x_1950) ;  /* 0xfffffdb800a87947 */ /* 0x000fea000383ffff */
.L_x_1614:
[----:B-1----:R1:W2:Y:S02]  /*27650*/  SYNCS.PHASECHK.TRANS64.TRYWAIT P4, [R84+URZ+0x22890], R93 ;  /* 0x0228905d540075a7 */ /* 0x0022a4000808017f */
[----:B--2---:R-:W-:Y:S05]  /*27660*/  @!P4 NANOSLEEP.SYNCS 0x989680 ;  /* 0x009896800000c95d */ /* 0x004fea0003900000 */
[----:B------:R-:W2:Y:S02]  /*27670*/  @!P4 SYNCS.PHASECHK.TRANS64 P4, [R84+URZ+0x22890], R93 ;  /* 0x0228905d5400c5a7 */ /* 0x000ea4000808007f */
[----:B--2---:R-:W-:Y:S05]  /*27680*/  @!P4 BRA `(.L_x_1614) ;  /* 0xfffffffc00f0c947 */ /* 0x004fea000383ffff */
[----:B------:R-:W-:Y:S05]  /*27690*/  BRA `(.L_x_1951) ;  /* 0xfffffde800787947 */ /* 0x000fea000383ffff */
.L_x_1615:
        /* <DEDUP_REMOVED lines=8> */
.L_x_1953:
[----:B------:R-:W-:Y:S05]  /*27720*/  BSYNC B1 ;  /* 0x0000000000017941 */ /* 0x000fea0003800000 */
.L_x_1952:
        /* <DEDUP_REMOVED lines=8> */
.L_x_1954:
[----:B------:R-:W-:Y:S01]  /*277b0*/  IMAD.MOV.U32 R101, RZ, RZ, R14 ;  /* 0x000000ffff657224 */ /* 0x000fe200078e000e */
[----:B------:R-:W-:Y:S06]  /*277c0*/  BRA `(.L_x_1955) ;  /* 0xfffffde800407947 */ /* 0x000fec000383ffff */
.L_x_1628:
[----:B0-----:R0:W1:Y:S02]  /*277d0*/  SYNCS.PHASECHK.TRANS64.TRYWAIT P2, [R84+URZ+0x22890], R93 ;  /* 0x0228905d540075a7 */ /* 0x001064000804017f */
[----:B-1----:R-:W-:Y:S05]  /*277e0*/  @!P2 NANOSLEEP.SYNCS 0x989680 ;  /* 0x009896800000a95d */ /* 0x002fea0003900000 */
[----:B------:R-:W1:Y:S02]  /*277f0*/  @!P2 SYNCS.PHASECHK.TRANS64 P2, [R84+URZ+0x22890], R93 ;  /* 0x0228905d5400a5a7 */ /* 0x000e64000804007f */
[----:B-1----:R-:W-:Y:S05]  /*27800*/  @!P2 BRA `(.L_x_1628) ;  /* 0xfffffffc00f0a947 */ /* 0x002fea000383ffff */
[----:B------:R-:W-:Y:S05]  /*27810*/  BRA `(.L_x_1956) ;  /* 0xfffffe1400e07947 */ /* 0x000fea000383ffff */
.L_x_1629:
[----:B------:R-:W-:Y:S01]  /*27820*/  BSSY B1, `(.L_x_1957) ;  /* 0x0000007000017945 */ /* 0x000fe20003800000 */
[----:B------:R-:W-:Y:S02]  /*27830*/  IMAD.MOV.U32 R12, RZ, RZ, RZ ;  /* 0x000000ffff0c7224 */ /* 0x000fe400078e00ff */
[----:B------:R-:W-:Y:S02]  /*27840*/  IMAD.MOV.U32 R11, RZ, RZ, 0x1e1f ;  /* 0x00001e1fff0b7424 */ /* 0x000fe400078e00ff */
[----:B------:R-:W-:-:S07]  /*27850*/  IMAD.MOV.U32 R15, RZ, RZ, -0x1 ;  /* 0xffffffffff0f7424 */ /* 0x000fce00078e00ff */
[----:B0-----:R-:W-:Y:S05]  /*27860*/  WARPSYNC.COLLECTIVE R15, `(.L_x_1958) ;  /* 0x000000000f087348 */ /* 0x001fea0003c00000 */
[----:B------:R1:W2:Y:S02]  /*27870*/  SHFL.IDX P6, R14, R13, R12, R11 ;  /* 0x0000000c0d0e7389 */ /* 0x0002a400000c000b */
[----:B012---:R-:W-:Y:S01]  /*27880*/  ENDCOLLECTIVE ;  /* 0x000000000000791b */ /* 0x007fe20003800000 */
.L_x_1958:
[----:B------:R-:W-:Y:S05]  /*27890*/  BSYNC B1 ;  /* 0x0000000000017941 */ /* 0x000fea0003800000 */
.L_x_1957:
        /* <DEDUP_REMOVED lines=8> */
.L_x_1959:
[----:B------:R-:W-:Y:S05]  /*27920*/  BRA `(.L_x_1960) ;  /* 0xfffffe1800047947 */ /* 0x000fea000383ffff */
.L_x_1633:
[----:B0-----:R0:W3:Y:S02]  /*27930*/  SYNCS.PHASECHK.TRANS64.TRYWAIT P1, [R84+URZ+0x228b0], R93 ;  /* 0x0228b05d540075a7 */ /* 0x0010e4000802017f */
[----:B---3--:R-:W-:Y:S05]  /*27940*/  @!P1 NANOSLEEP.SYNCS 0x989680 ;  /* 0x009896800000995d */ /* 0x008fea0003900000 */
[----:B------:R-:W3:Y:S02]  /*27950*/  @!P1 SYNCS.PHASECHK.TRANS64 P1, [R84+URZ+0x228b0], R93 ;  /* 0x0228b05d540095a7 */ /* 0x000ee4000802007f */
[----:B---3--:R-:W-:Y:S05]  /*27960*/  @!P1 BRA `(.L_x_1633) ;  /* 0xfffffffc00f09947 */ /* 0x008fea000383ffff */
[----:B------:R-:W-:Y:S05]  /*27970*/  BRA `(.L_x_1961) ;  /* 0xfffffe1800cc7947 */ /* 0x000fea000383ffff */
.L_x_1651:
[----:B------:R-:W-:Y:S01]  /*27980*/  BSSY B0, `(.L_x_1962) ;  /* 0x0000008000007945 */ /* 0x000fe20003800000 */
[----:B------:R-:W-:Y:S02]  /*27990*/  IMAD.MOV.U32 R13, RZ, RZ, R218 ;  /* 0x000000ffff0d7224 */ /* 0x000fe400078e00da */
[----:B------:R-:W-:Y:S02]  /*279a0*/  IMAD.MOV.U32 R12, RZ, RZ, RZ ;  /* 0x000000ffff0c7224 */ /* 0x000fe400078e00ff */
[----:B------:R-:W-:Y:S02]  /*279b0*/  IMAD.MOV.U32 R11, RZ, RZ, 0x1f ;  /* 0x0000001fff0b7424 */ /* 0x000fe400078e00ff */
[----:B------:R-:W-:-:S07]  /*279c0*/  IMAD.MOV.U32 R15, RZ, RZ, -0x1 ;  /* 0xffffffffff0f7424 */ /* 0x000fce00078e00ff */
[----:B-----5:R-:W-:Y:S05]  /*279d0*/  WARPSYNC.COLLECTIVE R15, `(.L_x_1963) ;  /* 0x000000000f087348 */ /* 0x020fea0003c00000 */
[----:B------:R0:W1:Y:S02]  /*279e0*/  SHFL.IDX P6, R14, R13, R12, R11 ;  /* 0x0000000c0d0e7389 */ /* 0x00006400000c000b */
[----:B01---5:R-:W-:Y:S01]  /*279f0*/  ENDCOLLECTIVE ;  /* 0x000000000000791b */ /* 0x023fe20003800000 */
.L_x_1963:
[----:B------:R-:W-:Y:S05]  /*27a00*/  BSYNC B0 ;  /* 0x0000000000007941 */ /* 0x000fea0003800000 */
.L_x_1962:
[----:B------:R-:W-:Y:S01]  /*27a10*/  IMAD.MOV.U32 R184, RZ, RZ, R14 ;  /* 0x000000ffffb87224 */ /* 0x000fe200078e000e */
[----:B------:R-:W-:Y:S06]  /*27a20*/  BRA `(.L_x_1964) ;  /* 0xfffffe2800787947 */ /* 0x000fec000383ffff */
.L_x_1661:
[----:B------:R-:W-:Y:S01]  /*27a30*/  BSSY B1, `(.L_x_1965) ;  /* 0x0000007000017945 */ /* 0x000fe20003800000 */
[----:B------:R-:W-:Y:S02]  /*27a40*/  IMAD.MOV.U32 R12, RZ, RZ, RZ ;  /* 0x000000ffff0c7224 */ /* 0x000fe400078e00ff */
[----:B------:R-:W-:Y:S02]  /*27a50*/  IMAD.MOV.U32 R11, RZ, RZ, 0x1e1f ;  /* 0x00001e1fff0b7424 */ /* 0x000fe400078e00ff */
[----:B------:R-:W-:-:S07]  /*27a60*/  IMAD.MOV.U32 R15, RZ, RZ, -0x1 ;  /* 0xffffffffff0f7424 */ /* 0x000fce00078e00ff */
[----:B0-----:R-:W-:Y:S05]  /*27a70*/  WARPSYNC.COLLECTIVE R15, `(.L_x_1966) ;  /* 0x000000000f087348 */ /* 0x001fea0003c00000 */
[----:B------:R1:W2:Y:S02]  /*27a80*/  SHFL.IDX P6, R14, R13, R12, R11 ;  /* 0x0000000c0d0e7389 */ /* 0x0002a400000c000b */
[----:B012---:R-:W-:Y:S01]  /*27a90*/  ENDCOLLECTIVE ;  /* 0x000000000000791b */ /* 0x007fe20003800000 */
.L_x_1966:
[----:B------:R-:W-:Y:S05]  /*27aa0*/  BSYNC B1 ;  /* 0x0000000000017941 */ /* 0x000fea0003800000 */
.L_x_1965:
        /* <DEDUP_REMOVED lines=8> */
.L_x_1967:
[----:B------:R-:W-:Y:S02]  /*27b30*/  IMAD.MOV.U32 R13, RZ, RZ, R5 ;  /* 0x000000ffff0d7224 */ /* 0x000fe400078e0005 */
[----:B------:R-:W-:-:S07]  /*27b40*/  IMAD.MOV.U32 R0, RZ, RZ, R14 ;  /* 0x000000ffff007224 */ /* 0x000fce00078e000e */
[----:B------:R-:W-:Y:S05]  /*27b50*/  WARPSYNC.COLLECTIVE R15, `(.L_x_1968) ;  /* 0x000000000f087348 */ /* 0x000fea0003c00000 */
[----:B------:R0:W1:Y:S02]  /*27b60*/  SHFL.IDX P6, R14, R13, R12, R11 ;  /* 0x0000000c0d0e7389 */ /* 0x00006400000c000b */
[----:B01----:R-:W-:Y:S01]  /*27b70*/  ENDCOLLECTIVE ;  /* 0x000000000000791b */ /* 0x003fe20003800000 */
.L_x_1968:
[----:B------:R-:W-:Y:S02]  /*27b80*/  IMAD.MOV.U32 R13, RZ, RZ, R4 ;  /* 0x000000ffff0d7224 */ /* 0x000fe400078e0004 */
[----:B------:R-:W-:-:S07]  /*27b90*/  IMAD.MOV.U32 R5, RZ, RZ, R14 ;  /* 0x000000ffff057224 */ /* 0x000fce00078e000e */
[----:B------:R-:W-:Y:S05]  /*27ba0*/  WARPSYNC.COLLECTIVE R15, `(.L_x_1969) ;  /* 0x000000000f087348 */ /* 0x000fea0003c00000 */
[----:B------:R0:W1:Y:S02]  /*27bb0*/  SHFL.IDX P6, R14, R13, R12, R11 ;  /* 0x0000000c0d0e7389 */ /* 0x00006400000c000b */
[----:B01----:R-:W-:Y:S01]  /*27bc0*/  ENDCOLLECTIVE ;  /* 0x000000000000791b */ /* 0x003fe20003800000 */
.L_x_1969:
[----:B------:R-:W-:Y:S05]  /*27bd0*/  BRA `(.L_x_1970) ;  /* 0xfffffe2c00c87947 */ /* 0x000fea000383ffff */
.L_x_1665:
[----:B--2---:R2:W4:Y:S02]  /*27be0*/  SYNCS.PHASECHK.TRANS64.TRYWAIT P0, [R16+URZ+0x22800], R5 ;  /* 0x02280005100075a7 */ /* 0x004524000800017f */
[----:B----4-:R-:W-:Y:S05]  /*27bf0*/  @!P0 NANOSLEEP.SYNCS 0x989680 ;  /* 0x009896800000895d */ /* 0x010fea0003900000 */
[----:B------:R-:W4:Y:S02]  /*27c00*/  @!P0 SYNCS.PHASECHK.TRANS64 P0, [R16+URZ+0x22800], R5 ;  /* 0x02280005100085a7 */ /* 0x000f24000800007f */
[----:B----4-:R-:W-:Y:S05]  /*27c10*/  @!P0 BRA `(.L_x_1665) ;  /* 0xfffffffc00f08947 */ /* 0x010fea000383ffff */
[----:B------:R-:W-:Y:S05]  /*27c20*/  BRA `(.L_x_1971) ;  /* 0xfffffe3400007947 */ /* 0x000fea000383ffff */
.L_x_1677:
[----:B------:R-:W-:Y:S01]  /*27c30*/  BSSY B1, `(.L_x_1972) ;  /* 0x0000007000017945 */ /* 0x000fe20003800000 */
[----:B------:R-:W-:Y:S02]  /*27c40*/  IMAD.MOV.U32 R12, RZ, RZ, RZ ;  /* 0x000000ffff0c7224 */ /* 0x000fe400078e00ff */
[----:B------:R-:W-:Y:S02]  /*27c50*/  IMAD.MOV.U32 R11, RZ, RZ, 0x1e1f ;  /* 0x00001e1fff0b7424 */ /* 0x000fe400078e00ff */
[----:B------:R-:W-:-:S07]  /*27c60*/  IMAD.MOV.U32 R15, RZ, RZ, -0x1 ;  /* 0xffffffffff0f7424 */ /* 0x000fce00078e00ff */
[----:B0-----:R-:W-:Y:S05]  /*27c70*/  WARPSYNC.COLLECTIVE R15, `(.L_x_1973) ;  /* 0x000000000f087348 */ /* 0x001fea0003c00000 */
[----:B------:R1:W2:Y:S02]  /*27c80*/  SHFL.IDX P6, R14, R13, R12, R11 ;  /* 0x0000000c0d0e7389 */ /* 0x0002a400000c000b */
[----:B012---:R-:W-:Y:S01]  /*27c90*/  ENDCOLLECTIVE ;  /* 0x000000000000791b */ /* 0x007fe20003800000 */
.L_x_1973:
[----:B------:R-:W-:Y:S05]  /*27ca0*/  BSYNC B1 ;  /* 0x0000000000017941 */ /* 0x000fea0003800000 */
.L_x_1972:
        /* <DEDUP_REMOVED lines=8> */
.L_x_1974:
[----:B------:R-:W-:Y:S02]  /*27d30*/  IMAD.MOV.U32 R13, RZ, RZ, R20 ;  /* 0x000000ffff0d7224 */ /* 0x000fe400078e0014 */
[----:B------:R-:W-:-:S07]  /*27d40*/  IMAD.MOV.U32 R3, RZ, RZ, R14 ;  /* 0x000000ffff037224 */ /* 0x000fce00078e000e */
[----:B------:R-:W-:Y:S05]  /*27d50*/  WARPSYNC.COLLECTIVE R15, `(.L_x_1975) ;  /* 0x000000000f087348 */ /* 0x000fea0003c00000 */
[----:B------:R0:W1:Y:S02]  /*27d60*/  SHFL.IDX P6, R14, R13, R12, R11 ;  /* 0x0000000c0d0e7389 */ /* 0x00006400000c000b */
[----:B01----:R-:W-:Y:S01]  /*27d70*/  ENDCOLLECTIVE ;  /* 0x000000000000791b */ /* 0x003fe20003800000 */
.L_x_1975:
[----:B------:R-:W-:Y:S02]  /*27d80*/  IMAD.MOV.U32 R13, RZ, RZ, R21 ;  /* 0x000000ffff0d7224 */ /* 0x000fe400078e0015 */
[----:B------:R-:W-:-:S07]  /*27d90*/  IMAD.MOV.U32 R20, RZ, RZ, R14 ;  /* 0x000000ffff147224 */ /* 0x000fce00078e000e */
[----:B------:R-:W-:Y:S05]  /*27da0*/  WARPSYNC.COLLECTIVE R15, `(.L_x_1976) ;  /* 0x000000000f087348 */ /* 0x000fea0003c00000 */
[----:B------:R0:W1:Y:S02]  /*27db0*/  SHFL.IDX P6, R14, R13, R12, R11 ;  /* 0x0000000c0d0e7389 */ /* 0x00006400000c000b */
[----:B01----:R-:W-:Y:S01]  /*27dc0*/  ENDCOLLECTIVE ;  /* 0x000000000000791b */ /* 0x003fe20003800000 */
.L_x_1976:
[----:B------:R-:W-:Y:S01]  /*27dd0*/  IMAD.MOV.U32 R21, RZ, RZ, R14 ;  /* 0x000000ffff157224 */ /* 0x000fe200078e000e */
[----:B------:R-:W-:Y:S06]  /*27de0*/  BRA `(.L_x_1977) ;  /* 0xfffffe6000bc7947 */ /* 0x000fec000383ffff */
.L_x_1681:
[----:B0-----:R0:W3:Y:S02]  /*27df0*/  SYNCS.PHASECHK.TRANS64.TRYWAIT P0, [R16+URZ+0x22800], R21 ;  /* 0x02280015100075a7 */ /* 0x0010e4000800017f */
[----:B---3--:R-:W-:Y:S05]  /*27e00*/  @!P0 NANOSLEEP.SYNCS 0x989680 ;  /* 0x009896800000895d */ /* 0x008fea0003900000 */
[----:B------:R-:W3:Y:S02]  /*27e10*/  @!P0 SYNCS.PHASECHK.TRANS64 P0, [R16+URZ+0x22800], R21 ;  /* 0x02280015100085a7 */ /* 0x000ee4000800007f */
[----:B---3--:R-:W-:Y:S05]  /*27e20*/  @!P0 BRA `(.L_x_1681) ;  /* 0xfffffffc00f08947 */ /* 0x008fea000383ffff */
[----:B------:R-:W-:Y:S05]  /*27e30*/  BRA `(.L_x_1978) ;  /* 0xfffffe6400b87947 */ /* 0x000fea000383ffff */
.L_x_1689:
[----:B--2---:R2:W3:Y:S02]  /*27e40*/  SYNCS.PHASECHK.TRANS64.TRYWAIT P1, [R11+URZ+0x22830], R0 ;  /* 0x022830000b0075a7 */ /* 0x0044e4000802017f */
[----:B---3--:R-:W-:Y:S05]  /*27e50*/  @!P1 NANOSLEEP.SYNCS 0x989680 ;  /* 0x009896800000995d */ /* 0x008fea0003900000 */
[----:B------:R-:W3:Y:S02]  /*27e60*/  @!P1 SYNCS.PHASECHK.TRANS64 P1, [R11+URZ+0x22830], R0 ;  /* 0x022830000b0095a7 */ /* 0x000ee4000802007f */
[----:B---3--:R-:W-:Y:S05]  /*27e70*/  @!P1 BRA `(.L_x_1689) ;  /* 0xfffffffc00f09947 */ /* 0x008fea000383ffff */
[----:B------:R-:W-:Y:S05]  /*27e80*/  BRA `(.L_x_1688) ;  /* 0xfffffe9400dc7947 */ /* 0x000fea000383ffff */
.L_x_1708:
[----:B-1----:R1:W2:Y:S02]  /*27e90*/  SYNCS.PHASECHK.TRANS64.TRYWAIT P4, [R9+URZ+0x22830], R8 ;  /* 0x02283008090075a7 */ /* 0x0022a4000808017f */
[----:B--2---:R-:W-:Y:S05]  /*27ea0*/  @!P4 NANOSLEEP.SYNCS 0x989680 ;  /* 0x009896800000c95d */ /* 0x004fea0003900000 */
[----:B------:R-:W2:Y:S02]  /*27eb0*/  @!P4 SYNCS.PHASECHK.TRANS64 P4, [R9+URZ+0x22830], R8 ;  /* 0x022830080900c5a7 */ /* 0x000ea4000808007f */
[----:B--2---:R-:W-:Y:S05]  /*27ec0*/  @!P4 BRA `(.L_x_1708) ;  /* 0xfffffffc00f0c947 */ /* 0x004fea000383ffff */
[----:B------:R-:W-:Y:S05]  /*27ed0*/  BRA `(.L_x_1707) ;  /* 0xfffffec800647947 */ /* 0x000fea000383ffff */
.L_x_1712:
[----:B-1----:R1:W2:Y:S02]  /*27ee0*/  SYNCS.PHASECHK.TRANS64.TRYWAIT P3, [R9+URZ+0x22850], R8 ;  /* 0x02285008090075a7 */ /* 0x0022a4000806017f */
[----:B--2---:R-:W-:Y:S05]  /*27ef0*/  @!P3 NANOSLEEP.SYNCS 0x989680 ;  /* 0x009896800000b95d */ /* 0x004fea0003900000 */
[----:B------:R-:W2:Y:S02]  /*27f00*/  @!P3 SYNCS.PHASECHK.TRANS64 P3, [R9+URZ+0x22850], R8 ;  /* 0x022850080900b5a7 */ /* 0x000ea4000806007f */
[----:B--2---:R-:W-:Y:S05]  /*27f10*/  @!P3 BRA `(.L_x_1712) ;  /* 0xfffffffc00f0b947 */ /* 0x004fea000383ffff */
[----:B------:R-:W-:Y:S05]  /*27f20*/  BRA `(.L_x_1709) ;  /* 0xfffffecc003c7947 */ /* 0x000fea000383ffff */
.L_x_1733:
[----:B-1----:R1:W2:Y:S02]  /*27f30*/  SYNCS.PHASECHK.TRANS64.TRYWAIT P2, [R5+URZ+0x22830], R0 ;  /* 0x02283000050075a7 */ /* 0x0022a4000804017f */
[----:B--2---:R-:W-:Y:S05]  /*27f40*/  @!P2 NANOSLEEP.SYNCS 0x989680 ;  /* 0x009896800000a95d */ /* 0x004fea0003900000 */
[----:B------:R-:W2:Y:S02]  /*27f50*/  @!P2 SYNCS.PHASECHK.TRANS64 P2, [R5+URZ+0x22830], R0 ;  /* 0x022830000500a5a7 */ /* 0x000ea4000804007f */
[----:B--2---:R-:W-:Y:S05]  /*27f60*/  @!P2 BRA `(.L_x_1733) ;  /* 0xfffffffc00f0a947 */ /* 0x004fea000383ffff */
[----:B------:R-:W-:Y:S05]  /*27f70*/  BRA `(.L_x_1732) ;  /* 0xfffffef800f47947 */ /* 0x000fea000383ffff */
.L_x_1737:
[----:B-1----:R1:W2:Y:S02]  /*27f80*/  SYNCS.PHASECHK.TRANS64.TRYWAIT P1, [R5+URZ+0x22850], R0 ;  /* 0x02285000050075a7 */ /* 0x0022a4000802017f */
[----:B--2---:R-:W-:Y:S05]  /*27f90*/  @!P1 NANOSLEEP.SYNCS 0x989680 ;  /* 0x009896800000995d */ /* 0x004fea0003900000 */
[----:B------:R-:W2:Y:S02]  /*27fa0*/  @!P1 SYNCS.PHASECHK.TRANS64 P1, [R5+URZ+0x22850], R0 ;  /* 0x02285000050095a7 */ /* 0x000ea4000802007f */
[----:B--2---:R-:W-:Y:S05]  /*27fb0*/  @!P1 BRA `(.L_x_1737) ;  /* 0xfffffffc00f09947 */ /* 0x004fea000383ffff */
[----:B------:R-:W-:Y:S05]  /*27fc0*/  BRA `(.L_x_1734) ;  /* 0xfffffefc00d87947 */ /* 0x000fea000383ffff */
.L_x_1746:
[----:B-1----:R1:W2:Y:S02]  /*27fd0*/  SYNCS.PHASECHK.TRANS64.TRYWAIT P2, [R5+URZ+0x22830], R0 ;  /* 0x02283000050075a7 */ /* 0x0022a4000804017f */
[----:B--2---:R-:W-:Y:S05]  /*27fe0*/  @!P2 NANOSLEEP.SYNCS 0x989680 ;  /* 0x009896800000a95d */ /* 0x004fea0003900000 */
[----:B------:R-:W2:Y:S02]  /*27ff0*/  @!P2 SYNCS.PHASECHK.TRANS64 P2, [R5+URZ+0x22830], R0 ;  /* 0x022830000500a5a7 */ /* 0x000ea4000804007f */
[----:B--2---:R-:W-:Y:S05]  /*28000*/  @!P2 BRA `(.L_x_1746) ;  /* 0xfffffffc00f0a947 */ /* 0x004fea000383ffff */
[----:B------:R-:W-:Y:S05]  /*28010*/  BRA `(.L_x_1745) ;  /* 0xffffff1800d47947 */ /* 0x000fea000383ffff */
.L_x_1750:
[----:B-1----:R1:W2:Y:S02]  /*28020*/  SYNCS.PHASECHK.TRANS64.TRYWAIT P1, [R5+URZ+0x22850], R0 ;  /* 0x02285000050075a7 */ /* 0x0022a4000802017f */
[----:B--2---:R-:W-:Y:S05]  /*28030*/  @!P1 NANOSLEEP.SYNCS 0x989680 ;  /* 0x009896800000995d */ /* 0x004fea0003900000 */
[----:B------:R-:W2:Y:S02]  /*28040*/  @!P1 SYNCS.PHASECHK.TRANS64 P1, [R5+URZ+0x22850], R0 ;  /* 0x02285000050095a7 */ /* 0x000ea4000802007f */
[----:B--2---:R-:W-:Y:S05]  /*28050*/  @!P1 BRA `(.L_x_1750) ;  /* 0xfffffffc00f09947 */ /* 0x004fea000383ffff */
[----:B------:R-:W-:Y:S05]  /*28060*/  BRA `(.L_x_1747) ;  /* 0xffffff1c00b87947 */ /* 0x000fea000383ffff */
.L_x_1765:
[----:B-1----:R1:W2:Y:S02]  /*28070*/  SYNCS.PHASECHK.TRANS64.TRYWAIT P1, [R15+URZ+0x22850], R6 ;  /* 0x022850060f0075a7 */ /* 0x0022a4000802017f */
[----:B--2---:R-:W-:Y:S05]  /*28080*/  @!P1 NANOSLEEP.SYNCS 0x989680 ;  /* 0x009896800000995d */ /* 0x004fea0003900000 */
[----:B------:R-:W2:Y:S02]  /*28090*/  @!P1 SYNCS.PHASECHK.TRANS64 P1, [R15+URZ+0x22850], R6 ;  /* 0x022850060f0095a7 */ /* 0x000ea4000802007f */
[----:B--2---:R-:W-:Y:S05]  /*280a0*/  @!P1 BRA `(.L_x_1765) ;  /* 0xfffffffc00f09947 */ /* 0x004fea000383ffff */
[----:B------:R-:W-:Y:S05]  /*280b0*/  BRA `(.L_x_1764) ;  /* 0xffffff4800a87947 */ /* 0x000fea000383ffff */
.L_x_1769:
[----:B------:R-:W-:Y:S01]  /*280c0*/  IMAD.MOV.U32 R12, RZ, RZ, R0 ;  /* 0x000000ffff0c7224 */ /* 0x000fe200078e0000 */
[----:B------:R-:W-:Y:S01]  /*280d0*/  SEL R5, R39, R40, P0 ;  /* 0x0000002827057207 */ /* 0x000fe20000000000 */
[----:B------:R-:W-:Y:S01]  /*280e0*/  IMAD.MOV.U32 R11, RZ, RZ, 0x1c1f ;  /* 0x00001c1fff0b7424 */ /* 0x000fe200078e00ff */
[----:B------:R-:W-:Y:S01]  /*280f0*/  SEL R7, R40, R39, P0 ;  /* 0x0000002728077207 */ /* 0x000fe20000000000 */
[----:B------:R-:W-:Y:S01]  /*28100*/  IMAD.MOV.U32 R15, RZ, RZ, -0x1 ;  /* 0xffffffffff0f7424 */ /* 0x000fe200078e00ff */
[----:B------:R-:W-:Y:S02]  /*28110*/  SEL R9, R35, R36, P0 ;  /* 0x0000002423097207 */ /* 0x000fe40000000000 */
[----:B------:R-:W-:-:S07]  /*28120*/  SEL R25, R36, R35, P0 ;  /* 0x0000002324197207 */ /* 0x000fce0000000000 */
[----:B0-----:R-:W-:Y:S05]  /*28130*/  WARPSYNC.COLLECTIVE R15, `(.L_x_1979) ;  /* 0x000000000f087348 */ /* 0x001fea0003c00000 */
[----:B------:R1:W2:Y:S02]  /*28140*/  SHFL.IDX P6, R14, R13, R12, R11 ;  /* 0x0000000c0d0e7389 */ /* 0x0002a400000c000b */
[----:B012---:R-:W-:Y:S01]  /*28150*/  ENDCOLLECTIVE ;  /* 0x000000000000791b */ /* 0x007fe20003800000 */
.L_x_1979:
        /* <DEDUP_REMOVED lines=8> */
[----:B------:R-:W-:Y:S01]  /*281e0*/  SEL R63, R30, R63, P0 ;  /* 0x0000003f1e3f7207 */ /* 0x000fe20000000000 */
[----:B------:R-:W-:Y:S01]  /*281f0*/  IMAD.MOV.U32 R12, RZ, RZ, R2 ;  /* 0x000000ffff0c7224 */ /* 0x000fe200078e0002 */
        /* <DEDUP_REMOVED lines=9> */
.L_x_1980:
        /* <DEDUP_REMOVED lines=19> */
.L_x_1981:
        /* <DEDUP_REMOVED lines=8> */
.L_x_1982:
[----:B------:R-:W-:Y:S02]  /*28440*/  IMAD.MOV.U32 R13, RZ, RZ, R9 ;  /* 0x000000ffff0d7224 */ /* 0x000fe400078e0009 */
[----:B------:R-:W-:Y:S02]  /*28450*/  IMAD.MOV.U32 R12, RZ, RZ, R0 ;  /* 0x000000ffff0c7224 */ /* 0x000fe400078e0000 */
[----:B------:R-:W-:-:S07]  /*28460*/  IMAD.MOV.U32 R7, RZ, RZ, R14 ;  /* 0x000000ffff077224 */ /* 0x000fce00078e000e */
[----:B------:R-:W-:Y:S05]  /*28470*/  WARPSYNC.COLLECTIVE R15, `(.L_x_1983) ;  /* 0x000000000f087348 */ /* 0x000fea0003c00000 */
[----:B------:R0:W1:Y:S02]  /*28480*/  SHFL.IDX P6, R14, R13, R12, R11 ;  /* 0x0000000c0d0e7389 */ /* 0x00006400000c000b */
[----:B01----:R-:W-:Y:S01]  /*28490*/  ENDCOLLECTIVE ;  /* 0x000000000000791b */ /* 0x003fe20003800000 */
.L_x_1983:
        /* <DEDUP_REMOVED lines=8> */
.L_x_1984:
[----:B------:R-:W-:Y:S02]  /*28520*/  IMAD.MOV.U32 R13, RZ, RZ, R27 ;  /* 0x000000ffff0d7224 */ /* 0x000fe400078e001b */
[----:B------:R-:W-:Y:S02]  /*28530*/  IMAD.MOV.U32 R12, RZ, RZ, R0 ;  /* 0x000000ffff0c7224 */ /* 0x000fe400078e0000 */
[----:B------:R-:W-:-:S07]  /*28540*/  IMAD.MOV.U32 R20, RZ, RZ, R14 ;  /* 0x000000ffff147224 */ /* 0x000fce00078e000e */
[----:B------:R-:W-:Y:S05]  /*28550*/  WARPSYNC.COLLECTIVE R15, `(.L_x_1985) ;  /* 0x000000000f087348 */ /* 0x000fea0003c00000 */
[----:B------:R0:W1:Y:S02]  /*28560*/  SHFL.IDX P6, R14, R13, R12, R11 ;  /* 0x0000000c0d0e7389 */ /* 0x00006400000c000b */
[----:B01----:R-:W-:Y:S01]  /*28570*/  ENDCOLLECTIVE ;  /* 0x000000000000791b */ /* 0x003fe20003800000 */
.L_x_1985:
[----:B------:R-:W-:Y:S02]  /*28580*/  IMAD.MOV.U32 R13, RZ, RZ, R29 ;  /* 0x000000ffff0d7224 */ /* 0x000fe400078e001d */
[----:B------:R-:W-:Y:S02]  /*28590*/  IMAD.MOV.U32 R12, RZ, RZ, R2 ;  /* 0x000000ffff0c7224 */ /* 0x000fe400078e0002 */
[----:B------:R-:W-:-:S07]  /*285a0*/  IMAD.MOV.U32 R26, RZ, RZ, R14 ;  /* 0x000000ffff1a7224 */ /* 0x000fce00078e000e */
[----:B------:R-:W-:Y:S05]  /*285b0*/  WARPSYNC.COLLECTIVE R15, `(.L_x_1986) ;  /* 0x000000000f087348 */ /* 0x000fea0003c00000 */
[----:B------:R0:W1:Y:S02]  /*285c0*/  SHFL.IDX P6, R14, R13, R12, R11 ;  /* 0x0000000c0d0e7389 */ /* 0x00006400000c000b */
[----:B01----:R-:W-:Y:S01]  /*285d0*/  ENDCOLLECTIVE ;  /* 0x000000000000791b */ /* 0x003fe20003800000 */
.L_x_1986:
[----:B------:R-:W-:Y:S02]  /*285e0*/  IMAD.MOV.U32 R13, RZ, RZ, R31 ;  /* 0x000000ffff0d7224 */ /* 0x000fe400078e001f */
[----:B------:R-:W-:Y:S02]  /*285f0*/  IMAD.MOV.U32 R12, RZ, RZ, R0 ;  /* 0x000000ffff0c7224 */ /* 0x000fe400078e0000 */
[----:B------:R-:W-:-:S07]  /*28600*/  IMAD.MOV.U32 R29, RZ, RZ, R14 ;  /* 0x000000ffff1d7224 */ /* 0x000fce00078e000e */
[----:B------:R-:W-:Y:S05]  /*28610*/  WARPSYNC.COLLECTIVE R15, `(.L_x_1987) ;  /* 0x000000000f087348 */ /* 0x000fea0003c00000 */
[----:B------:R0:W1:Y:S02]  /*28620*/  SHFL.IDX P6, R14, R13, R12, R11 ;  /* 0x0000000c0d0e7389 */ /* 0x00006400000c000b */
[----:B01----:R-:W-:Y:S01]  /*28630*/  ENDCOLLECTIVE ;  /* 0x000000000000791b */ /* 0x003fe20003800000 */
.L_x_1987:
        /* <DEDUP_REMOVED lines=8> */
.L_x_1988:
[----:B------:R-:W-:Y:S02]  /*286c0*/  IMAD.MOV.U32 R13, RZ, RZ, R35 ;  /* 0x000000ffff0d7224 */ /* 0x000fe400078e0023 */
[----:B------:R-:W-:Y:S02]  /*286d0*/  IMAD.MOV.U32 R12, RZ, RZ, R0 ;  /* 0x000000ffff0c7224 */ /* 0x000fe400078e0000 */
[----:B------:R-:W-:-:S07]  /*286e0*/  IMAD.MOV.U32 R33, RZ, RZ, R14 ;  /* 0x000000ffff217224 */ /* 0x000fce00078e000e */
[----:B------:R-:W-:Y:S05]  /*286f0*/  WARPSYNC.COLLECTIVE R15, `(.L_x_1989) ;  /* 0x000000000f087348 */ /* 0x000fea0003c00000 */
[----:B------:R0:W1:Y:S02]  /*28700*/  SHFL.IDX P6, R14, R13, R12, R11 ;  /* 0x0000000c0d0e7389 */ /* 0x00006400000c000b */
[----:B01----:R-:W-:Y:S01]  /*28710*/  ENDCOLLECTIVE ;  /* 0x000000000000791b */ /* 0x003fe20003800000 */
.L_x_1989:
        /* <DEDUP_REMOVED lines=8> */
.L_x_1990:
[----:B------:R-:W-:Y:S02]  /*287a0*/  IMAD.MOV.U32 R13, RZ, RZ, R39 ;  /* 0x000000ffff0d7224 */ /* 0x000fe400078e0027 */
[----:B------:R-:W-:Y:S02]  /*287b0*/  IMAD.MOV.U32 R12, RZ, RZ, R0 ;  /* 0x000000ffff0c7224 */ /* 0x000fe400078e0000 */
[----:B------:R-:W-:-:S07]  /*287c0*/  IMAD.MOV.U32 R37, RZ, RZ, R14 ;  /* 0x000000ffff257224 */ /* 0x000fce00078e000e */
[----:B------:R-:W-:Y:S05]  /*287d0*/  WARPSYNC.COLLECTIVE R15, `(.L_x_1991) ;  /* 0x000000000f087348 */ /* 0x000fea0003c00000 */
[----:B------:R0:W1:Y:S02]  /*287e0*/  SHFL.IDX P6, R14, R13, R12, R11 ;  /* 0x0000000c0d0e7389 */ /* 0x00006400000c000b */
[----:B01----:R-:W-:Y:S01]  /*287f0*/  ENDCOLLECTIVE ;  /* 0x000000000000791b */ /* 0x003fe20003800000 */
.L_x_1991:
        /* <DEDUP_REMOVED lines=8> */
.L_x_1992:
[----:B------:R-:W-:Y:S02]  /*28880*/  IMAD.MOV.U32 R13, RZ, RZ, R43 ;  /* 0x000000ffff0d7224 */ /* 0x000fe400078e002b */
[----:B------:R-:W-:Y:S02]  /*28890*/  IMAD.MOV.U32 R12, RZ, RZ, R0 ;  /* 0x000000ffff0c7224 */ /* 0x000fe400078e0000 */
[----:B------:R-:W-:-:S07]  /*288a0*/  IMAD.MOV.U32 R41, RZ, RZ, R14 ;  /* 0x000000ffff297224 */ /* 0x000fce00078e000e */
[----:B------:R-:W-:Y:S05]  /*288b0*/  WARPSYNC.COLLECTIVE R15, `(.L_x_1993) ;  /* 0x000000000f087348 */ /* 0x000fea0003c00000 */
[----:B------:R0:W1:Y:S02]  /*288c0*/  SHFL.IDX P6, R14, R13, R12, R11 ;  /* 0x0000000c0d0e7389 */ /* 0x00006400000c000b */
[----:B01----:R-:W-:Y:S01]  /*288d0*/  ENDCOLLECTIVE ;  /* 0x000000000000791b */ /* 0x003fe20003800000 */
.L_x_1993:
        /* <DEDUP_REMOVED lines=8> */
.L_x_1994:
[----:B------:R-:W-:Y:S02]  /*28960*/  IMAD.MOV.U32 R13, RZ, RZ, R49 ;  /* 0x000000ffff0d7224 */ /* 0x000fe400078e0031 */
[----:B------:R-:W-:Y:S02]  /*28970*/  IMAD.MOV.U32 R12, RZ, RZ, R0 ;  /* 0x000000ffff0c7224 */ /* 0x000fe400078e0000 */
[----:B------:R-:W-:-:S07]  /*28980*/  IMAD.MOV.U32 R45, RZ, RZ, R14 ;  /* 0x000000ffff2d7224 */ /* 0x000fce00078e000e */
[----:B------:R-:W-:Y:S05]  /*28990*/  WARPSYNC.COLLECTIVE R15, `(.L_x_1995) ;  /* 0x000000000f087348 */ /* 0x000fea0003c00000 */
[----:B------:R0:W1:Y:S02]  /*289a0*/  SHFL.IDX P6, R14, R13, R12, R11 ;  /* 0x0000000c0d0e7389 */ /* 0x00006400000c000b */
[----:B01----:R-:W-:Y:S01]  /*289b0*/  ENDCOLLECTIVE ;  /* 0x000000000000791b */ /* 0x003fe20003800000 */
.L_x_1995:
        /* <DEDUP_REMOVED lines=8> */
.L_x_1996:
[----:B------:R-:W-:Y:S02]  /*28a40*/  IMAD.MOV.U32 R13, RZ, RZ, R53 ;  /* 0x000000ffff0d7224 */ /* 0x000fe400078e0035 */
[----:B------:R-:W-:Y:S02]  /*28a50*/  IMAD.MOV.U32 R12, RZ, RZ, R0 ;  /* 0x000000ffff0c7224 */ /* 0x000fe400078e0000 */
[----:B------:R-:W-:-:S07]  /*28a60*/  IMAD.MOV.U32 R44, RZ, RZ, R14 ;  /* 0x000000ffff2c7224 */ /* 0x000fce00078e000e */
[----:B------:R-:W-:Y:S05]  /*28a70*/  WARPSYNC.COLLECTIVE R15, `(.L_x_1997) ;  /* 0x000000000f087348 */ /* 0x000fea0003c00000 */
[----:B------:R0:W1:Y:S02]  /*28a80*/  SHFL.IDX P6, R14, R13, R12, R11 ;  /* 0x0000000c0d0e7389 */ /* 0x00006400000c000b */
[----:B01----:R-:W-:Y:S01]  /*28a90*/  ENDCOLLECTIVE ;  /* 0x000000000000791b */ /* 0x003fe20003800000 */
.L_x_1997:
        /* <DEDUP_REMOVED lines=8> */
.L_x_1998:
[----:B------:R-:W-:Y:S02]  /*28b20*/  IMAD.MOV.U32 R13, RZ, RZ, R57 ;  /* 0x000000ffff0d7224 */ /* 0x000fe400078e0039 */
[----:B------:R-:W-:Y:S02]  /*28b30*/  IMAD.MOV.U32 R12, RZ, RZ, R0 ;  /* 0x000000ffff0c7224 */ /* 0x000fe400078e0000 */
[----:B------:R-:W-:-:S07]  /*28b40*/  IMAD.MOV.U32 R48, RZ, RZ, R14 ;  /* 0x000000ffff307224 */ /* 0x000fce00078e000e */
[----:B------:R-:W-:Y:S05]  /*28b50*/  WARPSYNC.COLLECTIVE R15, `(.L_x_1999) ;  /* 0x000000000f087348 */ /* 0x000fea0003c00000 */
[----:B------:R0:W1:Y:S02]  /*28b60*/  SHFL.IDX P6, R14, R13, R12, R11 ;  /* 0x0000000c0d0e7389 */ /* 0x00006400000c000b */
[----:B01----:R-:W-:Y:S01]  /*28b70*/  ENDCOLLECTIVE ;  /* 0x000000000000791b */ /* 0x003fe20003800000 */
.L_x_1999:
[----:B------:R-:W-:Y:S02]  /*28b80*/  IMAD.MOV.U32 R13, RZ, RZ, R59 ;  /* 0x000000ffff0d7224 */ /* 0x000fe400078e003b */
[----:B------:R-:W-:Y:S02]  /*28b90*/  IMAD.MOV.U32 R12, RZ, RZ, R2 ;  /* 0x000000ffff0c7224 */ /* 0x000fe400078e0002 */
[----:B------:R-:W-:-:S07]  /*28ba0*/  IMAD.MOV.U32 R57, RZ, RZ, R14 ;  /* 0x000000ffff397224 */ /* 0x000fce00078e000e */
[----:B------:R-:W-:Y:S05]  /*28bb0*/  WARPSYNC.COLLECTIVE R15, `(.L_x_2000) ;  /* 0x000000000f087348 */ /* 0x000fea0003c00000 */
[----:B------:R0:W1:Y:S02]  /*28bc0*/  SHFL.IDX P6, R14, R13, R12, R11 ;  /* 0x0000000c0d0e7389 */ /* 0x00006400000c000b */
[----:B01----:R-:W-:Y:S01]  /*28bd0*/  ENDCOLLECTIVE ;  /* 0x000000000000791b */ /* 0x003fe20003800000 */
.L_x_2000:
[----:B------:R-:W-:Y:S02]  /*28be0*/  IMAD.MOV.U32 R13, RZ, RZ, R61 ;  /* 0x000000ffff0d7224 */ /* 0x000fe400078e003d */
[----:B------:R-:W-:Y:S02]  /*28bf0*/  IMAD.MOV.U32 R12, RZ, RZ, R0 ;  /* 0x000000ffff0c7224 */ /* 0x000fe400078e0000 */
[----:B------:R-:W-:-:S07]  /*28c00*/  IMAD.MOV.U32 R50, RZ, RZ, R14 ;  /* 0x000000ffff327224 */ /* 0x000fce00078e000e */
[----:B------:R-:W-:Y:S05]  /*28c10*/  WARPSYNC.COLLECTIVE R15, `(.L_x_2001) ;  /* 0x000000000f087348 */ /* 0x000fea0003c00000 */
[----:B------:R0:W1:Y:S02]  /*28c20*/  SHFL.IDX P6, R14, R13, R12, R11 ;  /* 0x0000000c0d0e7389 */ /* 0x00006400000c000b */
[----:B01----:R-:W-:Y:S01]  /*28c30*/  ENDCOLLECTIVE ;  /* 0x000000000000791b */ /* 0x003fe20003800000 */
.L_x_2001:
[----:B------:R-:W-:Y:S02]  /*28c40*/  IMAD.MOV.U32 R13, RZ, RZ, R63 ;  /* 0x000000ffff0d7224 */ /* 0x000fe400078e003f */
[----:B------:R-:W-:Y:S02]  /*28c50*/  IMAD.MOV.U32 R12, RZ, RZ, R2 ;  /* 0x000000ffff0c7224 */ /* 0x000fe400078e0002 */
[----:B------:R-:W-:-:S07]  /*28c60*/  IMAD.MOV.U32 R27, RZ, RZ, R14 ;  /* 0x000000ffff1b7224 */ /* 0x000fce00078e000e */
[----:B------:R-:W-:Y:S05]  /*28c70*/  WARPSYNC.COLLECTIVE R15, `(.L_x_2002) ;  /* 0x000000000f087348 */ /* 0x000fea0003c00000 */
[----:B------:R0:W1:Y:S02]  /*28c80*/  SHFL.IDX P6, R14, R13, R12, R11 ;  /* 0x0000000c0d0e7389 */ /* 0x00006400000c000b */
[----:B01----:R-:W-:Y:S01]  /*28c90*/  ENDCOLLECTIVE ;  /* 0x000000000000791b */ /* 0x003fe20003800000 */
.L_x_2002:
[----:B------:R-:W-:Y:S02]  /*28ca0*/  IMAD.MOV.U32 R13, RZ, RZ, R65 ;  /* 0x000000ffff0d7224 */ /* 0x000fe400078e0041 */
[----:B------:R-:W-:Y:S02]  /*28cb0*/  IMAD.MOV.U32 R12, RZ, RZ, R0 ;  /* 0x000000ffff0c7224 */ /* 0x000fe400078e0000 */
[----:B------:R-:W-:-:S07]  /*28cc0*/  IMAD.MOV.U32 R52, RZ, RZ, R14 ;  /* 0x000000ffff347224 */ /* 0x000fce00078e000e */
[----:B------:R-:W-:Y:S05]  /*28cd0*/  WARPSYNC.COLLECTIVE R15, `(.L_x_2003) ;  /* 0x000000000f087348 */ /* 0x000fea0003c00000 */
[----:B------:R0:W1:Y:S02]  /*28ce0*/  SHFL.IDX P6, R14, R13, R12, R11 ;  /* 0x0000000c0d0e7389 */ /* 0x00006400000c000b */
[----:B01----:R-:W-:Y:S01]  /*28cf0*/  ENDCOLLECTIVE ;  /* 0x000000000000791b */ /* 0x003fe20003800000 */
.L_x_2003:
        /* <DEDUP_REMOVED lines=8> */
.L_x_2004:
[----:B------:R-:W-:Y:S02]  /*28d80*/  IMAD.MOV.U32 R13, RZ, RZ, R69 ;  /* 0x000000ffff0d7224 */ /* 0x000fe400078e0045 */
[----:B------:R-:W-:Y:S02]  /*28d90*/  IMAD.MOV.U32 R12, RZ, RZ, R0 ;  /* 0x000000ffff0c7224 */ /* 0x000fe400078e0000 */
[----:B------:R-:W-:-:S07]  /*28da0*/  IMAD.MOV.U32 R58, RZ, RZ, R14 ;  /* 0x000000ffff3a7224 */ /* 0x000fce00078e000e */
[----:B------:R-:W-:Y:S05]  /*28db0*/  WARPSYNC.COLLECTIVE R15, `(.L_x_2005) ;  /* 0x000000000f087348 */ /* 0x000fea0003c00000 */
[----:B------:R0:W1:Y:S02]  /*28dc0*/  SHFL.IDX P6, R14, R13, R12, R11 ;  /* 0x0000000c0d0e7389 */ /* 0x00006400000c000b */
[----:B01----:R-:W-:Y:S01]  /*28dd0*/  ENDCOLLECTIVE ;  /* 0x000000000000791b */ /* 0x003fe20003800000 */
.L_x_2005:
        /* <DEDUP_REMOVED lines=8> */
.L_x_2006:
[----:B------:R-:W-:Y:S02]  /*28e60*/  IMAD.MOV.U32 R13, RZ, RZ, R73 ;  /* 0x000000ffff0d7224 */ /* 0x000fe400078e0049 */
[----:B------:R-:W-:Y:S02]  /*28e70*/  IMAD.MOV.U32 R12, RZ, RZ, R0 ;  /* 0x000000ffff0c7224 */ /* 0x000fe400078e0000 */
[----:B------:R-:W-:-:S07]  /*28e80*/  IMAD.MOV.U32 R60, RZ, RZ, R14 ;  /* 0x000000ffff3c7224 */ /* 0x000fce00078e000e */
[----:B------:R-:W-:Y:S05]  /*28e90*/  WARPSYNC.COLLECTIVE R15, `(.L_x_2007) ;  /* 0x000000000f087348 */ /* 0x000fea0003c00000 */
[----:B------:R0:W1:Y:S02]  /*28ea0*/  SHFL.IDX P6, R14, R13, R12, R11 ;  /* 0x0000000c0d0e7389 */ /* 0x00006400000c000b */
[----:B01----:R-:W-:Y:S01]  /*28eb0*/  ENDCOLLECTIVE ;  /* 0x000000000000791b */ /* 0x003fe20003800000 */
.L_x_2007:
        /* <DEDUP_REMOVED lines=8> */
.L_x_2008:
[----:B------:R-:W-:Y:S02]  /*28f40*/  IMAD.MOV.U32 R13, RZ, RZ, R77 ;  /* 0x000000ffff0d7224 */ /* 0x000fe400078e004d */
[----:B------:R-:W-:Y:S02]  /*28f50*/  IMAD.MOV.U32 R12, RZ, RZ, R0 ;  /* 0x000000ffff0c7224 */ /* 0x000fe400078e0000 */
[----:B------:R-:W-:-:S07]  /*28f60*/  IMAD.MOV.U32 R62, RZ, RZ, R14 ;  /* 0x000000ffff3e7224 */ /* 0x000fce00078e000e */
[----:B------:R-:W-:Y:S05]  /*28f70*/  WARPSYNC.COLLECTIVE R15, `(.L_x_2009) ;  /* 0x000000000f087348 */ /* 0x000fea0003c00000 */
[----:B------:R0:W1:Y:S02]  /*28f80*/  SHFL.IDX P6, R14, R13, R12, R11 ;  /* 0x0000000c0d0e7389 */ /* 0x00006400000c000b */
[----:B01----:R-:W-:Y:S01]  /*28f90*/  ENDCOLLECTIVE ;  /* 0x000000000000791b */ /* 0x003fe20003800000 */
.L_x_2009:
        /* <DEDUP_REMOVED lines=9> */
.L_x_2010:
[----:B------:R-:W-:Y:S02]  /*29030*/  SEL R12, R9, R20, P0 ;  /* 0x00000014090c7207 */ /* 0x000fe40000000000 */
[----:B------:R-:W-:Y:S02]  /*29040*/  SEL R11, R48, R53, P0 ;  /* 0x00000035300b7207 */ /* 0x000fe40000000000 */
[----:B------:R-:W-:Y:S02]  /*29050*/  SEL R13, R57, R50, P0 ;  /* 0x00000032390d7207 */ /* 0x000fe40000000000 */
[----:B------:R-:W-:Y:S01]  /*29060*/  SEL R15, R50, R57, P0 ;  /* 0x00000039320f7207 */ /* 0x000fe20000000000 */
[----:B------:R-:W-:Y:S01]  /*29070*/  IMAD.MOV.U32 R64, RZ, RZ, R14 ;  /* 0x000000ffff407224 */ /* 0x000fe200078e000e */
[----:B------:R-:W-:Y:S02]  /*29080*/  SEL R14, R20, R9, P0 ;  /* 0x00000009140e7207 */ /* 0x000fe40000000000 */
[----:B------:R-:W-:Y:S01]  /*29090*/  SEL R9, R53, R48, P0 ;  /* 0x0000003035097207 */ /* 0x000fe20000000000 */
[----:B------:R-:W-:Y:S06]  /*290a0*/  BRA `(.L_x_2011) ;  /* 0xffffff5000347947 */ /* 0x000fec000383ffff */
.L_x_1781:
[----:B------:R-:W-:Y:S02]  /*290b0*/  IMAD.MOV.U32 R13, RZ, RZ, R3 ;  /* 0x000000ffff0d7224 */ /* 0x000fe400078e0003 */
[----:B------:R-:W-:Y:S02]  /*290c0*/  IMAD.MOV.U32 R12, RZ, RZ, RZ ;  /* 0x000000ffff0c7224 */ /* 0x000fe400078e00ff */
[----:B------:R-:W-:Y:S02]  /*290d0*/  IMAD.MOV.U32 R11, RZ, RZ, 0x181f ;  /* 0x0000181fff0b7424 */ /* 0x000fe400078e00ff */
[----:B------:R-:W-:-:S07]  /*290e0*/  IMAD.MOV.U32 R15, RZ, RZ, -0x1 ;  /* 0xffffffffff0f7424 */ /* 0x000fce00078e00ff */
[----:B01----:R-:W-:Y:S05]  /*290f0*/  WARPSYNC.COLLECTIVE R15, `(.L_x_2012) ;  /* 0x000000000f087348 */ /* 0x003fea0003c00000 */
[----:B------:R2:W3:Y:S02]  /*29100*/  SHFL.IDX P6, R14, R13, R12, R11 ;  /* 0x0000000c0d0e7389 */ /* 0x0004e400000c000b */
[----:B0123--:R-:W-:Y:S01]  /*29110*/  ENDCOLLECTIVE ;  /* 0x000000000000791b */ /* 0x00ffe20003800000 */
.L_x_2012:
[----:B------:R-:W-:Y:S02]  /*29120*/  IMAD.MOV.U32 R13, RZ, RZ, R2 ;  /* 0x000000ffff0d7224 */ /* 0x000fe400078e0002 */
[----:B------:R-:W-:-:S07]  /*29130*/  IMAD.MOV.U32 R0, RZ, RZ, R14 ;  /* 0x000000ffff007224 */ /* 0x000fce00078e000e */
[----:B------:R-:W-:Y:S05]  /*29140*/  WARPSYNC.COLLECTIVE R15, `(.L_x_2013) ;  /* 0x000000000f087348 */ /* 0x000fea0003c00000 */
[----:B------:R0:W1:Y:S02]  /*29150*/  SHFL.IDX P6, R14, R13, R12, R11 ;  /* 0x0000000c0d0e7389 */ /* 0x00006400000c000b */
[----:B01----:R-:W-:Y:S01]  /*29160*/  ENDCOLLECTIVE ;  /* 0x000000000000791b */ /* 0x003fe20003800000 */
.L_x_2013:
[----:B------:R-:W-:Y:S05]  /*29170*/  BRA `(.L_x_2014) ;  /* 0xffffff6400847947 */ /* 0x000fea000383ffff */
.L_x_1784:
[----:B------:R-:W-:Y:S01]  /*29180*/  BSSY B1, `(.L_x_2015) ;  /* 0x0000008000017945 */ /* 0x000fe20003800000 */
[----:B------:R-:W-:Y:S02]  /*29190*/  IMAD.MOV.U32 R13, RZ, RZ, R3 ;  /* 0x000000ffff0d7224 */ /* 0x000fe400078e0003 */
[----:B------:R-:W-:Y:S02]  /*291a0*/  IMAD.MOV.U32 R12, RZ, RZ, 0x1 ;  /* 0x00000001ff0c7424 */ /* 0x000fe400078e00ff */
[----:B------:R-:W-:Y:S02]  /*291b0*/  IMAD.MOV.U32 R11, RZ, RZ, 0x181f ;  /* 0x0000181fff0b7424 */ /* 0x000fe400078e00ff */
[----:B---3--:R-:W-:-:S07]  /*291c0*/  IMAD.MOV.U32 R15, RZ, RZ, -0x1 ;  /* 0xffffffffff0f7424 */ /* 0x008fce00078e00ff */
[----:B012-4-:R-:W-:Y:S05]  /*291d0*/  WARPSYNC.COLLECTIVE R15, `(.L_x_2016) ;  /* 0x000000000f087348 */ /* 0x017fea0003c00000 */
[----:B----4-:R3:W4:Y:S02]  /*291e0*/  SHFL.IDX P6, R14, R13, R12, R11 ;  /* 0x0000000c0d0e7389 */ /* 0x01072400000c000b */
[----:B01234-:R-:W-:Y:S01]  /*291f0*/  ENDCOLLECTIVE ;  /* 0x000000000000791b */ /* 0x01ffe20003800000 */
.L_x_2016:
[----:B------:R-:W-:Y:S05]  /*29200*/  BSYNC B1 ;  /* 0x0000000000017941 */ /* 0x000fea0003800000 */
.L_x_2015:
[----:B------:R-:W-:Y:S02]  /*29210*/  IMAD.MOV.U32 R13, RZ, RZ, R2 ;  /* 0x000000ffff0d7224 */ /* 0x000fe400078e0002 */
[----:B------:R-:W-:Y:S02]  /*29220*/  IMAD.MOV.U32 R12, RZ, RZ, 0x1 ;  /* 0x00000001ff0c7424 */ /* 0x000fe400078e00ff */
[----:B------:R-:W-:Y:S02]  /*29230*/  IMAD.MOV.U32 R11, RZ, RZ, 0x181f ;  /* 0x0000181fff0b7424 */ /* 0x000fe400078e00ff */
[----:B------:R-:W-:Y:S02]  /*29240*/  IMAD.MOV.U32 R15, RZ, RZ, -0x1 ;  /* 0xffffffffff0f7424 */ /* 0x000fe400078e00ff */
[----:B------:R-:W-:-:S07]  /*29250*/  IMAD.MOV.U32 R0, RZ, RZ, R14 ;  /* 0x000000ffff007224 */ /* 0x000fce00078e000e */
[----:B------:R-:W-:Y:S05]  /*29260*/  WARPSYNC.COLLECTIVE R15, `(.L_x_2017) ;  /* 0x000000000f087348 */ /* 0x000fea0003c00000 */
[----:B------:R0:W1:Y:S02]  /*29270*/  SHFL.IDX P6, R14, R13, R12, R11 ;  /* 0x0000000c0d0e7389 */ /* 0x00006400000c000b */
[----:B01----:R-:W-:Y:S01]  /*29280*/  ENDCOLLECTIVE ;  /* 0x000000000000791b */ /* 0x003fe20003800000 */
.L_x_2017:
[----:B------:R-:W-:Y:S05]  /*29290*/  BRA `(.L_x_2018) ;  /* 0xffffff6400887947 */ /* 0x000fea000383ffff */
.L_x_1787:
[----:B------:R-:W-:Y:S01]  /*292a0*/  BSSY B1, `(.L_x_2019) ;  /* 0x0000008000017945 */ /* 0x000fe20003800000 */
[----:B------:R-:W-:Y:S02]  /*292b0*/  IMAD.MOV.U32 R13, RZ, RZ, R3 ;  /* 0x000000ffff0d7224 */ /* 0x000fe400078e0003 */
[----:B------:R-:W-:Y:S02]  /*292c0*/  IMAD.MOV.U32 R12, RZ, RZ, 0x2 ;  /* 0x00000002ff0c7424 */ /* 0x000fe400078e00ff */
[----:B------:R-:W-:Y:S02]  /*292d0*/  IMAD.MOV.U32 R11, RZ, RZ, 0x181f ;  /* 0x0000181fff0b7424 */ /* 0x000fe400078e00ff */
[----:B0-----:R-:W-:-:S07]  /*292e0*/  IMAD.MOV.U32 R15, RZ, RZ, -0x1 ;  /* 0xffffffffff0f7424 */ /* 0x001fce00078e00ff */
[----:B-1234-:R-:W-:Y:S05]  /*292f0*/  WARPSYNC.COLLECTIVE R15, `(.L_x_2020) ;  /* 0x000000000f087348 */ /* 0x01efea0003c00000 */
[----:B----4-:R0:W4:Y:S02]  /*29300*/  SHFL.IDX P6, R14, R13, R12, R11 ;  /* 0x0000000c0d0e7389 */ /* 0x01012400000c000b */
[----:B01234-:R-:W-:Y:S01]  /*29310*/  ENDCOLLECTIVE ;  /* 0x000000000000791b */ /* 0x01ffe20003800000 */
.L_x_2020:
[----:B------:R-:W-:Y:S05]  /*29320*/  BSYNC B1 ;  /* 0x0000000000017941 */ /* 0x000fea0003800000 */
.L_x_2019:
        /* <DEDUP_REMOVED lines=8> */
.L_x_2021:
[----:B------:R-:W-:Y:S05]  /*293b0*/  BRA `(.L_x_2022) ;  /* 0xffffff6400887947 */ /* 0x000fea000383ffff */
.L_x_1790:
[----:B------:R-:W-:Y:S01]  /*293c0*/  BSSY B1, `(.L_x_2023) ;  /* 0x0000008000017945 */ /* 0x000fe20003800000 */
[----:B------:R-:W-:Y:S02]  /*293d0*/  IMAD.MOV.U32 R13, RZ, RZ, R3 ;  /* 0x000000ffff0d7224 */ /* 0x000fe400078e0003 */
[----:B------:R-:W-:Y:S02]  /*293e0*/  IMAD.MOV.U32 R12, RZ, RZ, 0x3 ;  /* 0x00000003ff0c7424 */ /* 0x000fe400078e00ff */
[----:B------:R-:W-:Y:S02]  /*293f0*/  IMAD.MOV.U32 R11, RZ, RZ, 0x181f ;  /* 0x0000181fff0b7424 */ /* 0x000fe400078e00ff */
[----:B0-----:R-:W-:-:S07]  /*29400*/  IMAD.MOV.U32 R15, RZ, RZ, -0x1 ;  /* 0xffffffffff0f7424 */ /* 0x001fce00078e00ff */
[----:B-1234-:R-:W-:Y:S05]  /*29410*/  WARPSYNC.COLLECTIVE R15, `(.L_x_2024) ;  /* 0x000000000f087348 */ /* 0x01efea0003c00000 */
[----:B------:R0:W0:Y:S02]  /*29420*/  SHFL.IDX P6, R14, R13, R12, R11 ;  /* 0x0000000c0d0e7389 */ /* 0x00002400000c000b */
[----:B01234-:R-:W-:Y:S01]  /*29430*/  ENDCOLLECTIVE ;  /* 0x000000000000791b */ /* 0x01ffe20003800000 */
.L_x_2024:
[----:B------:R-:W-:Y:S05]  /*29440*/  BSYNC B1 ;  /* 0x0000000000017941 */ /* 0x000fea0003800000 */
.L_x_2023:
        /* <DEDUP_REMOVED lines=8> */
.L_x_2025:
[----:B------:R-:W-:Y:S05]  /*294d0*/  BRA `(.L_x_2026) ;  /* 0xffffff6400887947 */ /* 0x000fea000383ffff */
.L_x_1814:
[----:B------:R-:W0:Y:S01]  /*294e0*/  S2R R5, SR_TID.X ;  /* 0x0000000000057919 */ /* 0x000e220000002100 */
[----:B------:R-:W-:Y:S01]  /*294f0*/  BSSY B1, `(.L_x_2027) ;  /* 0x000000a000017945 */ /* 0x000fe20003800000 */
[----:B------:R-:W-:Y:S02]  /*29500*/  IMAD.MOV.U32 R12, RZ, RZ, RZ ;  /* 0x000000ffff0c7224 */ /* 0x000fe400078e00ff */
        /* <DEDUP_REMOVED lines=8> */
.L_x_2028:
[----:B------:R-:W-:Y:S05]  /*29590*/  BSYNC B1 ;  /* 0x0000000000017941 */ /* 0x000fea0003800000 */
.L_x_2027:
[----:B------:R-:W-:Y:S05]  /*295a0*/  BRA `(.L_x_2029) ;  /* 0xffffff7c00e07947 */ /* 0x000fea000383ffff */
.L_x_1816:
[----:B------:R-:W-:Y:S01]  /*295b0*/  BSSY B1, `(.L_x_2030) ;  /* 0x0000006000017945 */ /* 0x000fe20003800000 */
[----:B------:R-:W-:-:S07]  /*295c0*/  IMAD.MOV.U32 R15, RZ, RZ, -0x1 ;  /* 0xffffffffff0f7424 */ /* 0x000fce00078e00ff */
[----:B0-----:R-:W-:Y:S05]  /*295d0*/  WARPSYNC.COLLECTIVE R15, `(.L_x_2031) ;  /* 0x000000000f0c7348 */ /* 0x001fea0003c00000 */
[----:B------:R-:W-:Y:S02]  /*295e0*/  ELECT P6, UR62, PT ;  /* 0x00000000003e782f */ /* 0x000fe400038c0000 */
[----:B------:R-:W-:Y:S01]  /*295f0*/  MOV R14, UR62 ;  /* 0x0000003e000e7c02 */ /* 0x000fe20008000f00 */
[----:B0-----:R-:W-:Y:S10]  /*29600*/  ENDCOLLECTIVE ;  /* 0x000000000000791b */ /* 0x001ff40003800000 */
.L_x_2031:
[----:B------:R-:W-:Y:S05]  /*29610*/  BSYNC B1 ;  /* 0x0000000000017941 */ /* 0x000fea0003800000 */
.L_x_2030:
[----:B------:R-:W-:Y:S05]  /*29620*/  BRA `(.L_x_1815) ;  /* 0xffffff7c00d87947 */ /* 0x000fea000383ffff */
.L_x_1818:
[----:B0-----:R0:W1:Y:S02]  /*29630*/  SYNCS.PHASECHK.TRANS64.TRYWAIT P0, [R23+URZ+0x22820], R5 ;  /* 0x02282005170075a7 */ /* 0x001064000800017f */
[----:B-1----:R-:W-:Y:S05]  /*29640*/  @!P0 NANOSLEEP.SYNCS 0x989680 ;  /* 0x009896800000895d */ /* 0x002fea0003900000 */
[----:B------:R-:W1:Y:S02]  /*29650*/  @!P0 SYNCS.PHASECHK.TRANS64 P0, [R23+URZ+0x22820], R5 ;  /* 0x02282005170085a7 */ /* 0x000e64000800007f */
[----:B-1----:R-:W-:Y:S05]  /*29660*/  @!P0 BRA `(.L_x_1818) ;  /* 0xfffffffc00f08947 */ /* 0x002fea000383ffff */
[----:B------:R-:W-:Y:S05]  /*29670*/  BRA `(.L_x_2032) ;  /* 0xffffff7c00e87947 */ /* 0x000fea000383ffff */
.L_x_1822:
[----:B-1----:R1:W2:Y:S02]  /*29680*/  SYNCS.PHASECHK.TRANS64.TRYWAIT P0, [R10+URZ+0x228a0], R9 ;  /* 0x0228a0090a0075a7 */ /* 0x0022a4000800017f */
[----:B--2---:R-:W-:Y:S05]  /*29690*/  @!P0 NANOSLEEP.SYNCS 0x989680 ;  /* 0x009896800000895d */ /* 0x004fea0003900000 */
[----:B------:R-:W2:Y:S02]  /*296a0*/  @!P0 SYNCS.PHASECHK.TRANS64 P0, [R10+URZ+0x228a0], R9 ;  /* 0x0228a0090a0085a7 */ /* 0x000ea4000800007f */
[----:B--2---:R-:W-:Y:S05]  /*296b0*/  @!P0 BRA `(.L_x_1822) ;  /* 0xfffffffc00f08947 */ /* 0x004fea000383ffff */
[----:B------:R-:W-:Y:S05]  /*296c0*/  BRA `(.L_x_2033) ;  /* 0xffffff8000007947 */ /* 0x000fea000383ffff */
.L_x_1829:
[----:B0-----:R0:W2:Y:S02]  /*296d0*/  SYNCS.PHASECHK.TRANS64.TRYWAIT P0, [R10+URZ+0x228c0], R9 ;  /* 0x0228c0090a0075a7 */ /* 0x0010a4000800017f */
[----:B--2---:R-:W-:Y:S05]  /*296e0*/  @!P0 NANOSLEEP.SYNCS 0x989680 ;  /* 0x009896800000895d */ /* 0x004fea0003900000 */
[----:B------:R-:W2:Y:S02]  /*296f0*/  @!P0 SYNCS.PHASECHK.TRANS64 P0, [R10+URZ+0x228c0], R9 ;  /* 0x0228c0090a0085a7 */ /* 0x000ea4000800007f */
[----:B--2---:R-:W-:Y:S05]  /*29700*/  @!P0 BRA `(.L_x_1829) ;  /* 0xfffffffc00f08947 */ /* 0x004fea000383ffff */
[----:B------:R-:W-:Y:S05]  /*29710*/  BRA `(.L_x_2034) ;  /* 0xffffff8000f47947 */ /* 0x000fea000383ffff */
.L_x_1836:
[----:B-1----:R1:W2:Y:S02]  /*29720*/  SYNCS.PHASECHK.TRANS64.TRYWAIT P1, [R9+URZ+0x228a0], R7 ;  /* 0x0228a007090075a7 */ /* 0x0022a4000802017f */
[----:B--2---:R-:W-:Y:S05]  /*29730*/  @!P1 NANOSLEEP.SYNCS 0x989680 ;  /* 0x009896800000995d */ /* 0x004fea0003900000 */
[----:B------:R-:W2:Y:S02]  /*29740*/  @!P1 SYNCS.PHASECHK.TRANS64 P1, [R9+URZ+0x228a0], R7 ;  /* 0x0228a007090095a7 */ /* 0x000ea4000802007f */
[----:B--2---:R-:W-:Y:S05]  /*29750*/  @!P1 BRA `(.L_x_1836) ;  /* 0xfffffffc00f09947 */ /* 0x004fea000383ffff */
[----:B------:R-:W-:Y:S05]  /*29760*/  BRA `(.L_x_2035) ;  /* 0xffffff8400b47947 */ /* 0x000fea000383ffff */
.L_x_1843:
[----:B0-----:R0:W2:Y:S02]  /*29770*/  SYNCS.PHASECHK.TRANS64.TRYWAIT P1, [R9+URZ+0x228c0], R7 ;  /* 0x0228c007090075a7 */ /* 0x0010a4000802017f */
[----:B--2---:R-:W-:Y:S05]  /*29780*/  @!P1 NANOSLEEP.SYNCS 0x989680 ;  /* 0x009896800000995d */ /* 0x004fea0003900000 */
[----:B------:R-:W2:Y:S02]  /*29790*/  @!P1 SYNCS.PHASECHK.TRANS64 P1, [R9+URZ+0x228c0], R7 ;  /* 0x0228c007090095a7 */ /* 0x000ea4000802007f */
[----:B--2---:R-:W-:Y:S05]  /*297a0*/  @!P1 BRA `(.L_x_1843) ;  /* 0xfffffffc00f09947 */ /* 0x004fea000383ffff */
[----:B------:R-:W-:Y:S05]  /*297b0*/  BRA `(.L_x_2036) ;  /* 0xffffff8800a47947 */ /* 0x000fea000383ffff */
.L_x_1866:
        /* <DEDUP_REMOVED lines=11> */
.L_x_2038:
[----:B------:R-:W-:Y:S05]  /*29870*/  BSYNC B0 ;  /* 0x0000000000007941 */ /* 0x000fea0003800000 */
.L_x_2037:
[----:B------:R-:W-:Y:S05]  /*29880*/  BRA `(.L_x_2039) ;  /* 0xffffff9800d07947 */ /* 0x000fea000383ffff */
.L_x_1869:
[----:B0-----:R-:W2:Y:S02]  /*29890*/  LDL R0, [R1+0x28] ;  /* 0x0000280001007983 */ /* 0x001ea40000100800 */
[----:B--2---:R0:W1:Y:S02]  /*298a0*/  SYNCS.PHASECHK.TRANS64.TRYWAIT P0, [R4+URZ+0x22880], R0 ;  /* 0x02288000040075a7 */ /* 0x004064000800017f */
[----:B-1----:R-:W-:Y:S05]  /*298b0*/  @!P0 NANOSLEEP.SYNCS 0x989680 ;  /* 0x009896800000895d */ /* 0x002fea0003900000 */
[----:B------:R-:W1:Y:S02]  /*298c0*/  @!P0 SYNCS.PHASECHK.TRANS64 P0, [R4+URZ+0x22880], R0 ;  /* 0x02288000040085a7 */ /* 0x000e64000800007f */
[----:B-1----:R-:W-:Y:S05]  /*298d0*/  @!P0 BRA `(.L_x_1869) ;  /* 0xfffffffc00ec8947 */ /* 0x002fea000383ffff */
[----:B------:R-:W-:Y:S05]  /*298e0*/  BRA `(.L_x_2040) ;  /* 0xffffff9800f07947 */ /* 0x000fea000383ffff */
.L_x_1870:
[----:B------:R-:W-:Y:S01]  /*298f0*/  BSSY B0, `(.L_x_2041) ;  /* 0x0000008000007945 */ /* 0x000fe20003800000 */
[----:B------:R-:W-:Y:S02]  /*29900*/  IMAD.MOV.U32 R13, RZ, RZ, R2 ;  /* 0x000000ffff0d7224 */ /* 0x000fe400078e0002 */
[----:B------:R-:W-:Y:S02]  /*29910*/  IMAD.MOV.U32 R12, RZ, RZ, RZ ;  /* 0x000000ffff0c7224 */ /* 0x000fe400078e00ff */
[----:B------:R-:W-:Y:S02]  /*29920*/  IMAD.MOV.U32 R11, RZ, RZ, 0x1c1f ;  /* 0x00001c1fff0b7424 */ /* 0x000fe400078e00ff */
[----:B------:R-:W-:-:S07]  /*29930*/  IMAD.MOV.U32 R15, RZ, RZ, -0x1 ;  /* 0xffffffffff0f7424 */ /* 0x000fce00078e00ff */
[----:B------:R-:W-:Y:S05]  /*29940*/  WARPSYNC.COLLECTIVE R15, `(.L_x_2042) ;  /* 0x000000000f087348 */ /* 0x000fea0003c00000 */
[----:B------:R0:W1:Y:S02]  /*29950*/  SHFL.IDX P6, R14, R13, R12, R11 ;  /* 0x0000000c0d0e7389 */ /* 0x00006400000c000b */
[----:B01----:R-:W-:Y:S01]  /*29960*/  ENDCOLLECTIVE ;  /* 0x000000000000791b */ /* 0x003fe20003800000 */
.L_x_2042:
[----:B------:R-:W-:Y:S05]  /*29970*/  BSYNC B0 ;  /* 0x0000000000007941 */ /* 0x000fea0003800000 */
.L_x_2041:
[----:B------:R-:W-:Y:S01]  /*29980*/  IMAD.MOV.U32 R13, RZ, RZ, R0 ;  /* 0x000000ffff0d7224 */ /* 0x000fe200078e0000 */
[----:B------:R-:W-:Y:S01]  /*29990*/  LOP3.LUT P2, RZ, R22, 0x2, RZ, 0xc0, !PT ;  /* 0x0000000216ff7812 */ /* 0x000fe2000784c0ff */
[----:B------:R-:W-:Y:S01]  /*299a0*/  IMAD.MOV.U32 R12, RZ, RZ, RZ ;  /* 0x000000ffff0c7224 */ /* 0x000fe200078e00ff */
[C---:B------:R-:W-:Y:S01]  /*299b0*/  ISETP.GE.AND P3, PT, R7.reuse, 0x21, PT ;  /* 0x000000210700780c */ /* 0x040fe20003f66270 */
[----:B------:R-:W-:Y:S01]  /*299c0*/  IMAD.MOV.U32 R11, RZ, RZ, 0x1c1f ;  /* 0x00001c1fff0b7424 */ /* 0x000fe200078e00ff */
[----:B------:R-:W-:Y:S01]  /*299d0*/  ISETP.GE.AND P5, PT, R7, 0x61, PT ;  /* 0x000000610700780c */ /* 0x000fe20003fa6270 */
[----:B------:R-:W-:Y:S02]  /*299e0*/  IMAD.MOV.U32 R15, RZ, RZ, -0x1 ;  /* 0xffffffffff0f7424 */ /* 0x000fe400078e00ff */
[----:B------:R-:W-:-:S10]  /*299f0*/  IMAD.MOV.U32 R3, RZ, RZ, R14 ;  /* 0x000000ffff037224 */ /* 0x000fd400078e000e */
[----:B------:R-:W-:Y:S05]  /*29a00*/  WARPSYNC.COLLECTIVE R15, `(.L_x_2043) ;  /* 0x000000000f087348 */ /* 0x000fea0003c00000 */
[----:B------:R0:W1:Y:S02]  /*29a10*/  SHFL.IDX P6, R14, R13, R12, R11 ;  /* 0x0000000c0d0e7389 */ /* 0x00006400000c000b */
[----:B01----:R-:W-:Y:S01]  /*29a20*/  ENDCOLLECTIVE ;  /* 0x000000000000791b */ /* 0x003fe20003800000 */
.L_x_2043:
[----:B------:R-:W-:Y:S02]  /*29a30*/  IMAD.MOV.U32 R13, RZ, RZ, R2 ;  /* 0x000000ffff0d7224 */ /* 0x000fe400078e0002 */
[----:B------:R-:W-:Y:S02]  /*29a40*/  IMAD.MOV.U32 R12, RZ, RZ, 0x1 ;  /* 0x00000001ff0c7424 */ /* 0x000fe400078e00ff */
[----:B------:R-:W-:-:S07]  /*29a50*/  IMAD.MOV.U32 R10, RZ, RZ, R14 ;  /* 0x000000ffff0a7224 */ /* 0x000fce00078e000e */
[----:B------:R-:W-:Y:S05]  /*29a60*/  WARPSYNC.COLLECTIVE R15, `(.L_x_2044) ;  /* 0x000000000f087348 */ /* 0x000fea0003c00000 */
[----:B------:R0:W1:Y:S02]  /*29a70*/  SHFL.IDX P6, R14, R13, R12, R11 ;  /* 0x0000000c0d0e7389 */ /* 0x00006400000c000b */
[----:B01----:R-:W-:Y:S01]  /*29a80*/  ENDCOLLECTIVE ;  /* 0x000000000000791b */ /* 0x003fe20003800000 */
.L_x_2044:
[----:B------:R-:W-:-:S05]  /*29a90*/  IADD3 R20, P0, R36, R10, RZ ;  /* 0x0000000a24147210 */ /* 0x000fca0007f1e0ff */
[----:B------:R-:W-:Y:S01]  /*29aa0*/  IMAD.X R21, RZ, RZ, R3, P0 ;  /* 0x000000ffff157224 */ /* 0x000fe200000e0603 */
[----:B------:R-:W-:Y:S02]  /*29ab0*/  ISETP.LT.OR P0, PT, R7, 0x1, P2 ;  /* 0x000000010700780c */ /* 0x000fe40001701670 */
[----:B------:R-:W-:Y:S01]  /*29ac0*/  IADD3 R3, R23, R5, R33 ;  /* 0x0000000517037210 */ /* 0x000fe20007ffe021 */
[----:B------:R-:W-:-:S04]  /*29ad0*/  IMAD.MOV.U32 R13, RZ, RZ, R0 ;  /* 0x000000ffff0d7224 */ /* 0x000fc800078e0000 */
[----:B------:R-:W-:-:S06]  /*29ae0*/  IMAD.IADD R5, R34, 0x1, R3 ;  /* 0x0000000122057824 */ /* 0x000fcc00078e0203 */
        /* <DEDUP_REMOVED lines=9> */
.L_x_2045:
[----:B------:R-:W-:Y:S01]  /*29b80*/  @!PT LDS RZ, [RZ] ;  /* 0x00000000fffff984 */ /* 0x000fe20000000800 */
[----:B------:R-:W-:Y:S01]  /*29b90*/  @!PT LDS RZ, [RZ] ;  /* 0x00000000fffff984 */ /* 0x000fe20000000800 */
[----:B------:R-:W-:Y:S01]  /*29ba0*/  @!PT LDS RZ, [RZ] ;  /* 0x00000000fffff984 */ /* 0x000fe20000000800 */
[----:B------:R0:W-:Y:S01]  /*29bb0*/  LDGSTS.E.BYPASS.LTC128B.128 [R5+0x8400], desc[UR38][R20.64+0x40], !P0 ;  /* 0x0840004014057fae */ /* 0x0001e2000c101d66 */
[----:B------:R-:W-:Y:S02]  /*29bc0*/  IMAD.MOV.U32 R13, RZ, RZ, R2 ;  /* 0x000000ffff0d7224 */ /* 0x000fe400078e0002 */
[----:B------:R-:W-:Y:S02]  /*29bd0*/  IMAD.MOV.U32 R12, RZ, RZ, 0x2 ;  /* 0x00000002ff0c7424 */ /* 0x000fe400078e00ff */
[----:B------:R-:W-:-:S07]  /*29be0*/  IMAD.MOV.U32 R10, RZ, RZ, R14 ;  /* 0x000000ffff0a7224 */ /* 0x000fce00078e000e */
[----:B0-----:R-:W-:Y:S05]  /*29bf0*/  WARPSYNC.COLLECTIVE R15, `(.L_x_2046) ;  /* 0x000000000f087348 */ /* 0x001fea0003c00000 */
[----:B------:R1:W2:Y:S02]  /*29c00*/  SHFL.IDX P6, R14, R13, R12, R11 ;  /* 0x0000000c0d0e7389 */ /* 0x0002a400000c000b */
[----:B012---:R-:W-:Y:S01]  /*29c10*/  ENDCOLLECTIVE ;  /* 0x000000000000791b */ /* 0x007fe20003800000 */
.L_x_2046:
        /* <DEDUP_REMOVED lines=13> */
.L_x_2047:
        /* <DEDUP_REMOVED lines=10> */
.L_x_2048:
        /* <DEDUP_REMOVED lines=14> */
.L_x_2049:
[----:B------:R-:W-:Y:S01]  /*29e70*/  @!PT LDS RZ, [RZ] ;  /* 0x00000000fffff984 */ /* 0x000fe20000000800 */
[----:B------:R-:W-:Y:S01]  /*29e80*/  @!PT LDS RZ, [RZ] ;  /* 0x00000000fffff984 */ /* 0x000fe20000000800 */
[----:B------:R-:W-:Y:S01]  /*29e90*/  @!PT LDS RZ, [RZ] ;  /* 0x00000000fffff984 */ /* 0x000fe20000000800 */
[----:B------:R0:W-:Y:S01]  /*29ea0*/  LDGSTS.E.BYPASS.LTC128B.128 [R5+0xa400], desc[UR38][R20.64+0x40], !P0 ;  /* 0x0a40004014057fae */ /* 0x0001e2000c101d66 */
[----:B------:R-:W-:Y:S01]  /*29eb0*/  IMAD.MOV.U32 R0, RZ, RZ, R14 ;  /* 0x000000ffff007224 */ /* 0x000fe200078e000e */
[----:B------:R-:W-:Y:S06]  /*29ec0*/  BRA `(.L_x_2050) ;  /* 0xffffff98006c7947 */ /* 0x000fec000383ffff */
.L_x_1875:
[----:B---3--:R-:W3:Y:S02]  /*29ed0*/  LDL R0, [R1+0x28] ;  /* 0x0000280001007983 */ /* 0x008ee40000100800 */
[----:B---3--:R3:W4:Y:S02]  /*29ee0*/  SYNCS.PHASECHK.TRANS64.TRYWAIT P0, [R4+URZ+0x22840], R0 ;  /* 0x02284000040075a7 */ /* 0x008724000800017f */
[----:B----4-:R-:W-:Y:S05]  /*29ef0*/  @!P0 NANOSLEEP.SYNCS 0x989680 ;  /* 0x009896800000895d */ /* 0x010fea0003900000 */
[----:B------:R-:W4:Y:S02]  /*29f00*/  @!P0 SYNCS.PHASECHK.TRANS64 P0, [R4+URZ+0x22840], R0 ;  /* 0x02284000040085a7 */ /* 0x000f24000800007f */
[----:B----4-:R-:W-:Y:S05]  /*29f10*/  @!P0 BRA `(.L_x_1875) ;  /* 0xfffffffc00ec8947 */ /* 0x010fea000383ffff */
[----:B------:R-:W-:Y:S05]  /*29f20*/  BRA `(.L_x_2051) ;  /* 0xffffff9800cc7947 */ /* 0x000fea000383ffff */
.L_x_1876:
[----:B------:R-:W-:Y:S01]  /*29f30*/  BSSY B0, `(.L_x_2052) ;  /* 0x0000008000007945 */ /* 0x000fe20003800000 */
[----:B------:R-:W-:Y:S02]  /*29f40*/  IMAD.MOV.U32 R13, RZ, RZ, R5 ;  /* 0x000000ffff0d7224 */ /* 0x000fe400078e0005 */
[----:B------:R-:W-:Y:S02]  /*29f50*/  IMAD.MOV.U32 R12, RZ, RZ, RZ ;  /* 0x000000ffff0c7224 */ /* 0x000fe400078e00ff */
[----:B------:R-:W-:Y:S02]  /*29f60*/  IMAD.MOV.U32 R11, RZ, RZ, 0x1c1f ;  /* 0x00001c1fff0b7424 */ /* 0x000fe400078e00ff */
[----:B------:R-:W-:-:S07]  /*29f70*/  IMAD.MOV.U32 R15, RZ, RZ, -0x1 ;  /* 0xffffffffff0f7424 */ /* 0x000fce00078e00ff */
[----:B--2---:R-:W-:Y:S05]  /*29f80*/  WARPSYNC.COLLECTIVE R15, `(.L_x_2053) ;  /* 0x000000000f087348 */ /* 0x004fea0003c00000 */
[----:B------:R0:W1:Y:S02]  /*29f90*/  SHFL.IDX P6, R14, R13, R12, R11 ;  /* 0x0000000c0d0e7389 */ /* 0x00006400000c000b */
[----:B012---:R-:W-:Y:S01]  /*29fa0*/  ENDCOLLECTIVE ;  /* 0x000000000000791b */ /* 0x007fe20003800000 */
.L_x_2053:
[----:B------:R-:W-:Y:S05]  /*29fb0*/  BSYNC B0 ;  /* 0x0000000000007941 */ /* 0x000fea0003800000 */
.L_x_2052:
        /* <DEDUP_REMOVED lines=12> */
.L_x_2054:
[----:B------:R-:W-:Y:S02]  /*2a080*/  @P3 IMAD.IADD R9, R23, 0x1, R6 ;  /* 0x0000000117093824 */ /* 0x000fe400078e0206 */
        /* <DEDUP_REMOVED lines=16> */
.L_x_2055:
        /* <DEDUP_REMOVED lines=12> */
.L_x_2056:
[----:B------:R-:W-:Y:S02]  /*2a250*/  IMAD.MOV.U32 R13, RZ, RZ, R5 ;  /* 0x000000ffff0d7224 */ /* 0x000fe400078e0005 */
[----:B------:R-:W-:Y:S02]  /*2a260*/  IMAD.MOV.U32 R12, RZ, RZ, 0x2 ;  /* 0x00000002ff0c7424 */ /* 0x000fe400078e00ff */
[----:B------:R-:W-:-:S07]  /*2a270*/  IMAD.MOV.U32 R3, RZ, RZ, R14 ;  /* 0x000000ffff037224 */ /* 0x000fce00078e000e */
[----:B------:R-:W-:Y:S05]  /*2a280*/  WARPSYNC.COLLECTIVE R15, `(.L_x_2057) ;  /* 0x000000000f087348 */ /* 0x000fea0003c00000 */
[----:B------:R0:W1:Y:S02]  /*2a290*/  SHFL.IDX P6, R14, R13, R12, R11 ;  /* 0x0000000c0d0e7389 */ /* 0x00006400000c000b */
[----:B01----:R-:W-:Y:S01]  /*2a2a0*/  ENDCOLLECTIVE ;  /* 0x000000000000791b */ /* 0x003fe20003800000 */
.L_x_2057:
        /* <DEDUP_REMOVED lines=16> */
.L_x_2058:
[----:B------:R-:W-:Y:S02]  /*2a3b0*/  IMAD.MOV.U32 R13, RZ, RZ, R5 ;  /* 0x000000ffff0d7224 */ /* 0x000fe400078e0005 */
[----:B------:R-:W-:Y:S02]  /*2a3c0*/  IMAD.MOV.U32 R12, RZ, RZ, 0x3 ;  /* 0x00000003ff0c7424 */ /* 0x000fe400078e00ff */
[----:B------:R-:W-:-:S07]  /*2a3d0*/  IMAD.MOV.U32 R3, RZ, RZ, R14 ;  /* 0x000000ffff037224 */ /* 0x000fce00078e000e */
[----:B------:R-:W-:Y:S05]  /*2a3e0*/  WARPSYNC.COLLECTIVE R15, `(.L_x_2059) ;  /* 0x000000000f087348 */ /* 0x000fea0003c00000 */
[----:B------:R0:W1:Y:S02]  /*2a3f0*/  SHFL.IDX P6, R14, R13, R12, R11 ;  /* 0x0000000c0d0e7389 */ /* 0x00006400000c000b */
[----:B01----:R-:W-:Y:S01]  /*2a400*/  ENDCOLLECTIVE ;  /* 0x000000000000791b */ /* 0x003fe20003800000 */
.L_x_2059:
        /* <DEDUP_REMOVED lines=10> */
.L_x_2060:
[----:B------:R-:W-:Y:S01]  /*2a4b0*/  @!PT LDS RZ, [RZ] ;  /* 0x00000000fffff984 */ /* 0x000fe20000000800 */
[----:B------:R-:W-:Y:S01]  /*2a4c0*/  @!PT LDS RZ, [RZ] ;  /* 0x00000000fffff984 */ /* 0x000fe20000000800 */
[----:B------:R-:W-:Y:S01]  /*2a4d0*/  @!PT LDS RZ, [RZ] ;  /* 0x00000000fffff984 */ /* 0x000fe20000000800 */
[----:B------:R-:W-:Y:S04]  /*2a4e0*/  @P2 LDGSTS.E.BYPASS.LTC128B.128 [R7+0x17400], desc[UR38][R2.64], !P4 ;  /* 0x1740000002072fae */ /* 0x000fe8000e101d66 */
[----:B------:R-:W-:Y:S01]  /*2a4f0*/  @P2 LDGSTS.E.BYPASS.LTC128B.128 [R7+0x19400], desc[UR38][R2.64+0x40], !P5 ;  /* 0x1940004002072fae */ /* 0x000fe2000e901d66 */
[----:B------:R-:W-:-:S03]  /*2a500*/  LOP3.LUT P5, RZ, R22, 0x40000000, RZ, 0xc0, !PT ;  /* 0x4000000016ff7812 */ /* 0x000fc600078ac0ff */
[----:B------:R0:W-:Y:S02]  /*2a510*/  @P2 LDGSTS.E.BYPASS.LTC128B.128 [R7+0x1b400], desc[UR38][R2.64+0x80], !P1 ;  /* 0x1b40008002072fae */ /* 0x0001e4000c901d66 */
[----:B0-----:R-:W-:Y:S01]  /*2a520*/  IMAD.MOV.U32 R2, RZ, RZ, R14 ;  /* 0x000000ffff027224 */ /* 0x001fe200078e000e */
[----:B------:R-:W-:Y:S07]  /*2a530*/  BRA `(.L_x_2061) ;  /* 0xffffff9800447947 */ /* 0x000fee000383ffff */
.L_x_1881:
[----:B------:R-:W-:Y:S02]  /*2a540*/  IMAD.MOV.U32 R13, RZ, RZ, R0 ;  /* 0x000000ffff0d7224 */ /* 0x000fe400078e0000 */
[----:B------:R-:W-:Y:S02]  /*2a550*/  IMAD.MOV.U32 R12, RZ, RZ, RZ ;  /* 0x000000ffff0c7224 */ /* 0x000fe400078e00ff */
[----:B------:R-:W-:Y:S02]  /*2a560*/  IMAD.MOV.U32 R11, RZ, RZ, 0x1c1f ;  /* 0x00001c1fff0b7424 */ /* 0x000fe400078e00ff */
[----:B------:R-:W-:Y:S02]  /*2a570*/  IMAD.MOV.U32 R15, RZ, RZ, -0x1 ;  /* 0xffffffffff0f7424 */ /* 0x000fe400078e00ff */
[----:B------:R-:W-:Y:S02]  /*2a580*/  IMAD R27, R27, R7, RZ ;  /* 0x000000071b1b7224 */ /* 0x000fe400078e02ff */
[----:B------:R-:W-:-:S07]  /*2a590*/  IMAD.IADD R17, R9, 0x1, R17 ;  /* 0x0000000109117824 */ /* 0x000fce00078e0211 */
[----:B-----5:R-:W-:Y:S05]  /*2a5a0*/  WARPSYNC.COLLECTIVE R15, `(.L_x_2062) ;  /* 0x000000000f087348 */ /* 0x020fea0003c00000 */
[----:B------:R0:W1:Y:S02]  /*2a5b0*/  SHFL.IDX P6, R14, R13, R12, R11 ;  /* 0x0000000c0d0e7389 */ /* 0x00006400000c000b */
[----:B01---5:R-:W-:Y:S01]  /*2a5c0*/  ENDCOLLECTIVE ;  /* 0x000000000000791b */ /* 0x023fe20003800000 */
.L_x_2062:
[C---:B------:R-:W-:Y:S01]  /*2a5d0*/  VIADD R6, R17.reuse, 0x20 ;  /* 0x0000002011067836 */ /* 0x040fe20000000000 */
[----:B------:R-:W-:Y:S01]  /*2a5e0*/  ISETP.GE.AND P1, PT, R17, R27, PT ;  /* 0x0000001b1100720c */ /* 0x000fe20003f26270 */
[----:B------:R-:W-:Y:S02]  /*2a5f0*/  IMAD.MOV.U32 R13, RZ, RZ, R4 ;  /* 0x000000ffff0d7224 */ /* 0x000fe400078e0004 */
[----:B------:R-:W-:-:S10]  /*2a600*/  IMAD.MOV.U32 R2, RZ, RZ, R14 ;  /* 0x000000ffff027224 */ /* 0x000fd400078e000e */
[----:B------:R-:W-:Y:S05]  /*2a610*/  WARPSYNC.COLLECTIVE R15, `(.L_x_2063) ;  /* 0x000000000f087348 */ /* 0x000fea0003c00000 */
[----:B------:R0:W1:Y:S02]  /*2a620*/  SHFL.IDX P6, R14, R13, R12, R11 ;  /* 0x0000000c0d0e7389 */ /* 0x00006400000c000b */
[----:B01----:R-:W-:Y:S01]  /*2a630*/  ENDCOLLECTIVE ;  /* 0x000000000000791b */ /* 0x003fe20003800000 */
.L_x_2063:
[----:B------:R-:W-:Y:S02]  /*2a640*/  IMAD.MOV.U32 R13, RZ, RZ, R0 ;  /* 0x000000ffff0d7224 */ /* 0x000fe400078e0000 */
[----:B------:R-:W-:Y:S02]  /*2a650*/  IMAD.MOV.U32 R12, RZ, RZ, 0x1 ;  /* 0x00000001ff0c7424 */ /* 0x000fe400078e00ff */
[----:B------:R-:W-:-:S07]  /*2a660*/  IMAD.MOV.U32 R3, RZ, RZ, R14 ;  /* 0x000000ffff037224 */ /* 0x000fce00078e000e */
[----:B------:R-:W-:Y:S05]  /*2a670*/  WARPSYNC.COLLECTIVE R15, `(.L_x_2064) ;  /* 0x000000000f087348 */ /* 0x000fea0003c00000 */
[----:B------:R0:W1:Y:S02]  /*2a680*/  SHFL.IDX P6, R14, R13, R12, R11 ;  /* 0x0000000c0d0e7389 */ /* 0x00006400000c000b */
[----:B01----:R-:W-:Y:S01]  /*2a690*/  ENDCOLLECTIVE ;  /* 0x000000000000791b */ /* 0x003fe20003800000 */
.L_x_2064:
        /* <DEDUP_REMOVED lines=17> */
.L_x_2065:
[----:B------:R-:W-:Y:S02]  /*2a7b0*/  IMAD.MOV.U32 R13, RZ, RZ, R0 ;  /* 0x000000ffff0d7224 */ /* 0x000fe400078e0000 */
[----:B------:R-:W-:Y:S02]  /*2a7c0*/  IMAD.MOV.U32 R12, RZ, RZ, 0x2 ;  /* 0x00000002ff0c7424 */ /* 0x000fe400078e00ff */
[----:B------:R-:W-:-:S07]  /*2a7d0*/  IMAD.MOV.U32 R3, RZ, RZ, R14 ;  /* 0x000000ffff037224 */ /* 0x000fce00078e000e */
[----:B------:R-:W-:Y:S05]  /*2a7e0*/  WARPSYNC.COLLECTIVE R15, `(.L_x_2066) ;  /* 0x000000000f087348 */ /* 0x000fea0003c00000 */
[----:B------:R0:W1:Y:S02]  /*2a7f0*/  SHFL.IDX P6, R14, R13, R12, R11 ;  /* 0x0000000c0d0e7389 */ /* 0x00006400000c000b */
[----:B01----:R-:W-:Y:S01]  /*2a800*/  ENDCOLLECTIVE ;  /* 0x000000000000791b */ /* 0x003fe20003800000 */
.L_x_2066:
        /* <DEDUP_REMOVED lines=18> */
.L_x_2067:
[----:B------:R-:W-:Y:S02]  /*2a930*/  IMAD.MOV.U32 R13, RZ, RZ, R0 ;  /* 0x000000ffff0d7224 */ /* 0x000fe400078e0000 */
[----:B------:R-:W-:Y:S02]  /*2a940*/  IMAD.MOV.U32 R12, RZ, RZ, 0x3 ;  /* 0x00000003ff0c7424 */ /* 0x000fe400078e00ff */
[----:B------:R-:W-:-:S07]  /*2a950*/  IMAD.MOV.U32 R3, RZ, RZ, R14 ;  /* 0x000000ffff037224 */ /* 0x000fce00078e000e */
[----:B------:R-:W-:Y:S05]  /*2a960*/  WARPSYNC.COLLECTIVE R15, `(.L_x_2068) ;  /* 0x000000000f087348 */ /* 0x000fea0003c00000 */
[----:B------:R0:W1:Y:S02]  /*2a970*/  SHFL.IDX P6, R14, R13, R12, R11 ;  /* 0x0000000c0d0e7389 */ /* 0x00006400000c000b */
[----:B01----:R-:W-:Y:S01]  /*2a980*/  ENDCOLLECTIVE ;  /* 0x000000000000791b */ /* 0x003fe20003800000 */
.L_x_2068:
[----:B------:R-:W-:-:S05]  /*2a990*/  @!P1 IADD3 R3, P4, R36, R3, RZ ;  /* 0x0000000324039210 */ /* 0x000fca0007f9e0ff */
[----:B------:R-:W-:-:S05]  /*2a9a0*/  @!P1 IMAD.X R2, RZ, RZ, R2, P4 ;  /* 0x000000ffff029224 */ /* 0x000fca00020e0602 */
[----:B------:R-:W-:Y:S01]  /*2a9b0*/  @!P1 LOP3.LUT R3, R3, R2, RZ, 0x3c, !PT ;  /* 0x0000000203039212 */ /* 0x000fe200078e3cff */
[----:B------:R-:W-:-:S03]  /*2a9c0*/  IMAD.MOV.U32 R13, RZ, RZ, R4 ;  /* 0x000000ffff0d7224 */ /* 0x000fc600078e0004 */
[----:B------:R-:W-:-:S04]  /*2a9d0*/  @!P1 LOP3.LUT R2, R3, R2, RZ, 0x3c, !PT ;  /* 0x0000000203029212 */ /* 0x000fc800078e3cff */
[----:B------:R-:W-:Y:S01]  /*2a9e0*/  @!P1 LOP3.LUT R3, R3, R2, RZ, 0x3c, !PT ;  /* 0x0000000203039212 */ /* 0x000fe200078e3cff */
[----:B------:R-:W-:-:S07]  /*2a9f0*/  IMAD.MOV.U32 R0, RZ, RZ, R14 ;  /* 0x000000ffff007224 */ /* 0x000fce00078e000e */
[----:B------:R-:W-:Y:S05]  /*2aa00*/  WARPSYNC.COLLECTIVE R15, `(.L_x_2069) ;  /* 0x000000000f087348 */ /* 0x000fea0003c00000 */
[----:B------:R0:W1:Y:S02]  /*2aa10*/  SHFL.IDX P6, R14, R13, R12, R11 ;  /* 0x0000000c0d0e7389 */ /* 0x00006400000c000b */
[----:B01----:R-:W-:Y:S01]  /*2aa20*/  ENDCOLLECTIVE ;  /* 0x000000000000791b */ /* 0x003fe20003800000 */
.L_x_2069:
[----:B------:R-:W-:Y:S01]  /*2aa30*/  @!PT LDS RZ, [RZ] ;  /* 0x00000000fffff984 */ /* 0x000fe20000000800 */
[----:B------:R-:W-:Y:S01]  /*2aa40*/  @!PT LDS RZ, [RZ] ;  /* 0x00000000fffff984 */ /* 0x000fe20000000800 */
[----:B------:R-:W-:Y:S01]  /*2aa50*/  @!PT LDS RZ, [RZ] ;  /* 0x00000000fffff984 */ /* 0x000fe20000000800 */
[----:B------:R-:W-:Y:S04]  /*2aa60*/  @!P1 LDGSTS.E.BYPASS.LTC128B.128 [R8+0x11400], desc[UR38][R2.64], !P3 ;  /* 0x1140000002089fae */ /* 0x000fe8000d901d66 */
[----:B------:R-:W-:Y:S04]  /*2aa70*/  @!P1 LDGSTS.E.BYPASS.LTC128B.128 [R8+0x13400], desc[UR38][R2.64+0x40], !P2 ;  /* 0x1340004002089fae */ /* 0x000fe8000d101d66 */
[----:B------:R0:W-:Y:S02]  /*2aa80*/  @!P1 LDGSTS.E.BYPASS.LTC128B.128 [R8+0x15400], desc[UR38][R2.64+0x80], !P0 ;  /* 0x1540008002089fae */ /* 0x0001e4000c101d66 */
[----:B0-----:R-:W-:Y:S01]  /*2aa90*/  IMAD.MOV.U32 R2, RZ, RZ, R14 ;  /* 0x000000ffff027224 */ /* 0x001fe200078e000e */
[----:B------:R-:W-:Y:S06]  /*2aaa0*/  BRA `(.L_x_2070) ;  /* 0xffffff9c00647947 */ /* 0x000fec000383ffff */
.L_x_1886:
[----:B-1----:R1:W2:Y:S02]  /*2aab0*/  SYNCS.PHASECHK.TRANS64.TRYWAIT P0, [R23+URZ+0x22820], R0 ;  /* 0x02282000170075a7 */ /* 0x0022a4000800017f */
[----:B--2---:R-:W-:Y:S05]  /*2aac0*/  @!P0 NANOSLEEP.SYNCS 0x989680 ;  /* 0x009896800000895d */ /* 0x004fea0003900000 */
[----:B------:R-:W2:Y:S02]  /*2aad0*/  @!P0 SYNCS.PHASECHK.TRANS64 P0, [R23+URZ+0x22820], R0 ;  /* 0x02282000170085a7 */ /* 0x000ea4000800007f */
[----:B--2---:R-:W-:Y:S05]  /*2aae0*/  @!P0 BRA `(.L_x_1886) ;  /* 0xfffffffc00f08947 */ /* 0x004fea000383ffff */
[----:B------:R-:W-:Y:S05]  /*2aaf0*/  BRA `(.L_x_2071) ;  /* 0xffffff9c00d47947 */ /* 0x000fea000383ffff */
.L_x_1890:
[----:B0-----:R0:W1:Y:S02]  /*2ab00*/  SYNCS.PHASECHK.TRANS64.TRYWAIT P0, [R0+URZ+0x22880], R10 ;  /* 0x0228800a000075a7 */ /* 0x001064000800017f */
[----:B-1----:R-:W-:Y:S05]  /*2ab10*/  @!P0 NANOSLEEP.SYNCS 0x989680 ;  /* 0x009896800000895d */ /* 0x002fea0003900000 */
[----:B------:R-:W1:Y:S02]  /*2ab20*/  @!P0 SYNCS.PHASECHK.TRANS64 P0, [R0+URZ+0x22880], R10 ;  /* 0x0228800a000085a7 */ /* 0x000e64000800007f */
[----:B-1----:R-:W-:Y:S05]  /*2ab30*/  @!P0 BRA `(.L_x_1890) ;  /* 0xfffffffc00f08947 */ /* 0x002fea000383ffff */
[----:B------:R-:W-:Y:S05]  /*2ab40*/  BRA `(.L_x_2072) ;  /* 0xffffffa000a07947 */ /* 0x000fea000383ffff */
.L_x_1891:
        /* <DEDUP_REMOVED lines=8> */
.L_x_2074:
[----:B------:R-:W-:Y:S05]  /*2abd0*/  BSYNC B0 ;  /* 0x0000000000007941 */ /* 0x000fea0003800000 */
.L_x_2073:
        /* <DEDUP_REMOVED lines=10> */
.L_x_2075:
[----:B------:R-:W-:Y:S02]  /*2ac80*/  IMAD.MOV.U32 R13, RZ, RZ, R27 ;  /* 0x000000ffff0d7224 */ /* 0x000fe400078e001b */
[----:B------:R-:W-:Y:S02]  /*2ac90*/  IMAD.MOV.U32 R12, RZ, RZ, 0x1 ;  /* 0x00000001ff0c7424 */ /* 0x000fe400078e00ff */
[----:B------:R-:W-:-:S07]  /*2aca0*/  IMAD.MOV.U32 R2, RZ, RZ, R14 ;  /* 0x000000ffff027224 */ /* 0x000fce00078e000e */
[----:B------:R-:W-:Y:S05]  /*2acb0*/  WARPSYNC.COLLECTIVE R15, `(.L_x_2076) ;  /* 0x000000000f087348 */ /* 0x000fea0003c00000 */
[----:B------:R0:W1:Y:S02]  /*2acc0*/  SHFL.IDX P6, R14, R13, R12, R11 ;  /* 0x0000000c0d0e7389 */ /* 0x00006400000c000b */
[----:B01----:R-:W-:Y:S01]  /*2acd0*/  ENDCOLLECTIVE ;  /* 0x000000000000791b */ /* 0x003fe20003800000 */
.L_x_2076:
        /* <DEDUP_REMOVED lines=12> */
.L_x_2077:
[----:B------:R-:W-:Y:S02]  /*2ada0*/  IMAD.MOV.U32 R13, RZ, RZ, R27 ;  /* 0x000000ffff0d7224 */ /* 0x000fe400078e001b */
[----:B------:R-:W-:Y:S02]  /*2adb0*/  IMAD.MOV.U32 R12, RZ, RZ, 0x2 ;  /* 0x00000002ff0c7424 */ /* 0x000fe400078e00ff */
[----:B------:R-:W-:-:S07]  /*2adc0*/  IMAD.MOV.U32 R2, RZ, RZ, R14 ;  /* 0x000000ffff027224 */ /* 0x000fce00078e000e */
[----:B------:R-:W-:Y:S05]  /*2add0*/  WARPSYNC.COLLECTIVE R15, `(.L_x_2078) ;  /* 0x000000000f087348 */ /* 0x000fea0003c00000 */
[----:B------:R0:W1:Y:S02]  /*2ade0*/  SHFL.IDX P6, R14, R13, R12, R11 ;  /* 0x0000000c0d0e7389 */ /* 0x00006400000c000b */
[----:B01----:R-:W-:Y:S01]  /*2adf0*/  ENDCOLLECTIVE ;  /* 0x000000000000791b */ /* 0x003fe20003800000 */
.L_x_2078:
        /* <DEDUP_REMOVED lines=12> */
.L_x_2079:
[----:B------:R-:W-:Y:S02]  /*2aec0*/  IMAD.MOV.U32 R13, RZ, RZ, R27 ;  /* 0x000000ffff0d7224 */ /* 0x000fe400078e001b */
[----:B------:R-:W-:Y:S02]  /*2aed0*/  IMAD.MOV.U32 R12, RZ, RZ, 0x3 ;  /* 0x00000003ff0c7424 */ /* 0x000fe400078e00ff */
[----:B------:R-:W-:-:S07]  /*2aee0*/  IMAD.MOV.U32 R2, RZ, RZ, R14 ;  /* 0x000000ffff027224 */ /* 0x000fce00078e000e */
[----:B------:R-:W-:Y:S05]  /*2aef0*/  WARPSYNC.COLLECTIVE R15, `(.L_x_2080) ;  /* 0x000000000f087348 */ /* 0x000fea0003c00000 */
[----:B------:R0:W1:Y:S02]  /*2af00*/  SHFL.IDX P6, R14, R13, R12, R11 ;  /* 0x0000000c0d0e7389 */ /* 0x00006400000c000b */
[----:B01----:R-:W-:Y:S01]  /*2af10*/  ENDCOLLECTIVE ;  /* 0x000000000000791b */ /* 0x003fe20003800000 */
.L_x_2080:
        /* <DEDUP_REMOVED lines=12> */
.L_x_2081:
[----:B------:R-:W-:Y:S01]  /*2afe0*/  IMAD.MOV.U32 R2, RZ, RZ, R14 ;  /* 0x000000ffff027224 */ /* 0x000fe200078e000e */
[----:B------:R-:W-:Y:S06]  /*2aff0*/  BRA `(.L_x_2082) ;  /* 0xffffffa0003c7947 */ /* 0x000fec000383ffff */
.L_x_1896:
[----:B---3--:R3:W4:Y:S02]  /*2b000*/  SYNCS.PHASECHK.TRANS64.TRYWAIT P0, [R0+URZ+0x22840], R10 ;  /* 0x0228400a000075a7 */ /* 0x008724000800017f */
[----:B----4-:R-:W-:Y:S05]  /*2b010*/  @!P0 NANOSLEEP.SYNCS 0x989680 ;  /* 0x009896800000895d */ /* 0x010fea0003900000 */
[----:B------:R-:W4:Y:S02]  /*2b020*/  @!P0 SYNCS.PHASECHK.TRANS64 P0, [R0+URZ+0x22840], R10 ;  /* 0x0228400a000085a7 */ /* 0x000f24000800007f */
[----:B----4-:R-:W-:Y:S05]  /*2b030*/  @!P0 BRA `(.L_x_1896) ;  /* 0xfffffffc00f08947 */ /* 0x010fea000383ffff */
[----:B------:R-:W-:Y:S05]  /*2b040*/  BRA `(.L_x_2083) ;  /* 0xffffffa000907947 */ /* 0x000fea000383ffff */
.L_x_1897:
        /* <DEDUP_REMOVED lines=8> */
.L_x_2085:
[----:B------:R-:W-:Y:S05]  /*2b0d0*/  BSYNC B0 ;  /* 0x0000000000007941 */ /* 0x000fea0003800000 */
.L_x_2084:
        /* <DEDUP_REMOVED lines=9> */
.L_x_2086:
[----:B------:R-:W-:Y:S02]  /*2b170*/  IMAD.MOV.U32 R13, RZ, RZ, R8 ;  /* 0x000000ffff0d7224 */ /* 0x000fe400078e0008 */
[----:B------:R-:W-:Y:S02]  /*2b180*/  IMAD.MOV.U32 R12, RZ, RZ, 0x1 ;  /* 0x00000001ff0c7424 */ /* 0x000fe400078e00ff */
[----:B------:R-:W-:-:S07]  /*2b190*/  IMAD.MOV.U32 R2, RZ, RZ, R14 ;  /* 0x000000ffff027224 */ /* 0x000fce00078e000e */
[----:B------:R-:W-:Y:S05]  /*2b1a0*/  WARPSYNC.COLLECTIVE R15, `(.L_x_2087) ;  /* 0x000000000f087348 */ /* 0x000fea0003c00000 */
[----:B------:R0:W1:Y:S02]  /*2b1b0*/  SHFL.IDX P6, R14, R13, R12, R11 ;  /* 0x0000000c0d0e7389 */ /* 0x00006400000c000b */
[----:B01----:R-:W-:Y:S01]  /*2b1c0*/  ENDCOLLECTIVE ;  /* 0x000000000000791b */ /* 0x003fe20003800000 */
.L_x_2087:
        /* <DEDUP_REMOVED lines=13> */
.L_x_2088:
[----:B------:R-:W-:Y:S02]  /*2b2a0*/  IMAD.MOV.U32 R13, RZ, RZ, R8 ;  /* 0x000000ffff0d7224 */ /* 0x000fe400078e0008 */
[----:B------:R-:W-:Y:S02]  /*2b2b0*/  IMAD.MOV.U32 R12, RZ, RZ, 0x2 ;  /* 0x00000002ff0c7424 */ /* 0x000fe400078e00ff */
[----:B------:R-:W-:-:S07]  /*2b2c0*/  IMAD.MOV.U32 R2, RZ, RZ, R14 ;  /* 0x000000ffff027224 */ /* 0x000fce00078e000e */
[----:B------:R-:W-:Y:S05]  /*2b2d0*/  WARPSYNC.COLLECTIVE R15, `(.L_x_2089) ;  /* 0x000000000f087348 */ /* 0x000fea0003c00000 */
[----:B------:R0:W1:Y:S02]  /*2b2e0*/  SHFL.IDX P6, R14, R13, R12, R11 ;  /* 0x0000000c0d0e7389 */ /* 0x00006400000c000b */
[----:B01----:R-:W-:Y:S01]  /*2b2f0*/  ENDCOLLECTIVE ;  /* 0x000000000000791b */ /* 0x003fe20003800000 */
.L_x_2089:
        /* <DEDUP_REMOVED lines=13> */
.L_x_2090:
[----:B------:R-:W-:Y:S02]  /*2b3d0*/  IMAD.MOV.U32 R13, RZ, RZ, R8 ;  /* 0x000000ffff0d7224 */ /* 0x000fe400078e0008 */
[----:B------:R-:W-:Y:S02]  /*2b3e0*/  IMAD.MOV.U32 R12, RZ, RZ, 0x3 ;  /* 0x00000003ff0c7424 */ /* 0x000fe400078e00ff */
[----:B------:R-:W-:-:S07]  /*2b3f0*/  IMAD.MOV.U32 R2, RZ, RZ, R14 ;  /* 0x000000ffff027224 */ /* 0x000fce00078e000e */
[----:B------:R-:W-:Y:S05]  /*2b400*/  WARPSYNC.COLLECTIVE R15, `(.L_x_2091) ;  /* 0x000000000f087348 */ /* 0x000fea0003c00000 */
[----:B------:R0:W1:Y:S02]  /*2b410*/  SHFL.IDX P6, R14, R13, R12, R11 ;  /* 0x0000000c0d0e7389 */ /* 0x00006400000c000b */
[----:B01----:R-:W-:Y:S01]  /*2b420*/  ENDCOLLECTIVE ;  /* 0x000000000000791b */ /* 0x003fe20003800000 */
.L_x_2091:
        /* <DEDUP_REMOVED lines=13> */
.L_x_2092:
[----:B------:R-:W-:Y:S01]  /*2b500*/  IMAD.MOV.U32 R2, RZ, RZ, R14 ;  /* 0x000000ffff027224 */ /* 0x000fe200078e000e */
[----:B------:R-:W-:Y:S06]  /*2b510*/  BRA `(.L_x_2093) ;  /* 0xffffffa000207947 */ /* 0x000fec000383ffff */
.L_x_1902:
[----:B0-----:R0:W2:Y:S02]  /*2b520*/  SYNCS.PHASECHK.TRANS64.TRYWAIT P1, [R0+URZ+0x22870], R2 ;  /* 0x02287002000075a7 */ /* 0x0010a4000802017f */
[----:B--2---:R-:W-:Y:S05]  /*2b530*/  @!P1 NANOSLEEP.SYNCS 0x989680 ;  /* 0x009896800000995d */ /* 0x004fea0003900000 */
[----:B------:R-:W2:Y:S02]  /*2b540*/  @!P1 SYNCS.PHASECHK.TRANS64 P1, [R0+URZ+0x22870], R2 ;  /* 0x02287002000095a7 */ /* 0x000ea4000802007f */
[----:B--2---:R-:W-:Y:S05]  /*2b550*/  @!P1 BRA `(.L_x_1902) ;  /* 0xfffffffc00f09947 */ /* 0x004fea000383ffff */
[----:B------:R-:W-:Y:S05]  /*2b560*/  BRA `(.L_x_2094) ;  /* 0xffffffa0008c7947 */ /* 0x000fea000383ffff */
.L_x_1904:
[----:B0-----:R0:W2:Y:S02]  /*2b570*/  SYNCS.PHASECHK.TRANS64.TRYWAIT P1, [R0+URZ+0x22860], R2 ;  /* 0x02286002000075a7 */ /* 0x0010a4000802017f */
[----:B--2---:R-:W-:Y:S05]  /*2b580*/  @!P1 NANOSLEEP.SYNCS 0x989680 ;  /* 0x009896800000995d */ /* 0x004fea0003900000 */
[----:B------:R-:W2:Y:S02]  /*2b590*/  @!P1 SYNCS.PHASECHK.TRANS64 P1, [R0+URZ+0x22860], R2 ;  /* 0x02286002000095a7 */ /* 0x000ea4000802007f */
[----:B--2---:R-:W-:Y:S05]  /*2b5a0*/  @!P1 BRA `(.L_x_1904) ;  /* 0xfffffffc00f09947 */ /* 0x004fea000383ffff */
[----:B------:R-:W-:Y:S05]  /*2b5b0*/  BRA `(.L_x_2095) ;  /* 0xffffffa0009c7947 */ /* 0x000fea000383ffff */
.L_x_1912:
[----:B-1----:R1:W2:Y:S02]  /*2b5c0*/  SYNCS.PHASECHK.TRANS64.TRYWAIT P1, [R17+URZ+0x22870], R0 ;  /* 0x02287000110075a7 */ /* 0x0022a4000802017f */
[----:B--2---:R-:W-:Y:S05]  /*2b5d0*/  @!P1 NANOSLEEP.SYNCS 0x989680 ;  /* 0x009896800000995d */ /* 0x004fea0003900000 */
[----:B------:R-:W2:Y:S02]  /*2b5e0*/  @!P1 SYNCS.PHASECHK.TRANS64 P1, [R17+URZ+0x22870], R0 ;  /* 0x02287000110095a7 */ /* 0x000ea4000802007f */
[----:B--2---:R-:W-:Y:S05]  /*2b5f0*/  @!P1 BRA `(.L_x_1912) ;  /* 0xfffffffc00f09947 */ /* 0x004fea000383ffff */
[----:B------:R-:W-:Y:S05]  /*2b600*/  BRA `(.L_x_2096) ;  /* 0xffffffa800347947 */ /* 0x000fea000383ffff */
.L_x_1914:
[----:B-1----:R1:W2:Y:S02]  /*2b610*/  SYNCS.PHASECHK.TRANS64.TRYWAIT P1, [R17+URZ+0x22860], R0 ;  /* 0x02286000110075a7 */ /* 0x0022a4000802017f */
[----:B--2---:R-:W-:Y:S05]  /*2b620*/  @!P1 NANOSLEEP.SYNCS 0x989680 ;  /* 0x009896800000995d */ /* 0x004fea0003900000 */
[----:B------:R-:W2:Y:S02]  /*2b630*/  @!P1 SYNCS.PHASECHK.TRANS64 P1, [R17+URZ+0x22860], R0 ;  /* 0x02286000110095a7 */ /* 0x000ea4000802007f */
[----:B--2---:R-:W-:Y:S05]  /*2b640*/  @!P1 BRA `(.L_x_1914) ;  /* 0xfffffffc00f09947 */ /* 0x004fea000383ffff */
[----:B------:R-:W-:Y:S05]  /*2b650*/  BRA `(.L_x_2097) ;  /* 0xffffffa800407947 */ /* 0x000fea000383ffff */
.L_x_1919:
[----:B------:R-:W-:Y:S01]  /*2b660*/  BSSY B0, `(.L_x_2098) ;  /* 0x0000008000007945 */ /* 0x000fe20003800000 */
[----:B-1----:R-:W-:Y:S02]  /*2b670*/  IMAD.MOV.U32 R13, RZ, RZ, R16 ;  /* 0x000000ffff0d7224 */ /* 0x002fe400078e0010 */
[----:B------:R-:W-:Y:S02]  /*2b680*/  IMAD.MOV.U32 R12, RZ, RZ, RZ ;  /* 0x000000ffff0c7224 */ /* 0x000fe400078e00ff */
[----:B------:R-:W-:Y:S02]  /*2b690*/  IMAD.MOV.U32 R11, RZ, RZ, 0x1f ;  /* 0x0000001fff0b7424 */ /* 0x000fe400078e00ff */
[----:B------:R-:W-:-:S07]  /*2b6a0*/  IMAD.MOV.U32 R15, RZ, RZ, -0x1 ;  /* 0xffffffffff0f7424 */ /* 0x000fce00078e00ff */
[----:B0-----:R-:W-:Y:S05]  /*2b6b0*/  WARPSYNC.COLLECTIVE R15, `(.L_x_2099) ;  /* 0x000000000f087348 */ /* 0x001fea0003c00000 */
[----:B------:R1:W2:Y:S02]  /*2b6c0*/  SHFL.IDX P6, R14, R13, R12, R11 ;  /* 0x0000000c0d0e7389 */ /* 0x0002a400000c000b */
[----:B012---:R-:W-:Y:S01]  /*2b6d0*/  ENDCOLLECTIVE ;  /* 0x000000000000791b */ /* 0x007fe20003800000 */
.L_x_2099:
[----:B------:R-:W-:Y:S05]  /*2b6e0*/  BSYNC B0 ;  /* 0x0000000000007941 */ /* 0x000fea0003800000 */
.L_x_2098:
[----:B------:R-:W-:Y:S02]  /*2b6f0*/  IMAD.MOV.U32 R13, RZ, RZ, R16 ;  /* 0x000000ffff0d7224 */ /* 0x000fe400078e0010 */
[----:B------:R-:W-:Y:S02]  /*2b700*/  IMAD.MOV.U32 R12, RZ, RZ, 0x1 ;  /* 0x00000001ff0c7424 */ /* 0x000fe400078e00ff */
[----:B------:R-:W-:Y:S02]  /*2b710*/  IMAD.MOV.U32 R11, RZ, RZ, 0x1f ;  /* 0x0000001fff0b7424 */ /* 0x000fe400078e00ff */
[----:B------:R-:W-:Y:S02]  /*2b720*/  IMAD.MOV.U32 R15, RZ, RZ, -0x1 ;  /* 0xffffffffff0f7424 */ /* 0x000fe400078e00ff */
[----:B------:R-:W-:Y:S02]  /*2b730*/  IMAD.IADD R5, R19, 0x1, R7 ;  /* 0x0000000113057824 */ /* 0x000fe400078e0207 */
[----:B------:R-:W-:-:S07]  /*2b740*/  IMAD.MOV.U32 R0, RZ, RZ, R14 ;  /* 0x000000ffff007224 */ /* 0x000fce00078e000e */
[----:B------:R-:W-:Y:S05]  /*2b750*/  WARPSYNC.COLLECTIVE R15, `(.L_x_2100) ;  /* 0x000000000f087348 */ /* 0x000fea0003c00000 */
[----:B------:R0:W1:Y:S02]  /*2b760*/  SHFL.IDX P6, R14, R13, R12, R11 ;  /* 0x0000000c0d0e7389 */ /* 0x00006400000c000b */
[----:B01----:R-:W-:Y:S01]  /*2b770*/  ENDCOLLECTIVE ;  /* 0x000000000000791b */ /* 0x003fe20003800000 */
.L_x_2100:
        /* <DEDUP_REMOVED lines=11> */
[----:B0-----:R-:W-:Y:S02]  /*2b830*/  IMAD.MOV.U32 R2, RZ, RZ, RZ ;  /* 0x000000ffff027224 */ /* 0x001fe400078e00ff */
[----:B--2---:R-:W-:Y:S01]  /*2b840*/  @!P1 IMAD.MOV.U32 R2, RZ, RZ, R3 ;  /* 0x000000ffff029224 */ /* 0x004fe200078e0003 */
[----:B------:R-:W-:-:S03]  /*2b850*/  ISETP.NE.AND P1, PT, R7, RZ, PT ;  /* 0x000000ff0700720c */ /* 0x000fc60003f25270 */
[----:B------:R-:W-:-:S10]  /*2b860*/  IMAD.MOV.U32 R13, RZ, RZ, R2 ;  /* 0x000000ffff0d7224 */ /* 0x000fd400078e0002 */
[----:B------:R-:W-:Y:S05]  /*2b870*/  WARPSYNC.COLLECTIVE R15, `(.L_x_2101) ;  /* 0x000000000f087348 */ /* 0x000fea0003c00000 */
[----:B------:R0:W1:Y:S02]  /*2b880*/  SHFL.UP P6, R14, R13, R12, R11 ;  /* 0x0400000c0d0e7389 */ /* 0x00006400000c000b */
[----:B01----:R-:W-:Y:S01]  /*2b890*/  ENDCOLLECTIVE ;  /* 0x000000000000791b */ /* 0x003fe20003800000 */
.L_x_2101:
[----:B------:R-:W-:Y:S01]  /*2b8a0*/  IMAD.MOV.U32 R12, RZ, RZ, 0x2 ;  /* 0x00000002ff0c7424 */ /* 0x000fe200078e00ff */
[----:B------:R-:W-:-:S05]  /*2b8b0*/  SEL R5, R14, RZ, P1 ;  /* 0x000000ff0e057207 */ /* 0x000fca0000800000 */
[----:B------:R-:W-:-:S04]  /*2b8c0*/  IMAD.IADD R4, R2, 0x1, R5 ;  /* 0x0000000102047824 */ /* 0x000fc800078e0205 */
[----:B------:R-:W-:-:S07]  /*2b8d0*/  IMAD.MOV.U32 R13, RZ, RZ, R4 ;  /* 0x000000ffff0d7224 */ /* 0x000fce00078e0004 */
[----:B------:R-:W-:Y:S05]  /*2b8e0*/  WARPSYNC.COLLECTIVE R15, `(.L_x_2102) ;  /* 0x000000000f087348 */ /* 0x000fea0003c00000 */
[----:B------:R0:W1:Y:S02]  /*2b8f0*/  SHFL.UP P6, R14, R13, R12, R11 ;  /* 0x0400000c0d0e7389 */ /* 0x00006400000c000b */
[----:B01----:R-:W-:Y:S01]  /*2b900*/  ENDCOLLECTIVE ;  /* 0x000000000000791b */ /* 0x003fe20003800000 */
.L_x_2102:
[----:B------:R-:W-:Y:S01]  /*2b910*/  IMAD.MOV.U32 R12, RZ, RZ, 0x4 ;  /* 0x00000004ff0c7424 */ /* 0x000fe200078e00ff */
[----:B------:R-:W-:-:S05]  /*2b920*/  SEL R5, R14, RZ, P2 ;  /* 0x000000ff0e057207 */ /* 0x000fca0001000000 */
[----:B------:R-:W-:-:S04]  /*2b930*/  IMAD.IADD R5, R4, 0x1, R5 ;  /* 0x0000000104057824 */ /* 0x000fc800078e0205 */
[----:B------:R-:W-:-:S07]  /*2b940*/  IMAD.MOV.U32 R13, RZ, RZ, R5 ;  /* 0x000000ffff0d7224 */ /* 0x000fce00078e0005 */
[----:B------:R-:W-:Y:S05]  /*2b950*/  WARPSYNC.COLLECTIVE R15, `(.L_x_2103) ;  /* 0x000000000f087348 */ /* 0x000fea0003c00000 */
[----:B------:R0:W1:Y:S02]  /*2b960*/  SHFL.UP P6, R14, R13, R12, R11 ;  /* 0x0400000c0d0e7389 */ /* 0x00006400000c000b */
[----:B01----:R-:W-:Y:S01]  /*2b970*/  ENDCOLLECTIVE ;  /* 0x000000000000791b */ /* 0x003fe20003800000 */
.L_x_2103:
[----:B------:R-:W-:Y:S01]  /*2b980*/  IMAD.MOV.U32 R12, RZ, RZ, 0x8 ;  /* 0x00000008ff0c7424 */ /* 0x000fe200078e00ff */
[----:B------:R-:W-:-:S05]  /*2b990*/  SEL R6, R14, RZ, P3 ;  /* 0x000000ff0e067207 */ /* 0x000fca0001800000 */
[----:B------:R-:W-:-:S04]  /*2b9a0*/  IMAD.IADD R6, R5, 0x1, R6 ;  /* 0x0000000105067824 */ /* 0x000fc800078e0206 */
[----:B------:R-:W-:-:S07]  /*2b9b0*/  IMAD.MOV.U32 R13, RZ, RZ, R6 ;  /* 0x000000ffff0d7224 */ /* 0x000fce00078e0006 */
[----:B------:R-:W-:Y:S05]  /*2b9c0*/  WARPSYNC.COLLECTIVE R15, `(.L_x_2104) ;  /* 0x000000000f087348 */ /* 0x000fea0003c00000 */
[----:B------:R0:W1:Y:S02]  /*2b9d0*/  SHFL.UP P6, R14, R13, R12, R11 ;  /* 0x0400000c0d0e7389 */ /* 0x00006400000c000b */
[----:B01----:R-:W-:Y:S01]  /*2b9e0*/  ENDCOLLECTIVE ;  /* 0x000000000000791b */ /* 0x003fe20003800000 */
.L_x_2104:
[----:B------:R-:W-:Y:S01]  /*2b9f0*/  IMAD.MOV.U32 R12, RZ, RZ, 0x10 ;  /* 0x00000010ff0c7424 */ /* 0x000fe200078e00ff */
[----:B------:R-:W-:-:S05]  /*2ba00*/  SEL R3, R14, RZ, P4 ;  /* 0x000000ff0e037207 */ /* 0x000fca0002000000 */
[----:B------:R-:W-:-:S04]  /*2ba10*/  IMAD.IADD R4, R6, 0x1, R3 ;  /* 0x0000000106047824 */ /* 0x000fc800078e0203 */
[----:B------:R-:W-:-:S07]  /*2ba20*/  IMAD.MOV.U32 R13, RZ, RZ, R4 ;  /* 0x000000ffff0d7224 */ /* 0x000fce00078e0004 */
[----:B------:R-:W-:Y:S05]  /*2ba30*/  WARPSYNC.COLLECTIVE R15, `(.L_x_2105) ;  /* 0x000000000f087348 */ /* 0x000fea0003c00000 */
[----:B------:R0:W1:Y:S02]  /*2ba40*/  SHFL.UP P6, R14, R13, R12, R11 ;  /* 0x0400000c0d0e7389 */ /* 0x00006400000c000b */
[----:B01----:R-:W-:Y:S01]  /*2ba50*/  ENDCOLLECTIVE ;  /* 0x000000000000791b */ /* 0x003fe20003800000 */
.L_x_2105:
[----:B------:R-:W-:Y:S02]  /*2ba60*/  IMAD.MOV.U32 R12, RZ, RZ, 0x1f ;  /* 0x0000001fff0c7424 */ /* 0x000fe400078e00ff */
[----:B------:R-:W-:Y:S01]  /*2ba70*/  IMAD.MOV.U32 R11, RZ, RZ, 0x1f ;  /* 0x0000001fff0b7424 */ /* 0x000fe200078e00ff */
[----:B------:R-:W-:-:S05]  /*2ba80*/  SEL R3, R14, RZ, P5 ;  /* 0x000000ff0e037207 */ /* 0x000fca0002800000 */
[----:B------:R-:W-:-:S04]  /*2ba90*/  IMAD.IADD R3, R4, 0x1, R3 ;  /* 0x0000000104037824 */ /* 0x000fc800078e0203 */
[----:B------:R-:W-:-:S07]  /*2baa0*/  IMAD.MOV.U32 R13, RZ, RZ, R3 ;  /* 0x000000ffff0d7224 */ /* 0x000fce00078e0003 */
[----:B------:R-:W-:Y:S05]  /*2bab0*/  WARPSYNC.COLLECTIVE R15, `(.L_x_2106) ;  /* 0x000000000f087348 */ /* 0x000fea0003c00000 */
[----:B------:R0:W1:Y:S02]  /*2bac0*/  SHFL.IDX P6, R14, R13, R12, R11 ;  /* 0x0000000c0d0e7389 */ /* 0x00006400000c000b */
[----:B01----:R-:W-:Y:S01]  /*2bad0*/  ENDCOLLECTIVE ;  /* 0x000000000000791b */ /* 0x003fe20003800000 */
.L_x_2106:
[----:B------:R-:W-:Y:S05]  /*2bae0*/  BRA `(.L_x_2107) ;  /* 0xffffffac00247947 */ /* 0x000fea000383ffff */
.L_x_1924:
[----:B------:R-:W-:Y:S01]  /*2baf0*/  BSSY B0, `(.L_x_2108) ;  /* 0x0000008000007945 */ /* 0x000fe20003800000 */
[----:B-----5:R-:W-:Y:S02]  /*2bb00*/  IMAD.MOV.U32 R13, RZ, RZ, R2 ;  /* 0x000000ffff0d7224 */ /* 0x020fe400078e0002 */
[----:B------:R-:W-:Y:S02]  /*2bb10*/  IMAD.MOV.U32 R12, RZ, RZ, 0x1 ;  /* 0x00000001ff0c7424 */ /* 0x000fe400078e00ff */
[----:B------:R-:W-:Y:S02]  /*2bb20*/  IMAD.MOV.U32 R11, RZ, RZ, RZ ;  /* 0x000000ffff0b7224 */ /* 0x000fe400078e00ff */
[----:B------:R-:W-:-:S07]  /*2bb30*/  IMAD.MOV.U32 R15, RZ, RZ, -0x1 ;  /* 0xffffffffff0f7424 */ /* 0x000fce00078e00ff */
[----:B01----:R-:W-:Y:S05]  /*2bb40*/  WARPSYNC.COLLECTIVE R15, `(.L_x_2109) ;  /* 0x000000000f087348 */ /* 0x003fea0003c00000 */
[----:B------:R2:W3:Y:S02]  /*2bb50*/  SHFL.UP P6, R14, R13, R12, R11 ;  /* 0x0400000c0d0e7389 */ /* 0x0004e400000c000b */
[----:B0123--:R-:W-:Y:S01]  /*2bb60*/  ENDCOLLECTIVE ;  /* 0x000000000000791b */ /* 0x00ffe20003800000 */
.L_x_2109:
[----:B------:R-:W-:Y:S05]  /*2bb70*/  BSYNC B0 ;  /* 0x0000000000007941 */ /* 0x000fea0003800000 */
.L_x_2108:
[----:B------:R-:W-:Y:S01]  /*2bb80*/  SEL R13, R14, RZ, P1 ;  /* 0x000000ff0e0d7207 */ /* 0x000fe20000800000 */
[----:B------:R-:W-:Y:S02]  /*2bb90*/  IMAD.MOV.U32 R12, RZ, RZ, 0x2 ;  /* 0x00000002ff0c7424 */ /* 0x000fe400078e00ff */
[----:B------:R-:W-:Y:S02]  /*2bba0*/  IMAD.MOV.U32 R11, RZ, RZ, RZ ;  /* 0x000000ffff0b7224 */ /* 0x000fe400078e00ff */
[----:B------:R-:W-:Y:S02]  /*2bbb0*/  IMAD.IADD R13, R2, 0x1, R13 ;  /* 0x00000001020d7824 */ /* 0x000fe400078e020d */
[----:B------:R-:W-:-:S07]  /*2bbc0*/  IMAD.MOV.U32 R15, RZ, RZ, -0x1 ;  /* 0xffffffffff0f7424 */ /* 0x000fce00078e00ff */
[----:B------:R-:W-:Y:S05]  /*2bbd0*/  WARPSYNC.COLLECTIVE R15, `(.L_x_2110) ;  /* 0x000000000f087348 */ /* 0x000fea0003c00000 */
[----:B------:R0:W1:Y:S02]  /*2bbe0*/  SHFL.UP P6, R14, R13, R12, R11 ;  /* 0x0400000c0d0e7389 */ /* 0x00006400000c000b */
[----:B01----:R-:W-:Y:S01]  /*2bbf0*/  ENDCOLLECTIVE ;  /* 0x000000000000791b */ /* 0x003fe20003800000 */
.L_x_2110:
[----:B------:R-:W-:Y:S01]  /*2bc00*/  IMAD.MOV.U32 R12, RZ, RZ, 0x4 ;  /* 0x00000004ff0c7424 */ /* 0x000fe200078e00ff */
[----:B------:R-:W-:-:S05]  /*2bc10*/  SEL R14, R14, RZ, P2 ;  /* 0x000000ff0e0e7207 */ /* 0x000fca0001000000 */
[----:B------:R-:W-:-:S04]  /*2bc20*/  IMAD.IADD R3, R13, 0x1, R14 ;  /* 0x000000010d037824 */ /* 0x000fc800078e020e */
[----:B------:R-:W-:-:S07]  /*2bc30*/  IMAD.MOV.U32 R13, RZ, RZ, R3 ;  /* 0x000000ffff0d7224 */ /* 0x000fce00078e0003 */
[----:B------:R-:W-:Y:S05]  /*2bc40*/  WARPSYNC.COLLECTIVE R15, `(.L_x_2111) ;  /* 0x000000000f087348 */ /* 0x000fea0003c00000 */
[----:B------:R0:W1:Y:S02]  /*2bc50*/  SHFL.UP P6, R14, R13, R12, R11 ;  /* 0x0400000c0d0e7389 */ /* 0x00006400000c000b */
[----:B01----:R-:W-:Y:S01]  /*2bc60*/  ENDCOLLECTIVE ;  /* 0x000000000000791b */ /* 0x003fe20003800000 */
.L_x_2111:
[----:B------:R-:W-:Y:S01]  /*2bc70*/  IMAD.MOV.U32 R12, RZ, RZ, 0x8 ;  /* 0x00000008ff0c7424 */ /* 0x000fe200078e00ff */
[----:B------:R-:W-:-:S05]  /*2bc80*/  SEL R4, R14, RZ, P3 ;  /* 0x000000ff0e047207 */ /* 0x000fca0001800000 */
[----:B------:R-:W-:-:S04]  /*2bc90*/  IMAD.IADD R4, R3, 0x1, R4 ;  /* 0x0000000103047824 */ /* 0x000fc800078e0204 */
[----:B------:R-:W-:-:S07]  /*2bca0*/  IMAD.MOV.U32 R13, RZ, RZ, R4 ;  /* 0x000000ffff0d7224 */ /* 0x000fce00078e0004 */
[----:B------:R-:W-:Y:S05]  /*2bcb0*/  WARPSYNC.COLLECTIVE R15, `(.L_x_2112) ;  /* 0x000000000f087348 */ /* 0x000fea0003c00000 */
[----:B------:R0:W1:Y:S02]  /*2bcc0*/  SHFL.UP P6, R14, R13, R12, R11 ;  /* 0x0400000c0d0e7389 */ /* 0x00006400000c000b */
[----:B01----:R-:W-:Y:S01]  /*2bcd0*/  ENDCOLLECTIVE ;  /* 0x000000000000791b */ /* 0x003fe20003800000 */
.L_x_2112:
[----:B------:R-:W-:Y:S01]  /*2bce0*/  IMAD.MOV.U32 R12, RZ, RZ, 0x10 ;  /* 0x00000010ff0c7424 */ /* 0x000fe200078e00ff */
[----:B------:R-:W-:-:S05]  /*2bcf0*/  SEL R5, R14, RZ, P4 ;  /* 0x000000ff0e057207 */ /* 0x000fca0002000000 */
[----:B------:R-:W-:-:S04]  /*2bd00*/  IMAD.IADD R5, R4, 0x1, R5 ;  /* 0x0000000104057824 */ /* 0x000fc800078e0205 */
[----:B------:R-:W-:-:S07]  /*2bd10*/  IMAD.MOV.U32 R13, RZ, RZ, R5 ;  /* 0x000000ffff0d7224 */ /* 0x000fce00078e0005 */
[----:B------:R-:W-:Y:S05]  /*2bd20*/  WARPSYNC.COLLECTIVE R15, `(.L_x_2113) ;  /* 0x000000000f087348 */ /* 0x000fea0003c00000 */
[----:B------:R0:W1:Y:S02]  /*2bd30*/  SHFL.UP P6, R14, R13, R12, R11 ;  /* 0x0400000c0d0e7389 */ /* 0x00006400000c000b */
[----:B01----:R-:W-:Y:S01]  /*2bd40*/  ENDCOLLECTIVE ;  /* 0x000000000000791b */ /* 0x003fe20003800000 */
.L_x_2113:
        /* <DEDUP_REMOVED lines=8> */
.L_x_2114:
[----:B------:R-:W-:Y:S05]  /*2bdd0*/  BRA `(.L_x_2115) ;  /* 0xffffffac00047947 */ /* 0x000fea000383ffff */
.L_x_1926:
[----:B------:R-:W-:Y:S01]  /*2bde0*/  BSSY B0, `(.L_x_2116) ;  /* 0x0000006000007945 */ /* 0x000fe20003800000 */
[----:B------:R-:W-:Y:S01]  /*2bdf0*/  PLOP3.LUT P6, PT, P6, PT, PT, 0x8, 0x0 ;  /* 0x000000000000781c */ /* 0x000fe200037ce170 */
[----:B------:R-:W-:-:S12]  /*2be00*/  IMAD.MOV.U32 R15, RZ, RZ, -0x1 ;  /* 0xffffffffff0f7424 */ /* 0x000fd800078e00ff */
[----:B0-----:R-:W-:Y:S05]  /*2be10*/  WARPSYNC.COLLECTIVE R15, `(.L_x_2117) ;  /* 0x000000000f087348 */ /* 0x001fea0003c00000 */
[----:B------:R-:W-:Y:S01]  /*2be20*/  VOTE.ANY R14, PT, P6 ;  /* 0x00000000000e7806 */ /* 0x000fe200030e0100 */
[----:B0-----:R-:W-:Y:S06]  /*2be30*/  ENDCOLLECTIVE ;  /* 0x000000000000791b */ /* 0x001fec0003800000 */
.L_x_2117:
[----:B------:R-:W-:Y:S05]  /*2be40*/  BSYNC B0 ;  /* 0x0000000000007941 */ /* 0x000fea0003800000 */
.L_x_2116:
[----:B------:R-:W-:Y:S02]  /*2be50*/  IMAD.MOV.U32 R5, RZ, RZ, R14 ;  /* 0x000000ffff057224 */ /* 0x000fe400078e000e */
[----:B------:R-:W-:Y:S02]  /*2be60*/  IMAD.MOV.U32 R13, RZ, RZ, R2 ;  /* 0x000000ffff0d7224 */ /* 0x000fe400078e0002 */
[----:B------:R-:W0:Y:S01]  /*2be70*/  POPC R6, R5 ;  /* 0x0000000500067309 */ /* 0x000e220000000000 */
[----:B------:R-:W-:Y:S02]  /*2be80*/  IMAD.MOV.U32 R11, RZ, RZ, 0x1f ;  /* 0x0000001fff0b7424 */ /* 0x000fe400078e00ff */
[----:B------:R-:W-:Y:S02]  /*2be90*/  IMAD.MOV.U32 R15, RZ, RZ, -0x1 ;  /* 0xffffffffff0f7424 */ /* 0x000fe400078e00ff */
[----:B0-----:R-:W-:-:S07]  /*2bea0*/  IMAD.MOV.U32 R12, RZ, RZ, R6 ;  /* 0x000000ffff0c7224 */ /* 0x001fce00078e0006 */
[----:B------:R-:W-:Y:S05]  /*2beb0*/  WARPSYNC.COLLECTIVE R15, `(.L_x_2118) ;  /* 0x000000000f087348 */ /* 0x000fea0003c00000 */
[----:B------:R0:W1:Y:S02]  /*2bec0*/  SHFL.IDX P6, R14, R13, R12, R11 ;  /* 0x0000000c0d0e7389 */ /* 0x00006400000c000b */
[----:B01----:R-:W-:Y:S01]  /*2bed0*/  ENDCOLLECTIVE ;  /* 0x000000000000791b */ /* 0x003fe20003800000 */
.L_x_2118:
[----:B------:R-:W-:Y:S01]  /*2bee0*/  IMAD.MOV.U32 R17, RZ, RZ, R14 ;  /* 0x000000ffff117224 */ /* 0x000fe200078e000e */
[----:B------:R-:W-:Y:S06]  /*2bef0*/  BRA `(.L_x_2119) ;  /* 0xffffffa800f47947 */ /* 0x000fec000383ffff */
.L_x_1928:
[----:B------:R-:W-:Y:S01]  /*2bf00*/  BSSY B0, `(.L_x_2120) ;  /* 0x0000007000007945 */ /* 0x000fe20003800000 */
[----:B------:R-:W-:Y:S02]  /*2bf10*/  IMAD.MOV.U32 R13, RZ, RZ, R3 ;  /* 0x000000ffff0d7224 */ /* 0x000fe400078e0003 */
[----:B------:R-:W-:Y:S02]  /*2bf20*/  IMAD.MOV.U32 R11, RZ, RZ, 0x1f ;  /* 0x0000001fff0b7424 */ /* 0x000fe400078e00ff */
[----:B------:R-:W-:-:S07]  /*2bf30*/  IMAD.MOV.U32 R15, RZ, RZ, -0x1 ;  /* 0xffffffffff0f7424 */ /* 0x000fce00078e00ff */
[----:B012---:R-:W-:Y:S05]  /*2bf40*/  WARPSYNC.COLLECTIVE R15, `(.L_x_2121) ;  /* 0x000000000f087348 */ /* 0x007fea0003c00000 */
[----:B------:R3:W4:Y:S02]  /*2bf50*/  SHFL.IDX P6, R14, R13, R12, R11 ;  /* 0x0000000c0d0e7389 */ /* 0x00072400000c000b */
[----:B01234-:R-:W-:Y:S01]  /*2bf60*/  ENDCOLLECTIVE ;  /* 0x000000000000791b */ /* 0x01ffe20003800000 */
.L_x_2121:
[----:B------:R-:W-:Y:S05]  /*2bf70*/  BSYNC B0 ;  /* 0x0000000000007941 */ /* 0x000fea0003800000 */
.L_x_2120:
[----:B------:R-:W-:Y:S01]  /*2bf80*/  IMAD.MOV.U32 R5, RZ, RZ, R14 ;  /* 0x000000ffff057224 */ /* 0x000fe200078e000e */
[----:B------:R-:W-:Y:S06]  /*2bf90*/  BRA `(.L_x_1927) ;  /* 0xffffffa800e87947 */ /* 0x000fec000383ffff */
.L_x_1932:
[----:B0-----:R0:W1:Y:S02]  /*2bfa0*/  SYNCS.PHASECHK.TRANS64.TRYWAIT P0, [R7+URZ+0x22820], R0 ;  /* 0x02282000070075a7 */ /* 0x001064000800017f */
[----:B-1----:R-:W-:Y:S05]  /*2bfb0*/  @!P0 NANOSLEEP.SYNCS 0x989680 ;  /* 0x009896800000895d */ /* 0x002fea0003900000 */
[----:B------:R-:W1:Y:S02]  /*2bfc0*/  @!P0 SYNCS.PHASECHK.TRANS64 P0, [R7+URZ+0x22820], R0 ;  /* 0x02282000070085a7 */ /* 0x000e64000800007f */
[----:B-1----:R-:W-:Y:S05]  /*2bfd0*/  @!P0 BRA `(.L_x_1932) ;  /* 0xfffffffc00f08947 */ /* 0x002fea000383ffff */
[----:B------:R-:W-:Y:S05]  /*2bfe0*/  BRA `(.L_x_2122) ;  /* 0xffffffb000687947 */ /* 0x000fea000383ffff */
.L_x_1933:
        /* <DEDUP_REMOVED lines=8> */
[----:B0-----:R-:W-:Y:S05]  /*2c070*/  WARPSYNC.COLLECTIVE R15, `(.L_x_2124) ;  /* 0x000000000f087348 */ /* 0x001fea0003c00000 */
[----:B------:R1:W2:Y:S02]  /*2c080*/  SHFL.IDX P6, R14, R13, R12, R11 ;  /* 0x0000000c0d0e7389 */ /* 0x0002a400000c000b */
[----:B012---:R-:W-:Y:S01]  /*2c090*/  ENDCOLLECTIVE ;  /* 0x000000000000791b */ /* 0x007fe20003800000 */
.L_x_2124:
[----:B------:R-:W-:Y:S05]  /*2c0a0*/  BSYNC B0 ;  /* 0x0000000000007941 */ /* 0x000fea0003800000 */
.L_x_2123:
[----:B------:R-:W-:Y:S05]  /*2c0b0*/  BRA `(.L_x_2125) ;  /* 0xffffffb000507947 */ /* 0x000fea000383ffff */
.L_x_1934:
[----:B------:R-:W-:Y:S01]  /*2c0c0*/  BSSY B0, `(.L_x_2126) ;  /* 0x0000006000007945 */ /* 0x000fe20003800000 */
[----:B------:R-:W-:-:S07]  /*2c0d0*/  IMAD.MOV.U32 R15, RZ, RZ, -0x1 ;  /* 0xffffffffff0f7424 */ /* 0x000fce00078e00ff */
[----:B0-----:R-:W-:Y:S05]  /*2c0e0*/  WARPSYNC.COLLECTIVE R15, `(.L_x_2127) ;  /* 0x000000000f0c7348 */ /* 0x001fea0003c00000 */
[----:B------:R-:W-:Y:S02]  /*2c0f0*/  ELECT P6, UR62, PT ;  /* 0x00000000003e782f */ /* 0x000fe400038c0000 */
[----:B------:R-:W-:Y:S01]  /*2c100*/  MOV R14, UR62 ;  /* 0x0000003e000e7c02 */ /* 0x000fe20008000f00 */
[----:B0-----:R-:W-:Y:S10]  /*2c110*/  ENDCOLLECTIVE ;  /* 0x000000000000791b */ /* 0x001ff40003800000 */
.L_x_2127:
[----:B------:R-:W-:Y:S05]  /*2c120*/  BSYNC B0 ;  /* 0x0000000000007941 */ /* 0x000fea0003800000 */
.L_x_2126:
[----:B------:R-:W-:Y:S05]  /*2c130*/  BRA `(.L_x_2128) ;  /* 0xffffffb000447947 */ /* 0x000fea000383ffff */
.L_x_1936:
[----:B0-----:R0:W1:Y:S02]  /*2c140*/  SYNCS.PHASECHK.TRANS64.TRYWAIT P1, [R5+URZ+0x22840], R0 ;  /* 0x02284000050075a7 */ /* 0x001064000802017f */
[----:B-1----:R-:W-:Y:S05]  /*2c150*/  @!P1 NANOSLEEP.SYNCS 0x989680 ;  /* 0x009896800000995d */ /* 0x002fea0003900000 */
[----:B------:R-:W1:Y:S02]  /*2c160*/  @!P1 SYNCS.PHASECHK.TRANS64 P1, [R5+URZ+0x22840], R0 ;  /* 0x02284000050095a7 */ /* 0x000e64000802007f */
[----:B-1----:R-:W-:Y:S05]  /*2c170*/  @!P1 BRA `(.L_x_1936) ;  /* 0xfffffffc00f09947 */ /* 0x002fea000383ffff */
[----:B------:R-:W-:Y:S05]  /*2c180*/  BRA `(.L_x_2129) ;  /* 0xffffffb000647947 */ /* 0x000fea000383ffff */
.L_x_1938:
[----:B-1----:R1:W2:Y:S02]  /*2c190*/  SYNCS.PHASECHK.TRANS64.TRYWAIT P1, [R3+URZ+0x22840], R2 ;  /* 0x02284002030075a7 */ /* 0x0022a4000802017f */
[----:B--2---:R-:W-:Y:S05]  /*2c1a0*/  @!P1 NANOSLEEP.SYNCS 0x989680 ;  /* 0x009896800000995d */ /* 0x004fea0003900000 */
[----:B------:R-:W2:Y:S02]  /*2c1b0*/  @!P1 SYNCS.PHASECHK.TRANS64 P1, [R3+URZ+0x22840], R2 ;  /* 0x02284002030095a7 */ /* 0x000ea4000802007f */
[----:B--2---:R-:W-:Y:S05]  /*2c1c0*/  @!P1 BRA `(.L_x_1938) ;  /* 0xfffffffc00f09947 */ /* 0x004fea000383ffff */
[----:B------:R-:W-:Y:S05]  /*2c1d0*/  BRA `(.L_x_2130) ;  /* 0xffffffb000707947 */ /* 0x000fea000383ffff */
.L_x_1940:
[----:B--2---:R2:W3:Y:S02]  /*2c1e0*/  SYNCS.PHASECHK.TRANS64.TRYWAIT P1, [R5+URZ+0x22860], R0 ;  /* 0x02286000050075a7 */ /* 0x0044e4000802017f */
[----:B---3--:R-:W-:Y:S05]  /*2c1f0*/  @!P1 NANOSLEEP.SYNCS 0x989680 ;  /* 0x009896800000995d */ /* 0x008fea0003900000 */
[----:B------:R-:W3:Y:S02]  /*2c200*/  @!P1 SYNCS.PHASECHK.TRANS64 P1, [R5+URZ+0x22860], R0 ;  /* 0x02286000050095a7 */ /* 0x000ee4000802007f */
[----:B---3--:R-:W-:Y:S05]  /*2c210*/  @!P1 BRA `(.L_x_1940) ;  /* 0xfffffffc00f09947 */ /* 0x008fea000383ffff */
[----:B------:R-:W-:Y:S05]  /*2c220*/  BRA `(.L_x_2131) ;  /* 0xffffffb0006c7947 */ /* 0x000fea000383ffff */
.L_x_1942:
[----:B---3--:R3:W4:Y:S02]  /*2c230*/  SYNCS.PHASECHK.TRANS64.TRYWAIT P1, [R3+URZ+0x22860], R2 ;  /* 0x02286002030075a7 */ /* 0x008724000802017f */
[----:B----4-:R-:W-:Y:S05]  /*2c240*/  @!P1 NANOSLEEP.SYNCS 0x989680 ;  /* 0x009896800000995d */ /* 0x010fea0003900000 */
[----:B------:R-:W4:Y:S02]  /*2c250*/  @!P1 SYNCS.PHASECHK.TRANS64 P1, [R3+URZ+0x22860], R2 ;  /* 0x02286002030095a7 */ /* 0x000f24000802007f */
[----:B----4-:R-:W-:Y:S05]  /*2c260*/  @!P1 BRA `(.L_x_1942) ;  /* 0xfffffffc00f09947 */ /* 0x010fea000383ffff */
[----:B------:R-:W-:Y:S05]  /*2c270*/  BRA `(.L_x_2132) ;  /* 0xffffffb000687947 */ /* 0x000fea000383ffff */
.L_x_1944:
[----:B----4-:R4:W0:Y:S02]  /*2c280*/  SYNCS.PHASECHK.TRANS64.TRYWAIT P1, [R5+URZ+0x22880], R0 ;  /* 0x02288000050075a7 */ /* 0x010824000802017f */
[----:B0-----:R-:W-:Y:S05]  /*2c290*/  @!P1 NANOSLEEP.SYNCS 0x989680 ;  /* 0x009896800000995d */ /* 0x001fea0003900000 */
[----:B------:R-:W0:Y:S02]  /*2c2a0*/  @!P1 SYNCS.PHASECHK.TRANS64 P1, [R5+URZ+0x22880], R0 ;  /* 0x02288000050095a7 */ /* 0x000e24000802007f */
[----:B0-----:R-:W-:Y:S05]  /*2c2b0*/  @!P1 BRA `(.L_x_1944) ;  /* 0xfffffffc00f09947 */ /* 0x001fea000383ffff */
[----:B------:R-:W-:Y:S05]  /*2c2c0*/  BRA `(.L_x_2133) ;  /* 0xffffffb000647947 */ /* 0x000fea000383ffff */
.L_x_2134:
        /* <DEDUP_REMOVED lines=11> */
.L_x_3195:


//--------------------- .text._ZN7cutlass13device_kernelIN5flash11enable_sm90INS1_16FlashAttnFwdSm90INS1_25CollectiveMainloopFwdSm90ILi2EN4cute5tupleIJNS5_1CILi1EEES8_S8_EEENS6_IJNS7_ILi128EEENS7_ILi160EEENS7_ILi192EEEEEELi128ENS_12float_e4m3_tEfNS_4arch4Sm90ELb1ELb0ELb0ELb0ELb1ELb0ELb0ELb1ELb1ELb1ELb0ELb0EEENS1_21CollectiveEpilogueFwdINS6_IJSA_SA_SB_EEES9_NS_10bfloat16_tESG_Li256ELb0ELb1ELb0ELb1EEENS1_30DynamicPersistentTileSchedulerILi256ELi128ELb0ELb1ELb1EEEEEEEEEvNT_6ParamsE --------------------------
	.section	.text._ZN7cutlass13device_kernelIN5flash11enable_sm90INS1_16FlashAttnFwdSm90INS1_25CollectiveMainloopFwdSm90ILi2EN4cute5tupleIJNS5_1CILi1EEES8_S8_EEENS6_IJNS7_ILi128EEENS7_ILi160EEENS7_ILi192EEEEEELi128ENS_12float_e4m3_tEfNS_4arch4Sm90ELb1ELb0ELb0ELb0ELb1ELb0ELb0ELb1ELb1ELb1ELb0ELb0EEENS1_21CollectiveEpilogueFwdINS6_IJSA_SA_SB_EEES9_NS_10bfloat16_tESG_Li256ELb0ELb1ELb0ELb1EEENS1_30DynamicPersistentTileSchedulerILi256ELi128ELb0ELb1ELb1EEEEEEEEEvNT_6ParamsE,"ax",@progbits
	.align	128
.text._ZN7cutlass13device_kernelIN5flash11enable_sm90INS1_16FlashAttnFwdSm90INS1_25CollectiveMainloopFwdSm90ILi2EN4cute5tupleIJNS5_1CILi1EEES8_S8_EEENS6_IJNS7_ILi128EEENS7_ILi160EEENS7_ILi192EEEEEELi128ENS_12float_e4m3_tEfNS_4arch4Sm90ELb1ELb0ELb0ELb0ELb1ELb0ELb0ELb1ELb1ELb1ELb0ELb0EEENS1_21CollectiveEpilogueFwdINS6_IJSA_SA_SB_EEES9_NS_10bfloat16_tESG_Li256ELb0ELb1ELb0ELb1EEENS1_30DynamicPersistentTileSchedulerILi256ELi128ELb0ELb1ELb1EEEEEEEEEvNT_6ParamsE:
        .type           _ZN7cutlass13device_kernelIN5flash11enable_sm90INS1_16FlashAttnFwdSm90INS1_25CollectiveMainloopFwdSm90ILi2EN4cute5tupleIJNS5_1CILi1EEES8_S8_EEENS6_IJNS7_ILi128EEENS7_ILi160EEENS7_ILi192EEEEEELi128ENS_12float_e4m3_tEfNS_4arch4Sm90ELb1ELb0ELb0ELb0ELb1ELb0ELb0ELb1ELb1ELb1ELb0ELb0EEENS1_21CollectiveEpilogueFwdINS6_IJSA_SA_SB_EEES9_NS_10bfloat16_tESG_Li256ELb0ELb1ELb0ELb1EEENS1_30DynamicPersistentTileSchedulerILi256ELi128ELb0ELb1ELb1EEEEEEEEEvNT_6ParamsE,@function
        .size           _ZN7cutlass13device_kernelIN5flash11enable_sm90INS1_16FlashAttnFwdSm90INS1_25CollectiveMainloopFwdSm90ILi2EN4cute5tupleIJNS5_1CILi1EEES8_S8_EEENS6_IJNS7_ILi128EEENS7_ILi160EEENS7_ILi192EEEEEELi128ENS_12float_e4m3_tEfNS_4arch4Sm90ELb1ELb0ELb0ELb0ELb1ELb0ELb0ELb1ELb1ELb1ELb0ELb0EEENS1_21CollectiveEpilogueFwdINS6_IJSA_SA_SB_EEES9_NS_10bfloat16_tESG_Li256ELb0ELb1ELb0ELb1EEENS1_30DynamicPersistentTileSchedulerILi256ELi128ELb0ELb1ELb1EEEEEEEEEvNT_6ParamsE,(.L_x_3196 - _ZN7cutlass13device_kernelIN5flash11enable_sm90INS1_16FlashAttnFwdSm90INS1_25CollectiveMainloopFwdSm90ILi2EN4cute5tupleIJNS5_1CILi1EEES8_S8_EEENS6_IJNS7_ILi128EEENS7_ILi160EEENS7_ILi192EEEEEELi128ENS_12float_e4m3_tEfNS_4arch4Sm90ELb1ELb0ELb0ELb0ELb1ELb0ELb0ELb1ELb1ELb1ELb0ELb0EEENS1_21CollectiveEpilogueFwdINS6_IJSA_SA_SB_EEES9_NS_10bfloat16_tESG_Li256ELb0ELb1ELb0ELb1EEENS1_30DynamicPersistentTileSchedulerILi256ELi128ELb0ELb1ELb1EEEEEEEEEvNT_6ParamsE)
        .other          _ZN7cutlass13device_kernelIN5flash11enable_sm90INS1_16FlashAttnFwdSm90INS1_25CollectiveMainloopFwdSm90ILi2EN4cute5tupleIJNS5_1CILi1EEES8_S8_EEENS6_IJNS7_ILi128EEENS7_ILi160EEENS7_ILi192EEEEEELi128ENS_12float_e4m3_tEfNS_4arch4Sm90ELb1ELb0ELb0ELb0ELb1ELb0ELb0ELb1ELb1ELb1ELb0ELb0EEENS1_21CollectiveEpilogueFwdINS6_IJSA_SA_SB_EEES9_NS_10bfloat16_tESG_Li256ELb0ELb1ELb0ELb1EEENS1_30DynamicPersistentTileSchedulerILi256ELi128ELb0ELb1ELb1EEEEEEEEEvNT_6ParamsE,@"STO_CUDA_ENTRY STV_DEFAULT"
_ZN7cutlass13device_kernelIN5flash11enable_sm90INS1_16FlashAttnFwdSm90INS1_25CollectiveMainloopFwdSm90ILi2EN4cute5tupleIJNS5_1CILi1EEES8_S8_EEENS6_IJNS7_ILi128EEENS7_ILi160EEENS7_ILi192EEEEEELi128ENS_12float_e4m3_tEfNS_4arch4Sm90ELb1ELb0ELb0ELb0ELb1ELb0ELb0ELb1ELb1ELb1ELb0ELb0EEENS1_21CollectiveEpilogueFwdINS6_IJSA_SA_SB_EEES9_NS_10bfloat16_tESG_Li256ELb0ELb1ELb0ELb1EEENS1_30DynamicPersistentTileSchedulerILi256ELi128ELb0ELb1ELb1EEEEEEEEEvNT_6ParamsE:
        /* <DEDUP_REMOVED lines=45> */
.L_x_2135:
        /* <DEDUP_REMOVED lines=22> */
.L_x_2136:
        /* <DEDUP_REMOVED lines=18> */
.L_x_2137:
        /* <DEDUP_REMOVED lines=22> */
.L_x_2138:
        /* <DEDUP_REMOVED lines=24> */
.L_x_2139:
[----:B------:R-:W-:Y:S01]  /*0830*/  IMAD.U32 R2, RZ, RZ, UR10 ;  /* 0x0000000aff027e24 */ /* 0x000fe2000f8e00ff */
[----:B------:R-:W-:Y:S01]  /*0840*/  UISETP.NE.AND UP0, UPT, UR9, URZ, UPT ;  /* 0x0000003f0900728c */ /* 0x000fe2000bf05270 */
[----:B------:R-:W-:Y:S01]  /*0850*/  NOP ;  /* 0x0000000000007918 */ /* 0x000fe20000000000 */
[----:B------:R-:W-:Y:S01]  /*0860*/  UMOV UR36, 0x1 ;  /* 0x0000000100247882 */ /* 0x000fe20000000000 */
[----:B------:R-:W-:Y:S01]  /*0870*/  ULDC.64 UR52, c[0x0][0x208] ;  /* 0x0000820000347ab9 */ /* 0x000fe20000000a00 */
[----:B------:R0:W-:Y:S01]  /*0880*/  STL [R1+0x4], R2 ;  /* 0x0000040201007387 */ /* 0x0001e20000100800 */
[----:B------:R-:W-:Y:S01]  /*0890*/  USEL UR36, UR36, 0x2, !UP0 ;  /* 0x0000000224247887 */ /* 0x000fe2000c000000 */
[----:B01234-:R-:W-:Y:S01]  /*08a0*/  BAR.SYNC.DEFER_BLOCKING 0x0 ;  /* 0x0000000000007b1d */ /* 0x01ffe20000010000 */
[----:B------:R-:W-:-:S13]  /*08b0*/  PLOP3.LUT P0, PT, PT, PT, UP0, 0x80, 0x0 ;  /* 0x000000000000781c */ /* 0x000fda0003f0f008 */
[----:B------:R-:W-:Y:S05]  /*08c0*/  @!P0 BRA `(.L_x_2140) ;  /* 0x000000d800148947 */ /* 0x000fea0003800000 */
.L_x_2141:
        /* <DEDUP_REMOVED lines=16> */
[----:B------:R-:W-:Y:S01]  /*09d0*/  UMOV UR46, URZ ;  /* 0x0000003f002e7c82 */ /* 0x000fe20008000000 */
[----:B------:R-:W-:Y:S02]  /*09e0*/  UMOV UR45, URZ ;  /* 0x0000003f002d7c82 */ /* 0x000fe40008000000 */
[----:B------:R-:W-:Y:S01]  /*09f0*/  SHF.R.S32.HI R3, RZ, 0x1f, R194 ;  /* 0x0000001fff037819 */ /* 0x000fe200000114c2 */
[----:B------:R-:W-:-:S03]  /*0a00*/  UMOV UR44, URZ ;  /* 0x0000003f002c7c82 */ /* 0x000fc60008000000 */
        /* <DEDUP_REMOVED lines=47> */
.L_x_2198:
        /* <DEDUP_REMOVED lines=21> */
.L_x_2142:
[----:B------:R-:W-:Y:S01]  /*0e50*/  ULDC UR6, c[0x0][0xc54] ;  /* 0x0003150000067ab9 */ /* 0x000fe20000000800 */
[----:B------:R-:W-:Y:S01]  /*0e60*/  UMOV UR8, UR7 ;  /* 0x0000000700087c82 */ /* 0x000fe20008000000 */
[----:B------:R-:W-:-:S11]  /*0e70*/  UISETP.NE.AND UP0, UPT, UR6, 0x1, UPT ;  /* 0x000000010600788c */ /* 0x000fd6000bf05270 */
[----:B------:R-:W-:Y:S02]  /*0e80*/  @UP0 ULDC.64 UR10, c[0x0][0xc58] ;  /* 0x00031600000a0ab9 */ /* 0x000fe40000000a00 */
[----:B------:R-:W-:-:S04]  /*0e90*/  UIMAD.WIDE.U32 UR4, UR7, UR10, URZ ;  /* 0x0000000a070472a5 */ /* 0x000fc8000f8e003f */
[----:B------:R-:W-:-:S04]  /*0ea0*/  @UP0 USHF.R.U32.HI UR8, URZ, UR11, UR5 ;  /* 0x0000000b3f080299 */ /* 0x000fc80008011605 */
[----:B------:R-:W-:-:S12]  /*0eb0*/  UIMAD UR4, UR8, UR6, URZ ;  /* 0x00000006080472a4 */ /* 0x000fd8000f8e023f */
.L_x_2143:
[----:B------:R-:W-:Y:S01]  /*0ec0*/  ULDC UR37, c[0x0][0xc48] ;  /* 0x0003120000257ab9 */ /* 0x000fe20000000800 */
[----:B------:R-:W-:Y:S01]  /*0ed0*/  UIADD3 UR6, UR7, -UR4, URZ ;  /* 0x8000000407067290 */ /* 0x000fe2000fffe03f */
[----:B------:R-:W-:Y:S01]  /*0ee0*/  IMAD.MOV.U32 R7, RZ, RZ, 0x3f800000 ;  /* 0x3f800000ff077424 */ /* 0x000fe200078e00ff */
[----:B------:R-:W-:Y:S01]  /*0ef0*/  UISETP.NE.AND UP2, UPT, UR37, 0x1, UPT ;  /* 0x000000012500788c */ /* 0x000fe2000bf45270 */
[----:B------:R-:W-:Y:S01]  /*0f00*/  IMAD.MOV.U32 R0, RZ, RZ, 0x3f800000 ;  /* 0x3f800000ff007424 */ /* 0x000fe200078e00ff */
[----:B------:R-:W-:Y:S01]  /*0f10*/  ULDC.64 UR4, c[0x0][0x990] ;  /* 0x0002640000047ab9 */ /* 0x000fe20000000a00 */
[----:B------:R-:W-:Y:S01]  /*0f20*/  ULDC UR18, c[0x0][0xc54] ;  /* 0x0003150000127ab9 */ /* 0x000fe20000000800 */
[----:B------:R-:W-:Y:S02]  /*0f30*/  UISETP.NE.U32.AND UP0, UPT, UR4, URZ, UPT ;  /* 0x0000003f0400728c */ /* 0x000fe4000bf05070 */
[----:B------:R-:W-:Y:S02]  /*0f40*/  UIMAD UR18, UR9, UR18, UR6 ;  /* 0x00000012091272a4 */ /* 0x000fe4000f8e0206 */
[----:B------:R-:W-:Y:S01]  /*0f50*/  UISETP.NE.AND.EX UP0, UPT, UR5, URZ, UPT, UP0 ;  /* 0x0000003f0500728c */ /* 0x000fe2000bf05300 */
[----:B------:R-:W-:-:S02]  /*0f60*/  ULDC.64 UR6, c[0x0][0x998] ;  /* 0x0002660000067ab9 */ /* 0x000fc40000000a00 */
[----:B------:R-:W-:Y:S01]  /*0f70*/  @UP2 ULDC UR10, c[0x0][0xc4c] ;  /* 0x00031300000a2ab9 */ /* 0x000fe20000000800 */
[----:B------:R-:W-:Y:S02]  /*0f80*/  UISETP.NE.U32.AND UP1, UPT, UR6, URZ, UPT ;  /* 0x0000003f0600728c */ /* 0x000fe4000bf25070 */
[----:B------:R-:W-:Y:S01]  /*0f90*/  UIMAD.WIDE.U32 UR10, UR18, UR10, URZ ;  /* 0x0000000a120a72a5 */ /* 0x000fe2000f8e003f */
[----:B------:R-:W-:Y:S01]  /*0fa0*/  PLOP3.LUT P0, PT, PT, PT, UP0, 0x80, 0x0 ;  /* 0x000000000000781c */ /* 0x000fe20003f0f008 */
[----:B------:R-:W-:Y:S01]  /*0fb0*/  @UP2 ULDC UR9, c[0x0][0xc50] ;  /* 0x0003140000092ab9 */ /* 0x000fe20000000800 */
[----:B------:R-:W-:Y:S01]  /*0fc0*/  UISETP.NE.AND.EX UP1, UPT, UR7, URZ, UPT, UP1 ;  /* 0x0000003f0700728c */ /* 0x000fe2000bf25310 */
[----:B------:R-:W-:Y:S01]  /*0fd0*/  UMOV UR43, UR18 ;  /* 0x00000012002b7c82 */ /* 0x000fe20008000000 */
[----:B------:R-:W-:Y:S02]  /*0fe0*/  @UP2 USHF.R.U32.HI UR43, URZ, UR9, UR11 ;  /* 0x000000093f2b2299 */ /* 0x000fe4000801160b */
[----:B------:R-:W-:-:S02]  /*0ff0*/  ULOP3.LUT UR8, UR8, 0x1ffffff, URZ, 0x3c, !UPT ;  /* 0x01ffffff08087892 */ /* 0x000fc4000f8e3c3f */
[----:B------:R-:W-:Y:S01]  /*1000*/  PLOP3.LUT P1, PT, PT, PT, UP1, 0x80, 0x0 ;  /* 0x000000000000781c */ /* 0x000fe20003f2f018 */
[----:B------:R-:W-:Y:S01]  /*1010*/  @UP0 USHF.R.S32.HI UR9, URZ, 0x1f, UR43 ;  /* 0x0000001f3f090899 */ /* 0x000fe2000801142b */
[----:B------:R-:W-:Y:S01]  /*1020*/  @UP0 ULDC.64 UR10, c[0x0][0x9a8] ;  /* 0x00026a00000a0ab9 */ /* 0x000fe20000000a00 */
[----:B------:R-:W-:Y:S02]  /*1030*/  UIADD3 UR15, -UR43, URZ, URZ ;  /* 0x0000003f2b0f7290 */ /* 0x000fe4000fffe13f */
[----:B------:R-:W-:Y:S02]  /*1040*/  @UP0 UIMAD UR9, UR9, UR10, URZ ;  /* 0x0000000a090902a4 */ /* 0x000fe4000f8e023f */
[----:B------:R-:W-:Y:S02]  /*1050*/  @UP0 UIMAD.WIDE.U32 UR12, UR43, UR10, URZ ;  /* 0x0000000a2b0c02a5 */ /* 0x000fe4000f8e003f */
[----:B------:R-:W-:Y:S01]  /*1060*/  @UP1 USHF.R.S32.HI UR10, URZ, 0x1f, UR43 ;  /* 0x0000001f3f0a1899 */ /* 0x000fe2000801142b */
[----:B------:R-:W-:Y:S01]  /*1070*/  @UP1 ULDC.64 UR16, c[0x0][0x9b8] ;  /* 0x00026e0000101ab9 */ /* 0x000fe20000000a00 */
[----:B------:R-:W-:-:S02]  /*1080*/  @UP0 UIMAD UR14, UR43, UR11, UR9 ;  /* 0x0000000b2b0e02a4 */ /* 0x000fc4000f8e0209 */
[----:B------:R-:W-:Y:S02]  /*1090*/  @UP1 UIMAD UR9, UR10, UR16, URZ ;  /* 0x000000100a0912a4 */ /* 0x000fe4000f8e023f */
[----:B------:R-:W-:Y:S02]  /*10a0*/  UIMAD UR37, UR37, UR15, UR18 ;  /* 0x0000000f252572a4 */ /* 0x000fe4000f8e0212 */
[----:B------:R-:W-:Y:S02]  /*10b0*/  @UP1 UIMAD UR15, UR43, UR17, UR9 ;  /* 0x000000112b0f12a4 */ /* 0x000fe4000f8e0209 */
[----:B------:R-:W-:Y:S02]  /*10c0*/  @UP0 USHF.R.S32.HI UR9, URZ, 0x1f, UR37 ;  /* 0x0000001f3f090899 */ /* 0x000fe40008011425 */
[----:B------:R-:W-:Y:S02]  /*10d0*/  @UP1 UIMAD.WIDE.U32 UR10, UR43, UR16, URZ ;  /* 0x000000102b0a12a5 */ /* 0x000fe4000f8e003f */
[----:B------:R-:W-:Y:S01]  /*10e0*/  @UP1 USHF.R.S32.HI UR20, URZ, 0x1f, UR37 ;  /* 0x0000001f3f141899 */ /* 0x000fe20008011425 */
[----:B------:R-:W-:Y:S01]  /*10f0*/  @UP0 ULDC.64 UR16, c[0x0][0x9b0] ;  /* 0x00026c0000100ab9 */ /* 0x000fe20000000a00 */
[----:B------:R-:W-:Y:S01]  /*1100*/  @UP1 ULDC.64 UR18, c[0x0][0x9c0] ;  /* 0x0002700000121ab9 */ /* 0x000fe20000000a00 */
[----:B------:R-:W-:-:S02]  /*1110*/  @UP0 UIADD3 UR13, UR13, UR14, URZ ;  /* 0x0000000e0d0d0290 */ /* 0x000fc4000fffe03f */
[----:B------:R-:W-:Y:S02]  /*1120*/  @UP0 UIMAD UR9, UR9, UR16, URZ ;  /* 0x00000010090902a4 */ /* 0x000fe4000f8e023f */
[----:B------:R-:W-:Y:S02]  /*1130*/  @UP1 UIADD3 UR11, UR11, UR15, URZ ;  /* 0x0000000f0b0b1290 */ /* 0x000fe4000fffe03f */
[----:B------:R-:W-:Y:S02]  /*1140*/  @UP1 UIMAD UR14, UR20, UR18, URZ ;  /* 0x00000012140e12a4 */ /* 0x000fe4000f8e023f */
[----:B------:R-:W-:Y:S02]  /*1150*/  @UP0 UIMAD UR9, UR37, UR17, UR9 ;  /* 0x00000011250902a4 */ /* 0x000fe4000f8e0209 */
[----:B------:R-:W-:Y:S02]  /*1160*/  @UP0 UIMAD.WIDE.U32 UR12, UR37, UR16, UR12 ;  /* 0x00000010250c02a5 */ /* 0x000fe4000f8e000c */
[----:B------:R-:W-:-:S02]  /*1170*/  @UP1 UIMAD UR14, UR37, UR19, UR14 ;  /* 0x00000013250e12a4 */ /* 0x000fc4000f8e020e */
[----:B------:R-:W-:Y:S02]  /*1180*/  @UP1 UIMAD.WIDE.U32 UR10, UR37, UR18, UR10 ;  /* 0x00000012250a12a5 */ /* 0x000fe4000f8e000a */
[----:B------:R-:W-:Y:S02]  /*1190*/  @UP0 UIADD3 UR13, UR13, UR9, URZ ;  /* 0x000000090d0d0290 */ /* 0x000fe4000fffe03f */
[----:B------:R-:W-:Y:S02]  /*11a0*/  @UP0 ULEA UR4, UP2, UR12, UR4, 0x2 ;  /* 0x000000040c040291 */ /* 0x000fe4000f84103f */
[----:B------:R-:W-:Y:S02]  /*11b0*/  @UP1 UIADD3 UR9, UR11, UR14, URZ ;  /* 0x0000000e0b091290 */ /* 0x000fe4000fffe03f */
[----:B------:R-:W-:Y:S02]  /*11c0*/  @UP1 ULEA UR6, UP3, UR10, UR6, 0x2 ;  /* 0x000000060a061291 */ /* 0x000fe4000f86103f */
[----:B------:R-:W-:Y:S01]  /*11d0*/  @UP0 ULEA.HI.X UR5, UR12, UR5, UR13, 0x2, UP2 ;  /* 0x000000050c050291 */ /* 0x000fe200090f140d */
[----:B------:R-:W-:Y:S01]  /*11e0*/  IMAD.U32 R2, RZ, RZ, UR4 ;  /* 0x00000004ff027e24 */ /* 0x000fe2000f8e00ff */
[----:B------:R-:W-:-:S02]  /*11f0*/  @UP1 ULEA.HI.X UR7, UR10, UR7, UR9, 0x2, UP3 ;  /* 0x000000070a071291 */ /* 0x000fc400098f1409 */
[----:B------:R-:W-:Y:S01]  /*1200*/  IMAD.U32 R4, RZ, RZ, UR6 ;  /* 0x00000006ff047e24 */ /* 0x000fe2000f8e00ff */
[----:B------:R-:W-:Y:S01]  /*1210*/  ULDC UR4, c[0x0][0x988] ;  /* 0x0002620000047ab9 */ /* 0x000fe20000000800 */
[----:B------:R-:W-:Y:S01]  /*1220*/  IMAD.U32 R3, RZ, RZ, UR5 ;  /* 0x00000005ff037e24 */ /* 0x000fe2000f8e00ff */
[----:B------:R-:W-:Y:S01]  /*1230*/  ULDC UR5, c[0x0][0x448] ;  /* 0x0001120000057ab9 */ /* 0x000fe20000000800 */
[----:B------:R-:W-:Y:S01]  /*1240*/  IMAD.U32 R5, RZ, RZ, UR7 ;  /* 0x00000007ff057e24 */ /* 0x000fe2000f8e00ff */
[----:B------:R-:W-:Y:S01]  /*1250*/  ULDC UR49, c[0x0][0x424] ;  /* 0x0001090000317ab9 */ /* 0x000fe20000000800 */
[----:B------:R-:W-:Y:S01]  /*1260*/  ULDC UR9, c[0x0][0x2f0] ;  /* 0x0000bc0000097ab9 */ /* 0x000fe20000000800 */
[----:B------:R0:W2:Y:S01]  /*1270*/  @P0 LDG.E R7, desc[UR52][R2.64] ;  /* 0x0000003402070981 */ /* 0x0000a2000c1e1900 */
[----:B------:R-:W-:Y:S01]  /*1280*/  UISETP.NE.AND UP4, UPT, UR5, 0x1, UPT ;  /* 0x000000010500788c */ /* 0x000fe2000bf85270 */
[----:B------:R-:W-:Y:S02]  /*1290*/  ULDC.64 UR6, c[0x0][0x418] ;  /* 0x0001060000067ab9 */ /* 0x000fe40000000a00 */
[----:B------:R1:W2:Y:S01]  /*12a0*/  @P1 LDG.E R0, desc[UR52][R4.64] ;  /* 0x0000003404001981 */ /* 0x0002a2000c1e1900 */
[----:B------:R-:W-:Y:S01]  /*12b0*/  UISETP.NE.U32.AND UP0, UPT, UR6, URZ, UPT ;  /* 0x0000003f0600728c */ /* 0x000fe2000bf05070 */
[----:B------:R-:W-:Y:S01]  /*12c0*/  PLOP3.LUT P0, PT, PT, PT, PT, 0x80, 0x0 ;  /* 0x000000000000781c */ /* 0x000fe20003f0f070 */
[----:B------:R-:W-:Y:S01]  /*12d0*/  UP2UR UR50, UPR, URZ, 0x10 ;  /* 0x000000103f327883 */ /* 0x000fe20008000000 */
[----:B------:R-:W-:Y:S01]  /*12e0*/  CS2R R86, SRZ ;  /* 0x0000000000567805 */ /* 0x000fe2000001ff00 */
[----:B------:R-:W-:Y:S01]  /*12f0*/  UISETP.NE.AND.EX UP0, UPT, UR7, URZ, UPT, UP0 ;  /* 0x0000003f0700728c */ /* 0x000fe2000bf05300 */
[----:B0-----:R-:W-:Y:S01]  /*1300*/  IMAD.MOV.U32 R2, RZ, RZ, RZ ;  /* 0x000000ffff027224 */ /* 0x001fe200078e00ff */
[----:B------:R-:W-:Y:S01]  /*1310*/  CS2R R84, SRZ ;  /* 0x0000000000547805 */ /* 0x000fe2000001ff00 */
[----:B------:R-:W-:Y:S01]  /*1320*/  ULDC UR7, c[0x0][0x288] ;  /* 0x0000a20000077ab9 */ /* 0x000fe20000000800 */
[----:B------:R-:W-:Y:S01]  /*1330*/  USEL UR49, UR49, 0x1, UP0 ;  /* 0x0000000131317887 */ /* 0x000fe20008000000 */
[----:B-1----:R-:W-:Y:S01]  /*1340*/  CS2R R4, SRZ ;  /* 0x0000000000047805 */ /* 0x002fe2000001ff00 */
[----:B------:R-:W-:Y:S01]  /*1350*/  UIADD3 UR7, -UR7, 0xa0, URZ ;  /* 0x000000a007077890 */ /* 0x000fe2000fffe13f */
[----:B------:R-:W-:-:S02]  /*1360*/  CS2R R78, SRZ ;  /* 0x00000000004e7805 */ /* 0x000fc4000001ff00 */
[----:B------:R-:W-:Y:S02]  /*1370*/  CS2R R8, SRZ ;  /* 0x0000000000087805 */ /* 0x000fe4000001ff00 */
[----:B------:R-:W-:Y:S01]  /*1380*/  CS2R R76, SRZ ;  /* 0x00000000004c7805 */ /* 0x000fe2000001ff00 */
[----:B------:R-:W-:Y:S01]  /*1390*/  UIMAD UR7, UR49, UR9, UR7 ;  /* 0x00000009310772a4 */ /* 0x000fe2000f8e0207 */
        /* <DEDUP_REMOVED lines=18> */
[----:B------:R-:W-:Y:S01]  /*14c0*/  IMAD.MOV.U32 R34, RZ, RZ, RZ ;  /* 0x000000ffff227224 */ /* 0x000fe200078e00ff */
[----:B------:R-:W-:Y:S02]  /*14d0*/  CS2R R88, SRZ ;  /* 0x0000000000587805 */ /* 0x000fe4000001ff00 */
[----:B------:R-:W-:Y:S02]  /*14e0*/  CS2R R40, SRZ ;  /* 0x0000000000287805 */ /* 0x000fe4000001ff00 */
[----:B------:R-:W-:Y:S02]  /*14f0*/  CS2R R90, SRZ ;  /* 0x00000000005a7805 */ /* 0x000fe4000001ff00 */
[----:B------:R-:W-:-:S02]  /*1500*/  CS2R R48, SRZ ;  /* 0x0000000000307805 */ /* 0x000fc4000001ff00 */
[----:B------:R-:W-:Y:S01]  /*1510*/  CS2R R92, SRZ ;  /* 0x00000000005c7805 */ /* 0x000fe2000001ff00 */
[----:B------:R-:W-:Y:S01]  /*1520*/  IMAD.MOV.U32 R57, RZ, RZ, RZ ;  /* 0x000000ffff397224 */ /* 0x000fe200078e00ff */
[----:B------:R-:W-:Y:S01]  /*1530*/  CS2R R94, SRZ ;  /* 0x00000000005e7805 */ /* 0x000fe2000001ff00 */
[----:B--2---:R-:W-:Y:S01]  /*1540*/  FMUL.FTZ R0, R7, R0 ;  /* 0x0000000007007220 */ /* 0x004fe20000410000 */
[----:B------:R-:W-:-:S03]  /*1550*/  CS2R R6, SRZ ;  /* 0x0000000000067805 */ /* 0x000fc6000001ff00 */
[----:B------:R-:W-:Y:S01]  /*1560*/  FMUL.FTZ R0, R0, UR4 ;  /* 0x0000000400007c20 */ /* 0x000fe20008410000 */
[----:B------:R-:W-:Y:S02]  /*1570*/  ULDC UR4, c[0x0][0xc3c] ;  /* 0x00030f0000047ab9 */ /* 0x000fe40000000800 */
[----:B------:R-:W-:Y:S02]  /*1580*/  UIADD3 UR4, UR8, UR4, URZ ;  /* 0x0000000408047290 */ /* 0x000fe4000fffe03f */
[----:B------:R-:W-:Y:S01]  /*1590*/  R2UR UR38, R0 ;  /* 0x00000000002672ca */ /* 0x000fe200000e0000 */
[----:B------:R-:W-:Y:S01]  /*15a0*/  @UP4 ULDC UR8, c[0x0][0x450] ;  /* 0x0001140000084ab9 */ /* 0x000fe20000000800 */
[----:B------:R-:W-:Y:S01]  /*15b0*/  USHF.L.U32 UR39, UR4, 0x7, URZ ;  /* 0x0000000704277899 */ /* 0x000fe2000800063f */
[----:B------:R-:W-:Y:S02]  /*15c0*/  IMAD.MOV.U32 R0, RZ, RZ, RZ ;  /* 0x000000ffff007224 */ /* 0x000fe400078e00ff */
[----:B------:R-:W-:Y:S01]  /*15d0*/  @UP4 ULDC UR4, c[0x0][0x44c] ;  /* 0x0001130000044ab9 */ /* 0x000fe20000000800 */
[----:B------:R-:W-:-:S04]  /*15e0*/  UIADD3 UR6, UR39, 0x7f, URZ ;  /* 0x0000007f27067890 */ /* 0x000fc8000fffe03f */
[----:B------:R-:W-:Y:S02]  /*15f0*/  UIMAD.WIDE.U32 UR4, UR6, UR4, URZ ;  /* 0x00000004060472a5 */ /* 0x000fe4000f8e003f */
[----:B------:R-:W-:Y:S02]  /*1600*/  UIMAD UR4, UR49, UR9, 0x9f ;  /* 0x0000009f310474a4 */ /* 0x000fe4000f8e0209 */
[----:B------:R-:W-:Y:S02]  /*1610*/  @UP4 USHF.R.U32.HI UR6, URZ, UR8, UR5 ;  /* 0x000000083f064299 */ /* 0x000fe40008011605 */
[----:B------:R-:W-:Y:S02]  /*1620*/  UIMAD.WIDE UR4, UR4, 0x66666667, URZ ;  /* 0x66666667040478a5 */ /* 0x000fe4000f8e023f */
[----:B------:R-:W-:Y:S02]  /*1630*/  UIADD3 UR6, UR7, UR6, URZ ;  /* 0x0000000607067290 */ /* 0x000fe4000fffe03f */
[----:B------:R-:W-:-:S02]  /*1640*/  USHF.R.U32.HI UR4, URZ, 0x1f, UR5 ;  /* 0x0000001f3f047899 */ /* 0x000fc40008011605 */
[----:B------:R-:W-:Y:S02]  /*1650*/  UIMAD.WIDE UR6, UR6, 0x66666667, URZ ;  /* 0x66666667060678a5 */ /* 0x000fe4000f8e023f */
[----:B------:R-:W-:Y:S02]  /*1660*/  ULEA.HI.SX32 UR4, UR5, UR4, 0x1a ;  /* 0x0000000405047291 */ /* 0x000fe4000f8fd23f */
[----:B------:R-:W-:-:S04]  /*1670*/  USHF.R.U32.HI UR6, URZ, 0x1f, UR7 ;  /* 0x0000001f3f067899 */ /* 0x000fc80008011607 */
[----:B------:R-:W-:-:S04]  /*1680*/  ULEA.HI.SX32 UR6, UR7, UR6, 0x1a ;  /* 0x0000000607067291 */ /* 0x000fc8000f8fd23f */
[----:B------:R-:W-:-:S04]  /*1690*/  UISETP.LT.AND UP0, UPT, UR4, UR6, UPT ;  /* 0x000000060400728c */ /* 0x000fc8000bf01270 */
[----:B------:R-:W-:-:S04]  /*16a0*/  USEL UR51, UR4, UR6, UP0 ;  /* 0x0000000604337287 */ /* 0x000fc80008000000 */
[----:B------:R-:W-:-:S06]  /*16b0*/  UISETP.GE.AND UP0, UPT, UR51, 0x1, UPT ;  /* 0x000000013300788c */ /* 0x000fcc000bf06270 */
[----:B------:R-:W-:-:S13]  /*16c0*/  PLOP3.LUT P1, PT, PT, PT, UP0, 0x80, 0x0 ;  /* 0x000000000000781c */ /* 0x000fda0003f2f008 */
[----:B------:R-:W-:Y:S05]  /*16d0*/  @!P1 BRA `(.L_x_2144) ;  /* 0x000000a400b09947 */ /* 0x000fea0003800000 */
        /* <DEDUP_REMOVED lines=31> */
.L_x_2145:
        /* <DEDUP_REMOVED lines=9> */
.L_x_2284:
[----:B------:R-:W-:Y:S05]  /*1960*/  @!P0 BRA `(.L_x_2147) ;  /* 0x0000000000048947 */ /* 0x000fea0003800000 */
[----:B------:R-:W-:Y:S01]  /*1970*/  BPT.TRAP 0x1 ;  /* 0x000000040000795c */ /* 0x000fe20000300000 */
.L_x_2147:
[----:B0-----:R-:W-:Y:S02]  /*1980*/  IMAD.U32 R0, RZ, RZ, UR44 ;  /* 0x0000002cff007e24 */ /* 0x001fe4000f8e00ff */
[----:B------:R-:W-:-:S03]  /*1990*/  IMAD.U32 R3, RZ, RZ, UR45 ;  /* 0x0000002dff037e24 */ /* 0x000fc6000f8e00ff */
[----:B------:R-:W-:Y:S02]  /*19a0*/  LEA R0, R0, UR41, 0x3 ;  /* 0x0000002900007c11 */ /* 0x000fe4000f8e18ff */
[----:B------:R-:W-:-:S04]  /*19b0*/  SHF.L.U32 R3, R3, 0x1f, RZ ;  /* 0x0000001f03037819 */ /* 0x000fc800000006ff */
[----:B------:R0:W1:Y:S01]  /*19c0*/  SYNCS.PHASECHK.TRANS64.TRYWAIT P1, [R0+URZ+0x29830], R3 ;  /* 0x02983003000075a7 */ /* 0x000062000802017f */
[----:B------:R-:W-:Y:S05]  /*19d0*/  @!P0 BRA `(.L_x_2148) ;  /* 0x0000000000048947 */ /* 0x000fea0003800000 */
[----:B------:R-:W-:Y:S01]  /*19e0*/  BPT.TRAP 0x1 ;  /* 0x000000040000795c */ /* 0x000fe20000300000 */
.L_x_2148:
[----:B-1----:R-:W-:Y:S05]  /*19f0*/  @P1 BRA `(.L_x_2149) ;  /* 0x0000000000081947 */ /* 0x002fea0003800000 */
[----:B------:R-:W1:Y:S02]  /*1a00*/  SYNCS.PHASECHK.TRANS64.TRYWAIT P1, [R0+URZ+0x29830], R3 ;  /* 0x02983003000075a7 */ /* 0x000e64000802017f */
[----:B-1----:R-:W-:Y:S05]  /*1a10*/  @!P1 BRA `(.L_x_2150) ;  /* 0x0000011c00009947 */ /* 0x002fea0003800000 */
.L_x_2149:
        /* <DEDUP_REMOVED lines=204> */
.L_x_2151:
[----:B------:R-:W-:Y:S01]  /*26e0*/  UISETP.NE.AND UP0, UPT, UR50, URZ, UPT ;  /* 0x0000003f3200728c */ /* 0x000fe2000bf05270 */
[----:B------:R-:W-:Y:S01]  /*26f0*/  VIADD R9, R18, UR39 ;  /* 0x0000002712097c36 */ /* 0x000fe20008000000 */
[----:B------:R-:W-:Y:S01]  /*2700*/  ULDC UR11, c[0x0][0x2f0] ;  /* 0x0000bc00000b7ab9 */ /* 0x000fe20000000800 */
[----:B------:R-:W-:Y:S01]  /*2710*/  ULDC UR14, c[0x0][0x288] ;  /* 0x0000a200000e7ab9 */ /* 0x000fe20000000800 */
[----:B------:R-:W-:Y:S01]  /*2720*/  IMAD.U32 R5, RZ, RZ, UR11 ;  /* 0x0000000bff057e24 */ /* 0x000fe2000f8e00ff */
[----:B------:R-:W-:Y:S01]  /*2730*/  R2UR UR15, R0 ;  /* 0x00000000000f72ca */ /* 0x000fe200000e0000 */
[----:B------:R-:W-:Y:S01]  /*2740*/  UMOV UR10, UR39 ;  /* 0x00000027000a7c82 */ /* 0x000fe20008000000 */
[----:B------:R-:W-:Y:S01]  /*2750*/  PLOP3.LUT P1, PT, PT, PT, UP0, 0x80, 0x0 ;  /* 0x000000000000781c */ /* 0x000fe20003f2f008 */
[----:B------:R-:W-:Y:S01]  /*2760*/  UIADD3 UR56, UR51, -0x2, URZ ;  /* 0xfffffffe33387890 */ /* 0x000fe2000fffe03f */
[----:B------:R-:W-:Y:S02]  /*2770*/  PLOP3.LUT P2, PT, PT, PT, UP0, 0x80, 0x0 ;  /* 0x000000000000781c */ /* 0x000fe40003f4f008 */
[----:B------:R-:W-:Y:S01]  /*2780*/  @UP0 ULDC UR6, c[0x0][0x44c] ;  /* 0x0001130000060ab9 */ /* 0x000fe20000000800 */
[----:B------:R-:W-:-:S08]  /*2790*/  @UP0 ULDC UR18, c[0x0][0x450] ;  /* 0x0001140000120ab9 */ /* 0x000fd00000000800 */
[----:B------:R-:W-:Y:S01]  /*27a0*/  @P1 IMAD.HI.U32 R2, R9, UR6, RZ ;  /* 0x0000000609021c27 */ /* 0x000fe2000f8e00ff */
[----:B------:R-:W-:-:S04]  /*27b0*/  @UP0 ULDC UR6, c[0x0][0x450] ;  /* 0x0001140000060ab9 */ /* 0x000fc80000000800 */
[----:B------:R-:W-:Y:S01]  /*27c0*/  @P2 SHF.R.U32.HI R9, RZ, UR6, R2 ;  /* 0x00000006ff092c19 */ /* 0x000fe20008011602 */
[----:B------:R-:W-:-:S04]  /*27d0*/  UIMAD UR6, UR51, -0xa0, URZ ;  /* 0xffffff60330678a4 */ /* 0x000fc8000f8e023f */
[----:B01----:R-:W0:Y:S01]  /*27e0*/  SHFL.IDX PT, R3, R9, 0x1, 0x1c1f ;  /* 0x003c1f0009037f89 */ /* 0x003e2200000e0000 */
[----:B------:R-:W-:Y:S02]  /*27f0*/  UIADD3 UR7, UR6, 0xa1, URZ ;  /* 0x000000a106077890 */ /* 0x000fe4000fffe03f */
[----:B------:R-:W-:Y:S01]  /*2800*/  UIMAD UR6, UR49, UR11, UR6 ;  /* 0x0000000b310672a4 */ /* 0x000fe2000f8e0206 */
[----:B------:R-:W-:Y:S01]  /*2810*/  SHFL.IDX PT, R9, R9, RZ, 0x1c1f ;  /* 0x001c1fff09097589 */ /* 0x000fe200000e0000 */
[----:B------:R-:W-:Y:S02]  /*2820*/  UIMAD UR11, UR49, UR11, -UR14 ;  /* 0x0000000b310b72a4 */ /* 0x000fe4000f8e0a0e */
[----:B------:R-:W-:Y:S01]  /*2830*/  IMAD.U32 R2, RZ, RZ, UR7 ;  /* 0x00000007ff027e24 */ /* 0x000fe2000f8e00ff */
[----:B------:R-:W-:-:S03]  /*2840*/  UIADD3 UR6, UR6, 0xa0, URZ ;  /* 0x000000a006067890 */ /* 0x000fc6000fffe03f */
[----:B------:R-:W-:-:S03]  /*2850*/  IMAD R2, R17, -0x2, R2 ;  /* 0xfffffffe11027824 */ /* 0x000fc600078e0202 */
[----:B------:R-:W-:Y:S01]  /*2860*/  IMAD.U32 R10, RZ, RZ, UR6 ;  /* 0x00000006ff0a7e24 */ /* 0x000fe2000f8e00ff */
[----:B------:R-:W-:Y:S01]  /*2870*/  @UP0 ULDC UR6, c[0x0][0x44c] ;  /* 0x0001130000060ab9 */ /* 0x000fe20000000800 */
[----:B------:R-:W-:Y:S01]  /*2880*/  IMAD R8, R5, UR49, R2 ;  /* 0x0000003105087c24 */ /* 0x000fe2000f8e0202 */
[----:B------:R-:W-:Y:S01]  /*2890*/  UIMAD.WIDE.U32 UR6, UR39, UR6, URZ ;  /* 0x00000006270672a5 */ /* 0x000fe2000f8e003f */
[----:B------:R-:W-:-:S03]  /*28a0*/  IMAD R10, R17, -0x2, R10 ;  /* 0xfffffffe110a7824 */ /* 0x000fc600078e020a */
[----:B------:R-:W-:Y:S01]  /*28b0*/  @UP0 USHF.R.U32.HI UR10, URZ, UR18, UR7 ;  /* 0x000000123f0a0299 */ /* 0x000fe20008011607 */
[----:B0-----:R-:W-:-:S03]  /*28c0*/  IADD3 R3, R3, -UR14, R8 ;  /* 0x8000000e03037c10 */ /* 0x001fc6000fffe008 */
[----:B------:R-:W-:Y:S01]  /*28d0*/  UIADD3 UR6, UR11, UR10, URZ ;  /* 0x0000000a0b067290 */ /* 0x000fe2000fffe03f */
[----:B------:R-:W-:-:S03]  /*28e0*/  VIMNMX R2, R10, R3, PT ;  /* 0x000000030a027248 */ /* 0x000fc60003fe0100 */
[----:B------:R-:W-:Y:S01]  /*28f0*/  UIMAD.WIDE UR6, UR6, 0x66666667, URZ ;  /* 0x66666667060678a5 */ /* 0x000fe2000f8e023f */
[----:B------:R-:W-:-:S03]  /*2900*/  ISETP.GT.AND P1, PT, R2, RZ, PT ;  /* 0x000000ff0200720c */ /* 0x000fc60003f24270 */
[----:B------:R-:W-:Y:S01]  /*2910*/  USHF.R.U32.HI UR6, URZ, 0x1f, UR7 ;  /* 0x0000001f3f067899 */ /* 0x000fe20008011607 */
[C---:B------:R-:W-:Y:S02]  /*2920*/  ISETP.GT.AND P2, PT, R2.reuse, 0x1, PT ;  /* 0x000000010200780c */ /* 0x040fe40003f44270 */
[----:B------:R-:W-:Y:S01]  /*2930*/  ISETP.GT.AND P3, PT, R2, 0x8, PT ;  /* 0x000000080200780c */ /* 0x000fe20003f64270 */
[----:B------:R-:W-:Y:S01]  /*2940*/  ULEA.HI.SX32 UR7, UR7, UR6, 0x1a ;  /* 0x0000000607077291 */ /* 0x000fe2000f8fd23f */
[----:B------:R-:W-:Y:S01]  /*2950*/  FSEL R5, R90, -INF , P1 ;  /* 0xff8000005a057808 */ /* 0x000fe20000800000 */
[----:B------:R-:W-:Y:S01]  /*2960*/  UIADD3 UR6, UR15, 0x29840, URZ ;  /* 0x000298400f067890 */ /* 0x000fe2000fffe03f */
[----:B------:R-:W-:Y:S01]  /*2970*/  FSEL R91, R91, -INF , P2 ;  /* 0xff8000005b5b7808 */ /* 0x000fe20001000000 */
[----:B------:R-:W-:Y:S01]  /*2980*/  UISETP.LT.AND UP0, UPT, URZ, UR7, UPT ;  /* 0x000000073f00728c */ /* 0x000fe2000bf01270 */
[----:B------:R-:W-:Y:S01]  /*2990*/  ISETP.GT.AND P1, PT, R2, 0x9, PT ;  /* 0x000000090200780c */ /* 0x000fe20003f24270 */
[----:B------:R-:W-:Y:S01]  /*29a0*/  UPRMT UR6, UR40, 0x654, UR6 ;  /* 0x0000065428067896 */ /* 0x000fe20008000006 */
[----:B------:R-:W-:Y:S01]  /*29b0*/  FSEL R7, R94, -INF , P3 ;  /* 0xff8000005e077808 */ /* 0x000fe20001800000 */
[----:B------:R-:W-:Y:S01]  /*29c0*/  USEL UR54, URZ, UR7, !UP0 ;  /* 0x000000073f367287 */ /* 0x000fe2000c000000 */
[----:B------:R-:W-:-:S02]  /*29d0*/  FMNMX.FTZ R4, R5, R91, !PT ;  /* 0x0000005b05047209 */ /* 0x000fc40007810000 */
[C---:B------:R-:W-:Y:S01]  /*29e0*/  ISETP.GT.AND P2, PT, R2.reuse, 0x10, PT ;  /* 0x000000100200780c */ /* 0x040fe20003f44270 */
[----:B------:R-:W-:Y:S01]  /*29f0*/  UISETP.GE.AND UP0, UPT, UR56, UR54, UPT ;  /* 0x000000363800728c */ /* 0x000fe2000bf06270 */
[----:B------:R-:W-:Y:S02]  /*2a00*/  FSEL R95, R95, -INF , P1 ;  /* 0xff8000005f5f7808 */ /* 0x000fe40000800000 */
[----:B------:R-:W-:Y:S01]  /*2a10*/  FMNMX.FTZ R4, R7, R4, !PT ;  /* 0x0000000407047209 */ /* 0x000fe20007810000 */
[----:B------:R-:W-:Y:S01]  /*2a20*/  SYNCS.ARRIVE.TRANS64.RED.A1T0 RZ, [UR6], RZ ;  /* 0x000000ffffff79a7 */ /* 0x000fe20008100406 */
[----:B------:R-:W-:Y:S02]  /*2a30*/  ISETP.GT.AND P1, PT, R2, 0x11, PT ;  /* 0x000000110200780c */ /* 0x000fe40003f24270 */
[----:B------:R-:W-:Y:S02]  /*2a40*/  FSEL R13, R98, -INF , P2 ;  /* 0xff800000620d7808 */ /* 0x000fe40001000000 */
[----:B------:R-:W-:-:S02]  /*2a50*/  FMNMX.FTZ R4, R95, R4, !PT ;  /* 0x000000045f047209 */ /* 0x000fc40007810000 */
[C---:B------:R-:W-:Y:S02]  /*2a60*/  ISETP.GT.AND P2, PT, R2.reuse, 0x18, PT ;  /* 0x000000180200780c */ /* 0x040fe40003f44270 */
[----:B------:R-:W-:Y:S02]  /*2a70*/  FSEL R99, R99, -INF , P1 ;  /* 0xff80000063637808 */ /* 0x000fe40000800000 */
[----:B------:R-:W-:Y:S02]  /*2a80*/  FMNMX.FTZ R4, R13, R4, !PT ;  /* 0x000000040d047209 */ /* 0x000fe40007810000 */
        /* <DEDUP_REMOVED lines=22> */
[----:B------:R-:W-:Y:S01]  /*2bf0*/  FSEL R111, R83, -INF , P1 ;  /* 0xff800000536f7808 */ /* 0x000fe20000800000 */
[----:B------:R-:W-:Y:S01]  /*2c00*/  IMAD.U32 R83, RZ, RZ, UR38 ;  /* 0x00000026ff537e24 */ /* 0x000fe2000f8e00ff */
        /* <DEDUP_REMOVED lines=22> */
[----:B------:R-:W-:Y:S02]  /*2d70*/  ISETP.GT.AND P2, PT, R2, 0x58, PT ;  /* 0x000000580200780c */ /* 0x000fe40003f44270 */
        /* <DEDUP_REMOVED lines=53> */
[----:B------:R-:W-:Y:S02]  /*30d0*/  FSEL R39, R39, -INF , P1 ;  /* 0xff80000027277808 */ /* 0x000fe40000800000 */
[----:B------:R-:W-:-:S04]  /*30e0*/  FMNMX.FTZ R2, R38, R11, !PT ;  /* 0x0000000b26027209 */ /* 0x000fc80007810000 */
[----:B------:R-:W-:-:S05]  /*30f0*/  FMNMX.FTZ R6, R39, R2, !PT ;  /* 0x0000000227067209 */ /* 0x000fca0007810000 */
[----:B------:R-:W0:Y:S02]  /*3100*/  SHFL.BFLY PT, R11, R6, 0x2, 0x1f ;  /* 0x0c401f00060b7f89 */ /* 0x000e2400000e0000 */
[----:B0-----:R-:W-:-:S05]  /*3110*/  FMNMX.FTZ R11, R6, R11, !PT ;  /* 0x0000000b060b7209 */ /* 0x001fca0007810000 */
[----:B------:R-:W0:Y:S02]  /*3120*/  SHFL.BFLY PT, R4, R11, 0x1, 0x1f ;  /* 0x0c201f000b047f89 */ /* 0x000e2400000e0000 */
[----:B0-----:R-:W-:Y:S01]  /*3130*/  FMNMX.FTZ R4, R11, R4, !PT ;  /* 0x000000040b047209 */ /* 0x001fe20007810000 */
[----:B------:R-:W-:-:S03]  /*3140*/  VIADD R11, R8, -UR14 ;  /* 0x8000000e080b7c36 */ /* 0x000fc60008000000 */
[C---:B------:R-:W-:Y:S01]  /*3150*/  FSETP.NEU.FTZ.AND P1, PT, R4.reuse, -INF , PT ;  /* 0xff8000000400780b */ /* 0x040fe20003f3d000 */
[----:B------:R-:W-:-:S01]  /*3160*/  FFMA.FTZ R2, R4, R83, -8 ;  /* 0xc100000004027423 */ /* 0x000fc20000010053 */
[----:B------:R-:W-:-:S04]  /*3170*/  VIADDMNMX R83, R9, R11, R10, PT ;  /* 0x0000000b09537246 */ /* 0x000fc8000380010a */
[----:B------:R-:W-:Y:S02]  /*3180*/  FSEL R2, R2, RZ, P1 ;  /* 0x000000ff02027208 */ /* 0x000fe40000800000 */
[C---:B------:R-:W-:Y:S02]  /*3190*/  ISETP.GT.AND P1, PT, R83.reuse, RZ, PT ;  /* 0x000000ff5300720c */ /* 0x040fe40003f24270 */
[----:B------:R-:W-:Y:S01]  /*31a0*/  ISETP.GT.AND P2, PT, R83, 0x1, PT ;  /* 0x000000015300780c */ /* 0x000fe20003f44270 */
[----:B------:R-:W-:-:S01]  /*31b0*/  FFMA.FTZ R9, R13, UR38, -R2 ;  /* 0x000000260d097c23 */ /* 0x000fc20008010802 */
[----:B------:R-:W-:Y:S01]  /*31c0*/  ISETP.GT.AND P3, PT, R83, 0x8, PT ;  /* 0x000000085300780c */ /* 0x000fe20003f64270 */
[----:B------:R-:W-:-:S01]  /*31d0*/  FFMA.FTZ R15, R15, UR38, -R2 ;  /* 0x000000260f0f7c23 */ /* 0x000fc20008010802 */
[----:B------:R-:W-:Y:S01]  /*31e0*/  FSEL R88, R88, -INF , P1 ;  /* 0xff80000058587808 */ /* 0x000fe20000800000 */
[----:B------:R-:W-:-:S01]  /*31f0*/  FFMA.FTZ R21, R21, UR38, -R2 ;  /* 0x0000002615157c23 */ /* 0x000fc20008010802 */
[----:B------:R-:W-:Y:S01]  /*3200*/  FSEL R89, R89, -INF , P2 ;  /* 0xff80000059597808 */ /* 0x000fe20001000000 */
[----:B------:R-:W-:-:S01]  /*3210*/  FFMA.FTZ R86, R75, UR38, -R2 ;  /* 0x000000264b567c23 */ /* 0x000fc20008010802 */
[----:B------:R-:W-:Y:S01]  /*3220*/  ISETP.GT.AND P1, PT, R83, 0x9, PT ;  /* 0x000000095300780c */ /* 0x000fe20003f24270 */
[----:B------:R-:W-:-:S01]  /*3230*/  FFMA.FTZ R5, R5, UR38, -R2 ;  /* 0x0000002605057c23 */ /* 0x000fc20008010802 */
[----:B------:R-:W-:Y:S01]  /*3240*/  FSEL R92, R92, -INF , P3 ;  /* 0xff8000005c5c7808 */ /* 0x000fe20001800000 */
[----:B------:R-:W-:-:S01]  /*3250*/  FFMA.FTZ R6, R91, UR38, -R2 ;  /* 0x000000265b067c23 */ /* 0x000fc20008010802 */
[----:B------:R-:W-:Y:S01]  /*3260*/  FMNMX.FTZ R11, R88, R89, !PT ;  /* 0x00000059580b7209 */ /* 0x000fe20007810000 */
[----:B------:R-:W-:-:S01]  /*3270*/  FFMA.FTZ R7, R7, UR38, -R2 ;  /* 0x0000002607077c23 */ /* 0x000fc20008010802 */
[----:B------:R-:W-:Y:S01]  /*3280*/  ISETP.GT.AND P2, PT, R83, 0x10, PT ;  /* 0x000000105300780c */ /* 0x000fe20003f44270 */
[----:B------:R-:W-:Y:S01]  /*3290*/  MUFU.EX2 R5, R5 ;  /* 0x0000000500057308 */ /* 0x000fe20000000800 */
[----:B------:R-:W-:Y:S01]  /*32a0*/  FSEL R93, R93, -INF , P1 ;  /* 0xff8000005d5d7808 */ /* 0x000fe20000800000 */
[--C-:B------:R-:W-:Y:S01]  /*32b0*/  FFMA.FTZ R95, R95, UR38, -R2.reuse ;  /* 0x000000265f5f7c23 */ /* 0x100fe20008010802 */
[----:B------:R-:W-:Y:S01]  /*32c0*/  FMNMX.FTZ R12, R92, R11, !PT ;  /* 0x0000000b5c0c7209 */ /* 0x000fe20007810000 */
[--C-:B------:R-:W-:Y:S01]  /*32d0*/  FFMA.FTZ R10, R99, UR38, -R2.reuse ;  /* 0x00000026630a7c23 */ /* 0x100fe20008010802 */
[----:B------:R-:W-:Y:S01]  /*32e0*/  ISETP.GT.AND P1, PT, R83, 0x11, PT ;  /* 0x000000115300780c */ /* 0x000fe20003f24270 */
[--C-:B------:R-:W-:Y:S01]  /*32f0*/  FFMA.FTZ R107, R107, UR38, -R2.reuse ;  /* 0x000000266b6b7c23 */ /* 0x100fe20008010802 */
[----:B------:R-:W-:Y:S01]  /*3300*/  FSEL R96, R96, -INF , P2 ;  /* 0xff80000060607808 */ /* 0x000fe20001000000 */
[----:B------:R0:W-:Y:S01]  /*3310*/  MUFU.EX2 R11, R15 ;  /* 0x0000000f000b7308 */ /* 0x0001e20000000800 */
[----:B------:R-:W-:Y:S01]  /*3320*/  FMNMX.FTZ R13, R93, R12, !PT ;  /* 0x0000000c5d0d7209 */ /* 0x000fe20007810000 */
[--C-:B------:R-:W-:Y:S01]  /*3330*/  FFMA.FTZ R12, R103, UR38, -R2.reuse ;  /* 0x00000026670c7c23 */ /* 0x100fe20008010802 */
[----:B------:R-:W-:Y:S01]  /*3340*/  ISETP.GT.AND P2, PT, R83, 0x18, PT ;  /* 0x000000185300780c */ /* 0x000fe20003f44270 */
[--C-:B------:R-:W-:Y:S01]  /*3350*/  FFMA.FTZ R109, R109, UR38, -R2.reuse ;  /* 0x000000266d6d7c23 */ /* 0x100fe20008010802 */
[----:B------:R-:W-:Y:S01]  /*3360*/  FSEL R97, R97, -INF , P1 ;  /* 0xff80000061617808 */ /* 0x000fe20000800000 */
[--C-:B------:R-:W-:Y:S01]  /*3370*/  FFMA.FTZ R47, R47, UR38, -R2.reuse ;  /* 0x000000262f2f7c23 */ /* 0x100fe20008010802 */
[----:B------:R-:W-:Y:S01]  /*3380*/  FMNMX.FTZ R14, R96, R13, !PT ;  /* 0x0000000d600e7209 */ /* 0x000fe20007810000 */
[----:B------:R-:W-:Y:S01]  /*3390*/  MUFU.EX2 R6, R6 ;  /* 0x0000000600067308 */ /* 0x000fe20000000800 */
[----:B------:R-:W-:Y:S01]  /*33a0*/  ISETP.GT.AND P1, PT, R83, 0x19, PT ;  /* 0x000000195300780c */ /* 0x000fe20003f24270 */
[--C-:B------:R-:W-:Y:S01]  /*33b0*/  FFMA.FTZ R26, R26, UR38, -R2.reuse ;  /* 0x000000261a1a7c23 */ /* 0x100fe20008010802 */
[----:B------:R-:W-:Y:S01]  /*33c0*/  FSEL R100, R100, -INF , P2 ;  /* 0xff80000064647808 */ /* 0x000fe20001000000 */
[--C-:B------:R-:W-:Y:S01]  /*33d0*/  FFMA.FTZ R27, R27, UR38, -R2.reuse ;  /* 0x000000261b1b7c23 */ /* 0x100fe20008010802 */
[----:B------:R-:W-:Y:S01]  /*33e0*/  FMNMX.FTZ R13, R97, R14, !PT ;  /* 0x0000000e610d7209 */ /* 0x000fe20007810000 */
[--C-:B------:R-:W-:Y:S01]  /*33f0*/  FFMA.FTZ R30, R30, UR38, -R2.reuse ;  /* 0x000000261e1e7c23 */ /* 0x100fe20008010802 */
[----:B------:R-:W-:Y:S01]  /*3400*/  FSEL R101, R101, -INF , P1 ;  /* 0xff80000065657808 */ /* 0x000fe20000800000 */
[----:B------:R-:W-:Y:S01]  /*3410*/  MUFU.EX2 R7, R7 ;  /* 0x0000000700077308 */ /* 0x000fe20000000800 */
[----:B------:R-:W-:Y:S01]  /*3420*/  ISETP.GT.AND P1, PT, R83, 0x20, PT ;  /* 0x000000205300780c */ /* 0x000fe20003f24270 */
[--C-:B------:R-:W-:Y:S01]  /*3430*/  FFMA.FTZ R31, R31, UR38, -R2.reuse ;  /* 0x000000261f1f7c23 */ /* 0x100fe20008010802 */
[----:B------:R-:W-:Y:S01]  /*3440*/  FMNMX.FTZ R14, R100, R13, !PT ;  /* 0x0000000d640e7209 */ /* 0x000fe20007810000 */
[--C-:B------:R-:W-:Y:S01]  /*3450*/  FFMA.FTZ R34, R34, UR38, -R2.reuse ;  /* 0x0000002622227c23 */ /* 0x100fe20008010802 */
[----:B------:R-:W-:Y:S01]  /*3460*/  ISETP.GT.AND P2, PT, R83, 0x21, PT ;  /* 0x000000215300780c */ /* 0x000fe20003f44270 */
[--C-:B------:R-:W-:Y:S01]  /*3470*/  FFMA.FTZ R35, R35, UR38, -R2.reuse ;  /* 0x0000002623237c23 */ /* 0x100fe20008010802 */
[----:B------:R-:W-:Y:S01]  /*3480*/  FSEL R72, R72, -INF , P1 ;  /* 0xff80000048487808 */ /* 0x000fe20000800000 */
[----:B------:R1:W-:Y:S01]  /*3490*/  MUFU.EX2 R13, R21 ;  /* 0x00000015000d7308 */ /* 0x0003e20000000800 */
[----:B0-----:R-:W-:Y:S01]  /*34a0*/  FMNMX.FTZ R15, R101, R14, !PT ;  /* 0x0000000e650f7209 */ /* 0x001fe20007810000 */
[--C-:B------:R-:W-:Y:S01]  /*34b0*/  FFMA.FTZ R14, R105, UR38, -R2.reuse ;  /* 0x00000026690e7c23 */ /* 0x100fe20008010802 */
[----:B------:R-:W-:Y:S01]  /*34c0*/  ISETP.GT.AND P1, PT, R83, 0x28, PT ;  /* 0x000000285300780c */ /* 0x000fe20003f24270 */
[--C-:B------:R-:W-:Y:S01]  /*34d0*/  FFMA.FTZ R38, R38, UR38, -R2.reuse ;  /* 0x0000002626267c23 */ /* 0x100fe20008010802 */
[----:B------:R-:W-:Y:S01]  /*34e0*/  FSEL R73, R73, -INF , P2 ;  /* 0xff80000049497808 */ /* 0x000fe20001000000 */
[----:B------:R-:W-:Y:S01]  /*34f0*/  FFMA.FTZ R39, R39, UR38, -R2 ;  /* 0x0000002627277c23 */ /* 0x000fe20008010802 */
[----:B------:R-:W-:Y:S01]  /*3500*/  FMNMX.FTZ R20, R72, R15, !PT ;  /* 0x0000000f48147209 */ /* 0x000fe20007810000 */
[----:B------:R-:W-:Y:S01]  /*3510*/  MUFU.EX2 R8, R95 ;  /* 0x0000005f00087308 */ /* 0x000fe20000000800 */
[----:B------:R-:W-:-:S02]  /*3520*/  ISETP.GT.AND P2, PT, R83, 0x29, PT ;  /* 0x000000295300780c */ /* 0x000fc40003f44270 */
[----:B------:R-:W-:Y:S02]  /*3530*/  FSEL R76, R76, -INF , P1 ;  /* 0xff8000004c4c7808 */ /* 0x000fe40000800000 */
[----:B------:R-:W-:Y:S02]  /*3540*/  FMNMX.FTZ R15, R73, R20, !PT ;  /* 0x00000014490f7209 */ /* 0x000fe40007810000 */
[----:B------:R-:W-:Y:S01]  /*3550*/  ISETP.GT.AND P1, PT, R83, 0x30, PT ;  /* 0x000000305300780c */ /* 0x000fe20003f24270 */
[----:B------:R-:W-:Y:S01]  /*3560*/  MUFU.EX2 R9, R9 ;  /* 0x0000000900097308 */ /* 0x000fe20000000800 */
[----:B------:R-:W-:Y:S02]  /*3570*/  FSEL R77, R77, -INF , P2 ;  /* 0xff8000004d4d7808 */ /* 0x000fe40001000000 */
[----:B------:R-:W-:Y:S02]  /*3580*/  FMNMX.FTZ R20, R76, R15, !PT ;  /* 0x0000000f4c147209 */ /* 0x000fe40007810000 */
[----:B------:R-:W-:-:S02]  /*3590*/  ISETP.GT.AND P2, PT, R83, 0x31, PT ;  /* 0x000000315300780c */ /* 0x000fc40003f44270 */
[----:B------:R-:W-:Y:S01]  /*35a0*/  FSEL R80, R80, -INF , P1 ;  /* 0xff80000050507808 */ /* 0x000fe20000800000 */
[----:B------:R-:W-:Y:S01]  /*35b0*/  MUFU.EX2 R10, R10 ;  /* 0x0000000a000a7308 */ /* 0x000fe20000000800 */
[----:B-1----:R-:W-:Y:S01]  /*35c0*/  FMNMX.FTZ R21, R77, R20, !PT ;  /* 0x000000144d157209 */ /* 0x002fe20007810000 */
[----:B------:R-:W-:Y:S01]  /*35d0*/  FFMA.FTZ R20, R79, UR38, -R2 ;  /* 0x000000264f147c23 */ /* 0x000fe20008010802 */
[----:B------:R-:W-:Y:S02]  /*35e0*/  ISETP.GT.AND P1, PT, R83, 0x38, PT ;  /* 0x000000385300780c */ /* 0x000fe40003f24270 */
[----:B------:R-:W-:Y:S02]  /*35f0*/  FSEL R81, R81, -INF , P2 ;  /* 0xff80000051517808 */ /* 0x000fe40001000000 */
[----:B------:R-:W-:Y:S01]  /*3600*/  FMNMX.FTZ R58, R80, R21, !PT ;  /* 0x00000015503a7209 */ /* 0x000fe20007810000 */
[----:B------:R-:W-:Y:S01]  /*3610*/  MUFU.EX2 R12, R12 ;  /* 0x0000000c000c7308 */ /* 0x000fe20000000800 */
[----:B------:R-:W-:-:S02]  /*3620*/  ISETP.GT.AND P2, PT, R83, 0x39, PT ;  /* 0x000000395300780c */ /* 0x000fc40003f44270 */
[----:B------:R-:W-:Y:S02]  /*3630*/  FSEL R84, R84, -INF , P1 ;  /* 0xff80000054547808 */ /* 0x000fe40000800000 */
[----:B------:R-:W-:Y:S02]  /*3640*/  FMNMX.FTZ R21, R81, R58, !PT ;  /* 0x0000003a51157209 */ /* 0x000fe40007810000 */
[----:B------:R-:W-:Y:S01]  /*3650*/  FSEL R85, R85, -INF , P2 ;  /* 0xff80000055557808 */ /* 0x000fe20001000000 */
[----:B------:R-:W-:Y:S01]  /*3660*/  MUFU.EX2 R14, R14 ;  /* 0x0000000e000e7308 */ /* 0x000fe20000000800 */
[C---:B------:R-:W-:Y:S02]  /*3670*/  ISETP.GT.AND P1, PT, R83.reuse, 0x40, PT ;  /* 0x000000405300780c */ /* 0x040fe40003f24270 */
[----:B------:R-:W-:Y:S02]  /*3680*/  FMNMX.FTZ R58, R84, R21, !PT ;  /* 0x00000015543a7209 */ /* 0x000fe40007810000 */
[----:B------:R-:W-:-:S02]  /*3690*/  ISETP.GT.AND P2, PT, R83, 0x41, PT ;  /* 0x000000415300780c */ /* 0x000fc40003f44270 */
[----:B------:R-:W-:Y:S01]  /*36a0*/  FSEL R62, R56, -INF , P1 ;  /* 0xff800000383e7808 */ /* 0x000fe20000800000 */
[----:B------:R-:W-:Y:S01]  /*36b0*/  MUFU.EX2 R15, R107 ;  /* 0x0000006b000f7308 */ /* 0x000fe20000000800 */
[----:B------:R-:W-:Y:S01]  /*36c0*/  FMNMX.FTZ R79, R85, R58, !PT ;  /* 0x0000003a554f7209 */ /* 0x000fe20007810000 */
[--C-:B------:R-:W-:Y:S01]  /*36d0*/  FFMA.FTZ R56, R111, UR38, -R2.reuse ;  /* 0x000000266f387c23 */ /* 0x100fe20008010802 */
[----:B------:R-:W-:Y:S02]  /*36e0*/  ISETP.GT.AND P1, PT, R83, 0x48, PT ;  /* 0x000000485300780c */ /* 0x000fe40003f24270 */
[----:B------:R-:W-:Y:S01]  /*36f0*/  FSEL R74, R57, -INF , P2 ;  /* 0xff800000394a7808 */ /* 0x000fe20001000000 */
[----:B------:R-:W-:-:S01]  /*3700*/  FFMA.FTZ R57, R113, UR38, -R2 ;  /* 0x0000002671397c23 */ /* 0x000fc20008010802 */
        /* <DEDUP_REMOVED lines=12> */
[----:B------:R-:W-:Y:S01]  /*37d0*/  FMNMX.FTZ R79, R61, R58, !PT ;  /* 0x0000003a3d4f7209 */ /* 0x000fe20007810000 */
        /* <DEDUP_REMOVED lines=15> */
[----:B------:R-:W-:Y:S02]  /*38d0*/  FMNMX.FTZ R82, R69, R78, !PT ;  /* 0x0000004e45527209 */ /* 0x000fe40007810000 */
[----:B------:R-:W-:Y:S01]  /*38e0*/  FSEL R78, R41, -INF , P2 ;  /* 0xff800000294e7808 */ /* 0x000fe20001000000 */
[----:B------:R-:W-:-:S01]  /*38f0*/  FFMA.FTZ R41, R59, UR38, -R2 ;  /* 0x000000263b297c23 */ /* 0x000fc20008010802 */
[----:B------:R-:W-:Y:S02]  /*3900*/  ISETP.GT.AND P1, PT, R83, 0x68, PT ;  /* 0x000000685300780c */ /* 0x000fe40003f24270 */
[----:B------:R-:W-:Y:S01]  /*3910*/  FMNMX.FTZ R59, R75, R82, !PT ;  /* 0x000000524b3b7209 */ /* 0x000fe20007810000 */
[----:B------:R0:W-:Y:S01]  /*3920*/  MUFU.EX2 R40, R86 ;  /* 0x0000005600287308 */ /* 0x0001e20000000800 */
[----:B------:R-:W-:-:S02]  /*3930*/  FSEL R79, R44, -INF , P1 ;  /* 0xff8000002c4f7808 */ /* 0x000fc40000800000 */
[C---:B------:R-:W-:Y:S02]  /*3940*/  ISETP.GT.AND P2, PT, R83.reuse, 0x69, PT ;  /* 0x000000695300780c */ /* 0x040fe40003f44270 */
[----:B------:R-:W-:Y:S02]  /*3950*/  FMNMX.FTZ R44, R78, R59, !PT ;  /* 0x0000003b4e2c7209 */ /* 0x000fe40007810000 */
[----:B------:R-:W-:Y:S01]  /*3960*/  ISETP.GT.AND P1, PT, R83, 0x70, PT ;  /* 0x000000705300780c */ /* 0x000fe20003f24270 */
[----:B------:R-:W-:Y:S01]  /*3970*/  MUFU.EX2 R41, R41 ;  /* 0x0000002900297308 */ /* 0x000fe20000000800 */
[----:B------:R-:W-:Y:S01]  /*3980*/  FSEL R59, R45, -INF , P2 ;  /* 0xff8000002d3b7808 */ /* 0x000fe20001000000 */
[--C-:B0-----:R-:W-:Y:S01]  /*3990*/  FFMA.FTZ R86, R3, UR38, -R2.reuse ;  /* 0x0000002603567c23 */ /* 0x101fe20008010802 */
[----:B------:R-:W-:Y:S01]  /*39a0*/  FMNMX.FTZ R82, R79, R44, !PT ;  /* 0x0000002c4f527209 */ /* 0x000fe20007810000 */
[----:B------:R-:W-:Y:S01]  /*39b0*/  FFMA.FTZ R45, R63, UR38, -R2 ;  /* 0x000000263f2d7c23 */ /* 0x000fe20008010802 */
[----:B------:R-:W-:-:S02]  /*39c0*/  ISETP.GT.AND P2, PT, R83, 0x71, PT ;  /* 0x000000715300780c */ /* 0x000fc40003f44270 */
[----:B------:R-:W-:Y:S01]  /*39d0*/  FSEL R48, R48, -INF , P1 ;  /* 0xff80000030307808 */ /* 0x000fe20000800000 */
[----:B------:R0:W-:Y:S01]  /*39e0*/  MUFU.EX2 R44, R86 ;  /* 0x00000056002c7308 */ /* 0x0001e20000000800 */
[----:B------:R-:W-:Y:S02]  /*39f0*/  FMNMX.FTZ R3, R59, R82, !PT ;  /* 0x000000523b037209 */ /* 0x000fe40007810000 */
[----:B------:R-:W-:Y:S02]  /*3a00*/  ISETP.GT.AND P1, PT, R83, 0x78, PT ;  /* 0x000000785300780c */ /* 0x000fe40003f24270 */
[----:B------:R-:W-:Y:S02]  /*3a10*/  FSEL R49, R49, -INF , P2 ;  /* 0xff80000031317808 */ /* 0x000fe40001000000 */
[----:B------:R-:W-:Y:S01]  /*3a20*/  FMNMX.FTZ R82, R48, R3, !PT ;  /* 0x0000000330527209 */ /* 0x000fe20007810000 */
[----:B------:R-:W-:Y:S01]  /*3a30*/  MUFU.EX2 R45, R45 ;  /* 0x0000002d002d7308 */ /* 0x000fe20000000800 */
[----:B------:R-:W-:Y:S01]  /*3a40*/  ISETP.GT.AND P2, PT, R83, 0x79, PT ;  /* 0x000000795300780c */ /* 0x000fe20003f44270 */
[----:B0-----:R-:W-:Y:S01]  /*3a50*/  FFMA.FTZ R86, R66, UR38, -R2 ;  /* 0x0000002642567c23 */ /* 0x001fe20008010802 */
[----:B------:R-:W-:-:S02]  /*3a60*/  FSEL R52, R52, -INF , P1 ;  /* 0xff80000034347808 */ /* 0x000fc40000800000 */
[----:B------:R-:W-:Y:S02]  /*3a70*/  FMNMX.FTZ R3, R49, R82, !PT ;  /* 0x0000005231037209 */ /* 0x000fe40007810000 */
[----:B------:R-:W-:Y:S01]  /*3a80*/  FSEL R53, R53, -INF , P2 ;  /* 0xff80000035357808 */ /* 0x000fe20001000000 */
[----:B------:R-:W-:Y:S01]  /*3a90*/  MUFU.EX2 R26, R26 ;  /* 0x0000001a001a7308 */ /* 0x000fe20000000800 */
[C---:B------:R-:W-:Y:S02]  /*3aa0*/  ISETP.GT.AND P1, PT, R83.reuse, 0x80, PT ;  /* 0x000000805300780c */ /* 0x040fe40003f24270 */
[----:B------:R-:W-:Y:S02]  /*3ab0*/  FMNMX.FTZ R66, R52, R3, !PT ;  /* 0x0000000334427209 */ /* 0x000fe40007810000 */
[----:B------:R-:W-:Y:S02]  /*3ac0*/  ISETP.GT.AND P2, PT, R83, 0x81, PT ;  /* 0x000000815300780c */ /* 0x000fe40003f44270 */
[----:B------:R-:W-:Y:S01]  /*3ad0*/  FSEL R63, R24, -INF , P1 ;  /* 0xff800000183f7808 */ /* 0x000fe20000800000 */
[----:B------:R-:W-:Y:S01]  /*3ae0*/  MUFU.EX2 R27, R27 ;  /* 0x0000001b001b7308 */ /* 0x000fe20000000800 */
[----:B------:R-:W-:-:S02]  /*3af0*/  FMNMX.FTZ R82, R53, R66, !PT ;  /* 0x0000004235527209 */ /* 0x000fc40007810000 */
[----:B------:R-:W-:Y:S02]  /*3b00*/  ISETP.GT.AND P1, PT, R83, 0x88, PT ;  /* 0x000000885300780c */ /* 0x000fe40003f24270 */
[----:B------:R-:W-:Y:S01]  /*3b10*/  FSEL R66, R25, -INF , P2 ;  /* 0xff80000019427808 */ /* 0x000fe20001000000 */
[----:B------:R-:W-:Y:S01]  /*3b20*/  FFMA.FTZ R25, R67, UR38, -R2 ;  /* 0x0000002643197c23 */ /* 0x000fe20008010802 */
[----:B------:R-:W-:Y:S01]  /*3b30*/  FMNMX.FTZ R3, R63, R82, !PT ;  /* 0x000000523f037209 */ /* 0x000fe20007810000 */
[----:B------:R-:W-:Y:S01]  /*3b40*/  MUFU.EX2 R24, R86 ;  /* 0x0000005600187308 */ /* 0x000fe20000000800 */
[----:B------:R-:W-:Y:S02]  /*3b50*/  FSEL R67, R28, -INF , P1 ;  /* 0xff8000001c437808 */ /* 0x000fe40000800000 */
[----:B------:R-:W-:Y:S02]  /*3b60*/  ISETP.GT.AND P2, PT, R83, 0x89, PT ;  /* 0x000000895300780c */ /* 0x000fe40003f44270 */
[----:B------:R-:W-:-:S02]  /*3b70*/  FMNMX.FTZ R28, R66, R3, !PT ;  /* 0x00000003421c7209 */ /* 0x000fc40007810000 */
[----:B------:R-:W-:Y:S01]  /*3b80*/  ISETP.GT.AND P1, PT, R83, 0x90, PT ;  /* 0x000000905300780c */ /* 0x000fe20003f24270 */
[----:B------:R-:W-:Y:S01]  /*3b90*/  MUFU.EX2 R25, R25 ;  /* 0x0000001900197308 */ /* 0x000fe20000000800 */
[----:B------:R-:W-:Y:S01]  /*3ba0*/  FSEL R82, R29, -INF , P2 ;  /* 0xff8000001d527808 */ /* 0x000fe20001000000 */
[----:B------:R-:W-:Y:S01]  /*3bb0*/  FFMA.FTZ R29, R70, UR38, -R2 ;  /* 0x00000026461d7c23 */ /* 0x000fe20008010802 */
[----:B------:R-:W-:Y:S02]  /*3bc0*/  FMNMX.FTZ R3, R67, R28, !PT ;  /* 0x0000001c43037209 */ /* 0x000fe40007810000 */
[----:B------:R-:W-:Y:S02]  /*3bd0*/  ISETP.GT.AND P2, PT, R83, 0x91, PT ;  /* 0x000000915300780c */ /* 0x000fe40003f44270 */
[----:B------:R-:W-:Y:S01]  /*3be0*/  FSEL R32, R32, -INF , P1 ;  /* 0xff80000020207808 */ /* 0x000fe20000800000 */
[----:B------:R0:W-:Y:S01]  /*3bf0*/  MUFU.EX2 R28, R29 ;  /* 0x0000001d001c7308 */ /* 0x0001e20000000800 */
[----:B------:R-:W-:-:S02]  /*3c00*/  FMNMX.FTZ R3, R82, R3, !PT ;  /* 0x0000000352037209 */ /* 0x000fc40007810000 */
[----:B------:R-:W-:Y:S02]  /*3c10*/  ISETP.GT.AND P1, PT, R83, 0x98, PT ;  /* 0x000000985300780c */ /* 0x000fe40003f24270 */
[----:B------:R-:W-:Y:S01]  /*3c20*/  FSEL R70, R33, -INF , P2 ;  /* 0xff80000021467808 */ /* 0x000fe20001000000 */
[--C-:B------:R-:W-:Y:S01]  /*3c30*/  FFMA.FTZ R33, R71, UR38, -R2.reuse ;  /* 0x0000002647217c23 */ /* 0x100fe20008010802 */
[----:B------:R-:W-:Y:S01]  /*3c40*/  FMNMX.FTZ R3, R32, R3, !PT ;  /* 0x0000000320037209 */ /* 0x000fe20007810000 */
[----:B------:R-:W-:Y:S01]  /*3c50*/  MUFU.EX2 R30, R30 ;  /* 0x0000001e001e7308 */ /* 0x000fe20000000800 */
[----:B------:R-:W-:Y:S01]  /*3c60*/  FSEL R71, R36, -INF , P1 ;  /* 0xff80000024477808 */ /* 0x000fe20000800000 */
[--C-:B0-----:R-:W-:Y:S01]  /*3c70*/  FFMA.FTZ R29, R42, UR38, -R2.reuse ;  /* 0x000000262a1d7c23 */ /* 0x101fe20008010802 */
[----:B------:R-:W-:Y:S01]  /*3c80*/  ISETP.GT.AND P2, PT, R83, 0x99, PT ;  /* 0x000000995300780c */ /* 0x000fe20003f44270 */
[--C-:B------:R-:W-:Y:S01]  /*3c90*/  FFMA.FTZ R42, R46, UR38, -R2.reuse ;  /* 0x000000262e2a7c23 */ /* 0x100fe20008010802 */
[----:B------:R-:W-:Y:S01]  /*3ca0*/  FMNMX.FTZ R36, R70, R3, !PT ;  /* 0x0000000346247209 */ /* 0x000fe20007810000 */
[--C-:B------:R-:W-:Y:S01]  /*3cb0*/  FFMA.FTZ R46, R51, UR38, -R2.reuse ;  /* 0x00000026332e7c23 */ /* 0x100fe20008010802 */
[----:B------:R-:W-:Y:S01]  /*3cc0*/  FSEL R37, R37, -INF , P2 ;  /* 0xff80000025257808 */ /* 0x000fe20001000000 */
[--C-:B------:R-:W-:Y:S01]  /*3cd0*/  FFMA.FTZ R51, R55, UR38, -R2.reuse ;  /* 0x0000002637337c23 */ /* 0x100fe20008010802 */
[----:B------:R-:W-:Y:S01]  /*3ce0*/  FMNMX.FTZ R36, R71, R36, !PT ;  /* 0x0000002447247209 */ /* 0x000fe20007810000 */
[----:B------:R-:W-:Y:S03]  /*3cf0*/  MUFU.EX2 R33, R33 ;  /* 0x0000002100217308 */ /* 0x000fe60000000800 */
[----:B------:R-:W-:Y:S01]  /*3d00*/  FMNMX.FTZ R3, R37, R36, !PT ;  /* 0x0000002425037209 */ /* 0x000fe20007810000 */
[--C-:B------:R-:W-:Y:S01]  /*3d10*/  FFMA.FTZ R36, R43, UR38, -R2.reuse ;  /* 0x000000262b247c23 */ /* 0x100fe20008010802 */
[----:B------:R-:W-:-:S01]  /*3d20*/  FFMA.FTZ R43, R50, UR38, -R2 ;  /* 0x00000026322b7c23 */ /* 0x000fc20008010802 */
[----:B------:R-:W-:Y:S01]  /*3d30*/  FFMA.FTZ R50, R54, UR38, -R2 ;  /* 0x0000002636327c23 */ /* 0x000fe20008010802 */
[----:B------:R-:W-:Y:S01]  /*3d40*/  IMAD.U32 R54, RZ, RZ, UR38 ;  /* 0x00000026ff367e24 */ /* 0x000fe2000f8e00ff */
[----:B------:R-:W0:Y:S01]  /*3d50*/  SHFL.BFLY PT, R86, R3, 0x2, 0x1f ;  /* 0x0c401f0003567f89 */ /* 0x000e2200000e0000 */
[----:B------:R-:W-:Y:S08]  /*3d60*/  MUFU.EX2 R29, R29 ;  /* 0x0000001d001d7308 */ /* 0x000ff00000000800 */
[----:B------:R-:W-:Y:S08]  /*3d70*/  MUFU.EX2 R36, R36 ;  /* 0x0000002400247308 */ /* 0x000ff00000000800 */
[----:B------:R-:W-:Y:S01]  /*3d80*/  MUFU.EX2 R42, R42 ;  /* 0x0000002a002a7308 */ /* 0x000fe20000000800 */
[----:B0-----:R-:W-:-:S07]  /*3d90*/  FMNMX.FTZ R86, R3, R86, !PT ;  /* 0x0000005603567209 */ /* 0x001fce0007810000 */
[----:B------:R-:W-:Y:S01]  /*3da0*/  MUFU.EX2 R43, R43 ;  /* 0x0000002b002b7308 */ /* 0x000fe20000000800 */
[----:B------:R-:W0:Y:S07]  /*3db0*/  SHFL.BFLY PT, R3, R86, 0x1, 0x1f ;  /* 0x0c201f0056037f89 */ /* 0x000e2e00000e0000 */
[----:B------:R-:W-:Y:S08]  /*3dc0*/  MUFU.EX2 R46, R46 ;  /* 0x0000002e002e7308 */ /* 0x000ff00000000800 */
[----:B------:R-:W-:Y:S08]  /*3dd0*/  MUFU.EX2 R50, R50 ;  /* 0x0000003200327308 */ /* 0x000ff00000000800 */
[----:B------:R-:W-:Y:S01]  /*3de0*/  MUFU.EX2 R51, R51 ;  /* 0x0000003300337308 */ /* 0x000fe20000000800 */
[----:B0-----:R-:W-:-:S04]  /*3df0*/  FMNMX.FTZ R3, R86, R3, !PT ;  /* 0x0000000356037209 */ /* 0x001fc80007810000 */
[C---:B------:R-:W-:Y:S01]  /*3e00*/  FSETP.NEU.FTZ.AND P1, PT, R3.reuse, -INF , PT ;  /* 0xff8000000300780b */ /* 0x040fe20003f3d000 */
[----:B------:R-:W-:-:S02]  /*3e10*/  FFMA.FTZ R54, R3, R54, -8 ;  /* 0xc100000003367423 */ /* 0x000fc40000010036 */
[----:B------:R-:W-:Y:S03]  /*3e20*/  MUFU.EX2 R31, R31 ;  /* 0x0000001f001f7308 */ /* 0x000fe60000000800 */
[----:B------:R-:W-:Y:S02]  /*3e30*/  FSEL R86, R54, RZ, P1 ;  /* 0x000000ff36567208 */ /* 0x000fe40000800000 */
[----:B------:R-:W-:-:S03]  /*3e40*/  PLOP3.LUT P1, PT, PT, PT, UP0, 0x80, 0x0 ;  /* 0x000000000000781c */ /* 0x000fc60003f2f008 */
[----:B------:R-:W-:Y:S01]  /*3e50*/  MUFU.EX2 R34, R34 ;  /* 0x0000002200227308 */ /* 0x000fe20000000800 */
[----:B------:R-:W-:-:S01]  /*3e60*/  FFMA.FTZ R54, R88, UR38, -R86 ;  /* 0x0000002658367c23 */ /* 0x000fc20008010856 */
        /* <DEDUP_REMOVED lines=44> */
[----:B------:R-:W-:-:S02]  /*4130*/  FFMA.FTZ R37, R37, UR38, -R86 ;  /* 0x0000002625257c23 */ /* 0x000fc40008010856 */
[----:B------:R3:W-:Y:S08]  /*4140*/  MUFU.EX2 R87, R74 ;  /* 0x0000004a00577308 */ /* 0x0007f00000000800 */
[----:B------:R-:W4:Y:S01]  /*4150*/  MUFU.EX2 R88, R97 ;  /* 0x0000006100587308 */ /* 0x000f220000000800 */
[----:B---3--:R-:W-:-:S04]  /*4160*/  FADD.FTZ R74, R5, R6 ;  /* 0x00000006054a7221 */ /* 0x008fc80000010000 */
[----:B------:R-:W-:Y:S01]  /*4170*/  FADD.FTZ R91, R7, R74 ;  /* 0x0000004a075b7221 */ /* 0x000fe20000010000 */
[----:B-1----:R-:W-:-:S01]  /*4180*/  FADD.FTZ R74, R92, R89 ;  /* 0x000000595c4a7221 */ /* 0x002fc20000010000 */
[----:B--2---:R-:W-:Y:S01]  /*4190*/  F2FP.SATFINITE.E4M3.F32.PACK_AB_MERGE_C R92, R93, R92, RZ ;  /* 0x0000005c5d5c723e */ /* 0x004fe200048070ff */
[----:B------:R-:W1:Y:S01]  /*41a0*/  MUFU.EX2 R100, R100 ;  /* 0x0000006400647308 */ /* 0x000e620000000800 */
[----:B------:R-:W-:-:S01]  /*41b0*/  FADD.FTZ R90, R8, R91 ;  /* 0x0000005b085a7221 */ /* 0x000fc20000010000 */
[----:B------:R-:W-:Y:S01]  /*41c0*/  FADD.FTZ R74, R93, R74 ;  /* 0x0000004a5d4a7221 */ /* 0x000fe20000010000 */
[----:B------:R-:W-:Y:S02]  /*41d0*/  F2FP.SATFINITE.E4M3.F32.PACK_AB_MERGE_C R184, R55, R54, R92 ;  /* 0x0000003637b8723e */ /* 0x000fe4000480705c */
[----:B------:R-:W-:Y:S01]  /*41e0*/  CS2R R54, SRZ ;  /* 0x0000000000367805 */ /* 0x000fe2000001ff00 */
[----:B------:R-:W-:-:S01]  /*41f0*/  FADD.FTZ R91, R9, R90 ;  /* 0x0000005a095b7221 */ /* 0x000fc20000010000 */
[----:B0-----:R-:W-:Y:S01]  /*4200*/  FADD.FTZ R89, R83, R74 ;  /* 0x0000004a53597221 */ /* 0x001fe20000010000 */
[----:B------:R-:W0:Y:S02]  /*4210*/  MUFU.EX2 R101, R101 ;  /* 0x0000006500657308 */ /* 0x000e240000000800 */
[----:B------:R-:W-:-:S01]  /*4220*/  FADD.FTZ R0, R10, R91 ;  /* 0x0000005b0a007221 */ /* 0x000fc20000010000 */
[----:B----4-:R-:W-:-:S03]  /*4230*/  FADD.FTZ R89, R88, R89 ;  /* 0x0000005958597221 */ /* 0x010fc60000010000 */
[----:B------:R-:W-:Y:S02]  /*4240*/  FADD.FTZ R91, R11, R0 ;  /* 0x000000000b5b7221 */ /* 0x000fe40000010000 */
[----:B------:R-:W2:Y:S01]  /*4250*/  MUFU.EX2 R72, R72 ;  /* 0x0000004800487308 */ /* 0x000ea20000000800 */
[----:B-1----:R-:W-:-:S01]  /*4260*/  FADD.FTZ R0, R100, R89 ;  /* 0x0000005964007221 */ /* 0x002fc20000010000 */
[C---:B------:R-:W-:Y:S01]  /*4270*/  FADD.FTZ R2, R12.reuse, R91 ;  /* 0x0000005b0c027221 */ /* 0x040fe20000010000 */
[----:B------:R-:W-:-:S03]  /*4280*/  F2FP.SATFINITE.E4M3.F32.PACK_AB_MERGE_C R12, R12, R11, RZ ;  /* 0x0000000b0c0c723e */ /* 0x000fc600048070ff */
[----:B------:R-:W-:Y:S01]  /*4290*/  FADD.FTZ R91, R13, R2 ;  /* 0x000000020d5b7221 */ /* 0x000fe20000010000 */
[----:B------:R-:W-:Y:S01]  /*42a0*/  F2FP.SATFINITE.E4M3.F32.PACK_AB_MERGE_C R187, R10, R9, R12 ;  /* 0x000000090abb723e */ /* 0x000fe2000480700c */
[----:B------:R-:W1:Y:S01]  /*42b0*/  MUFU.EX2 R73, R73 ;  /* 0x0000004900497308 */ /* 0x000e620000000800 */
[----:B0-----:R-:W-:-:S01]  /*42c0*/  FADD.FTZ R89, R101, R0 ;  /* 0x0000000065597221 */ /* 0x001fc20000010000 */
[----:B------:R-:W-:Y:S01]  /*42d0*/  FADD.FTZ R74, R14, R91 ;  /* 0x0000005b0e4a7221 */ /* 0x000fe20000010000 */
[----:B------:R-:W-:-:S03]  /*42e0*/  F2FP.SATFINITE.E4M3.F32.PACK_AB_MERGE_C R100, R101, R100, RZ ;  /* 0x000000646564723e */ /* 0x000fc600048070ff */
[----:B------:R-:W-:Y:S01]  /*42f0*/  FADD.FTZ R91, R15, R74 ;  /* 0x0000004a0f5b7221 */ /* 0x000fe20000010000 */
[----:B------:R-:W-:Y:S01]  /*4300*/  F2FP.SATFINITE.E4M3.F32.PACK_AB_MERGE_C R15, R20, R15, RZ ;  /* 0x0000000f140f723e */ /* 0x000fe200048070ff */
[----:B------:R-:W0:Y:S01]  /*4310*/  MUFU.EX2 R76, R76 ;  /* 0x0000004c004c7308 */ /* 0x000e220000000800 */
[----:B--2---:R-:W-:-:S01]  /*4320*/  FADD.FTZ R2, R72, R89 ;  /* 0x0000005948027221 */ /* 0x004fc20000010000 */
[----:B------:R-:W-:Y:S01]  /*4330*/  FADD.FTZ R74, R20, R91 ;  /* 0x0000005b144a7221 */ /* 0x000fe20000010000 */
[----:B------:R-:W-:Y:S02]  /*4340*/  F2FP.SATFINITE.E4M3.F32.PACK_AB_MERGE_C R186, R88, R83, R100 ;  /* 0x0000005358ba723e */ /* 0x000fe40004807064 */
[----:B------:R-:W-:-:S03]  /*4350*/  F2FP.SATFINITE.E4M3.F32.PACK_AB_MERGE_C R181, R14, R13, R15 ;  /* 0x0000000d0eb5723e */ /* 0x000fc6000480700f */
[----:B------:R-:W2:Y:S01]  /*4360*/  MUFU.EX2 R77, R77 ;  /* 0x0000004d004d7308 */ /* 0x000ea20000000800 */
[----:B-1----:R-:W-:-:S07]  /*4370*/  FADD.FTZ R89, R73, R2 ;  /* 0x0000000249597221 */ /* 0x002fce0000010000 */
[----:B------:R-:W1:Y:S01]  /*4380*/  MUFU.EX2 R80, R80 ;  /* 0x0000005000507308 */ /* 0x000e620000000800 */
[----:B0-----:R-:W-:-:S01]  /*4390*/  FADD.FTZ R2, R76, R89 ;  /* 0x000000594c027221 */ /* 0x001fc20000010000 */
[----:B------:R-:W-:-:S04]  /*43a0*/  FADD.FTZ R89, R21, R74 ;  /* 0x0000004a15597221 */ /* 0x000fc80000010000 */
[----:B------:R-:W-:Y:S02]  /*43b0*/  FADD.FTZ R74, R56, R89 ;  /* 0x00000059384a7221 */ /* 0x000fe40000010000 */
[----:B------:R-:W0:Y:S01]  /*43c0*/  MUFU.EX2 R81, R81 ;  /* 0x0000005100517308 */ /* 0x000e220000000800 */
[----:B--2---:R-:W-:Y:S01]  /*43d0*/  F2FP.SATFINITE.E4M3.F32.PACK_AB_MERGE_C R76, R77, R76, RZ ;  /* 0x0000004c4d4c723e */ /* 0x004fe200048070ff */
[----:B------:R-:W-:Y:S01]  /*43e0*/  FADD.FTZ R89, R57, R74 ;  /* 0x0000004a39597221 */ /* 0x000fe20000010000 */
[C---:B------:R-:W-:Y:S02]  /*43f0*/  F2FP.SATFINITE.E4M3.F32.PACK_AB_MERGE_C R57, R58.reuse, R57, RZ ;  /* 0x000000393a39723e */ /* 0x040fe400048070ff */
[----:B------:R-:W-:Y:S01]  /*4400*/  F2FP.SATFINITE.E4M3.F32.PACK_AB_MERGE_C R180, R73, R72, R76 ;  /* 0x0000004849b4723e */ /* 0x000fe2000480704c */
[----:B------:R-:W-:-:S01]  /*4410*/  FADD.FTZ R89, R58, R89 ;  /* 0x000000593a597221 */ /* 0x000fc20000010000 */
[----:B------:R-:W-:Y:S01]  /*4420*/  F2FP.SATFINITE.E4M3.F32.PACK_AB_MERGE_C R183, R56, R21, R57 ;  /* 0x0000001538b7723e */ /* 0x000fe20004807039 */
[----:B------:R-:W2:Y:S01]  /*4430*/  MUFU.EX2 R84, R84 ;  /* 0x0000005400547308 */ /* 0x000ea20000000800 */
[----:B------:R-:W-:-:S02]  /*4440*/  CS2R R72, SRZ ;  /* 0x0000000000487805 */ /* 0x000fc4000001ff00 */
[----:B------:R-:W-:-:S05]  /*4450*/  CS2R R56, SRZ ;  /* 0x0000000000387805 */ /* 0x000fca000001ff00 */
[----:B------:R-:W3:Y:S08]  /*4460*/  MUFU.EX2 R85, R85 ;  /* 0x0000005500557308 */ /* 0x000ef00000000800 */
[----:B------:R4:W-:Y:S08]  /*4470*/  MUFU.EX2 R0, R59 ;  /* 0x0000003b00007308 */ /* 0x0009f00000000800 */
[----:B------:R-:W5:Y:S01]  /*4480*/  MUFU.EX2 R62, R62 ;  /* 0x0000003e003e7308 */ /* 0x000f620000000800 */
[----:B----4-:R-:W-:-:S01]  /*4490*/  FADD.FTZ R59, R77, R2 ;  /* 0x000000024d3b7221 */ /* 0x010fc20000010000 */
[----:B------:R-:W-:-:S03]  /*44a0*/  CS2R R76, SRZ ;  /* 0x00000000004c7805 */ /* 0x000fc6000001ff00 */
[----:B-1----:R-:W-:-:S03]  /*44b0*/  FADD.FTZ R2, R80, R59 ;  /* 0x0000003b50027221 */ /* 0x002fc60000010000 */
[----:B------:R-:W1:Y:S01]  /*44c0*/  MUFU.EX2 R60, R60 ;  /* 0x0000003c003c7308 */ /* 0x000e620000000800 */
[----:B0-----:R-:W-:-:S04]  /*44d0*/  FADD.FTZ R59, R81, R2 ;  /* 0x00000002513b7221 */ /* 0x001fc80000010000 */
[----:B--2---:R-:W-:Y:S01]  /*44e0*/  FADD.FTZ R2, R84, R59 ;  /* 0x0000003b54027221 */ /* 0x004fe20000010000 */
[----:B------:R-:W-:Y:S01]  /*44f0*/  F2FP.SATFINITE.E4M3.F32.PACK_AB_MERGE_C R59, R8, R7, RZ ;  /* 0x00000007083b723e */ /* 0x000fe200048070ff */
[----:B------:R-:W-:Y:S01]  /*4500*/  FADD.FTZ R8, R40, R89 ;  /* 0x0000005928087221 */ /* 0x000fe20000010000 */
[----:B------:R-:W0:Y:S01]  /*4510*/  MUFU.EX2 R61, R61 ;  /* 0x0000003d003d7308 */ /* 0x000e220000000800 */
[----:B---3--:R-:W-:-:S01]  /*4520*/  FADD.FTZ R7, R85, R2 ;  /* 0x0000000255077221 */ /* 0x008fc20000010000 */
[----:B------:R-:W-:Y:S01]  /*4530*/  F2FP.SATFINITE.E4M3.F32.PACK_AB_MERGE_C R185, R6, R5, R59 ;  /* 0x0000000506b9723e */ /* 0x000fe2000480703b */
[----:B------:R-:W-:-:S01]  /*4540*/  FADD.FTZ R11, R41, R8 ;  /* 0x00000008290b7221 */ /* 0x000fc20000010000 */
[----:B------:R-:W-:Y:S01]  /*4550*/  F2FP.SATFINITE.E4M3.F32.PACK_AB_MERGE_C R84, R85, R84, RZ ;  /* 0x000000545554723e */ /* 0x000fe200048070ff */
[----:B-----5:R-:W-:-:S01]  /*4560*/  FADD.FTZ R2, R62, R7 ;  /* 0x000000073e027221 */ /* 0x020fc20000010000 */
[----:B------:R-:W-:Y:S01]  /*4570*/  CS2R R58, SRZ ;  /* 0x00000000003a7805 */ /* 0x000fe2000001ff00 */
[----:B------:R-:W-:-:S01]  /*4580*/  FADD.FTZ R8, R44, R11 ;  /* 0x0000000b2c087221 */ /* 0x000fc20000010000 */
[----:B------:R-:W2:Y:S01]  /*4590*/  MUFU.EX2 R64, R64 ;  /* 0x0000004000407308 */ /* 0x000ea20000000800 */
[----:B------:R-:W-:-:S01]  /*45a0*/  FADD.FTZ R7, R87, R2 ;  /* 0x0000000257077221 */ /* 0x000fc20000010000 */
[C---:B------:R-:W-:Y:S01]  /*45b0*/  F2FP.SATFINITE.E4M3.F32.PACK_AB_MERGE_C R44, R45.reuse, R44, RZ ;  /* 0x0000002c2d2c723e */ /* 0x040fe200048070ff */
[----:B------:R-:W-:-:S01]  /*45c0*/  FADD.FTZ R11, R45, R8 ;  /* 0x000000082d0b7221 */ /* 0x000fc20000010000 */
[----:B------:R-:W-:Y:S01]  /*45d0*/  F2FP.SATFINITE.E4M3.F32.PACK_AB_MERGE_C R182, R81, R80, R84 ;  /* 0x0000005051b6723e */ /* 0x000fe20004807054 */
[----:B-1----:R-:W-:-:S01]  /*45e0*/  FADD.FTZ R2, R60, R7 ;  /* 0x000000073c027221 */ /* 0x002fc20000010000 */
[----:B------:R-:W-:Y:S01]  /*45f0*/  F2FP.SATFINITE.E4M3.F32.PACK_AB_MERGE_C R177, R41, R40, R44 ;  /* 0x0000002829b1723e */ /* 0x000fe2000480702c */
[----:B------:R-:W-:-:S01]  /*4600*/  FADD.FTZ R8, R24, R11 ;  /* 0x0000000b18087221 */ /* 0x000fc20000010000 */
[----:B------:R-:W1:Y:S01]  /*4610*/  MUFU.EX2 R65, R65 ;  /* 0x0000004100417308 */ /* 0x000e620000000800 */
[----:B0-----:R-:W-:-:S01]  /*4620*/  FADD.FTZ R7, R61, R2 ;  /* 0x000000023d077221 */ /* 0x001fc20000010000 */
[----:B------:R-:W-:-:S02]  /*4630*/  F2FP.SATFINITE.E4M3.F32.PACK_AB_MERGE_C R60, R61, R60, RZ ;  /* 0x0000003c3d3c723e */ /* 0x000fc400048070ff */
[----:B------:R-:W-:Y:S02]  /*4640*/  CS2R R84, SRZ ;  /* 0x0000000000547805 */ /* 0x000fe4000001ff00 */
[----:B------:R-:W-:Y:S02]  /*4650*/  CS2R R80, SRZ ;  /* 0x0000000000507805 */ /* 0x000fe4000001ff00 */
[----:B------:R-:W-:Y:S02]  /*4660*/  CS2R R44, SRZ ;  /* 0x00000000002c7805 */ /* 0x000fe4000001ff00 */
[----:B------:R-:W-:Y:S02]  /*4670*/  F2FP.SATFINITE.E4M3.F32.PACK_AB_MERGE_C R176, R87, R62, R60 ;  /* 0x0000003e57b0723e */ /* 0x000fe4000480703c */
[----:B------:R-:W-:Y:S01]  /*4680*/  CS2R R86, SRZ ;  /* 0x0000000000567805 */ /* 0x000fe2000001ff00 */
[----:B------:R-:W0:Y:S01]  /*4690*/  MUFU.EX2 R68, R68 ;  /* 0x0000004400447308 */ /* 0x000e220000000800 */
[----:B--2---:R-:W-:-:S01]  /*46a0*/  FADD.FTZ R2, R64, R7 ;  /* 0x0000000740027221 */ /* 0x004fc20000010000 */
[----:B------:R-:W-:Y:S01]  /*46b0*/  FADD.FTZ R7, R25, R8 ;  /* 0x0000000819077221 */ /* 0x000fe20000010000 */
[----:B------:R-:W-:-:S02]  /*46c0*/  CS2R R60, SRZ ;  /* 0x00000000003c7805 */ /* 0x000fc4000001ff00 */
[----:B------:R-:W-:Y:S01]  /*46d0*/  CS2R R40, SRZ ;  /* 0x0000000000287805 */ /* 0x000fe2000001ff00 */
[----:B------:R-:W-:-:S01]  /*46e0*/  FADD.FTZ R6, R28, R7 ;  /* 0x000000071c067221 */ /* 0x000fc20000010000 */
[----:B------:R-:W-:Y:S01]  /*46f0*/  F2FP.SATFINITE.E4M3.F32.PACK_AB_MERGE_C R28, R33, R28, RZ ;  /* 0x0000001c211c723e */ /* 0x000fe200048070ff */
[----:B------:R-:W2:Y:S01]  /*4700*/  MUFU.EX2 R69, R69 ;  /* 0x0000004500457308 */ /* 0x000ea20000000800 */
[----:B-1----:R-:W-:-:S01]  /*4710*/  FADD.FTZ R5, R65, R2 ;  /* 0x0000000241057221 */ /* 0x002fc20000010000 */
[----:B------:R-:W-:Y:S01]  /*4720*/  FADD.FTZ R6, R33, R6 ;  /* 0x0000000621067221 */ /* 0x000fe20000010000 */
[----:B------:R-:W-:Y:S02]  /*4730*/  F2FP.SATFINITE.E4M3.F32.PACK_AB_MERGE_C R179, R25, R24, R28 ;  /* 0x0000001819b3723e */ /* 0x000fe4000480701c */
[----:B------:R-:W-:Y:S01]  /*4740*/  CS2R R24, SRZ ;  /* 0x0000000000187805 */ /* 0x000fe2000001ff00 */
[----:B------:R-:W-:-:S02]  /*4750*/  FADD.FTZ R7, R29, R6 ;  /* 0x000000061d077221 */ /* 0x000fc40000010000 */
[----:B------:R-:W1:Y:S01]  /*4760*/  MUFU.EX2 R75, R75 ;  /* 0x0000004b004b7308 */ /* 0x000e620000000800 */
[----:B0-----:R-:W-:-:S01]  /*4770*/  FADD.FTZ R2, R68, R5 ;  /* 0x0000000544027221 */ /* 0x001fc20000010000 */
[----:B------:R-:W-:-:S04]  /*4780*/  FADD.FTZ R7, R36, R7 ;  /* 0x0000000724077221 */ /* 0x000fc80000010000 */
[----:B------:R-:W-:Y:S01]  /*4790*/  FADD.FTZ R6, R42, R7 ;  /* 0x000000072a067221 */ /* 0x000fe20000010000 */
[----:B------:R-:W-:Y:S01]  /*47a0*/  F2FP.SATFINITE.E4M3.F32.PACK_AB_MERGE_C R42, R47, R42, RZ ;  /* 0x0000002a2f2a723e */ /* 0x000fe200048070ff */
[----:B------:R-:W0:Y:S01]  /*47b0*/  MUFU.EX2 R78, R78 ;  /* 0x0000004e004e7308 */ /* 0x000e220000000800 */
[----:B--2---:R-:W-:-:S01]  /*47c0*/  FADD.FTZ R2, R69, R2 ;  /* 0x0000000245027221 */ /* 0x004fc20000010000 */
[----:B------:R-:W-:Y:S01]  /*47d0*/  FADD.FTZ R6, R47, R6 ;  /* 0x000000062f067221 */ /* 0x000fe20000010000 */
[----:B------:R-:W-:Y:S02]  /*47e0*/  F2FP.SATFINITE.E4M3.F32.PACK_AB_MERGE_C R68, R69, R68, RZ ;  /* 0x000000444544723e */ /* 0x000fe400048070ff */
[----:B------:R-:W-:Y:S01]  /*47f0*/  F2FP.SATFINITE.E4M3.F32.PACK_AB_MERGE_C R173, R36, R29, R42 ;  /* 0x0000001d24ad723e */ /* 0x000fe2000480702a */
[----:B------:R-:W-:-:S01]  /*4800*/  FADD.FTZ R9, R43, R6 ;  /* 0x000000062b097221 */ /* 0x000fc20000010000 */
[----:B------:R-:W-:Y:S01]  /*4810*/  F2FP.SATFINITE.E4M3.F32.PACK_AB_MERGE_C R178, R65, R64, R68 ;  /* 0x0000004041b2723e */ /* 0x000fe20004807044 */
[----:B------:R-:W2:Y:S01]  /*4820*/  MUFU.EX2 R79, R79 ;  /* 0x0000004f004f7308 */ /* 0x000ea20000000800 */
[----:B-1----:R-:W-:-:S01]  /*4830*/  FADD.FTZ R5, R75, R2 ;  /* 0x000000024b057221 */ /* 0x002fc20000010000 */
[----:B------:R-:W-:Y:S01]  /*4840*/  FADD.FTZ R9, R46, R9 ;  /* 0x000000092e097221 */ /* 0x000fe20000010000 */
[----:B------:R-:W-:-:S02]  /*4850*/  CS2R R68, SRZ ;  /* 0x0000000000447805 */ /* 0x000fc4000001ff00 */
[----:B------:R-:W-:Y:S02]  /*4860*/  CS2R R64, SRZ ;  /* 0x0000000000407805 */ /* 0x000fe4000001ff00 */
[----:B------:R-:W-:Y:S01]  /*4870*/  CS2R R28, SRZ ;  /* 0x00000000001c7805 */ /* 0x000fe2000001ff00 */
[----:B------:R-:W1:Y:S01]  /*4880*/  MUFU.EX2 R48, R48 ;  /* 0x0000003000307308 */ /* 0x000e620000000800 */
[----:B0-----:R-:W-:-:S07]  /*4890*/  FADD.FTZ R2, R78, R5 ;  /* 0x000000054e027221 */ /* 0x001fce0000010000 */
[----:B------:R-:W0:Y:S01]  /*48a0*/  MUFU.EX2 R49, R49 ;  /* 0x0000003100317308 */ /* 0x000e220000000800 */
[----:B--2---:R-:W-:-:S01]  /*48b0*/  FADD.FTZ R5, R79, R2 ;  /* 0x000000024f057221 */ /* 0x004fc20000010000 */
[----:B------:R-:W-:Y:S01]  /*48c0*/  F2FP.SATFINITE.E4M3.F32.PACK_AB_MERGE_C R79, R0, R79, RZ ;  /* 0x0000004f004f723e */ /* 0x000fe200048070ff */
[----:B------:R-:W-:-:S01]  /*48d0*/  FADD.FTZ R2, R50, R9 ;  /* 0x0000000932027221 */ /* 0x000fc20000010000 */
[----:B------:R-:W-:Y:S01]  /*48e0*/  F2FP.SATFINITE.E4M3.F32.PACK_AB_MERGE_C R50, R51, R50, RZ ;  /* 0x000000323332723e */ /* 0x000fe200048070ff */
[----:B------:R-:W-:-:S01]  /*48f0*/  FADD.FTZ R7, R0, R5 ;  /* 0x0000000500077221 */ /* 0x000fc20000010000 */
[----:B------:R-:W-:Y:S01]  /*4900*/  F2FP.SATFINITE.E4M3.F32.PACK_AB_MERGE_C R172, R78, R75, R79 ;  /* 0x0000004b4eac723e */ /* 0x000fe2000480704f */
[----:B------:R-:W-:-:S01]  /*4910*/  FADD.FTZ R51, R51, R2 ;  /* 0x0000000233337221 */ /* 0x000fc20000010000 */
[----:B------:R-:W2:Y:S01]  /*4920*/  MUFU.EX2 R52, R52 ;  /* 0x0000003400347308 */ /* 0x000ea20000000800 */
[----:B-1----:R-:W-:-:S01]  /*4930*/  FADD.FTZ R0, R48, R7 ;  /* 0x0000000730007221 */ /* 0x002fc20000010000 */
[----:B------:R-:W-:Y:S01]  /*4940*/  F2FP.SATFINITE.E4M3.F32.PACK_AB_MERGE_C R175, R46, R43, R50 ;  /* 0x0000002b2eaf723e */ /* 0x000fe20004807032 */
[----:B------:R-:W-:-:S01]  /*4950*/  FADD.FTZ R6, R26, R51 ;  /* 0x000000331a067221 */ /* 0x000fc20000010000 */
[----:B------:R-:W-:-:S02]  /*4960*/  CS2R R78, SRZ ;  /* 0x00000000004e7805 */ /* 0x000fc4000001ff00 */
[----:B------:R-:W-:Y:S02]  /*4970*/  CS2R R74, SRZ ;  /* 0x00000000004a7805 */ /* 0x000fe4000001ff00 */
[----:B------:R-:W-:Y:S01]  /*4980*/  CS2R R50, SRZ ;  /* 0x0000000000327805 */ /* 0x000fe2000001ff00 */
[----:B------:R-:W-:-:S01]  /*4990*/  FADD.FTZ R9, R27, R6 ;  /* 0x000000061b097221 */ /* 0x000fc20000010000 */
[----:B------:R-:W1:Y:S01]  /*49a0*/  MUFU.EX2 R53, R53 ;  /* 0x0000003500357308 */ /* 0x000e620000000800 */
[----:B0-----:R-:W-:-:S01]  /*49b0*/  FADD.FTZ R7, R49, R0 ;  /* 0x0000000031077221 */ /* 0x001fc20000010000 */
[----:B------:R-:W-:Y:S01]  /*49c0*/  CS2R R46, SRZ ;  /* 0x00000000002e7805 */ /* 0x000fe2000001ff00 */
[----:B------:R-:W-:-:S01]  /*49d0*/  FADD.FTZ R6, R30, R9 ;  /* 0x000000091e067221 */ /* 0x000fc20000010000 */
[C---:B------:R-:W-:Y:S02]  /*49e0*/  F2FP.SATFINITE.E4M3.F32.PACK_AB_MERGE_C R30, R31.reuse, R30, RZ ;  /* 0x0000001e1f1e723e */ /* 0x040fe400048070ff */
[----:B------:R-:W-:Y:S01]  /*49f0*/  CS2R R42, SRZ ;  /* 0x00000000002a7805 */ /* 0x000fe2000001ff00 */
[----:B------:R-:W-:Y:S01]  /*4a00*/  FADD.FTZ R31, R31, R6 ;  /* 0x000000061f1f7221 */ /* 0x000fe20000010000 */
[----:B------:R-:W0:Y:S01]  /*4a10*/  MUFU.EX2 R63, R63 ;  /* 0x0000003f003f7308 */ /* 0x000e220000000800 */
[----:B--2---:R-:W-:-:S01]  /*4a20*/  FADD.FTZ R0, R52, R7 ;  /* 0x0000000734007221 */ /* 0x004fc20000010000 */
[----:B------:R-:W-:Y:S01]  /*4a30*/  F2FP.SATFINITE.E4M3.F32.PACK_AB_MERGE_C R169, R27, R26, R30 ;  /* 0x0000001a1ba9723e */ /* 0x000fe2000480701e */
[----:B------:R-:W-:-:S01]  /*4a40*/  FADD.FTZ R6, R34, R31 ;  /* 0x0000001f22067221 */ /* 0x000fc20000010000 */
[----:B------:R-:W-:-:S02]  /*4a50*/  CS2R R30, SRZ ;  /* 0x00000000001e7805 */ /* 0x000fc4000001ff00 */
[----:B------:R-:W-:Y:S02]  /*4a60*/  CS2R R26, SRZ ;  /* 0x00000000001a7805 */ /* 0x000fe4000001ff00 */
[----:B------:R-:W2:Y:S01]  /*4a70*/  MUFU.EX2 R66, R66 ;  /* 0x0000004200427308 */ /* 0x000ea20000000800 */
[----:B-1----:R-:W-:-:S01]  /*4a80*/  FADD.FTZ R0, R53, R0 ;  /* 0x0000000035007221 */ /* 0x002fc20000010000 */
[----:B------:R-:W-:-:S04]  /*4a90*/  F2FP.SATFINITE.E4M3.F32.PACK_AB_MERGE_C R52, R53, R52, RZ ;  /* 0x000000343534723e */ /* 0x000fc800048070ff */
[----:B------:R-:W-:Y:S02]  /*4aa0*/  F2FP.SATFINITE.E4M3.F32.PACK_AB_MERGE_C R174, R49, R48, R52 ;  /* 0x0000003031ae723e */ /* 0x000fe40004807034 */
[----:B------:R-:W-:Y:S01]  /*4ab0*/  CS2R R52, SRZ ;  /* 0x0000000000347805 */ /* 0x000fe2000001ff00 */
[----:B------:R-:W1:Y:S01]  /*4ac0*/  MUFU.EX2 R67, R67 ;  /* 0x0000004300437308 */ /* 0x000e620000000800 */
[----:B0-----:R-:W-:-:S01]  /*4ad0*/  FADD.FTZ R7, R63, R0 ;  /* 0x000000003f077221 */ /* 0x001fc20000010000 */
[----:B------:R-:W-:-:S06]  /*4ae0*/  CS2R R48, SRZ ;  /* 0x0000000000307805 */ /* 0x000fcc000001ff00 */
[----:B------:R-:W0:Y:S01]  /*4af0*/  MUFU.EX2 R82, R82 ;  /* 0x0000005200527308 */ /* 0x000e220000000800 */
[----:B--2---:R-:W-:-:S07]  /*4b00*/  FADD.FTZ R0, R66, R7 ;  /* 0x0000000742007221 */ /* 0x004fce0000010000 */
[----:B------:R-:W2:Y:S01]  /*4b10*/  MUFU.EX2 R32, R32 ;  /* 0x0000002000207308 */ /* 0x000ea20000000800 */
[----:B-1----:R-:W-:-:S07]  /*4b20*/  FADD.FTZ R7, R67, R0 ;  /* 0x0000000043077221 */ /* 0x002fce0000010000 */
[----:B------:R-:W1:Y:S01]  /*4b30*/  MUFU.EX2 R35, R35 ;  /* 0x0000002300237308 */ /* 0x000e620000000800 */
[----:B0-----:R-:W-:-:S01]  /*4b40*/  FADD.FTZ R7, R82, R7 ;  /* 0x0000000752077221 */ /* 0x001fc20000010000 */
[----:B------:R-:W-:Y:S02]  /*4b50*/  F2FP.SATFINITE.E4M3.F32.PACK_AB_MERGE_C R67, R82, R67, RZ ;  /* 0x000000435243723e */ /* 0x000fe400048070ff */
[----:B------:R-:W-:Y:S02]  /*4b60*/  CS2R R82, SRZ ;  /* 0x0000000000527805 */ /* 0x000fe4000001ff00 */
[----:B------:R-:W-:Y:S02]  /*4b70*/  F2FP.SATFINITE.E4M3.F32.PACK_AB_MERGE_C R168, R66, R63, R67 ;  /* 0x0000003f42a8723e */ /* 0x000fe40004807043 */
[----:B------:R-:W-:Y:S01]  /*4b80*/  CS2R R66, SRZ ;  /* 0x0000000000427805 */ /* 0x000fe2000001ff00 */
[----:B------:R-:W0:Y:S01]  /*4b90*/  MUFU.EX2 R5, R70 ;  /* 0x0000004600057308 */ /* 0x000e220000000800 */
[----:B--2---:R-:W-:-:S01]  /*4ba0*/  FADD.FTZ R0, R32, R7 ;  /* 0x0000000720007221 */ /* 0x004fc20000010000 */
[----:B------:R-:W-:-:S06]  /*4bb0*/  CS2R R62, SRZ ;  /* 0x00000000003e7805 */ /* 0x000fcc000001ff00 */
[----:B------:R-:W-:Y:S01]  /*4bc0*/  MUFU.EX2 R38, R38 ;  /* 0x0000002600267308 */ /* 0x000fe20000000800 */
[----:B-1----:R-:W-:-:S07]  /*4bd0*/  FADD.FTZ R7, R35, R6 ;  /* 0x0000000623077221 */ /* 0x002fce0000010000 */
[----:B------:R-:W-:Y:S01]  /*4be0*/  MUFU.EX2 R71, R71 ;  /* 0x0000004700477308 */ /* 0x000fe20000000800 */
[----:B0-----:R-:W-:-:S07]  /*4bf0*/  FADD.FTZ R0, R5, R0 ;  /* 0x0000000005007221 */ /* 0x001fce0000010000 */
[----:B------:R0:W1:Y:S08]  /*4c00*/  MUFU.EX2 R2, R37 ;  /* 0x0000002500027308 */ /* 0x0000700000000800 */
[----:B------:R-:W2:Y:S01]  /*4c10*/  MUFU.EX2 R39, R39 ;  /* 0x0000002700277308 */ /* 0x000ea20000000800 */
[----:B0-----:R-:W-:Y:S02]  /*4c20*/  CS2R R36, SRZ ;  /* 0x0000000000247805 */ /* 0x001fe4000001ff00 */
[----:B-1----:R-:W-:Y:S01]  /*4c30*/  F2FP.SATFINITE.E4M3.F32.PACK_AB_MERGE_C R6, R2, R71, RZ ;  /* 0x000000470206723e */ /* 0x002fe200048070ff */
[----:B------:R-:W-:-:S03]  /*4c40*/  FADD.FTZ R71, R71, R0 ;  /* 0x0000000047477221 */ /* 0x000fc60000010000 */
[----:B------:R-:W-:Y:S01]  /*4c50*/  F2FP.SATFINITE.E4M3.F32.PACK_AB_MERGE_C R170, R5, R32, R6 ;  /* 0x0000002005aa723e */ /* 0x000fe20004807006 */
[----:B------:R-:W-:-:S01]  /*4c60*/  FADD.FTZ R2, R2, R71 ;  /* 0x0000004702027221 */ /* 0x000fc20000010000 */
[----:B------:R-:W-:Y:S02]  /*4c70*/  CS2R R70, SRZ ;  /* 0x0000000000467805 */ /* 0x000fe4000001ff00 */
[----:B------:R-:W-:Y:S02]  /*4c80*/  CS2R R32, SRZ ;  /* 0x0000000000207805 */ /* 0x000fe4000001ff00 */
[----:B--2---:R-:W-:Y:S01]  /*4c90*/  F2FP.SATFINITE.E4M3.F32.PACK_AB_MERGE_C R8, R39, R38, RZ ;  /* 0x000000262708723e */ /* 0x004fe200048070ff */
[----:B------:R-:W-:-:S03]  /*4ca0*/  FADD.FTZ R38, R38, R7 ;  /* 0x0000000726267221 */ /* 0x000fc60000010000 */
[----:B------:R-:W-:Y:S01]  /*4cb0*/  F2FP.SATFINITE.E4M3.F32.PACK_AB_MERGE_C R171, R35, R34, R8 ;  /* 0x0000002223ab723e */ /* 0x000fe20004807008 */
[----:B------:R-:W-:-:S01]  /*4cc0*/  FADD.FTZ R0, R39, R38 ;  /* 0x0000002627007221 */ /* 0x000fc20000010000 */
[----:B------:R-:W-:Y:S02]  /*4cd0*/  CS2R R38, SRZ ;  /* 0x0000000000267805 */ /* 0x000fe4000001ff00 */
[----:B------:R-:W-:Y:S01]  /*4ce0*/  CS2R R34, SRZ ;  /* 0x0000000000227805 */ /* 0x000fe2000001ff00 */
[----:B------:R-:W-:Y:S06]  /*4cf0*/  @!P1 BRA `(.L_x_2152) ;  /* 0x0000003800249947 */ /* 0x000fec0003800000 */
[----:B------:R-:W-:Y:S01]  /*4d00*/  IMAD.MOV.U32 R6, RZ, RZ, R4 ;  /* 0x000000ffff067224 */ /* 0x000fe200078e0004 */
[----:B------:R-:W-:Y:S01]  /*4d10*/  UMOV UR57, UR45 ;  /* 0x0000002d00397c82 */ /* 0x000fe20008000000 */
[----:B------:R-:W-:Y:S01]  /*4d20*/  IMAD.MOV.U32 R5, RZ, RZ, R3 ;  /* 0x000000ffff057224 */ /* 0x000fe200078e0003 */
[----:B------:R-:W-:Y:S01]  /*4d30*/  UMOV UR55, UR44 ;  /* 0x0000002c00377c82 */ /* 0x000fe20008000000 */
[----:B------:R-:W-:Y:S01]  /*4d40*/  IMAD.MOV.U32 R87, RZ, RZ, RZ ;  /* 0x000000ffff577224 */ /* 0x000fe200078e00ff */
[----:B------:R-:W-:-:S06]  /*4d50*/  ULDC UR51, c[0x0][0x288] ;  /* 0x0000a20000337ab9 */ /* 0x000fcc0000000800 */
.L_x_2163:
[----:B------:R-:W-:Y:S01]  /*4d60*/  ISETP.NE.AND P2, PT, RZ, UR42, PT ;  /* 0x0000002aff007c0c */ /* 0x000fe2000bf45270 */
[----:B------:R-:W-:-:S04]  /*4d70*/  UISETP.NE.AND UP0, UPT, UR55, 0x1, UPT ;  /* 0x000000013700788c */ /* 0x000fc8000bf05270 */
[----:B------:R-:W-:-:S04]  /*4d80*/  USEL UR45, URZ, 0x1, UP0 ;  /* 0x000000013f2d7887 */ /* 0x000fc80008000000 */
[----:B------:R-:W-:-:S04]  /*4d90*/  ULOP3.LUT UR45, UR57, UR45, URZ, 0x3c, !UPT ;  /* 0x0000002d392d7292 */ /* 0x000fc8000f8e3c3f */
[----:B------:R-:W-:Y:S08]  /*4da0*/  @P2 BRA `(.L_x_2153) ;  /* 0x0000000000382947 */ /* 0x000ff00003800000 */
[----:B------:R-:W-:Y:S05]  /*4db0*/  @!P0 BRA `(.L_x_2154) ;  /* 0x0000000000048947 */ /* 0x000fea0003800000 */
[----:B------:R-:W-:Y:S01]  /*4dc0*/  BPT.TRAP 0x1 ;  /* 0x000000040000795c */ /* 0x000fe20000300000 */
.L_x_2154:
        /* <DEDUP_REMOVED lines=9> */
.L_x_2155:
[----:B-1----:R-:W-:Y:S05]  /*4e60*/  @P1 BRA `(.L_x_2153) ;  /* 0x0000000000081947 */ /* 0x002fea0003800000 */
[----:B------:R-:W1:Y:S02]  /*4e70*/  SYNCS.PHASECHK.TRANS64.TRYWAIT P1, [UR6+0x29830], R3 ;  /* 0x02983003ff0075a7 */ /* 0x000e640008020146 */
[----:B-1----:R-:W-:Y:S05]  /*4e80*/  @!P1 BRA `(.L_x_2156) ;  /* 0x000000e400f89947 */ /* 0x002fea0003800000 */
.L_x_2153:
[----:B-1----:R-:W1:Y:S01]  /*4e90*/  S2R R4, SR_TID.X ;  /* 0x0000000000047919 */ /* 0x002e620000002100 */
[----:B------:R-:W-:Y:S01]  /*4ea0*/  UIADD3 UR44, UR55, 0x1, URZ ;  /* 0x00000001372c7890 */ /* 0x000fe2000fffe03f */
[----:B------:R-:W-:Y:S01]  /*4eb0*/  UMOV UR27, 0x80000020 ;  /* 0x80000020001b7882 */ /* 0x000fe20000000000 */
[----:B------:R-:W-:Y:S02]  /*4ec0*/  UMOV UR28, UR24 ;  /* 0x00000018001c7c82 */ /* 0x000fe40008000000 */
[----:B------:R-:W-:Y:S01]  /*4ed0*/  UISETP.NE.AND UP0, UPT, UR44, 0x2, UPT ;  /* 0x000000022c00788c */ /* 0x000fe2000bf05270 */
[----:B------:R-:W-:Y:S01]  /*4ee0*/  UMOV UR29, UR25 ;  /* 0x00000019001d7c82 */ /* 0x000fe20008000000 */
[----:B------:R-:W-:Y:S02]  /*4ef0*/  UMOV UR31, 0x80000020 ;  /* 0x80000020001f7882 */ /* 0x000fe40000000000 */
[----:B------:R-:W-:Y:S01]  /*4f00*/  USEL UR44, UR44, URZ, UP0 ;  /* 0x0000003f2c2c7287 */ /* 0x000fe20008000000 */
[----:B------:R-:W-:Y:S01]  /*4f10*/  UMOV UR32, UR24 ;  /* 0x0000001800207c82 */ /* 0x000fe20008000000 */
[----:B------:R-:W-:-:S02]  /*4f20*/  UMOV UR33, UR25 ;  /* 0x0000001900217c82 */ /* 0x000fc40008000000 */
[----:B------:R-:W-:Y:S01]  /*4f30*/  UIMAD UR58, UR44, 0x780, UR48 ;  /* 0x000007802c3a78a4 */ /* 0x000fe2000f8e0230 */
[----:B------:R-:W-:Y:S01]  /*4f40*/  UMOV UR35, 0x80000020 ;  /* 0x8000002000237882 */ /* 0x000fe20000000000 */
[----:B------:R-:W-:Y:S02]  /*4f50*/  UMOV UR7, 0x80000020 ;  /* 0x8000002000077882 */ /* 0x000fe40000000000 */
[----:B------:R-:W-:Y:S02]  /*4f60*/  UIADD3 UR30, UR58, 0x80, URZ ;  /* 0x000000803a1e7890 */ /* 0x000fe4000fffe03f */
[----:B------:R-:W-:Y:S02]  /*4f70*/  UIADD3 UR34, UR58, 0x100, URZ ;  /* 0x000001003a227890 */ /* 0x000fe4000fffe03f */
[----:B------:R-:W-:Y:S01]  /*4f80*/  UMOV UR26, UR58 ;  /* 0x0000003a001a7c82 */ /* 0x000fe20008000000 */
[----:B------:R-:W-:Y:S02]  /*4f90*/  UIADD3 UR6, UR58, 0x200, URZ ;  /* 0x000002003a067890 */ /* 0x000fe4000fffe03f */
[----:B------:R-:W-:Y:S01]  /*4fa0*/  UIADD3 UR10, UR58, 0x202, URZ ;  /* 0x000002023a0a7890 */ /* 0x000fe2000fffe03f */
[----:B------:R-:W-:Y:S01]  /*4fb0*/  UMOV UR11, 0x80000020 ;  /* 0x80000020000b7882 */ /* 0x000fe20000000000 */
[----:B------:R-:W-:Y:S01]  /*4fc0*/  UIADD3 UR14, UR58, 0x282, URZ ;  /* 0x000002823a0e7890 */ /* 0x000fe2000fffe03f */
[----:B------:R-:W-:Y:S01]  /*4fd0*/  UMOV UR15, 0x80000020 ;  /* 0x80000020000f7882 */ /* 0x000fe20000000000 */
[----:B------:R-:W-:Y:S01]  /*4fe0*/  UIADD3 UR18, UR58, 0x500, URZ ;  /* 0x000005003a127890 */ /* 0x000fe2000fffe03f */
[----:B-1----:R-:W-:Y:S01]  /*4ff0*/  SHF.R.U32.HI R4, RZ, 0x7, R4 ;  /* 0x00000007ff047819 */ /* 0x002fe20000011604 */
[----:B------:R-:W-:Y:S01]  /*5000*/  UMOV UR19, 0x80000020 ;  /* 0x8000002000137882 */ /* 0x000fe20000000000 */
[----:B------:R-:W-:Y:S01]  /*5010*/  UIADD3 UR22, UR58, 0x502, URZ ;  /* 0x000005023a167890 */ /* 0x000fe2000fffe03f */
[----:B------:R-:W-:-:S02]  /*5020*/  UMOV UR23, 0x80000020 ;  /* 0x8000002000177882 */ /* 0x000fc40000000000 */
[----:B0-----:R-:W-:-:S05]  /*5030*/  VIADD R3, R4, 0x8 ;  /* 0x0000000804037836 */ /* 0x001fca0000000000 */
[----:B------:R0:W-:Y:S06]  /*5040*/  BAR.SYNC.DEFER_BLOCKING R3, 0x100 ;  /* 0x000400030000751d */ /* 0x0001ec0000010000 */
[----:B------:R-:W-:-:S06]  /*5050*/  WARPGROUP.ARRIVE ;  /* 0x00000000000079c5 */ /* 0x000fcc0000000000 */
[----:B------:R-:W-:Y:S01]  /*5060*/  QGMMA.64x32x32.F32.E4M3.E4M3 R152, gdesc[UR24], RZ, !UPT, gsb0 ;  /* 0x00600000189879f3 */ /* 0x000fe2000c0008ff */
[----:B------:R-:W-:Y:S01]  /*5070*/  UIADD3 UR26, UR58, 0x180, URZ ;  /* 0x000001803a1a7890 */ /* 0x000fe2000fffe03f */
        /* <DEDUP_REMOVED lines=160> */
.L_x_2158:
[----:B------:R-:W-:Y:S01]  /*5a80*/  ULEA UR6, UR55, UR41, 0x3 ;  /* 0x0000002937067291 */ /* 0x000fe2000f8e183f */
[----:B------:R-:W-:-:S05]  /*5a90*/  IMAD.U32 R3, RZ, RZ, UR57 ;  /* 0x00000039ff037e24 */ /* 0x000fca000f8e00ff */
[----:B------:R-:W-:-:S04]  /*5aa0*/  SHF.L.U32 R3, R3, 0x1f, RZ ;  /* 0x0000001f03037819 */ /* 0x000fc800000006ff */
[----:B------:R0:W1:Y:S01]  /*5ab0*/  SYNCS.PHASECHK.TRANS64.TRYWAIT P1, [UR6+0x29850], R3 ;  /* 0x02985003ff0075a7 */ /* 0x0000620008020146 */
[----:B------:R-:W-:Y:S05]  /*5ac0*/  @!P0 BRA `(.L_x_2159) ;  /* 0x0000000000048947 */ /* 0x000fea0003800000 */
[----:B------:R-:W-:Y:S01]  /*5ad0*/  BPT.TRAP 0x1 ;  /* 0x000000040000795c */ /* 0x000fe20000300000 */
.L_x_2159:
[----:B-1----:R-:W-:Y:S05]  /*5ae0*/  @P1 BRA `(.L_x_2157) ;  /* 0x0000000000081947 */ /* 0x002fea0003800000 */
[----:B------:R-:W1:Y:S02]  /*5af0*/  SYNCS.PHASECHK.TRANS64.TRYWAIT P1, [UR6+0x29850], R3 ;  /* 0x02985003ff0075a7 */ /* 0x000e640008020146 */
[----:B-1----:R-:W-:Y:S05]  /*5b00*/  @!P1 BRA `(.L_x_2160) ;  /* 0x000000d800f09947 */ /* 0x002fea0003800000 */
.L_x_2157:
[----:B------:R-:W-:Y:S01]  /*5b10*/  UIADD3 UR6, UR41, 0x400, URZ ;  /* 0x0000040029067890 */ /* 0x000fe2000fffe03f */
[----:B------:R-:W-:Y:S01]  /*5b20*/  WARPGROUP.ARRIVE ;  /* 0x00000000000079c5 */ /* 0x000fe20000000000 */
[----:B------:R-:W-:-:S05]  /*5b30*/  UMOV UR7, 0xc0000010 ;  /* 0xc000001000077882 */ /* 0x000fca0000000000 */
[----:B-1----:R-:W1:Y:S01]  /*5b40*/  S2R R4, SR_TID.X ;  /* 0x0000000000047919 */ /* 0x002e620000002100 */
        /* <DEDUP_REMOVED lines=32> */
.L_x_2161:
[----:B------:R-:W-:Y:S01]  /*5d50*/  UISETP.NE.AND UP0, UPT, UR50, URZ, UPT ;  /* 0x0000003f3200728c */ /* 0x000fe2000bf05270 */
[----:B------:R-:W-:Y:S01]  /*5d60*/  VIADD R14, R18, UR39 ;  /* 0x00000027120e7c36 */ /* 0x000fe20008000000 */
[----:B------:R-:W1:Y:S01]  /*5d70*/  LDC R8, c[0x0][0x2f0] ;  /* 0x0000bc00ff087b82 */ /* 0x000e620000000800 */
[----:B------:R-:W-:-:S03]  /*5d80*/  IMAD.U32 R178, RZ, RZ, UR38 ;  /* 0x00000026ffb27e24 */ /* 0x000fc6000f8e00ff */
[----:B------:R-:W-:Y:S02]  /*5d90*/  PLOP3.LUT P1, PT, PT, PT, UP0, 0x80, 0x0 ;  /* 0x000000000000781c */ /* 0x000fe40003f2f008 */
[----:B------:R-:W-:-:S03]  /*5da0*/  PLOP3.LUT P2, PT, PT, PT, UP0, 0x80, 0x0 ;  /* 0x000000000000781c */ /* 0x000fc60003f4f008 */
[----:B------:R-:W-:-:S08]  /*5db0*/  @UP0 ULDC UR6, c[0x0][0x44c] ;  /* 0x0001130000060ab9 */ /* 0x000fd00000000800 */
[----:B0-----:R-:W-:Y:S01]  /*5dc0*/  @P1 IMAD.HI.U32 R3, R14, UR6, RZ ;  /* 0x000000060e031c27 */ /* 0x001fe2000f8e00ff */
[----:B------:R-:W-:-:S04]  /*5dd0*/  @UP0 ULDC UR6, c[0x0][0x450] ;  /* 0x0001140000060ab9 */ /* 0x000fc80000000800 */
[----:B------:R-:W-:Y:S01]  /*5de0*/  @P2 SHF.R.U32.HI R14, RZ, UR6, R3 ;  /* 0x00000006ff0e2c19 */ /* 0x000fe20008011603 */
[----:B------:R-:W-:Y:S02]  /*5df0*/  UMOV UR6, 0x1 ;  /* 0x0000000100067882 */ /* 0x000fe40000000000 */
[----:B------:R-:W-:Y:S02]  /*5e00*/  UIMAD UR6, UR56, -0xa0, UR6 ;  /* 0xffffff60380678a4 */ /* 0x000fe4000f8e0206 */
[----:B------:R-:W0:Y:S04]  /*5e10*/  SHFL.IDX PT, R4, R14, RZ, 0x1c1f ;  /* 0x001c1fff0e047589 */ /* 0x000e2800000e0000 */
[----:B------:R-:W-:Y:S01]  /*5e20*/  IMAD.U32 R10, RZ, RZ, UR6 ;  /* 0x00000006ff0a7e24 */ /* 0x000fe2000f8e00ff */
[----:B------:R-:W-:-:S03]  /*5e30*/  ULEA UR6, UR44, UR41, 0x3 ;  /* 0x000000292c067291 */ /* 0x000fc6000f8e183f */
[----:B------:R-:W-:Y:S01]  /*5e40*/  IMAD R13, R17, -0x2, R10 ;  /* 0xfffffffe110d7824 */ /* 0x000fe200078e020a */
[----:B------:R-:W-:-:S03]  /*5e50*/  UIADD3 UR6, UR6, 0x29840, URZ ;  /* 0x0002984006067890 */ /* 0x000fc6000fffe03f */
[----:B-1----:R-:W-:Y:S01]  /*5e60*/  IMAD R13, R8, UR49, R13 ;  /* 0x00000031080d7c24 */ /* 0x002fe2000f8e020d */
[----:B------:R-:W-:-:S09]  /*5e70*/  UPRMT UR6, UR40, 0x654, UR6 ;  /* 0x0000065428067896 */ /* 0x000fd20008000006 */
[----:B------:R-:W-:Y:S01]  /*5e80*/  SYNCS.ARRIVE.TRANS64.RED.A1T0 RZ, [UR6], RZ ;  /* 0x000000ffffff79a7 */ /* 0x000fe20008100406 */
[----:B0-----:R-:W-:-:S04]  /*5e90*/  IADD3 R3, R4, -UR51, R13 ;  /* 0x8000003304037c10 */ /* 0x001fc8000fffe00d */
[C---:B------:R-:W-:Y:S02]  /*5ea0*/  ISETP.GT.AND P1, PT, R3.reuse, RZ, PT ;  /* 0x000000ff0300720c */ /* 0x040fe40003f24270 */
[C---:B------:R-:W-:Y:S02]  /*5eb0*/  ISETP.GT.AND P2, PT, R3.reuse, 0x1, PT ;  /* 0x000000010300780c */ /* 0x040fe40003f44270 */
[----:B------:R-:W-:Y:S02]  /*5ec0*/  FSEL R152, R152, -INF , P1 ;  /* 0xff80000098987808 */ /* 0x000fe40000800000 */
        /* <DEDUP_REMOVED lines=114> */
[----:B------:R-:W-:Y:S02]  /*65f0*/  FSEL R101, R101, -INF , P2 ;  /* 0xff80000065657808 */ /* 0x000fe40001000000 */
[----:B------:R-:W-:-:S04]  /*6600*/  FMNMX.FTZ R174, R100, R3, !PT ;  /* 0x0000000364ae7209 */ /* 0x000fc80007810000 */
[----:B------:R-:W-:-:S05]  /*6610*/  FMNMX.FTZ R174, R101, R174, !PT ;  /* 0x000000ae65ae7209 */ /* 0x000fca0007810000 */
[----:B------:R-:W0:Y:S02]  /*6620*/  SHFL.BFLY PT, R3, R174, 0x2, 0x1f ;  /* 0x0c401f00ae037f89 */ /* 0x000e2400000e0000 */
[----:B0-----:R-:W-:-:S05]  /*6630*/  FMNMX.FTZ R11, R174, R3, !PT ;  /* 0x00000003ae0b7209 */ /* 0x001fca0007810000 */
[----:B------:R-:W0:Y:S02]  /*6640*/  SHFL.BFLY PT, R176, R11, 0x1, 0x1f ;  /* 0x0c201f000bb07f89 */ /* 0x000e2400000e0000 */
[----:B0-----:R-:W-:-:S04]  /*6650*/  FMNMX.FTZ R3, R11, R176, !PT ;  /* 0x000000b00b037209 */ /* 0x001fc80007810000 */
[C---:B------:R-:W-:Y:S01]  /*6660*/  FSETP.NEU.FTZ.AND P1, PT, R3.reuse, -INF , PT ;  /* 0xff8000000300780b */ /* 0x040fe20003f3d000 */
[----:B------:R-:W-:-:S05]  /*6670*/  FFMA.FTZ R7, R3, R178, -8 ;  /* 0xc100000003077423 */ /* 0x000fca00000100b2 */
[----:B------:R-:W-:-:S05]  /*6680*/  FSEL R7, R7, RZ, P1 ;  /* 0x000000ff07077208 */ /* 0x000fca0000800000 */
[--C-:B------:R-:W-:Y:S01]  /*6690*/  FFMA.FTZ R9, R152, UR38, -R7.reuse ;  /* 0x0000002698097c23 */ /* 0x100fe20008010807 */
[----:B------:R-:W-:-:S01]  /*66a0*/  FFMA.FTZ R153, R144, UR38, -R7 ;  /* 0x0000002690997c23 */ /* 0x000fc20008010807 */
[----:B------:R0:W1:Y:S01]  /*66b0*/  SHFL.IDX PT, R152, R14, 0x1, 0x1c1f ;  /* 0x003c1f000e987f89 */ /* 0x00006200000e0000 */
[----:B------:R-:W-:-:S01]  /*66c0*/  FFMA.FTZ R132, R132, UR38, -R7 ;  /* 0x0000002684847c23 */ /* 0x000fc20008010807 */
[--C-:B------:R-:W-:Y:S01]  /*66d0*/  FFMA.FTZ R160, R160, UR38, -R7.reuse ;  /* 0x00000026a0a07c23 */ /* 0x100fe20008010807 */
[----:B------:R-:W-:-:S01]  /*66e0*/  FFMA.FTZ R8, R8, UR38, -R7 ;  /* 0x0000002608087c23 */ /* 0x000fc20008010807 */
[----:B------:R-:W-:Y:S01]  /*66f0*/  MUFU.EX2 R9, R9 ;  /* 0x0000000900097308 */ /* 0x000fe20000000800 */
[----:B------:R-:W-:-:S01]  /*6700*/  FFMA.FTZ R11, R12, UR38, -R7 ;  /* 0x000000260c0b7c23 */ /* 0x000fc20008010807 */
[--C-:B------:R-:W-:Y:S01]  /*6710*/  FFMA.FTZ R10, R10, UR38, -R7.reuse ;  /* 0x000000260a0a7c23 */ /* 0x100fe20008010807 */
[----:B------:R-:W-:-:S01]  /*6720*/  FFMA.FTZ R12, R170, UR38, -R7 ;  /* 0x00000026aa0c7c23 */ /* 0x000fc20008010807 */
[--C-:B0-----:R-:W-:Y:S01]  /*6730*/  FFMA.FTZ R14, R168, UR38, -R7.reuse ;  /* 0x00000026a80e7c23 */ /* 0x101fe20008010807 */
[----:B------:R-:W-:-:S01]  /*6740*/  FFMA.FTZ R164, R164, UR38, -R7 ;  /* 0x00000026a4a47c23 */ /* 0x000fc20008010807 */
[--C-:B------:R-:W-:Y:S01]  /*6750*/  FFMA.FTZ R20, R20, UR38, -R7.reuse ;  /* 0x0000002614147c23 */ /* 0x100fe20008010807 */
        /* <DEDUP_REMOVED lines=13> */
[----:B-1----:R-:W-:Y:S01]  /*6830*/  IADD3 R152, R152, -UR51, R13 ;  /* 0x8000003398987c10 */ /* 0x002fe2000fffe00d */
[----:B------:R-:W-:-:S01]  /*6840*/  FFMA.FTZ R13, R172, UR38, -R7 ;  /* 0x00000026ac0d7c23 */ /* 0x000fc20008010807 */
[--C-:B------:R-:W-:Y:S01]  /*6850*/  FFMA.FTZ R88, R88, UR38, -R7.reuse ;  /* 0x0000002658587c23 */ /* 0x100fe20008010807 */
[----:B------:R-:W-:-:S01]  /*6860*/  FFMA.FTZ R89, R89, UR38, -R7 ;  /* 0x0000002659597c23 */ /* 0x000fc20008010807 */
[----:B------:R-:W-:Y:S01]  /*6870*/  ISETP.GT.AND P2, PT, R152, RZ, PT ;  /* 0x000000ff9800720c */ /* 0x000fe20003f44270 */
[----:B------:R-:W-:-:S01]  /*6880*/  FFMA.FTZ R92, R92, UR38, -R7 ;  /* 0x000000265c5c7c23 */ /* 0x000fc20008010807 */
[----:B------:R-:W-:Y:S01]  /*6890*/  ISETP.GT.AND P3, PT, R152, 0x1, PT ;  /* 0x000000019800780c */ /* 0x000fe20003f64270 */
        /* <DEDUP_REMOVED lines=19> */
[----:B------:R-:W-:Y:S02]  /*69d0*/  FMNMX.FTZ R137, R159, R154, !PT ;  /* 0x0000009a9f897209 */ /* 0x000fe40007810000 */
        /* <DEDUP_REMOVED lines=9> */
[----:B------:R-:W-:Y:S02]  /*6a70*/  ISETP.GT.AND P2, PT, R152, 0x20, PT ;  /* 0x000000209800780c */ /* 0x000fe40003f44270 */
        /* <DEDUP_REMOVED lines=26> */
[----:B------:R-:W-:Y:S01]  /*6c20*/  FMNMX.FTZ R145, R147, R154, !PT ;  /* 0x0000009a93917209 */ /* 0x000fe20007810000 */
[----:B------:R-:W-:Y:S01]  /*6c30*/  FFMA.FTZ R154, R148, UR38, -R7 ;  /* 0x00000026949a7c23 */ /* 0x000fe20008010807 */
[----:B------:R-:W-:Y:S01]  /*6c40*/  FSEL R151, R151, -INF , P3 ;  /* 0xff80000097977808 */ /* 0x000fe20001800000 */
[----:B------:R-:W-:Y:S01]  /*6c50*/  MUFU.EX2 R136, R136 ;  /* 0x0000008800887308 */ /* 0x000fe20000000800 */
[----:B------:R-:W-:Y:S02]  /*6c60*/  ISETP.GT.AND P2, PT, R152, 0x40, PT ;  /* 0x000000409800780c */ /* 0x000fe40003f44270 */
[----:B------:R-:W-:Y:S02]  /*6c70*/  FMNMX.FTZ R144, R150, R145, !PT ;  /* 0x0000009196907209 */ /* 0x000fe40007810000 */
        /* <DEDUP_REMOVED lines=12> */
[----:B------:R-:W-:Y:S01]  /*6d40*/  ISETP.GT.AND P2, PT, R152, 0x50, PT ;  /* 0x000000509800780c */ /* 0x000fe20003f44270 */
[----:B------:R1:W-:Y:S01]  /*6d50*/  MUFU.EX2 R126, R154 ;  /* 0x0000009a007e7308 */ /* 0x0003e20000000800 */
[----:B------:R-:W-:Y:S02]  /*6d60*/  FSEL R127, R127, -INF , P3 ;  /* 0xff8000007f7f7808 */ /* 0x000fe40001800000 */
[----:B------:R-:W-:Y:S02]  /*6d70*/  FMNMX.FTZ R4, R144, R149, !PT ;  /* 0x0000009590047209 */ /* 0x000fe40007810000 */
[----:B------:R-:W-:-:S02]  /*6d80*/  ISETP.GT.AND P3, PT, R152, 0x51, PT ;  /* 0x000000519800780c */ /* 0x000fc40003f64270 */
[----:B------:R-:W-:Y:S01]  /*6d90*/  FSEL R130, R130, -INF , P2 ;  /* 0xff80000082827808 */ /* 0x000fe20001000000 */
[----:B------:R2:W-:Y:S01]  /*6da0*/  MUFU.EX2 R149, R148 ;  /* 0x0000009400957308 */ /* 0x0005e20000000800 */
[----:B0-----:R-:W-:Y:S01]  /*6db0*/  FMNMX.FTZ R153, R127, R4, !PT ;  /* 0x000000047f997209 */ /* 0x001fe20007810000 */
[----:B-1----:R-:W-:Y:S01]  /*6dc0*/  FFMA.FTZ R154, R124, UR38, -R7 ;  /* 0x000000267c9a7c23 */ /* 0x002fe20008010807 */
        /* <DEDUP_REMOVED lines=23> */
[----:B------:R0:W-:Y:S01]  /*6f40*/  MUFU.EX2 R110, R154 ;  /* 0x0000009a006e7308 */ /* 0x0001e20000000800 */
[----:B------:R-:W-:Y:S02]  /*6f50*/  FSEL R111, R111, -INF , P3 ;  /* 0xff8000006f6f7808 */ /* 0x000fe40001800000 */
[----:B------:R-:W-:Y:S02]  /*6f60*/  FMNMX.FTZ R4, R124, R153, !PT ;  /* 0x000000997c047209 */ /* 0x000fe40007810000 */
[----:B------:R-:W-:-:S02]  /*6f70*/  ISETP.GT.AND P3, PT, R152, 0x71, PT ;  /* 0x000000719800780c */ /* 0x000fc40003f64270 */
[----:B--2---:R-:W-:Y:S01]  /*6f80*/  FSEL R148, R114, -INF , P2 ;  /* 0xff80000072947808 */ /* 0x004fe20001000000 */
[----:B------:R-:W-:-:S01]  /*6f90*/  FFMA.FTZ R114, R128, UR38, -R7 ;  /* 0x0000002680727c23 */ /* 0x000fc20008010807 */
[----:B------:R-:W-:Y:S01]  /*6fa0*/  FMNMX.FTZ R157, R111, R4, !PT ;  /* 0x000000046f9d7209 */ /* 0x000fe20007810000 */
[----:B0-----:R-:W-:-:S01]  /*6fb0*/  FFMA.FTZ R154, R129, UR38, -R7 ;  /* 0x00000026819a7c23 */ /* 0x001fc20008010807 */
        /* <DEDUP_REMOVED lines=8> */
[----:B------:R-:W-:Y:S02]  /*7040*/  FSEL R119, R119, -INF , P3 ;  /* 0xff80000077777808 */ /* 0x000fe40001800000 */
[----:B------:R-:W-:Y:S02]  /*7050*/  ISETP.GT.AND P2, PT, R152, 0x80, PT ;  /* 0x000000809800780c */ /* 0x000fe40003f44270 */
        /* <DEDUP_REMOVED lines=10> */
[----:B------:R-:W-:Y:S01]  /*7100*/  FSEL R128, R94, -INF , P2 ;  /* 0xff8000005e807808 */ /* 0x000fe20001000000 */
[----:B------:R-:W-:Y:S01]  /*7110*/  MUFU.EX2 R112, R112 ;  /* 0x0000007000707308 */ /* 0x000fe20000000800 */
[----:B------:R-:W-:Y:S01]  /*7120*/  FMNMX.FTZ R129, R91, R4, !PT ;  /* 0x000000045b817209 */ /* 0x000fe20007810000 */
[----:B0-----:R-:W-:Y:S01]  /*7130*/  FFMA.FTZ R154, R133, UR38, -R7 ;  /* 0x00000026859a7c23 */ /* 0x001fe20008010807 */
[----:B------:R-:W-:Y:S02]  /*7140*/  ISETP.GT.AND P2, PT, R152, 0x90, PT ;  /* 0x000000909800780c */ /* 0x000fe40003f44270 */
[----:B------:R-:W-:Y:S02]  /*7150*/  FSEL R95, R95, -INF , P3 ;  /* 0xff8000005f5f7808 */ /* 0x000fe40001800000 */
[----:B------:R-:W-:Y:S01]  /*7160*/  FMNMX.FTZ R4, R128, R129, !PT ;  /* 0x0000008180047209 */ /* 0x000fe20007810000 */
[----:B------:R0:W-:Y:S01]  /*7170*/  MUFU.EX2 R94, R132 ;  /* 0x00000084005e7308 */ /* 0x0001e20000000800 */
[----:B------:R-:W-:-:S02]  /*7180*/  ISETP.GT.AND P3, PT, R152, 0x91, PT ;  /* 0x000000919800780c */ /* 0x000fc40003f64270 */
[----:B------:R-:W-:Y:S02]  /*7190*/  FSEL R98, R98, -INF , P2 ;  /* 0xff80000062627808 */ /* 0x000fe40001000000 */
        /* <DEDUP_REMOVED lines=9> */
[----:B------:R-:W-:Y:S01]  /*7230*/  MUFU.EX2 R113, R113 ;  /* 0x0000007100717308 */ /* 0x000fe20000000800 */
[----:B------:R-:W-:Y:S02]  /*7240*/  FMNMX.FTZ R133, R99, R4, !PT ;  /* 0x0000000463857209 */ /* 0x000fe40007810000 */
[----:B------:R-:W-:Y:S02]  /*7250*/  FSEL R103, R103, -INF , P3 ;  /* 0xff80000067677808 */ /* 0x000fe40001800000 */
[----:B------:R-:W-:Y:S02]  /*7260*/  FMNMX.FTZ R4, R104, R133, !PT ;  /* 0x0000008568047209 */ /* 0x000fe40007810000 */
[----:B------:R-:W-:Y:S01]  /*7270*/  FSEL R160, R3, RZ, P1 ;  /* 0x000000ff03a07208 */ /* 0x000fe20000800000 */
[----:B------:R0:W-:Y:S01]  /*7280*/  MUFU.EX2 R102, R132 ;  /* 0x0000008400667308 */ /* 0x0001e20000000800 */
[----:B------:R-:W-:-:S03]  /*7290*/  FMNMX.FTZ R4, R103, R4, !PT ;  /* 0x0000000467047209 */ /* 0x000fc60007810000 */
[----:B------:R-:W-:Y:S02]  /*72a0*/  FADD.FTZ R160, -R160, R5 ;  /* 0x00000005a0a07221 */ /* 0x000fe40000010100 */
[----:B------:R-:W1:Y:S02]  /*72b0*/  SHFL.BFLY PT, R133, R4, 0x2, 0x1f ;  /* 0x0c401f0004857f89 */ /* 0x000e6400000e0000 */
[----:B------:R-:W-:Y:S01]  /*72c0*/  FMUL.FTZ R157, R160, UR38 ;  /* 0x00000026a09d7c20 */ /* 0x000fe20008410000 */
[----:B------:R-:W-:Y:S08]  /*72d0*/  MUFU.EX2 R116, R116 ;  /* 0x0000007400747308 */ /* 0x000ff00000000800 */
[----:B------:R-:W-:Y:S08]  /*72e0*/  MUFU.EX2 R117, R117 ;  /* 0x0000007500757308 */ /* 0x000ff00000000800 */
[----:B------:R-:W-:Y:S01]  /*72f0*/  MUFU.EX2 R88, R88 ;  /* 0x0000005800587308 */ /* 0x000fe20000000800 */
[----:B-1----:R-:W-:-:S07]  /*7300*/  FMNMX.FTZ R133, R4, R133, !PT ;  /* 0x0000008504857209 */ /* 0x002fce0007810000 */
[----:B------:R-:W-:Y:S01]  /*7310*/  MUFU.EX2 R89, R89 ;  /* 0x0000005900597308 */ /* 0x000fe20000000800 */
[----:B------:R-:W1:Y:S07]  /*7320*/  SHFL.BFLY PT, R4, R133, 0x1, 0x1f ;  /* 0x0c201f0085047f89 */ /* 0x000e6e00000e0000 */
[----:B------:R-:W-:Y:S08]  /*7330*/  MUFU.EX2 R92, R92 ;  /* 0x0000005c005c7308 */ /* 0x000ff00000000800 */
[----:B------:R-:W-:Y:S08]  /*7340*/  MUFU.EX2 R93, R93 ;  /* 0x0000005d005d7308 */ /* 0x000ff00000000800 */
[----:B------:R-:W-:Y:S01]  /*7350*/  MUFU.EX2 R96, R96 ;  /* 0x0000006000607308 */ /* 0x000fe20000000800 */
[----:B-1----:R-:W-:Y:S01]  /*7360*/  FMNMX.FTZ R4, R133, R4, !PT ;  /* 0x0000000485047209 */ /* 0x002fe20007810000 */
[----:B------:R-:W-:-:S03]  /*7370*/  IMAD.U32 R133, RZ, RZ, UR38 ;  /* 0x00000026ff857e24 */ /* 0x000fc6000f8e00ff */
[C---:B------:R-:W-:Y:S01]  /*7380*/  FSETP.NEU.FTZ.AND P2, PT, R4.reuse, -INF , PT ;  /* 0xff8000000400780b */ /* 0x040fe20003f5d000 */
[----:B0-----:R-:W-:-:S02]  /*7390*/  FFMA.FTZ R132, R4, R133, -8 ;  /* 0xc100000004847423 */ /* 0x001fc40000010085 */
[----:B------:R-:W-:Y:S03]  /*73a0*/  MUFU.EX2 R97, R97 ;  /* 0x0000006100617308 */ /* 0x000fe60000000800 */
[----:B------:R-:W-:-:S05]  /*73b0*/  FSEL R132, R132, RZ, P2 ;  /* 0x000000ff84847208 */ /* 0x000fca0001000000 */
[----:B------:R-:W-:Y:S01]  /*73c0*/  MUFU.EX2 R100, R100 ;  /* 0x0000006400647308 */ /* 0x000fe20000000800 */
[----:B------:R-:W-:-:S01]  /*73d0*/  FFMA.FTZ R154, R159, UR38, -R132 ;  /* 0x000000269f9a7c23 */ /* 0x000fc20008010884 */
[----:B------:R-:W-:Y:S01]  /*73e0*/  FSEL R159, R4, RZ, P2 ;  /* 0x000000ff049f7208 */ /* 0x000fe20001000000 */
[----:B------:R-:W-:-:S01]  /*73f0*/  FFMA.FTZ R5, R144, UR38, -R132 ;  /* 0x0000002690057c23 */ /* 0x000fc20008010884 */
[--C-:B------:R-:W-:Y:S01]  /*7400*/  FFMA.FTZ R15, R15, UR38, -R132.reuse ;  /* 0x000000260f0f7c23 */ /* 0x100fe20008010884 */
[----:B------:R-:W-:-:S01]  /*7410*/  FFMA.FTZ R152, R155, UR38, -R132 ;  /* 0x000000269b987c23 */ /* 0x000fc20008010884 */
[----:B------:R-:W-:Y:S01]  /*7420*/  FFMA.FTZ R101, R158, UR38, -R132 ;  /* 0x000000269e657c23 */ /* 0x000fe20008010884 */
[----:B------:R-:W-:-:S01]  /*7430*/  FADD.FTZ R159, -R159, R6 ;  /* 0x000000069f9f7221 */ /* 0x000fc20000010100 */
[--C-:B------:R-:W-:Y:S01]  /*7440*/  FFMA.FTZ R133, R162, UR38, -R132.reuse ;  /* 0x00000026a2857c23 */ /* 0x100fe20008010884 */
[----:B------:R-:W0:Y:S01]  /*7450*/  MUFU.EX2 R6, R157 ;  /* 0x0000009d00067308 */ /* 0x000e220000000800 */
[----:B------:R-:W-:-:S01]  /*7460*/  FFMA.FTZ R156, R163, UR38, -R132 ;  /* 0x00000026a39c7c23 */ /* 0x000fc20008010884 */
[----:B------:R-:W-:Y:S01]  /*7470*/  FMUL.FTZ R144, R159, UR38 ;  /* 0x000000269f907c20 */ /* 0x000fe20008410000 */
        /* <DEDUP_REMOVED lines=14> */
[----:B0-----:R-:W-:-:S01]  /*7560*/  FFMA.FTZ R159, R6, R2, R9 ;  /* 0x00000002069f7223 */ /* 0x001fc20000010009 */
[--C-:B------:R-:W-:Y:S01]  /*7570*/  FFMA.FTZ R147, R147, UR38, -R132.reuse ;  /* 0x0000002693937c23 */ /* 0x100fe20008010884 */
[----:B------:R-:W-:-:S01]  /*7580*/  FFMA.FTZ R150, R150, UR38, -R132 ;  /* 0x0000002696967c23 */ /* 0x000fc20008010884 */
[----:B------:R-:W-:Y:S01]  /*7590*/  FFMA.FTZ R151, R151, UR38, -R132 ;  /* 0x0000002697977c23 */ /* 0x000fe20008010884 */
[----:B------:R-:W-:-:S01]  /*75a0*/  FADD.FTZ R159, R8, R159 ;  /* 0x0000009f089f7221 */ /* 0x000fc20000010000 */
[--C-:B------:R-:W-:Y:S01]  /*75b0*/  FFMA.FTZ R122, R122, UR38, -R132.reuse ;  /* 0x000000267a7a7c23 */ /* 0x100fe20008010884 */
[----:B------:R-:W-:-:S01]  /*75c0*/  FFMA.FTZ R123, R123, UR38, -R132 ;  /* 0x000000267b7b7c23 */ /* 0x000fc20008010884 */
[----:B------:R-:W0:Y:S01]  /*75d0*/  MUFU.EX2 R152, R152 ;  /* 0x0000009800987308 */ /* 0x000e220000000800 */
[----:B------:R-:W-:-:S01]  /*75e0*/  FADD.FTZ R2, R10, R159 ;  /* 0x0000009f0a027221 */ /* 0x000fc20000010000 */
[--C-:B------:R-:W-:Y:S01]  /*75f0*/  FFMA.FTZ R106, R106, UR38, -R132.reuse ;  /* 0x000000266a6a7c23 */ /* 0x100fe20008010884 */
[----:B------:R-:W-:-:S01]  /*7600*/  FFMA.FTZ R107, R107, UR38, -R132 ;  /* 0x000000266b6b7c23 */ /* 0x000fc20008010884 */
[--C-:B------:R-:W-:Y:S01]  /*7610*/  FFMA.FTZ R124, R124, UR38, -R132.reuse ;  /* 0x000000267c7c7c23 */ /* 0x100fe20008010884 */
[----:B------:R-:W-:-:S01]  /*7620*/  FFMA.FTZ R111, R111, UR38, -R132 ;  /* 0x000000266f6f7c23 */ /* 0x000fc20008010884 */
[--C-:B------:R-:W-:Y:S01]  /*7630*/  FFMA.FTZ R118, R118, UR38, -R132.reuse ;  /* 0x0000002676767c23 */ /* 0x100fe20008010884 */
[----:B------:R-:W-:-:S01]  /*7640*/  FFMA.FTZ R119, R119, UR38, -R132 ;  /* 0x0000002677777c23 */ /* 0x000fc20008010884 */
[----:B------:R-:W2:Y:S01]  /*7650*/  MUFU.EX2 R101, R101 ;  /* 0x0000006500657308 */ /* 0x000ea20000000800 */
[----:B-1----:R-:W-:-:S01]  /*7660*/  FFMA.FTZ R157, R144, R0, R15 ;  /* 0x00000000909d7223 */ /* 0x002fc2000001000f */
[--C-:B------:R-:W-:Y:S01]  /*7670*/  FFMA.FTZ R90, R90, UR38, -R132.reuse ;  /* 0x000000265a5a7c23 */ /* 0x100fe20008010884 */
[----:B------:R-:W-:-:S01]  /*7680*/  FFMA.FTZ R91, R91, UR38, -R132 ;  /* 0x000000265b5b7c23 */ /* 0x000fc20008010884 */
[--C-:B------:R-:W-:Y:S01]  /*7690*/  FFMA.FTZ R128, R128, UR38, -R132.reuse ;  /* 0x0000002680807c23 */ /* 0x100fe20008010884 */
[----:B------:R-:W-:-:S01]  /*76a0*/  FFMA.FTZ R99, R99, UR38, -R132 ;  /* 0x0000002663637c23 */ /* 0x000fc20008010884 */
[--C-:B------:R-:W-:Y:S01]  /*76b0*/  FFMA.FTZ R104, R104, UR38, -R132.reuse ;  /* 0x0000002668687c23 */ /* 0x100fe20008010884 */
[----:B------:R-:W-:-:S01]  /*76c0*/  FFMA.FTZ R103, R103, UR38, -R132 ;  /* 0x0000002667677c23 */ /* 0x000fc20008010884 */
[----:B------:R-:W1:Y:S01]  /*76d0*/  MUFU.EX2 R154, R154 ;  /* 0x0000009a009a7308 */ /* 0x000e620000000800 */
[----:B0-----:R-:W-:-:S01]  /*76e0*/  FADD.FTZ R0, R152, R157 ;  /* 0x0000009d98007221 */ /* 0x001fc20000010000 */
[----:B------:R-:W-:-:S04]  /*76f0*/  FADD.FTZ R157, R11, R2 ;  /* 0x000000020b9d7221 */ /* 0x000fc80000010000 */
[----:B------:R-:W-:Y:S02]  /*7700*/  FADD.FTZ R2, R12, R157 ;  /* 0x0000009d0c027221 */ /* 0x000fe40000010000 */
[----:B------:R-:W0:Y:S01]  /*7710*/  MUFU.EX2 R133, R133 ;  /* 0x0000008500857308 */ /* 0x000e220000000800 */
[----:B--2---:R-:W-:-:S01]  /*7720*/  FADD.FTZ R135, R101, R0 ;  /* 0x0000000065877221 */ /* 0x004fc20000010000 */
[----:B------:R-:W-:-:S04]  /*7730*/  FADD.FTZ R157, R13, R2 ;  /* 0x000000020d9d7221 */ /* 0x000fc80000010000 */
[----:B------:R-:W-:Y:S02]  /*7740*/  FADD.FTZ R2, R14, R157 ;  /* 0x0000009d0e027221 */ /* 0x000fe40000010000 */
        /* <DEDUP_REMOVED lines=9> */
[----:B------:R-:W-:-:S06]  /*77e0*/  FADD.FTZ R0, R20, R157 ;  /* 0x0000009d14007221 */ /* 0x000fcc0000010000 */
[----:B------:R-:W1:Y:S01]  /*77f0*/  MUFU.EX2 R139, R139 ;  /* 0x0000008b008b7308 */ /* 0x000e620000000800 */
[----:B0-----:R-:W-:-:S07]  /*7800*/  FADD.FTZ R135, R158, R135 ;  /* 0x000000879e877221 */ /* 0x001fce0000010000 */
[----:B------:R-:W0:Y:S01]  /*7810*/  MUFU.EX2 R142, R142 ;  /* 0x0000008e008e7308 */ /* 0x000e220000000800 */
[----:B--2---:R-:W-:-:S01]  /*7820*/  FADD.FTZ R2, R138, R135 ;  /* 0x000000878a027221 */ /* 0x004fc20000010000 */
[----:B------:R-:W-:-:S04]  /*7830*/  FADD.FTZ R135, R137, R0 ;  /* 0x0000000089877221 */ /* 0x000fc80000010000 */
[----:B------:R-:W-:Y:S01]  /*7840*/  FADD.FTZ R0, R136, R135 ;  /* 0x0000008788007221 */ /* 0x000fe20000010000 */
[----:B------:R-:W-:-:S01]  /*7850*/  FFMA.FTZ R135, R148, UR38, -R132 ;  /* 0x0000002694877c23 */ /* 0x000fc20008010884 */
[----:B------:R-:W2:Y:S01]  /*7860*/  MUFU.EX2 R143, R143 ;  /* 0x0000008f008f7308 */ /* 0x000ea20000000800 */
[----:B-1----:R-:W-:-:S01]  /*7870*/  FADD.FTZ R157, R139, R2 ;  /* 0x000000028b9d7221 */ /* 0x002fc20000010000 */
[----:B------:R-:W-:-:S06]  /*7880*/  FFMA.FTZ R148, R153, UR38, -R132 ;  /* 0x0000002699947c23 */ /* 0x000fcc0008010884 */
        /* <DEDUP_REMOVED lines=10> */
[----:B------:R-:W-:-:S04]  /*7930*/  FADD.FTZ R153, R149, R0 ;  /* 0x0000000095997221 */ /* 0x000fc80000010000 */
[----:B------:R-:W-:Y:S02]  /*7940*/  FADD.FTZ R0, R120, R153 ;  /* 0x0000009978007221 */ /* 0x000fe40000010000 */
[----:B------:R-:W1:Y:S01]  /*7950*/  MUFU.EX2 R151, R151 ;  /* 0x0000009700977308 */ /* 0x000e620000000800 */
[----:B0-----:R-:W-:-:S01]  /*7960*/  FADD.FTZ R159, R147, R2 ;  /* 0x00000002939f7221 */ /* 0x001fc20000010000 */
[----:B------:R-:W-:-:S04]  /*7970*/  FADD.FTZ R153, R121, R0 ;  /* 0x0000000079997221 */ /* 0x000fc80000010000 */
[----:B------:R-:W-:Y:S02]  /*7980*/  FADD.FTZ R0, R110, R153 ;  /* 0x000000996e007221 */ /* 0x000fe40000010000 */
[----:B------:R-:W0:Y:S01]  /*7990*/  MUFU.EX2 R122, R122 ;  /* 0x0000007a007a7308 */ /* 0x000e220000000800 */
[----:B--2---:R-:W-:-:S07]  /*79a0*/  FADD.FTZ R2, R150, R159 ;  /* 0x0000009f96027221 */ /* 0x004fce0000010000 */
[----:B------:R-:W2:Y:S01]  /*79b0*/  MUFU.EX2 R123, R123 ;  /* 0x0000007b007b7308 */ /* 0x000ea20000000800 */
[----:B-1----:R-:W-:-:S07]  /*79c0*/  FADD.FTZ R157, R151, R2 ;  /* 0x00000002979d7221 */ /* 0x002fce0000010000 */
[----:B------:R-:W1:Y:S01]  /*79d0*/  MUFU.EX2 R5, R5 ;  /* 0x0000000500057308 */ /* 0x000e620000000800 */
[----:B0-----:R-:W-:-:S01]  /*79e0*/  FADD.FTZ R2, R122, R157 ;  /* 0x0000009d7a027221 */ /* 0x001fc20000010000 */
[----:B------:R-:W-:-:S06]  /*79f0*/  FADD.FTZ R157, R125, R0 ;  /* 0x000000007d9d7221 */ /* 0x000fcc0000010000 */
[----:B------:R-:W0:Y:S01]  /*7a00*/  MUFU.EX2 R160, R160 ;  /* 0x000000a000a07308 */ /* 0x000e220000000800 */
[----:B--2---:R-:W-:-:S07]  /*7a10*/  FADD.FTZ R2, R123, R2 ;  /* 0x000000027b027221 */ /* 0x004fce0000010000 */
        /* <DEDUP_REMOVED lines=19> */
[----:B------:R-:W-:Y:S01]  /*7b50*/  FADD.FTZ R153, R105, R0 ;  /* 0x0000000069997221 */ /* 0x000fe20000010000 */
[----:B------:R-:W-:-:S01]  /*7b60*/  FFMA.FTZ R0, R95, UR38, -R132 ;  /* 0x000000265f007c23 */ /* 0x000fc20008010884 */
[----:B------:R-:W-:-:S04]  /*7b70*/  FFMA.FTZ R95, R98, UR38, -R132 ;  /* 0x00000026625f7c23 */ /* 0x000fc80008010884 */
        /* <DEDUP_REMOVED lines=16> */
[----:B------:R-:W1:Y:S08]  /*7c80*/  MUFU.EX2 R91, R91 ;  /* 0x0000005b005b7308 */ /* 0x000e700000000800 */
[----:B------:R3:W-:Y:S08]  /*7c90*/  MUFU.EX2 R161, R0 ;  /* 0x0000000000a17308 */ /* 0x0007f00000000800 */
[----:B------:R-:W4:Y:S01]  /*7ca0*/  MUFU.EX2 R159, R128 ;  /* 0x00000080009f7308 */ /* 0x000f220000000800 */
[----:B---3--:R-:W-:-:S01]  /*7cb0*/  FADD.FTZ R0, R116, R157 ;  /* 0x0000009d74007221 */ /* 0x008fc20000010000 */
[----:B0-----:R-:W-:-:S03]  /*7cc0*/  FADD.FTZ R157, R119, R2 ;  /* 0x00000002779d7221 */ /* 0x001fc60000010000 */
[----:B------:R-:W-:Y:S01]  /*7cd0*/  FADD.FTZ R153, R117, R0 ;  /* 0x0000000075997221 */ /* 0x000fe20000010000 */
[----:B--2---:R-:W-:-:S02]  /*7ce0*/  FADD.FTZ R2, R90, R157 ;  /* 0x0000009d5a027221 */ /* 0x004fc40000010000 */
[----:B------:R-:W0:Y:S01]  /*7cf0*/  MUFU.EX2 R95, R95 ;  /* 0x0000005f005f7308 */ /* 0x000e220000000800 */
[----:B------:R-:W-:-:S01]  /*7d00*/  FADD.FTZ R0, R88, R153 ;  /* 0x0000009958007221 */ /* 0x000fc20000010000 */
[----:B-1----:R-:W-:-:S03]  /*7d10*/  FADD.FTZ R2, R91, R2 ;  /* 0x000000025b027221 */ /* 0x002fc60000010000 */
[----:B------:R-:W-:-:S03]  /*7d20*/  FADD.FTZ R153, R89, R0 ;  /* 0x0000000059997221 */ /* 0x000fc60000010000 */
[----:B------:R1:W2:Y:S01]  /*7d30*/  MUFU.EX2 R171, R99 ;  /* 0x0000006300ab7308 */ /* 0x0002a20000000800 */
[----:B------:R-:W-:-:S01]  /*7d40*/  FADD.FTZ R0, R92, R153 ;  /* 0x000000995c007221 */ /* 0x000fc20000010000 */
[----:B----4-:R-:W-:-:S04]  /*7d50*/  FADD.FTZ R2, R159, R2 ;  /* 0x000000029f027221 */ /* 0x010fc80000010000 */
[----:B------:R-:W-:Y:S02]  /*7d60*/  FADD.FTZ R2, R161, R2 ;  /* 0x00000002a1027221 */ /* 0x000fe40000010000 */
[----:B------:R-:W3:Y:S01]  /*7d70*/  MUFU.EX2 R157, R104 ;  /* 0x00000068009d7308 */ /* 0x000ee20000000800 */
[----:B-1----:R-:W-:-:S01]  /*7d80*/  FADD.FTZ R99, R93, R0 ;  /* 0x000000005d637221 */ /* 0x002fc20000010000 */
[----:B0-----:R-:W-:-:S03]  /*7d90*/  FADD.FTZ R2, R95, R2 ;  /* 0x000000025f027221 */ /* 0x001fc60000010000 */
[----:B------:R-:W-:-:S03]  /*7da0*/  FADD.FTZ R0, R96, R99 ;  /* 0x0000006360007221 */ /* 0x000fc60000010000 */
[----:B------:R-:W0:Y:S01]  /*7db0*/  MUFU.EX2 R7, R7 ;  /* 0x0000000700077308 */ /* 0x000e220000000800 */
[----:B------:R-:W-:-:S01]  /*7dc0*/  FADD.FTZ R99, R97, R0 ;  /* 0x0000000061637221 */ /* 0x000fc20000010000 */
[----:B--2---:R-:W-:-:S03]  /*7dd0*/  FADD.FTZ R2, R171, R2 ;  /* 0x00000002ab027221 */ /* 0x004fc60000010000 */
[----:B------:R-:W-:-:S03]  /*7de0*/  FADD.FTZ R0, R100, R99 ;  /* 0x0000006364007221 */ /* 0x000fc60000010000 */
[----:B------:R-:W1:Y:S01]  /*7df0*/  MUFU.EX2 R103, R103 ;  /* 0x0000006700677308 */ /* 0x000e620000000800 */
[----:B---3--:R-:W-:-:S01]  /*7e00*/  FADD.FTZ R98, R157, R2 ;  /* 0x000000029d627221 */ /* 0x008fc20000010000 */
[----:B0-----:R-:W-:-:S03]  /*7e10*/  FADD.FTZ R2, R7, R0 ;  /* 0x0000000007027221 */ /* 0x001fc60000010000 */
[----:B-1----:R-:W-:Y:S01]  /*7e20*/  FADD.FTZ R0, R103, R98 ;  /* 0x0000006267007221 */ /* 0x002fe20000010000 */
[----:B------:R-:W-:Y:S06]  /*7e30*/  @!P0 BRA `(.L_x_2162) ;  /* 0x0000000000048947 */ /* 0x000fec0003800000 */
[----:B------:R-:W-:Y:S01]  /*7e40*/  BPT.TRAP 0x1 ;  /* 0x000000040000795c */ /* 0x000fe20000300000 */
.L_x_2162:
[----:B------:R-:W-:Y:S01]  /*7e50*/  UISETP.GT.AND UP0, UPT, UR56, UR54, UPT ;  /* 0x000000363800728c */ /* 0x000fe2000bf04270 */
[----:B------:R-:W-:Y:S01]  /*7e60*/  F2FP.SATFINITE.E4M3.F32.PACK_AB_MERGE_C R10, R11, R10, RZ ;  /* 0x0000000a0b0a723e */ /* 0x000fe200048070ff */
[----:B------:R-:W-:Y:S01]  /*7e70*/  ULEA UR6, UR55, UR41, 0x3 ;  /* 0x0000002937067291 */ /* 0x000fe2000f8e183f */
[----:B------:R-:W-:Y:S01]  /*7e80*/  F2FP.SATFINITE.E4M3.F32.PACK_AB_MERGE_C R5, R160, R5, RZ ;  /* 0x00000005a005723e */ /* 0x000fe200048070ff */
[----:B------:R-:W-:Y:S01]  /*7e90*/  UIADD3 UR56, UR56, -0x1, URZ ;  /* 0xffffffff38387890 */ /* 0x000fe2000fffe03f */
[----:B------:R-:W-:Y:S01]  /*7ea0*/  F2FP.SATFINITE.E4M3.F32.PACK_AB_MERGE_C R101, R154, R101, RZ ;  /* 0x000000659a65723e */ /* 0x000fe200048070ff */
[----:B------:R-:W-:Y:S01]  /*7eb0*/  UIADD3 UR6, UR6, 0x29860, URZ ;  /* 0x0002986006067890 */ /* 0x000fe2000fffe03f */
[----:B------:R-:W-:Y:S01]  /*7ec0*/  PLOP3.LUT P1, PT, PT, PT, UP0, 0x80, 0x0 ;  /* 0x000000000000781c */ /* 0x000fe20003f2f008 */
[----:B------:R-:W-:Y:S01]  /*7ed0*/  UMOV UR57, UR45 ;  /* 0x0000002d00397c82 */ /* 0x000fe20008000000 */
[----:B------:R-:W-:Y:S01]  /*7ee0*/  F2FP.SATFINITE.E4M3.F32.PACK_AB_MERGE_C R14, R21, R14, RZ ;  /* 0x0000000e150e723e */ /* 0x000fe200048070ff */
[----:B------:R-:W-:Y:S01]  /*7ef0*/  UPRMT UR6, UR40, 0x654, UR6 ;  /* 0x0000065428067896 */ /* 0x000fe20008000006 */
        /* <DEDUP_REMOVED lines=102> */
[----:B------:R-:W-:-:S02]  /*8560*/  IMAD.MOV.U32 R6, RZ, RZ, R4 ;  /* 0x000000ffff067224 */ /* 0x000fc400078e0004 */
[----:B------:R-:W-:Y:S01]  /*8570*/  IMAD.MOV.U32 R5, RZ, RZ, R3 ;  /* 0x000000ffff057224 */ /* 0x000fe200078e0003 */
[----:B------:R-:W-:Y:S06]  /*8580*/  @P1 BRA `(.L_x_2163) ;  /* 0xffffffc400f41947 */ /* 0x000fec000383ffff */
.L_x_2152:
[----:B------:R-:W-:-:S13]  /*8590*/  ISETP.LE.AND P1, PT, RZ, UR56, PT ;  /* 0x00000038ff007c0c */ /* 0x000fda000bf23270 */
[----:B------:R-:W-:Y:S05]  /*85a0*/  @!P1 BRA `(.L_x_2164) ;  /* 0x0000002c003c9947 */ /* 0x000fea0003800000 */
[----:B------:R-:W-:Y:S01]  /*85b0*/  IMAD.MOV.U32 R7, RZ, RZ, R4 ;  /* 0x000000ffff077224 */ /* 0x000fe200078e0004 */
[----:B------:R-:W-:Y:S01]  /*85c0*/  UMOV UR50, UR45 ;  /* 0x0000002d00327c82 */ /* 0x000fe20008000000 */
[----:B------:R-:W-:Y:S01]  /*85d0*/  IMAD.MOV.U32 R5, RZ, RZ, R3 ;  /* 0x000000ffff057224 */ /* 0x000fe200078e0003 */
[----:B------:R-:W-:-:S06]  /*85e0*/  UMOV UR49, UR44 ;  /* 0x0000002c00317c82 */ /* 0x000fcc0008000000 */
.L_x_2175:
[----:B------:R-:W-:Y:S01]  /*85f0*/  ISETP.NE.AND P2, PT, RZ, UR42, PT ;  /* 0x0000002aff007c0c */ /* 0x000fe2000bf45270 */
[----:B------:R-:W-:-:S04]  /*8600*/  UISETP.NE.AND UP0, UPT, UR49, 0x1, UPT ;  /* 0x000000013100788c */ /* 0x000fc8000bf05270 */
[----:B------:R-:W-:-:S04]  /*8610*/  USEL UR45, URZ, 0x1, UP0 ;  /* 0x000000013f2d7887 */ /* 0x000fc80008000000 */
[----:B------:R-:W-:-:S04]  /*8620*/  ULOP3.LUT UR45, UR50, UR45, URZ, 0x3c, !UPT ;  /* 0x0000002d322d7292 */ /* 0x000fc8000f8e3c3f */
[----:B------:R-:W-:Y:S08]  /*8630*/  @P2 BRA `(.L_x_2165) ;  /* 0x0000000000382947 */ /* 0x000ff00003800000 */
[----:B------:R-:W-:Y:S05]  /*8640*/  @!P0 BRA `(.L_x_2166) ;  /* 0x0000000000048947 */ /* 0x000fea0003800000 */
[----:B------:R-:W-:Y:S01]  /*8650*/  BPT.TRAP 0x1 ;  /* 0x000000040000795c */ /* 0x000fe20000300000 */
.L_x_2166:
        /* <DEDUP_REMOVED lines=9> */
.L_x_2167:
[----:B-1----:R-:W-:Y:S05]  /*86f0*/  @P1 BRA `(.L_x_2165) ;  /* 0x0000000000081947 */ /* 0x002fea0003800000 */
[----:B------:R-:W1:Y:S02]  /*8700*/  SYNCS.PHASECHK.TRANS64.TRYWAIT P1, [UR6+0x29830], R3 ;  /* 0x02983003ff0075a7 */ /* 0x000e640008020146 */
[----:B-1----:R-:W-:Y:S05]  /*8710*/  @!P1 BRA `(.L_x_2168) ;  /* 0x000000b000049947 */ /* 0x002fea0003800000 */
.L_x_2165:
        /* <DEDUP_REMOVED lines=191> */
.L_x_2170:
[----:B------:R-:W-:Y:S01]  /*9310*/  ULEA UR6, UR49, UR41, 0x3 ;  /* 0x0000002931067291 */ /* 0x000fe2000f8e183f */
[----:B------:R-:W-:-:S05]  /*9320*/  IMAD.U32 R3, RZ, RZ, UR50 ;  /* 0x00000032ff037e24 */ /* 0x000fca000f8e00ff */
[----:B------:R-:W-:-:S04]  /*9330*/  SHF.L.U32 R3, R3, 0x1f, RZ ;  /* 0x0000001f03037819 */ /* 0x000fc800000006ff */
[----:B------:R0:W1:Y:S01]  /*9340*/  SYNCS.PHASECHK.TRANS64.TRYWAIT P1, [UR6+0x29850], R3 ;  /* 0x02985003ff0075a7 */ /* 0x0000620008020146 */
[----:B------:R-:W-:Y:S05]  /*9350*/  @!P0 BRA `(.L_x_2171) ;  /* 0x0000000000048947 */ /* 0x000fea0003800000 */
[----:B------:R-:W-:Y:S01]  /*9360*/  BPT.TRAP 0x1 ;  /* 0x000000040000795c */ /* 0x000fe20000300000 */
.L_x_2171:
[----:B-1----:R-:W-:Y:S05]  /*9370*/  @P1 BRA `(.L_x_2169) ;  /* 0x0000000000081947 */ /* 0x002fea0003800000 */
[----:B------:R-:W1:Y:S02]  /*9380*/  SYNCS.PHASECHK.TRANS64.TRYWAIT P1, [UR6+0x29850], R3 ;  /* 0x02985003ff0075a7 */ /* 0x000e640008020146 */
[----:B-1----:R-:W-:Y:S05]  /*9390*/  @!P1 BRA `(.L_x_2172) ;  /* 0x000000a000fc9947 */ /* 0x002fea0003800000 */
.L_x_2169:
        /* <DEDUP_REMOVED lines=36> */
.L_x_2173:
[----:B------:R-:W-:Y:S01]  /*95e0*/  FMNMX.FTZ R4, R152, R5, !PT ;  /* 0x0000000598047209 */ /* 0x000fe20007810000 */
[----:B------:R-:W-:Y:S01]  /*95f0*/  IMAD.U32 R168, RZ, RZ, UR38 ;  /* 0x00000026ffa87e24 */ /* 0x000fe2000f8e00ff */
[----:B------:R-:W-:Y:S01]  /*9600*/  FMNMX.FTZ R6, R154, R7, !PT ;  /* 0x000000079a067209 */ /* 0x000fe20007810000 */
[----:B------:R-:W-:Y:S01]  /*9610*/  ULEA UR6, UR44, UR41, 0x3 ;  /* 0x000000292c067291 */ /* 0x000fe2000f8e183f */
[----:B0-----:R-:W-:Y:S02]  /*9620*/  FMNMX.FTZ R3, R153, R4, !PT ;  /* 0x0000000499037209 */ /* 0x001fe40007810000 */
        /* <DEDUP_REMOVED lines=106> */
[----:B------:R0:W-:Y:S01]  /*9cd0*/  MUFU.EX2 R7, R10 ;  /* 0x0000000a00077308 */ /* 0x0001e20000000800 */
[----:B------:R-:W-:-:S01]  /*9ce0*/  FFMA.FTZ R20, R140, UR38, -R168 ;  /* 0x000000268c147c23 */ /* 0x000fc200080108a8 */
[--C-:B------:R-:W-:Y:S01]  /*9cf0*/  FFMA.FTZ R140, R148, UR38, -R168.reuse ;  /* 0x00000026948c7c23 */ /* 0x100fe200080108a8 */
[----:B------:R-:W-:-:S01]  /*9d00*/  FFMA.FTZ R8, R156, UR38, -R168 ;  /* 0x000000269c087c23 */ /* 0x000fc200080108a8 */
[----:B------:R-:W-:Y:S01]  /*9d10*/  FFMA.FTZ R148, R158, UR38, -R101 ;  /* 0x000000269e947c23 */ /* 0x000fe20008010865 */
[----:B------:R-:W-:-:S01]  /*9d20*/  FFMA.FTZ R11, R157, UR38, -R168 ;  /* 0x000000269d0b7c23 */ /* 0x000fc200080108a8 */
[--C-:B------:R-:W-:Y:S01]  /*9d30*/  FFMA.FTZ R155, R159, UR38, -R101.reuse ;  /* 0x000000269f9b7c23 */ /* 0x100fe20008010865 */
[----:B------:R-:W-:-:S01]  /*9d40*/  FFMA.FTZ R152, R162, UR38, -R101 ;  /* 0x00000026a2987c23 */ /* 0x000fc20008010865 */
[----:B------:R-:W-:Y:S01]  /*9d50*/  MUFU.EX2 R5, R5 ;  /* 0x0000000500057308 */ /* 0x000fe20000000800 */
[----:B0-----:R-:W-:-:S01]  /*9d60*/  FFMA.FTZ R10, R160, UR38, -R168 ;  /* 0x00000026a00a7c23 */ /* 0x001fc200080108a8 */
[----:B------:R-:W-:Y:S01]  /*9d70*/  FFMA.FTZ R13, R161, UR38, -R168 ;  /* 0x00000026a10d7c23 */ /* 0x000fe200080108a8 */
[----:B------:R-:W-:-:S01]  /*9d80*/  FFMA.FTZ R157, R163, UR38, -R101 ;  /* 0x00000026a39d7c23 */ /* 0x000fc20008010865 */
[----:B------:R-:W-:Y:S01]  /*9d90*/  FFMA.FTZ R12, R164, UR38, -R168 ;  /* 0x00000026a40c7c23 */ /* 0x000fe200080108a8 */
[----:B------:R-:W-:-:S01]  /*9da0*/  FFMA.FTZ R154, R166, UR38, -R101 ;  /* 0x00000026a69a7c23 */ /* 0x000fc20008010865 */
[----:B------:R-:W-:Y:S01]  /*9db0*/  FFMA.FTZ R15, R165, UR38, -R168 ;  /* 0x00000026a50f7c23 */ /* 0x000fe200080108a8 */
        /* <DEDUP_REMOVED lines=71> */
[----:B------:R-:W-:-:S02]  /*a230*/  FFMA.FTZ R101, R103, UR38, -R101 ;  /* 0x0000002667657c23 */ /* 0x000fc40008010865 */
        /* <DEDUP_REMOVED lines=125> */
[----:B------:R-:W-:Y:S01]  /*aa10*/  MUFU.EX2 R94, R98 ;  /* 0x00000062005e7308 */ /* 0x000fe20000000800 */
[----:B------:R-:W-:-:S04]  /*aa20*/  FADD.FTZ R95, R89, R0 ;  /* 0x00000000595f7221 */ /* 0x000fc80000010000 */
[----:B------:R-:W-:-:S03]  /*aa30*/  FADD.FTZ R0, R92, R95 ;  /* 0x0000005f5c007221 */ /* 0x000fc60000010000 */
[----:B------:R-:W2:Y:S01]  /*aa40*/  MUFU.EX2 R97, R97 ;  /* 0x0000006100617308 */ /* 0x000ea20000000800 */
[----:B0-----:R-:W-:-:S04]  /*aa50*/  FADD.FTZ R95, R93, R0 ;  /* 0x000000005d5f7221 */ /* 0x001fc80000010000 */
[----:B-1----:R-:W-:-:S03]  /*aa60*/  FADD.FTZ R0, R96, R95 ;  /* 0x0000005f60007221 */ /* 0x002fc60000010000 */
[----:B------:R0:W1:Y:S08]  /*aa70*/  MUFU.EX2 R158, R99 ;  /* 0x00000063009e7308 */ /* 0x0000700000000800 */
[----:B------:R-:W3:Y:S01]  /*aa80*/  MUFU.EX2 R100, R100 ;  /* 0x0000006400647308 */ /* 0x000ee20000000800 */
[----:B0-----:R-:W-:-:S01]  /*aa90*/  FADD.FTZ R99, R156, R2 ;  /* 0x000000029c637221 */ /* 0x001fc20000010000 */
[----:B--2---:R-:W-:-:S03]  /*aaa0*/  FADD.FTZ R95, R97, R0 ;  /* 0x00000000615f7221 */ /* 0x004fc60000010000 */
[----:B------:R-:W-:-:S03]  /*aab0*/  FADD.FTZ R99, R94, R99 ;  /* 0x000000635e637221 */ /* 0x000fc60000010000 */
[----:B------:R-:W0:Y:S01]  /*aac0*/  MUFU.EX2 R102, R102 ;  /* 0x0000006600667308 */ /* 0x000e220000000800 */
[----:B-1----:R-:W-:-:S07]  /*aad0*/  FADD.FTZ R99, R158, R99 ;  /* 0x000000639e637221 */ /* 0x002fce0000010000 */
[----:B------:R-:W1:Y:S01]  /*aae0*/  MUFU.EX2 R149, R149 ;  /* 0x0000009500957308 */ /* 0x000e620000000800 */
[----:B---3--:R-:W-:-:S07]  /*aaf0*/  FADD.FTZ R2, R100, R95 ;  /* 0x0000005f64027221 */ /* 0x008fce0000010000 */
[----:B------:R-:W2:Y:S01]  /*ab00*/  MUFU.EX2 R101, R101 ;  /* 0x0000006500657308 */ /* 0x000ea20000000800 */
[----:B0-----:R-:W-:-:S01]  /*ab10*/  FADD.FTZ R99, R102, R99 ;  /* 0x0000006366637221 */ /* 0x001fc20000010000 */
[----:B-1----:R-:W-:-:S03]  /*ab20*/  FADD.FTZ R2, R149, R2 ;  /* 0x0000000295027221 */ /* 0x002fc60000010000 */
[----:B--2---:R-:W-:Y:S01]  /*ab30*/  FADD.FTZ R0, R101, R99 ;  /* 0x0000006365007221 */ /* 0x004fe20000010000 */
[----:B------:R-:W-:Y:S06]  /*ab40*/  @!P0 BRA `(.L_x_2174) ;  /* 0x0000000000048947 */ /* 0x000fec0003800000 */
[----:B------:R-:W-:Y:S01]  /*ab50*/  BPT.TRAP 0x1 ;  /* 0x000000040000795c */ /* 0x000fe20000300000 */
.L_x_2174:
        /* <DEDUP_REMOVED lines=116> */
.L_x_2164:
[----:B------:R-:W-:Y:S06]  /*b2a0*/  BAR.ARV 0x8, 0x180 ;  /* 0x0206000000007b1d */ /* 0x000fec0000002000 */
[----:B------:R-:W-:Y:S05]  /*b2b0*/  @!P0 BRA `(.L_x_2176) ;  /* 0x0000000000048947 */ /* 0x000fea0003800000 */
[----:B------:R-:W-:Y:S01]  /*b2c0*/  BPT.TRAP 0x1 ;  /* 0x000000040000795c */ /* 0x000fe20000300000 */
.L_x_2176:
[----:B------:R-:W-:Y:S01]  /*b2d0*/  ULEA UR9, UR44, UR41, 0x3 ;  /* 0x000000292c097291 */ /* 0x000fe2000f8e183f */
[----:B------:R-:W-:-:S05]  /*b2e0*/  IMAD.U32 R5, RZ, RZ, UR45 ;  /* 0x0000002dff057e24 */ /* 0x000fca000f8e00ff */
[----:B------:R-:W-:-:S04]  /*b2f0*/  SHF.L.U32 R5, R5, 0x1f, RZ ;  /* 0x0000001f05057819 */ /* 0x000fc800000006ff */
[----:B------:R0:W1:Y:S01]  /*b300*/  SYNCS.PHASECHK.TRANS64.TRYWAIT P1, [UR9+0x29850], R5 ;  /* 0x02985005ff0075a7 */ /* 0x0000620008020149 */
[----:B------:R-:W-:Y:S05]  /*b310*/  @!P0 BRA `(.L_x_2177) ;  /* 0x0000000000048947 */ /* 0x000fea0003800000 */
[----:B------:R-:W-:Y:S01]  /*b320*/  BPT.TRAP 0x1 ;  /* 0x000000040000795c */ /* 0x000fe20000300000 */
.L_x_2177:
[----:B-1----:R-:W-:Y:S05]  /*b330*/  @P1 BRA `(.L_x_2178) ;  /* 0x0000000000081947 */ /* 0x002fea0003800000 */
[----:B------:R-:W1:Y:S02]  /*b340*/  SYNCS.PHASECHK.TRANS64.TRYWAIT P1, [UR9+0x29850], R5 ;  /* 0x02985005ff0075a7 */ /* 0x000e640008020149 */
[----:B-1----:R-:W-:Y:S05]  /*b350*/  @!P1 BRA `(.L_x_2179) ;  /* 0x0000008400249947 */ /* 0x002fea0003800000 */
.L_x_2178:
[----:B------:R-:W-:Y:S01]  /*b360*/  UIADD3 UR41, UR41, 0x400, URZ ;  /* 0x0000040029297890 */ /* 0x000fe2000fffe03f */
[----:B------:R-:W-:Y:S01]  /*b370*/  WARPGROUP.ARRIVE ;  /* 0x00000000000079c5 */ /* 0x000fe20000000000 */
[----:B------:R-:W-:Y:S01]  /*b380*/  UMOV UR7, 0xc0000010 ;  /* 0xc000001000077882 */ /* 0x000fe20000000000 */
[----:B------:R-:W-:Y:S01]  /*b390*/  ULDC.64 UR10, c[0x0][0x9a0] ;  /* 0x00026800000a7ab9 */ /* 0x000fe20000000a00 */
[----:B------:R-:W-:Y:S01]  /*b3a0*/  USHF.R.U32.HI UR41, URZ, 0x4, UR41 ;  /* 0x000000043f297899 */ /* 0x000fe20008011629 */
[----:B01----:R-:W-:Y:S01]  /*b3b0*/  IMAD.MOV.U32 R5, RZ, RZ, 0x3f800000 ;  /* 0x3f800000ff057424 */ /* 0x003fe200078e00ff */
        /* <DEDUP_REMOVED lines=16> */
[----:B------:R-:W-:Y:S02]  /*b4c0*/  @UP0 USHF.R.S32.HI UR6, URZ, 0x1f, UR43 ;  /* 0x0000001f3f060899 */ /* 0x000fe4000801142b */
[----:B------:R-:W-:Y:S02]  /*b4d0*/  @UP0 USHF.R.S32.HI UR7, URZ, 0x1f, UR37 ;  /* 0x0000001f3f070899 */ /* 0x000fe40008011425 */
[----:B------:R-:W-:-:S04]  /*b4e0*/  @UP0 UIMAD UR6, UR6, UR12, URZ ;  /* 0x0000000c060602a4 */ /* 0x000fc8000f8e023f */
        /* <DEDUP_REMOVED lines=10> */
[----:B------:R-:W-:-:S03]  /*b590*/  IMAD.U32 R6, RZ, RZ, UR6 ;  /* 0x00000006ff067e24 */ /* 0x000fc6000f8e00ff */
[----:B------:R-:W-:Y:S01]  /*b5a0*/  IMAD.U32 R7, RZ, RZ, UR7 ;  /* 0x00000007ff077e24 */ /* 0x000fe2000f8e00ff */
[----:B------:R-:W-:Y:S02]  /*b5b0*/  UMOV UR7, 0xc0000010 ;  /* 0xc000001000077882 */ /* 0x000fe40000000000 */
[----:B------:R-:W-:Y:S02]  /*b5c0*/  UMOV UR6, UR4 ;  /* 0x0000000400067c82 */ /* 0x000fe40008000000 */
[----:B------:R0:W2:Y:S01]  /*b5d0*/  @P1 LDG.E R5, desc[UR52][R6.64] ;  /* 0x0000003406051981 */ /* 0x0000a2000c1e1900 */
[----:B------:R-:W-:Y:S02]  /*b5e0*/  WARPGROUP.DEPBAR.LE gsb0, 0x0 ;  /* 0x00008000000079c5 */ /* 0x000fe40000010000 */
[----:B------:R-:W-:-:S06]  /*b5f0*/  WARPGROUP.ARRIVE ;  /* 0x00000000000079c5 */ /* 0x000fcc0000000000 */
[----:B------:R-:W-:Y:S01]  /*b600*/  QGMMA.64x128x32.F32.E4M3.E4M3 R24, R176, gdesc[UR4], R24, gsb0 ;  /* 0x01e00004b0187df3 */ /* 0x000fe20008000818 */
[----:B------:R-:W-:Y:S01]  /*b610*/  UIADD3 UR4, UR8, 0x300, URZ ;  /* 0x0000030008047890 */ /* 0x000fe2000fffe03f */
[----:B------:R-:W-:-:S06]  /*b620*/  UMOV UR7, 0xc0000010 ;  /* 0xc000001000077882 */ /* 0x000fcc0000000000 */
[----:B------:R-:W-:Y:S01]  /*b630*/  UMOV UR6, UR4 ;  /* 0x0000000400067c82 */ /* 0x000fe20008000000 */
        /* <DEDUP_REMOVED lines=44> */
.L_x_2180:
        /* <DEDUP_REMOVED lines=74> */
.L_x_2144:
        /* <DEDUP_REMOVED lines=26> */
[----:B------:R-:W-:Y:S01]  /*bf40*/  F2FP.BF16.F32.PACK_AB R27, R54, R27 ;  /* 0x0000001b361b723e */ /* 0x000fe200000010ff */
[----:B0-----:R-:W-:Y:S01]  /*bf50*/  IMAD.SHL.U32 R24, R35, 0x4, RZ ;  /* 0x0000000423187824 */ /* 0x001fe200078e00ff */
        /* <DEDUP_REMOVED lines=15> */
[----:B------:R-:W-:Y:S01]  /*c050*/  F2FP.BF16.F32.PACK_AB R89, R88, R89 ;  /* 0x000000595859723e */ /* 0x000fe200000010ff */
[----:B------:R-:W-:Y:S01]  /*c060*/  USHF.R.S32.HI UR12, URZ, 0x1f, UR37 ;  /* 0x0000001f3f0c7899 */ /* 0x000fe20008011425 */
[----:B------:R-:W-:Y:S01]  /*c070*/  LOP3.LUT R24, R24, 0xc, RZ, 0xc0, !PT ;  /* 0x0000000c18187812 */ /* 0x000fe200078ec0ff */
[----:B------:R-:W-:Y:S01]  /*c080*/  ULDC.64 UR8, c[0x0][0xb90] ;  /* 0x0002e40000087ab9 */ /* 0x000fe20000000a00 */
[----:B------:R-:W-:Y:S01]  /*c090*/  USHF.R.S32.HI UR13, URZ, 0x1f, UR43 ;  /* 0x0000001f3f0d7899 */ /* 0x000fe2000801142b */
[----:B------:R-:W-:Y:S01]  /*c0a0*/  BAR.SYNC.DEFER_BLOCKING 0x1, 0x100 ;  /* 0x0044000000007b1d */ /* 0x000fe20000010000 */
[----:B------:R-:W-:-:S05]  /*c0b0*/  IADD3 R24, P0, R24, UR6, RZ ;  /* 0x0000000618187c10 */ /* 0x000fca000ff1e0ff */
[----:B------:R-:W-:Y:S01]  /*c0c0*/  IMAD.X R25, RZ, RZ, UR7, P0 ;  /* 0x00000007ff197e24 */ /* 0x000fe200080e06ff */
[----:B------:R-:W-:-:S04]  /*c0d0*/  ULDC.64 UR10, c[0x0][0xb98] ;  /* 0x0002e600000a7ab9 */ /* 0x000fc80000000a00 */
[----:B------:R0:W2:Y:S01]  /*c0e0*/  LDG.E.CONSTANT R24, desc[UR52][R24.64] ;  /* 0x0000003418187981 */ /* 0x0000a2000c1e9900 */
[----:B------:R-:W-:Y:S02]  /*c0f0*/  UIMAD UR5, UR12, UR8, URZ ;  /* 0x000000080c0572a4 */ /* 0x000fe4000f8e023f */
[----:B------:R-:W-:Y:S01]  /*c100*/  UIMAD.WIDE.U32 UR6, UR37, UR8, URZ ;  /* 0x00000008250672a5 */ /* 0x000fe2000f8e003f */
[----:B------:R-:W1:Y:S01]  /*c110*/  S2R R34, SR_SWINHI ;  /* 0x0000000000227919 */ /* 0x000e620000002f00 */
[----:B------:R-:W-:Y:S02]  /*c120*/  UIMAD UR5, UR37, UR9, UR5 ;  /* 0x00000009250572a4 */ /* 0x000fe4000f8e0205 */
[----:B------:R-:W-:Y:S02]  /*c130*/  UIMAD UR8, UR13, UR10, URZ ;  /* 0x0000000a0d0872a4 */ /* 0x000fe4000f8e023f */
[----:B------:R-:W-:Y:S01]  /*c140*/  UIADD3 UR7, UR7, UR5, URZ ;  /* 0x0000000507077290 */ /* 0x000fe2000fffe03f */
[----:B0-----:R-:W-:Y:S01]  /*c150*/  LOP3.LUT P0, R25, R35, 0x3, RZ, 0xc0, !PT ;  /* 0x0000000323197812 */ /* 0x001fe2000780c0ff */
[----:B------:R-:W-:-:S02]  /*c160*/  UIMAD UR8, UR43, UR11, UR8 ;  /* 0x0000000b2b0872a4 */ /* 0x000fc4000f8e0208 */
[----:B------:R-:W-:Y:S01]  /*c170*/  UIMAD.WIDE.U32 UR6, UR43, UR10, UR6 ;  /* 0x0000000a2b0672a5 */ /* 0x000fe2000f8e0006 */
[----:B------:R-:W-:Y:S01]  /*c180*/  ISETP.EQ.OR P0, PT, R25, 0x3, !P0 ;  /* 0x000000031900780c */ /* 0x000fe20004702670 */
[----:B------:R-:W-:Y:S01]  /*c190*/  ULDC UR5, c[0x0][0xa88] ;  /* 0x0002a20000057ab9 */ /* 0x000fe20000000800 */
[----:B------:R-:W-:Y:S02]  /*c1a0*/  ULDC.64 UR10, c[0x0][0xaf0] ;  /* 0x0002bc00000a7ab9 */ /* 0x000fe40000000a00 */
[----:B------:R-:W-:Y:S02]  /*c1b0*/  SEL R61, R7, R6, P0 ;  /* 0x00000006073d7207 */ /* 0x000fe40000000000 */
[----:B------:R-:W-:Y:S02]  /*c1c0*/  SEL R58, R6, R7, P0 ;  /* 0x00000007063a7207 */ /* 0x000fe40000000000 */
[----:B------:R-:W-:Y:S02]  /*c1d0*/  SEL R55, R29, R28, P0 ;  /* 0x0000001c1d377207 */ /* 0x000fe40000000000 */
[----:B------:R-:W-:Y:S01]  /*c1e0*/  SEL R52, R28, R29, P0 ;  /* 0x0000001d1c347207 */ /* 0x000fe20000000000 */
[----:B------:R-:W-:Y:S01]  /*c1f0*/  IMAD R29, R23, 0x40, R16 ;  /* 0x00000040171d7824 */ /* 0x000fe200078e0210 */
[----:B------:R-:W-:-:S02]  /*c200*/  SEL R65, R31, R30, P0 ;  /* 0x0000001e1f417207 */ /* 0x000fc40000000000 */
[----:B------:R-:W-:Y:S02]  /*c210*/  SEL R62, R30, R31, P0 ;  /* 0x0000001f1e3e7207 */ /* 0x000fe40000000000 */
[----:B------:R-:W0:Y:S01]  /*c220*/  LDC R30, c[0x0][0xbe8] ;  /* 0x0002fa00ff1e7b82 */ /* 0x000e220000000800 */
[----:B------:R-:W-:Y:S02]  /*c230*/  SEL R73, R9, R8, P0 ;  /* 0x0000000809497207 */ /* 0x000fe40000000000 */
[----:B------:R-:W-:Y:S02]  /*c240*/  SEL R70, R8, R9, P0 ;  /* 0x0000000908467207 */ /* 0x000fe40000000000 */
[----:B------:R-:W-:Y:S02]  /*c250*/  SEL R67, R27, R26, P0 ;  /* 0x0000001a1b437207 */ /* 0x000fe40000000000 */
[----:B------:R-:W-:Y:S02]  /*c260*/  MOV R4, R3 ;  /* 0x0000000300047202 */ /* 0x000fe40000000f00 */
[----:B-1----:R-:W-:-:S02]  /*c270*/  MOV R5, R34 ;  /* 0x0000002200057202 */ /* 0x002fc40000000f00 */
[----:B------:R-:W-:Y:S02]  /*c280*/  SEL R64, R26, R27, P0 ;  /* 0x0000001b1a407207 */ /* 0x000fe40000000000 */
[----:B------:R-:W-:Y:S01]  /*c290*/  SEL R57, R15, R14, P0 ;  /* 0x0000000e0f397207 */ /* 0x000fe20000000000 */
[--C-:B------:R-:W-:Y:S01]  /*c2a0*/  IMAD.WIDE R6, R191, 0x2, R4.reuse ;  /* 0x00000002bf067825 */ /* 0x100fe200078e0204 */
[----:B------:R-:W-:Y:S02]  /*c2b0*/  SEL R54, R14, R15, P0 ;  /* 0x0000000f0e367207 */ /* 0x000fe40000000000 */
[----:B------:R-:W-:Y:S01]  /*c2c0*/  SEL R69, R21, R20, P0 ;  /* 0x0000001415457207 */ /* 0x000fe20000000000 */
[----:B------:R-:W-:Y:S01]  /*c2d0*/  IMAD.WIDE R28, R29, 0x2, R4 ;  /* 0x000000021d1c7825 */ /* 0x000fe200078e0204 */
[C---:B------:R-:W-:Y:S02]  /*c2e0*/  IADD3 R43, P6, R6.reuse, 0x4060, RZ ;  /* 0x00004060062b7810 */ /* 0x040fe40007fde0ff */
[----:B------:R-:W-:-:S02]  /*c2f0*/  IADD3 R5, P2, R6, 0x20, RZ ;  /* 0x0000002006057810 */ /* 0x000fc40007f5e0ff */
[----:B------:R-:W-:Y:S02]  /*c300*/  LOP3.LUT R42, R43, 0x380, RZ, 0xc0, !PT ;  /* 0x000003802b2a7812 */ /* 0x000fe400078ec0ff */
[----:B------:R-:W-:Y:S01]  /*c310*/  SEL R66, R20, R21, P0 ;  /* 0x0000001514427207 */ /* 0x000fe20000000000 */
[--C-:B------:R-:W-:Y:S01]  /*c320*/  IMAD.X R35, RZ, RZ, R7.reuse, P2 ;  /* 0x000000ffff237224 */ /* 0x100fe200010e0607 */
[----:B------:R-:W-:Y:S02]  /*c330*/  SHF.R.U64 R42, R42, 0x3, RZ ;  /* 0x000000032a2a7819 */ /* 0x000fe400000012ff */
[----:B------:R-:W-:Y:S02]  /*c340*/  LOP3.LUT R4, R5, 0x380, RZ, 0xc0, !PT ;  /* 0x0000038005047812 */ /* 0x000fe400078ec0ff */
[----:B------:R-:W-:Y:S01]  /*c350*/  LOP3.LUT R42, R42, R43, RZ, 0x3c, !PT ;  /* 0x0000002b2a2a7212 */ /* 0x000fe200078e3cff */
[----:B------:R-:W-:Y:S01]  /*c360*/  IMAD.X R43, RZ, RZ, R7, P6 ;  /* 0x000000ffff2b7224 */ /* 0x000fe200030e0607 */
[----:B------:R-:W-:-:S02]  /*c370*/  IADD3 R9, P6, R6, 0x40, RZ ;  /* 0x0000004006097810 */ /* 0x000fc40007fde0ff */
[----:B------:R-:W-:Y:S02]  /*c380*/  IADD3 R15, P2, R28, 0x2000, RZ ;  /* 0x000020001c0f7810 */ /* 0x000fe40007f5e0ff */
[----:B------:R-:W-:Y:S01]  /*c390*/  LOP3.LUT R45, R6, 0x380, RZ, 0xc0, !PT ;  /* 0x00000380062d7812 */ /* 0x000fe200078ec0ff */
[----:B------:R-:W-:Y:S01]  /*c3a0*/  IMAD.X R27, RZ, RZ, R7, P6 ;  /* 0x000000ffff1b7224 */ /* 0x000fe200030e0607 */
[----:B------:R-:W-:Y:S02]  /*c3b0*/  IADD3 R21, P6, R28, 0x1000, RZ ;  /* 0x000010001c157810 */ /* 0x000fe40007fde0ff */
[----:B------:R-:W-:Y:S02]  /*c3c0*/  SHF.R.U64 R4, R4, 0x3, RZ ;  /* 0x0000000304047819 */ /* 0x000fe400000012ff */
[----:B------:R-:W-:Y:S02]  /*c3d0*/  LOP3.LUT R20, R21, 0x380, RZ, 0xc0, !PT ;  /* 0x0000038015147812 */ /* 0x000fe400078ec0ff */
[----:B------:R-:W-:-:S02]  /*c3e0*/  LOP3.LUT R14, R15, 0x380, RZ, 0xc0, !PT ;  /* 0x000003800f0e7812 */ /* 0x000fc400078ec0ff */
[----:B------:R-:W-:Y:S02]  /*c3f0*/  SEL R59, R11, R10, P0 ;  /* 0x0000000a0b3b7207 */ /* 0x000fe40000000000 */
[----:B------:R-:W-:Y:S02]  /*c400*/  SEL R56, R10, R11, P0 ;  /* 0x0000000b0a387207 */ /* 0x000fe40000000000 */
[----:B------:R-:W-:Y:S02]  /*c410*/  SHF.R.U64 R45, R45, 0x3, RZ ;  /* 0x000000032d2d7819 */ /* 0x000fe400000012ff */
[----:B------:R-:W-:Y:S02]  /*c420*/  IADD3 R11, P3, R6, 0x4000, RZ ;  /* 0x00004000060b7810 */ /* 0x000fe40007f7e0ff */
[----:B------:R-:W-:Y:S02]  /*c430*/  LOP3.LUT R34, R4, R5, RZ, 0x3c, !PT ;  /* 0x0000000504227212 */ /* 0x000fe400078e3cff */
[----:B------:R-:W-:-:S02]  /*c440*/  SHF.R.U64 R20, R20, 0x3, RZ ;  /* 0x0000000314147819 */ /* 0x000fc400000012ff */
[----:B------:R-:W-:Y:S02]  /*c450*/  SHF.R.U64 R14, R14, 0x3, RZ ;  /* 0x000000030e0e7819 */ /* 0x000fe400000012ff */
[----:B------:R-:W-:Y:S02]  /*c460*/  LOP3.LUT R4, R9, 0x380, RZ, 0xc0, !PT ;  /* 0x0000038009047812 */ /* 0x000fe400078ec0ff */
[----:B------:R-:W-:Y:S02]  /*c470*/  SEL R71, R13, R12, P0 ;  /* 0x0000000c0d477207 */ /* 0x000fe40000000000 */
[----:B------:R-:W-:Y:S02]  /*c480*/  SEL R68, R12, R13, P0 ;  /* 0x0000000d0c447207 */ /* 0x000fe40000000000 */
[C---:B------:R-:W-:Y:S02]  /*c490*/  IADD3 R13, P5, R6.reuse, 0x4040, RZ ;  /* 0x00004040060d7810 */ /* 0x040fe40007fbe0ff */
[----:B------:R-:W-:-:S02]  /*c4a0*/  IADD3 R10, P4, R6, 0x4020, RZ ;  /* 0x00004020060a7810 */ /* 0x000fc40007f9e0ff */
[----:B------:R-:W-:Y:S01]  /*c4b0*/  IADD3 R8, P1, R6, 0x60, RZ ;  /* 0x0000006006087810 */ /* 0x000fe20007f3e0ff */
[--C-:B------:R-:W-:Y:S01]  /*c4c0*/  IMAD.X R41, RZ, RZ, R7.reuse, P5 ;  /* 0x000000ffff297224 */ /* 0x100fe200028e0607 */
[----:B------:R-:W-:Y:S01]  /*c4d0*/  LOP3.LUT R44, R45, R6, RZ, 0x3c, !PT ;  /* 0x000000062d2c7212 */ /* 0x000fe200078e3cff */
[----:B------:R-:W-:Y:S01]  /*c4e0*/  IMAD.MOV.U32 R45, RZ, RZ, R7 ;  /* 0x000000ffff2d7224 */ /* 0x000fe200078e0007 */
[----:B------:R-:W-:Y:S02]  /*c4f0*/  LOP3.LUT R6, R11, 0x380, RZ, 0xc0, !PT ;  /* 0x000003800b067812 */ /* 0x000fe400078ec0ff */
[----:B------:R-:W-:Y:S01]  /*c500*/  LOP3.LUT R20, R20, R21, RZ, 0x3c, !PT ;  /* 0x0000001514147212 */ /* 0x000fe200078e3cff */
[--C-:B------:R-:W-:Y:S01]  /*c510*/  IMAD.X R21, RZ, RZ, R29.reuse, P6 ;  /* 0x000000ffff157224 */ /* 0x100fe200030e061d */
[----:B------:R-:W-:Y:S01]  /*c520*/  LOP3.LUT R14, R14, R15, RZ, 0x3c, !PT ;  /* 0x0000000f0e0e7212 */ /* 0x000fe200078e3cff */
[----:B------:R-:W-:Y:S01]  /*c530*/  IMAD.X R15, RZ, RZ, R29, P2 ;  /* 0x000000ffff0f7224 */ /* 0x000fe200010e061d */
[----:B------:R-:W-:-:S02]  /*c540*/  SHF.R.U64 R4, R4, 0x3, RZ ;  /* 0x0000000304047819 */ /* 0x000fc400000012ff */
[----:B------:R-:W-:Y:S02]  /*c550*/  IADD3 R31, P6, R28, 0x7000, RZ ;  /* 0x000070001c1f7810 */ /* 0x000fe40007fde0ff */
[----:B0-----:R-:W-:Y:S02]  /*c560*/  ISETP.NE.AND P2, PT, R30, 0x1, PT ;  /* 0x000000011e00780c */ /* 0x001fe40003f45270 */
[----:B------:R-:W-:Y:S02]  /*c570*/  SHF.R.U64 R6, R6, 0x3, RZ ;  /* 0x0000000306067819 */ /* 0x000fe400000012ff */
[----:B------:R-:W-:Y:S02]  /*c580*/  SEL R63, R48, R49, P0 ;  /* 0x00000031303f7207 */ /* 0x000fe40000000000 */
[----:B------:R-:W-:Y:S02]  /*c590*/  LOP3.LUT R26, R4, R9, RZ, 0x3c, !PT ;  /* 0x00000009041a7212 */ /* 0x000fe400078e3cff */
[----:B------:R-:W-:-:S02]  /*c5a0*/  SEL R48, R49, R48, P0 ;  /* 0x0000003031307207 */ /* 0x000fc40000000000 */
[----:B------:R-:W-:Y:S02]  /*c5b0*/  LOP3.LUT R4, R31, 0x380, RZ, 0xc0, !PT ;  /* 0x000003801f047812 */ /* 0x000fe400078ec0ff */
[----:B------:R-:W-:Y:S02]  /*c5c0*/  SEL R49, R38, R39, P0 ;  /* 0x0000002726317207 */ /* 0x000fe40000000000 */
[----:B------:R-:W-:Y:S01]  /*c5d0*/  SEL R60, R39, R38, P0 ;  /* 0x00000026273c7207 */ /* 0x000fe20000000000 */
[----:B------:R-:W-:Y:S01]  /*c5e0*/  IMAD.X R39, RZ, RZ, R7, P3 ;  /* 0x000000ffff277224 */ /* 0x000fe200018e0607 */
[----:B------:R-:W-:Y:S02]  /*c5f0*/  LOP3.LUT R38, R6, R11, RZ, 0x3c, !PT ;  /* 0x0000000b06267212 */ /* 0x000fe400078e3cff */
[----:B------:R-:W-:Y:S02]  /*c600*/  LOP3.LUT R6, R8, 0x380, RZ, 0xc0, !PT ;  /* 0x0000038008067812 */ /* 0x000fe400078ec0ff */
[----:B------:R-:W-:-:S02]  /*c610*/  SHF.R.U64 R4, R4, 0x3, RZ ;  /* 0x0000000304047819 */ /* 0x000fc400000012ff */
[----:B------:R-:W-:Y:S02]  /*c620*/  SHF.R.U64 R5, R6, 0x3, RZ ;  /* 0x0000000306057819 */ /* 0x000fe400000012ff */
[----:B------:R-:W-:Y:S02]  /*c630*/  LOP3.LUT R4, R4, R31, RZ, 0x3c, !PT ;  /* 0x0000001f04047212 */ /* 0x000fe400078e3cff */
[----:B------:R-:W0:Y:S01]  /*c640*/  @P2 LDC R31, c[0x0][0xbec] ;  /* 0x0002fb00ff1f2b82 */ /* 0x000e220000000800 */
[----:B------:R-:W-:Y:S02]  /*c650*/  SEL R53, R33, R32, P0 ;  /* 0x0000002021357207 */ /* 0x000fe40000000000 */
[----:B------:R-:W-:Y:S01]  /*c660*/  SEL R50, R32, R33, P0 ;  /* 0x0000002120327207 */ /* 0x000fe20000000000 */
[----:B------:R-:W-:Y:S01]  /*c670*/  IMAD.X R33, RZ, RZ, R7, P1 ;  /* 0x000000ffff217224 */ /* 0x000fe200008e0607 */
[----:B------:R-:W-:Y:S02]  /*c680*/  LOP3.LUT R32, R5, R8, RZ, 0x3c, !PT ;  /* 0x0000000805207212 */ /* 0x000fe400078e3cff */
[----:B------:R-:W-:-:S02]  /*c690*/  MOV R83, R44 ;  /* 0x0000002c00537202 */ /* 0x000fc40000000f00 */
[----:B------:R-:W-:Y:S02]  /*c6a0*/  MOV R82, R32 ;  /* 0x0000002000527202 */ /* 0x000fe40000000f00 */
[----:B------:R-:W1:Y:S01]  /*c6b0*/  @P2 LDC R32, c[0x0][0xbf0] ;  /* 0x0002fc00ff202b82 */ /* 0x000e620000000800 */
[----:B------:R-:W-:Y:S01]  /*c6c0*/  MOV R44, R34 ;  /* 0x00000022002c7202 */ /* 0x000fe20000000f00 */
[----:B------:R-:W-:Y:S01]  /*c6d0*/  VIADD R34, R18, UR39 ;  /* 0x0000002712227c36 */ /* 0x000fe20008000000 */
[----:B------:R-:W-:Y:S02]  /*c6e0*/  LOP3.LUT R12, R13, 0x380, RZ, 0xc0, !PT ;  /* 0x000003800d0c7812 */ /* 0x000fe400078ec0ff */
[----:B------:R-:W-:Y:S02]  /*c6f0*/  SEL R51, R37, R36, P0 ;  /* 0x0000002425337207 */ /* 0x000fe40000000000 */
[----:B------:R-:W-:Y:S01]  /*c700*/  SEL R46, R36, R37, P0 ;  /* 0x00000025242e7207 */ /* 0x000fe20000000000 */
[----:B------:R-:W-:Y:S01]  /*c710*/  IMAD.X R37, RZ, RZ, R7, P4 ;  /* 0x000000ffff257224 */ /* 0x000fe200020e0607 */
[----:B------:R-:W-:-:S02]  /*c720*/  SEL R25, R94, R93, P0 ;  /* 0x0000005d5e197207 */ /* 0x000fc40000000000 */
[----:B------:R-:W-:Y:S02]  /*c730*/  SEL R47, R90, R89, P0 ;  /* 0x000000595a2f7207 */ /* 0x000fe40000000000 */
[----:B------:R-:W-:Y:S01]  /*c740*/  MOV R45, R26 ;  /* 0x0000001a002d7202 */ /* 0x000fe20000000f00 */
[----:B0-----:R-:W-:Y:S01]  /*c750*/  @P2 IMAD.HI.U32 R27, R34, R31, RZ ;  /* 0x0000001f221b2227 */ /* 0x001fe200078e00ff */
[----:B------:R-:W-:Y:S02]  /*c760*/  SEL R94, R93, R94, P0 ;  /* 0x0000005e5d5e7207 */ /* 0x000fe40000000000 */
[----:B------:R-:W-:Y:S01]  /*c770*/  SEL R90, R89, R90, P0 ;  /* 0x0000005a595a7207 */ /* 0x000fe20000000000 */
[----:B------:R-:W-:Y:S01]  /*c780*/  IMAD.MOV.U32 R26, RZ, RZ, R34 ;  /* 0x000000ffff1a7224 */ /* 0x000fe200078e0022 */
[----:B------:R-:W-:Y:S02]  /*c790*/  LOP3.LUT R7, R10, 0x380, RZ, 0xc0, !PT ;  /* 0x000003800a077812 */ /* 0x000fe400078ec0ff */
[----:B------:R-:W-:-:S02]  /*c7a0*/  SHF.R.U64 R12, R12, 0x3, RZ ;  /* 0x000000030c0c7819 */ /* 0x000fc400000012ff */
[----:B------:R-:W-:Y:S02]  /*c7b0*/  SHF.R.U64 R7, R7, 0x3, RZ ;  /* 0x0000000307077819 */ /* 0x000fe400000012ff */
[----:B------:R-:W-:Y:S02]  /*c7c0*/  LOP3.LUT R40, R12, R13, RZ, 0x3c, !PT ;  /* 0x0000000d0c287212 */ /* 0x000fe400078e3cff */
[----:B------:R-:W-:Y:S02]  /*c7d0*/  IADD3 R13, P1, R28, 0x3000, RZ ;  /* 0x000030001c0d7810 */ /* 0x000fe40007f3e0ff */
[----:B------:R-:W-:Y:S02]  /*c7e0*/  LOP3.LUT R36, R7, R10, RZ, 0x3c, !PT ;  /* 0x0000000a07247212 */ /* 0x000fe400078e3cff */
[----:B-1----:R-:W-:Y:S01]  /*c7f0*/  @P2 SHF.R.U32.HI R26, RZ, R32, R27 ;  /* 0x00000020ff1a2219 */ /* 0x002fe2000001161b */
[----:B------:R-:W-:Y:S01]  /*c800*/  IMAD.U32 R27, RZ, RZ, UR8 ;  /* 0x00000008ff1b7e24 */ /* 0x000fe2000f8e00ff */
[----:B------:R-:W-:Y:S01]  /*c810*/  LOP3.LUT R12, R13, 0x380, RZ, 0xc0, !PT ;  /* 0x000003800d0c7812 */ /* 0x000fe200078ec0ff */
[----:B------:R-:W-:Y:S01]  /*c820*/  ULDC.64 UR8, c[0x0][0xae8] ;  /* 0x0002ba0000087ab9 */ /* 0x000fe20000000a00 */
[----:B------:R-:W-:Y:S01]  /*c830*/  MOV R80, R36 ;  /* 0x0000002400507202 */ /* 0x000fe20000000f00 */
[----:B------:R-:W-:Y:S01]  /*c840*/  IMAD.MOV R37, RZ, RZ, -R26 ;  /* 0x000000ffff257224 */ /* 0x000fe200078e0a1a */
[----:B------:R-:W-:-:S02]  /*c850*/  SEL R75, R86, R87, P0 ;  /* 0x00000057564b7207 */ /* 0x000fc40000000000 */
[----:B------:R-:W-:Y:S01]  /*c860*/  SHF.R.U64 R12, R12, 0x3, RZ ;  /* 0x000000030c0c7819 */ /* 0x000fe200000012ff */
[----:B------:R-:W-:Y:S01]  /*c870*/  IMAD R37, R30, R37, R34 ;  /* 0x000000251e257224 */ /* 0x000fe200078e0222 */
[----:B------:R-:W-:Y:S02]  /*c880*/  SEL R86, R87, R86, P0 ;  /* 0x0000005657567207 */ /* 0x000fe40000000000 */
[----:B------:R-:W-:Y:S01]  /*c890*/  LOP3.LUT R12, R12, R13, RZ, 0x3c, !PT ;  /* 0x0000000d0c0c7212 */ /* 0x000fe200078e3cff */
[----:B------:R-:W-:Y:S01]  /*c8a0*/  IMAD.X R13, RZ, RZ, R29, P1 ;  /* 0x000000ffff0d7224 */ /* 0x000fe200008e061d */
[----:B------:R-:W-:Y:S02]  /*c8b0*/  MOV R77, R42 ;  /* 0x0000002a004d7202 */ /* 0x000fe40000000f00 */
[----:B------:R-:W-:Y:S02]  /*c8c0*/  MOV R79, R40 ;  /* 0x00000028004f7202 */ /* 0x000fe40000000f00 */
[----:B------:R-:W-:-:S02]  /*c8d0*/  IADD3 R40, P1, R26, UR6, RZ ;  /* 0x000000061a287c10 */ /* 0x000fc4000ff3e0ff */
[----:B------:R-:W-:Y:S02]  /*c8e0*/  SHF.R.S32.HI R36, RZ, 0x1f, R37 ;  /* 0x0000001fff247819 */ /* 0x000fe40000011425 */
[C---:B------:R-:W-:Y:S02]  /*c8f0*/  IADD3 R9, P4, R28.reuse, 0x5000, RZ ;  /* 0x000050001c097810 */ /* 0x040fe40007f9e0ff */
[----:B------:R-:W-:Y:S02]  /*c900*/  IADD3 R11, P3, R28, 0x4000, RZ ;  /* 0x000040001c0b7810 */ /* 0x000fe40007f7e0ff */
[----:B------:R-:W-:Y:S02]  /*c910*/  LOP3.LUT R8, R9, 0x380, RZ, 0xc0, !PT ;  /* 0x0000038009087812 */ /* 0x000fe400078ec0ff */
[----:B------:R-:W-:Y:S02]  /*c920*/  LOP3.LUT R10, R11, 0x380, RZ, 0xc0, !PT ;  /* 0x000003800b0a7812 */ /* 0x000fe400078ec0ff */
[----:B------:R-:W-:-:S02]  /*c930*/  MOV R81, R38 ;  /* 0x0000002600517202 */ /* 0x000fc40000000f00 */
[----:B------:R-:W-:Y:S02]  /*c940*/  SHF.R.U64 R8, R8, 0x3, RZ ;  /* 0x0000000308087819 */ /* 0x000fe400000012ff */
[----:B------:R-:W-:Y:S02]  /*c950*/  SHF.R.U64 R10, R10, 0x3, RZ ;  /* 0x000000030a0a7819 */ /* 0x000fe400000012ff */
[----:B------:R-:W-:Y:S01]  /*c960*/  LOP3.LUT R8, R8, R9, RZ, 0x3c, !PT ;  /* 0x0000000908087212 */ /* 0x000fe200078e3cff */
[--C-:B------:R-:W-:Y:S01]  /*c970*/  IMAD.X R9, RZ, RZ, R29.reuse, P4 ;  /* 0x000000ffff097224 */ /* 0x100fe200020e061d */
[----:B------:R-:W-:Y:S01]  /*c980*/  LOP3.LUT R10, R10, R11, RZ, 0x3c, !PT ;  /* 0x0000000b0a0a7212 */ /* 0x000fe200078e3cff */
[----:B------:R-:W-:Y:S01]  /*c990*/  IMAD.X R11, RZ, RZ, R29, P3 ;  /* 0x000000ffff0b7224 */ /* 0x000fe200018e061d */
[C---:B------:R-:W-:Y:S02]  /*c9a0*/  IADD3 R7, P5, R28.reuse, 0x6000, RZ ;  /* 0x000060001c077810 */ /* 0x040fe40007fbe0ff */
[----:B------:R-:W-:-:S02]  /*c9b0*/  LOP3.LUT R5, R28, 0x380, RZ, 0xc0, !PT ;  /* 0x000003801c057812 */ /* 0x000fc400078ec0ff */
[----:B------:R-:W-:Y:S02]  /*c9c0*/  LOP3.LUT R6, R7, 0x380, RZ, 0xc0, !PT ;  /* 0x0000038007067812 */ /* 0x000fe400078ec0ff */
[----:B------:R-:W-:Y:S02]  /*c9d0*/  SHF.R.U64 R5, R5, 0x3, RZ ;  /* 0x0000000305057819 */ /* 0x000fe400000012ff */
[----:B------:R-:W-:Y:S02]  /*c9e0*/  SHF.R.U64 R6, R6, 0x3, RZ ;  /* 0x0000000306067819 */ /* 0x000fe400000012ff */
[----:B------:R-:W-:Y:S01]  /*c9f0*/  LOP3.LUT R28, R5, R28, RZ, 0x3c, !PT ;  /* 0x0000001c051c7212 */ /* 0x000fe200078e3cff */
[--C-:B------:R-:W-:Y:S01]  /*ca00*/  IMAD.X R5, RZ, RZ, R29.reuse, P6 ;  /* 0x000000ffff057224 */ /* 0x100fe200030e061d */
[----:B------:R-:W-:Y:S01]  /*ca10*/  LOP3.LUT R6, R6, R7, RZ, 0x3c, !PT ;  /* 0x0000000706067212 */ /* 0x000fe200078e3cff */
[----:B------:R-:W-:Y:S01]  /*ca20*/  IMAD.X R7, RZ, RZ, R29, P5 ;  /* 0x000000ffff077224 */ /* 0x000fe200028e061d */
[----:B--2---:R-:W-:Y:S01]  /*ca30*/  LOP3.LUT R31, R24, 0x2, RZ, 0x3c, !PT ;  /* 0x00000002181f7812 */ /* 0x004fe200078e3cff */
[----:B------:R-:W-:Y:S04]  /*ca40*/  SHFL.IDX PT, R25, R25, R24, 0x1c1f ;  /* 0x001c1f1819197589 */ /* 0x000fe800000e0000 */
[----:B------:R-:W-:Y:S04]  /*ca50*/  SHFL.IDX PT, R47, R47, R24, 0x1c1f ;  /* 0x001c1f182f2f7589 */ /* 0x000fe800000e0000 */
[----:B------:R-:W-:Y:S04]  /*ca60*/  SHFL.IDX PT, R94, R94, R31, 0x1c1f ;  /* 0x001c1f1f5e5e7589 */ /* 0x000fe800000e0000 */
[----:B------:R-:W0:Y:S04]  /*ca70*/  SHFL.IDX PT, R90, R90, R31, 0x1c1f ;  /* 0x001c1f1f5a5a7589 */ /* 0x000e2800000e0000 */
[----:B------:R-:W-:Y:S04]  /*ca80*/  SHFL.IDX PT, R63, R63, R24, 0x1c1f ;  /* 0x001c1f183f3f7589 */ /* 0x000fe800000e0000 */
[----:B------:R-:W-:Y:S04]  /*ca90*/  SHFL.IDX PT, R48, R48, R31, 0x1c1f ;  /* 0x001c1f1f30307589 */ /* 0x000fe800000e0000 */
[----:B------:R-:W-:Y:S04]  /*caa0*/  SHFL.IDX PT, R51, R51, R24, 0x1c1f ;  /* 0x001c1f1833337589 */ /* 0x000fe800000e0000 */
[----:B------:R-:W1:Y:S04]  /*cab0*/  SHFL.IDX PT, R46, R46, R31, 0x1c1f ;  /* 0x001c1f1f2e2e7589 */ /* 0x000e6800000e0000 */
[----:B------:R-:W-:Y:S04]  /*cac0*/  SHFL.IDX PT, R49, R49, R24, 0x1c1f ;  /* 0x001c1f1831317589 */ /* 0x000fe800000e0000 */
[----:B------:R-:W2:Y:S01]  /*cad0*/  SHFL.IDX PT, R60, R60, R31, 0x1c1f ;  /* 0x001c1f1f3c3c7589 */ /* 0x000ea200000e0000 */
[----:B0-----:R-:W-:-:S02]  /*cae0*/  SEL R32, R47, R90, P0 ;  /* 0x0000005a2f207207 */ /* 0x001fc40000000000 */
[----:B------:R-:W-:Y:S01]  /*caf0*/  SEL R34, R90, R47, P0 ;  /* 0x0000002f5a227207 */ /* 0x000fe20000000000 */
[----:B------:R-:W-:Y:S04]  /*cb00*/  SHFL.IDX PT, R65, R65, R24, 0x1c1f ;  /* 0x001c1f1841417589 */ /* 0x000fe800000e0000 */
[----:B------:R-:W0:Y:S04]  /*cb10*/  SHFL.IDX PT, R62, R62, R31, 0x1c1f ;  /* 0x001c1f1f3e3e7589 */ /* 0x000e2800000e0000 */
[----:B------:R-:W-:Y:S04]  /*cb20*/  SHFL.IDX PT, R53, R53, R24, 0x1c1f ;  /* 0x001c1f1835357589 */ /* 0x000fe800000e0000 */
[----:B------:R-:W-:Y:S01]  /*cb30*/  SHFL.IDX PT, R55, R55, R24, 0x1c1f ;  /* 0x001c1f1837377589 */ /* 0x000fe200000e0000 */
[----:B-1----:R-:W-:-:S03]  /*cb40*/  SEL R38, R46, R51, P0 ;  /* 0x000000332e267207 */ /* 0x002fc60000000000 */
[----:B------:R-:W-:Y:S04]  /*cb50*/  SHFL.IDX PT, R57, R57, R24, 0x1c1f ;  /* 0x001c1f1839397589 */ /* 0x000fe800000e0000 */
[----:B------:R-:W-:Y:S01]  /*cb60*/  SHFL.IDX PT, R59, R59, R24, 0x1c1f ;  /* 0x001c1f183b3b7589 */ /* 0x000fe200000e0000 */
[----:B--2---:R-:W-:Y:S02]  /*cb70*/  SEL R33, R49, R60, P0 ;  /* 0x0000003c31217207 */ /* 0x004fe40000000000 */
[----:B------:R-:W-:Y:S01]  /*cb80*/  SEL R35, R60, R49, P0 ;  /* 0x000000313c237207 */ /* 0x000fe20000000000 */
[----:B------:R-:W-:Y:S04]  /*cb90*/  SHFL.IDX PT, R42, R61, R24, 0x1c1f ;  /* 0x001c1f183d2a7589 */ /* 0x000fe800000e0000 */
[----:B------:R-:W-:Y:S01]  /*cba0*/  SHFL.IDX PT, R67, R67, R24, 0x1c1f ;  /* 0x001c1f1843437589 */ /* 0x000fe200000e0000 */
[----:B0-----:R-:W-:-:S03]  /*cbb0*/  SEL R39, R62, R65, P0 ;  /* 0x000000413e277207 */ /* 0x001fc60000000000 */
[----:B------:R-:W-:Y:S04]  /*cbc0*/  SHFL.IDX PT, R69, R69, R24, 0x1c1f ;  /* 0x001c1f1845457589 */ /* 0x000fe800000e0000 */
[----:B------:R-:W-:Y:S04]  /*cbd0*/  SHFL.IDX PT, R71, R71, R24, 0x1c1f ;  /* 0x001c1f1847477589 */ /* 0x000fe800000e0000 */
[----:B------:R-:W-:Y:S04]  /*cbe0*/  SHFL.IDX PT, R73, R73, R24, 0x1c1f ;  /* 0x001c1f1849497589 */ /* 0x000fe800000e0000 */
[----:B------:R0:W-:Y:S04]  /*cbf0*/  SHFL.IDX PT, R75, R75, R24, 0x1c1f ;  /* 0x001c1f184b4b7589 */ /* 0x0001e800000e0000 */
[----:B------:R-:W-:Y:S04]  /*cc00*/  SHFL.IDX PT, R50, R50, R31, 0x1c1f ;  /* 0x001c1f1f32327589 */ /* 0x000fe800000e0000 */
[----:B------:R-:W-:Y:S01]  /*cc10*/  SHFL.IDX PT, R72, R64, R31, 0x1c1f ;  /* 0x001c1f1f40487589 */ /* 0x000fe200000e0000 */
[----:B0-----:R-:W-:-:S03]  /*cc20*/  SHF.R.S32.HI R24, RZ, 0x1f, R26 ;  /* 0x0000001fff187819 */ /* 0x001fc6000001141a */
[----:B------:R-:W-:Y:S01]  /*cc30*/  SHFL.IDX PT, R52, R52, R31, 0x1c1f ;  /* 0x001c1f1f34347589 */ /* 0x000fe200000e0000 */
[----:B------:R-:W-:Y:S02]  /*cc40*/  SEL R26, R94, R25, P0 ;  /* 0x000000195e1a7207 */ /* 0x000fe40000000000 */
[----:B------:R-:W-:Y:S01]  /*cc50*/  IADD3.X R41, R24, UR7, R27, P1, !PT ;  /* 0x0000000718297c10 */ /* 0x000fe20008ffe41b */
[----:B------:R-:W-:Y:S01]  /*cc60*/  SHFL.IDX PT, R74, R66, R31, 0x1c1f ;  /* 0x001c1f1f424a7589 */ /* 0x000fe200000e0000 */
[----:B------:R-:W-:Y:S01]  /*cc70*/  ULDC.64 UR6, c[0x0][0xb88] ;  /* 0x0002e20000067ab9 */ /* 0x000fe20000000a00 */
[----:B------:R-:W-:Y:S01]  /*cc80*/  SEL R24, R25, R94, P0 ;  /* 0x0000005e19187207 */ /* 0x000fe20000000000 */
[----:B------:R-:W-:Y:S01]  /*cc90*/  IMAD R36, R36, UR6, RZ ;  /* 0x0000000624247c24 */ /* 0x000fe2000f8e02ff */
[----:B------:R-:W-:Y:S01]  /*cca0*/  SHFL.IDX PT, R54, R54, R31, 0x1c1f ;  /* 0x001c1f1f36367589 */ /* 0x000fe200000e0000 */
[----:B------:R-:W-:Y:S01]  /*ccb0*/  SEL R25, R63, R48, P0 ;  /* 0x000000303f197207 */ /* 0x000fe20000000000 */
[C---:B------:R-:W-:Y:S01]  /*ccc0*/  IMAD.WIDE.U32 R40, R37.reuse, UR6, R40 ;  /* 0x0000000625287c25 */ /* 0x040fe2000f8e0028 */
[----:B------:R-:W-:Y:S01]  /*ccd0*/  SEL R27, R48, R63, P0 ;  /* 0x0000003f301b7207 */ /* 0x000fe20000000000 */
[----:B------:R-:W-:Y:S01]  /*cce0*/  SHFL.IDX PT, R76, R68, R31, 0x1c1f ;  /* 0x001c1f1f444c7589 */ /* 0x000fe200000e0000 */
[----:B------:R-:W-:Y:S01]  /*ccf0*/  LOP3.LUT P1, RZ, R188, 0x3, RZ, 0xc0, !PT ;  /* 0x00000003bcff7812 */ /* 0x000fe2000782c0ff */
[----:B------:R-:W-:Y:S01]  /*cd00*/  IMAD R47, R37, UR7, R36 ;  /* 0x00000007252f7c24 */ /* 0x000fe2000f8e0224 */
[----:B------:R-:W-:Y:S01]  /*cd10*/  SEL R36, R51, R46, P0 ;  /* 0x0000002e33247207 */ /* 0x000fe20000000000 */
[----:B------:R-:W0:Y:S01]  /*cd20*/  SHFL.IDX PT, R56, R56, R31, 0x1c1f ;  /* 0x001c1f1f38387589 */ /* 0x000e2200000e0000 */
[----:B------:R-:W-:Y:S01]  /*cd30*/  VIADD R46, R190, UR39 ;  /* 0x00000027be2e7c36 */ /* 0x000fe20008000000 */
[----:B------:R-:W-:Y:S01]  /*cd40*/  ULDC.64 UR6, c[0x0][0xb50] ;  /* 0x0002d40000067ab9 */ /* 0x000fe20000000a00 */
[----:B------:R-:W-:Y:S01]  /*cd50*/  SEL R37, R65, R62, P0 ;  /* 0x0000003e41257207 */ /* 0x000fe20000000000 */
[----:B------:R-:W1:Y:S04]  /*cd60*/  SHFL.IDX PT, R78, R70, R31, 0x1c1f ;  /* 0x001c1f1f464e7589 */ /* 0x000e6800000e0000 */
[----:B------:R-:W2:Y:S04]  /*cd70*/  SHFL.IDX PT, R43, R58, R31, 0x1c1f ;  /* 0x001c1f1f3a2b7589 */ /* 0x000ea800000e0000 */
[----:B------:R3:W4:Y:S04]  /*cd80*/  SHFL.IDX PT, R86, R86, R31, 0x1c1f ;  /* 0x001c1f1f56567589 */ /* 0x00072800000e0000 */
[----:B------:R2:W-:Y:S04]  /*cd90*/  STSM.16.M88.4 [R83], R24 ;  /* 0x0000001853007844 */ /* 0x0005e80000000200 */
[----:B------:R4:W-:Y:S01]  /*cda0*/  STSM.16.M88.4 [R44], R32 ;  /* 0x000000202c007844 */ /* 0x0009e20000000200 */
[----:B---3--:R-:W-:-:S03]  /*cdb0*/  IMAD R31, R30, UR5, RZ ;  /* 0x000000051e1f7c24 */ /* 0x008fc6000f8e02ff */
[----:B------:R3:W-:Y:S01]  /*cdc0*/  STSM.16.M88.4 [R45], R36 ;  /* 0x000000242d007844 */ /* 0x0007e20000000200 */
[----:B0-----:R-:W-:Y:S02]  /*cdd0*/  SEL R64, R59, R56, P0 ;  /* 0x000000383b407207 */ /* 0x001fe40000000000 */
[----:B------:R-:W-:Y:S02]  /*cde0*/  ISETP.GE.OR P3, PT, R46, R31, P1 ;  /* 0x0000001f2e00720c */ /* 0x000fe40000f66670 */
[----:B------:R-:W-:Y:S02]  /*cdf0*/  SEL R66, R56, R59, P0 ;  /* 0x0000003b38427207 */ /* 0x000fe40000000000 */
[----:B-1----:R-:W-:Y:S01]  /*ce00*/  SEL R65, R73, R78, P0 ;  /* 0x0000004e49417207 */ /* 0x002fe20000000000 */
[----:B--2---:R-:W-:Y:S01]  /*ce10*/  VIADD R24, R46, 0x8 ;  /* 0x000000082e187836 */ /* 0x004fe20000000000 */
[----:B------:R-:W-:Y:S01]  /*ce20*/  SEL R26, R50, R53, P0 ;  /* 0x00000035321a7207 */ /* 0x000fe20000000000 */
[----:B------:R-:W-:Y:S01]  /*ce30*/  IMAD.IADD R25, R41, 0x1, R47 ;  /* 0x0000000129197824 */ /* 0x000fe200078e022f */
[----:B------:R-:W-:-:S02]  /*ce40*/  LEA R41, P4, R40, UR6, 0x2 ;  /* 0x0000000628297c11 */ /* 0x000fc4000f8810ff */
[----:B------:R-:W-:Y:S02]  /*ce50*/  ISETP.GE.OR P1, PT, R24, R31, P1 ;  /* 0x0000001f1800720c */ /* 0x000fe40000f26670 */
[----:B------:R-:W-:Y:S01]  /*ce60*/  LEA.HI.X R40, R40, UR7, R25, 0x2, P4 ;  /* 0x0000000728287c11 */ /* 0x000fe2000a0f1419 */
[----:B------:R-:W-:Y:S01]  /*ce70*/  SHFL.IDX PT, R60, R41, RZ, 0x1c1f ;  /* 0x001c1fff293c7589 */ /* 0x000fe200000e0000 */
[----:B------:R-:W-:Y:S02]  /*ce80*/  SEL R24, R53, R50, P0 ;  /* 0x0000003235187207 */ /* 0x000fe40000000000 */
[----:B------:R-:W-:Y:S01]  /*ce90*/  SEL R25, R67, R72, P0 ;  /* 0x0000004843197207 */ /* 0x000fe20000000000 */
[----:B------:R-:W0:Y:S01]  /*cea0*/  SHFL.IDX PT, R61, R40, RZ, 0x1c1f ;  /* 0x001c1fff283d7589 */ /* 0x000e2200000e0000 */
[----:B------:R-:W-:Y:S02]  /*ceb0*/  SEL R27, R72, R67, P0 ;  /* 0x00000043481b7207 */ /* 0x000fe40000000000 */
[----:B----4-:R-:W-:Y:S01]  /*cec0*/  SEL R32, R55, R52, P0 ;  /* 0x0000003437207207 */ /* 0x010fe20000000000 */
[----:B------:R-:W-:Y:S01]  /*ced0*/  SHFL.IDX PT, R62, R41, 0x1, 0x1c1f ;  /* 0x003c1f00293e7f89 */ /* 0x000fe200000e0000 */
[----:B------:R-:W-:-:S02]  /*cee0*/  SEL R34, R52, R55, P0 ;  /* 0x0000003734227207 */ /* 0x000fc40000000000 */
[----:B------:R-:W-:Y:S01]  /*cef0*/  SEL R33, R69, R74, P0 ;  /* 0x0000004a45217207 */ /* 0x000fe20000000000 */
[----:B------:R-:W-:Y:S01]  /*cf00*/  STSM.16.M88.4 [R82], R24 ;  /* 0x0000001852007844 */ /* 0x000fe20000000200 */
[----:B------:R-:W-:Y:S02]  /*cf10*/  SEL R35, R74, R69, P0 ;  /* 0x000000454a237207 */ /* 0x000fe40000000000 */
[----:B------:R-:W-:Y:S01]  /*cf20*/  SEL R44, R57, R54, P0 ;  /* 0x00000036392c7207 */ /* 0x000fe20000000000 */
[----:B------:R-:W1:Y:S01]  /*cf30*/  SHFL.IDX PT, R63, R40, 0x1, 0x1c1f ;  /* 0x003c1f00283f7f89 */ /* 0x000e6200000e0000 */
[----:B------:R-:W-:Y:S02]  /*cf40*/  SEL R46, R54, R57, P0 ;  /* 0x00000039362e7207 */ /* 0x000fe40000000000 */
[----:B---3--:R-:W-:Y:S01]  /*cf50*/  SEL R45, R71, R76, P0 ;  /* 0x0000004c472d7207 */ /* 0x008fe20000000000 */
[----:B------:R-:W-:Y:S01]  /*cf60*/  STSM.16.M88.4 [R81], R32 ;  /* 0x0000002051007844 */ /* 0x000fe20000000200 */
[----:B------:R-:W-:-:S02]  /*cf70*/  SEL R47, R76, R71, P0 ;  /* 0x000000474c2f7207 */ /* 0x000fc40000000000 */
[----:B------:R-:W-:Y:S02]  /*cf80*/  SEL R67, R78, R73, P0 ;  /* 0x000000494e437207 */ /* 0x000fe40000000000 */
[----:B------:R-:W-:Y:S01]  /*cf90*/  SEL R68, R42, R43, P0 ;  /* 0x0000002b2a447207 */ /* 0x000fe20000000000 */
[----:B------:R-:W-:Y:S01]  /*cfa0*/  STSM.16.M88.4 [R80], R44 ;  /* 0x0000002c50007844 */ /* 0x000fe20000000200 */
[----:B------:R-:W-:Y:S02]  /*cfb0*/  SEL R70, R43, R42, P0 ;  /* 0x0000002a2b467207 */ /* 0x000fe40000000000 */
[----:B------:R-:W-:Y:S01]  /*cfc0*/  SEL R69, R75, R86, P0 ;  /* 0x000000564b457207 */ /* 0x000fe20000000000 */
[----:B------:R2:W-:Y:S01]  /*cfd0*/  STSM.16.M88.4 [R79], R64 ;  /* 0x000000404f007844 */ /* 0x0005e20000000200 */
[----:B------:R-:W-:-:S05]  /*cfe0*/  SEL R71, R86, R75, P0 ;  /* 0x0000004b56477207 */ /* 0x000fca0000000000 */
[----:B------:R-:W-:Y:S01]  /*cff0*/  STSM.16.M88.4 [R77], R68 ;  /* 0x000000444d007844 */ /* 0x000fe20000000200 */
[----:B------:R-:W-:Y:S08]  /*d000*/  BAR.SYNC.DEFER_BLOCKING 0x1, 0x100 ;  /* 0x0044000000007b1d */ /* 0x000ff00000010000 */
[----:B--2---:R-:W2:Y:S01]  /*d010*/  @P2 LDC R65, c[0x0][0xbec] ;  /* 0x0002fb00ff412b82 */ /* 0x004ea20000000800 */
[----:B------:R-:W-:Y:S01]  /*d020*/  UIMAD UR5, UR12, UR8, URZ ;  /* 0x000000080c0572a4 */ /* 0x000fe2000f8e023f */
[----:B0-----:R0:W-:Y:S01]  /*d030*/  @!P3 ST.E desc[UR52][R60.64], R0 ;  /* 0x000000003c00b985 */ /* 0x0011e2000c101934 */
[----:B------:R-:W-:-:S03]  /*d040*/  UIMAD.WIDE.U32 UR6, UR37, UR8, URZ ;  /* 0x00000008250672a5 */ /* 0x000fc6000f8e003f */
[----:B-1----:R1:W-:Y:S02]  /*d050*/  @!P1 ST.E desc[UR52][R62.64], R2 ;  /* 0x000000023e009985 */ /* 0x0023e4000c101934 */
[----:B0-----:R-:W0:Y:S01]  /*d060*/  @P2 LDC R61, c[0x0][0xbf0] ;  /* 0x0002fc00ff3d2b82 */ /* 0x001e220000000800 */
[----:B------:R-:W-:Y:S01]  /*d070*/  IMAD R0, R22, 0x20, R23 ;  /* 0x0000002016007824 */ /* 0x000fe200078e0217 */
[----:B------:R-:W-:Y:S01]  /*d080*/  UIMAD UR5, UR37, UR9, UR5 ;  /* 0x00000009250572a4 */ /* 0x000fe2000f8e0205 */
[----:B------:R3:W5:Y:S02]  /*d090*/  LD.E.128 R44, desc[UR52][R6.64] ;  /* 0x00000034062c7980 */ /* 0x000764000c101d00 */
[----:B-1----:R-:W-:Y:S01]  /*d0a0*/  VIADD R2, R0, UR39 ;  /* 0x0000002700027c36 */ /* 0x002fe20008000000 */
[----:B------:R-:W-:Y:S01]  /*d0b0*/  UIMAD UR8, UR13, UR10, URZ ;  /* 0x0000000a0d0872a4 */ /* 0x000fe2000f8e023f */
[----:B------:R1:W5:Y:S02]  /*d0c0*/  LD.E.128 R52, desc[UR52][R8.64] ;  /* 0x0000003408347980 */ /* 0x000364000c101d00 */
[----:B--2---:R-:W-:Y:S01]  /*d0d0*/  @P2 IMAD.HI.U32 R0, R2, R65, RZ ;  /* 0x0000004102002227 */ /* 0x004fe200078e00ff */
[----:B------:R-:W-:Y:S01]  /*d0e0*/  UIADD3 UR7, UR7, UR5, URZ ;  /* 0x0000000507077290 */ /* 0x000fe2000fffe03f */
[----:B------:R2:W5:Y:S02]  /*d0f0*/  LD.E.128 R32, desc[UR52][R4.64] ;  /* 0x0000003404207980 */ /* 0x000564000c101d00 */
[----:B---3--:R-:W-:Y:S01]  /*d100*/  IMAD.MOV.U32 R7, RZ, RZ, R2 ;  /* 0x000000ffff077224 */ /* 0x008fe200078e0002 */
[----:B------:R-:W-:Y:S01]  /*d110*/  UIMAD UR5, UR43, UR11, UR8 ;  /* 0x0000000b2b0572a4 */ /* 0x000fe2000f8e0208 */
[----:B------:R-:W5:Y:S01]  /*d120*/  LD.E.128 R48, desc[UR52][R28.64] ;  /* 0x000000341c307980 */ /* 0x000f62000c101d00 */
[----:B------:R-:W-:Y:S01]  /*d130*/  UIMAD.WIDE.U32 UR6, UR43, UR10, UR6 ;  /* 0x0000000a2b0672a5 */ /* 0x000fe2000f8e0006 */
[----:B------:R-:W-:-:S02]  /*d140*/  ULDC.64 UR8, c[0x0][0xae0] ;  /* 0x0002b80000087ab9 */ /* 0x000fc40000000a00 */
[----:B------:R-:W5:Y:S04]  /*d150*/  LD.E.128 R40, desc[UR52][R20.64] ;  /* 0x0000003414287980 */ /* 0x000f68000c101d00 */
[----:B------:R-:W5:Y:S01]  /*d160*/  LD.E.128 R36, desc[UR52][R14.64] ;  /* 0x000000340e247980 */ /* 0x000f62000c101d00 */
[----:B0-----:R-:W-:Y:S01]  /*d170*/  @P2 SHF.R.U32.HI R7, RZ, R61, R0 ;  /* 0x0000003dff072219 */ /* 0x001fe20000011600 */
[----:B------:R-:W-:Y:S02]  /*d180*/  UIADD3 UR5, UR7, UR5, URZ ;  /* 0x0000000507057290 */ /* 0x000fe4000fffe03f */
[----:B------:R-:W5:Y:S01]  /*d190*/  LD.E.128 R24, desc[UR52][R12.64] ;  /* 0x000000340c187980 */ /* 0x000f62000c101d00 */
[--C-:B------:R-:W-:Y:S01]  /*d1a0*/  SHF.R.S32.HI R0, RZ, 0x1f, R7.reuse ;  /* 0x0000001fff007819 */ /* 0x100fe20000011407 */
[----:B-1----:R-:W-:-:S02]  /*d1b0*/  IMAD.MOV R9, RZ, RZ, -R7 ;  /* 0x000000ffff097224 */ /* 0x002fc400078e0a07 */
[----:B--2---:R-:W-:Y:S01]  /*d1c0*/  IMAD.U32 R5, RZ, RZ, UR7 ;  /* 0x00000007ff057e24 */ /* 0x004fe2000f8e00ff */
        /* <DEDUP_REMOVED lines=8> */
[----:B-1----:R-:W1:Y:S01]  /*d250*/  FENCE.VIEW.ASYNC.S ;  /* 0x00000000000073c6 */ /* 0x002e620000000000 */
[----:B------:R-:W-:Y:S01]  /*d260*/  IMAD.U32 R4, RZ, RZ, UR6 ;  /* 0x00000006ff047e24 */ /* 0x000fe2000f8e00ff */
[----:B------:R-:W-:Y:S01]  /*d270*/  ULDC.64 UR6, c[0x0][0xad8] ;  /* 0x0002b60000067ab9 */ /* 0x000fe20000000a00 */
[----:B------:R-:W-:-:S02]  /*d280*/  IMAD.U32 R5, RZ, RZ, UR5 ;  /* 0x00000005ff057e24 */ /* 0x000fc4000f8e00ff */
[C---:B0-----:R-:W-:Y:S01]  /*d290*/  IMAD R11, R7.reuse, UR9, R0 ;  /* 0x00000009070b7c24 */ /* 0x041fe2000f8e0200 */
[----:B------:R-:W-:Y:S01]  /*d2a0*/  SHF.R.S32.HI R0, RZ, 0x1f, R9 ;  /* 0x0000001fff007819 */ /* 0x000fe20000011409 */
[----:B------:R-:W-:-:S04]  /*d2b0*/  IMAD.WIDE.U32 R4, R7, UR8, R4 ;  /* 0x0000000807047c25 */ /* 0x000fc8000f8e0004 */
        /* <DEDUP_REMOVED lines=15> */
[----:B-1----:R0:W1:Y:S01]  /*d3b0*/  SHFL.IDX PT, R4, R6, RZ, 0x181f ;  /* 0x00181fff06047589 */ /* 0x00206200000e0000 */
        /* <DEDUP_REMOVED lines=8> */
[CC--:B-1----:R-:W-:Y:S02]  /*d440*/  @!P2 LEA R2, P4, R16.reuse, R4.reuse, 0x1 ;  /* 0x000000041002a211 */ /* 0x0c2fe400078808ff */
[C---:B------:R-:W-:Y:S02]  /*d450*/  @!P3 LEA R4, P5, R19.reuse, R4, 0x1 ;  /* 0x000000041304b211 */ /* 0x040fe400078a08ff */
[-C--:B0-2---:R-:W-:Y:S02]  /*d460*/  @!P2 LEA.HI.X R3, R16, R0.reuse, R193, 0x1, P4 ;  /* 0x000000001003a211 */ /* 0x085fe400020f0cc1 */
[----:B------:R-:W-:-:S03]  /*d470*/  @!P3 LEA.HI.X R5, R19, R0, R192, 0x1, P5 ;  /* 0x000000001305b211 */ /* 0x000fc600028f0cc0 */
[----:B-----5:R3:W-:Y:S04]  /*d480*/  @!P2 ST.E.128 desc[UR52][R2.64], R48 ;  /* 0x000000300200a985 */ /* 0x0207e8000c101d34 */
[----:B------:R3:W-:Y:S02]  /*d490*/  @!P3 ST.E.128 desc[UR52][R4.64], R56 ;  /* 0x000000380400b985 */ /* 0x0007e4000c101d34 */
.L_x_2184:
[----:B------:R-:W-:Y:S05]  /*d4a0*/  BSYNC B1 ;  /* 0x0000000000017941 */ /* 0x000fea0003800000 */
.L_x_2183:
[----:B--2---:R2:W4:Y:S01]  /*d4b0*/  SHFL.IDX PT, R0, R7, 0x1, 0x181f ;  /* 0x00381f0007007f89 */ /* 0x00452200000e0000 */
[----:B------:R-:W-:Y:S03]  /*d4c0*/  BSSY B1, `(.L_x_2185) ;  /* 0x000000c000017945 */ /* 0x000fe60003800000 */
[----:B-1-3--:R2:W1:Y:S01]  /*d4d0*/  SHFL.IDX PT, R4, R6, 0x1, 0x181f ;  /* 0x00381f0006047f89 */ /* 0x00a46200000e0000 */
[----:B------:R-:W-:Y:S05]  /*d4e0*/  @P0 BRA `(.L_x_2186) ;  /* 0x0000000000240947 */ /* 0x000fea0003800000 */
[----:B------:R-:W-:Y:S02]  /*d4f0*/  ULDC UR5, c[0x0][0xac8] ;  /* 0x0002b20000057ab9 */ /* 0x000fe40000000800 */
[----:B------:R-:W-:Y:S02]  /*d500*/  ISETP.GE.AND P3, PT, R16, UR5, PT ;  /* 0x0000000510007c0c */ /* 0x000fe4000bf66270 */
[----:B------:R-:W-:-:S11]  /*d510*/  ISETP.GE.AND P4, PT, R19, UR5, PT ;  /* 0x0000000513007c0c */ /* 0x000fd6000bf86270 */
[CC--:B-1----:R-:W-:Y:S02]  /*d520*/  @!P3 LEA R2, P0, R16.reuse, R4.reuse, 0x1 ;  /* 0x000000041002b211 */ /* 0x0c2fe400078008ff */
[C---:B------:R-:W-:Y:S02]  /*d530*/  @!P4 LEA R4, P2, R19.reuse, R4, 0x1 ;  /* 0x000000041304c211 */ /* 0x040fe400078408ff */
[-C--:B0---4-:R-:W-:Y:S02]  /*d540*/  @!P3 LEA.HI.X R3, R16, R0.reuse, R193, 0x1, P0 ;  /* 0x000000001003b211 */ /* 0x091fe400000f0cc1 */
[----:B------:R-:W-:-:S03]  /*d550*/  @!P4 LEA.HI.X R5, R19, R0, R192, 0x1, P2 ;  /* 0x000000001305c211 */ /* 0x000fc600010f0cc0 */
[----:B-----5:R3:W-:Y:S04]  /*d560*/  @!P3 ST.E.128 desc[UR52][R2.64], R40 ;  /* 0x000000280200b985 */ /* 0x0207e8000c101d34 */
[----:B------:R3:W-:Y:S02]  /*d570*/  @!P4 ST.E.128 desc[UR52][R4.64], R52 ;  /* 0x000000340400c985 */ /* 0x0007e4000c101d34 */
.L_x_2186:
[----:B------:R-:W-:Y:S05]  /*d580*/  BSYNC B1 ;  /* 0x0000000000017941 */ /* 0x000fea0003800000 */
.L_x_2185:
[----:B----4-:R4:W0:Y:S01]  /*d590*/  SHFL.IDX PT, R0, R7, 0x2, 0x181f ;  /* 0x00581f0007007f89 */ /* 0x01082200000e0000 */
        /* <DEDUP_REMOVED lines=8> */
[-C--:B0-----:R-:W-:Y:S02]  /*d620*/  @!P2 LEA.HI.X R3, R16, R0.reuse, R193, 0x1, P0 ;  /* 0x000000001003a211 */ /* 0x081fe400000f0cc1 */
[----:B------:R-:W-:-:S03]  /*d630*/  @!P3 LEA.HI.X R5, R19, R0, R192, 0x1, P1 ;  /* 0x000000001305b211 */ /* 0x000fc600008f0cc0 */
[----:B-----5:R3:W-:Y:S04]  /*d640*/  @!P2 ST.E.128 desc[UR52][R2.64], R36 ;  /* 0x000000240200a985 */ /* 0x0207e8000c101d34 */
[----:B------:R3:W-:Y:S02]  /*d650*/  @!P3 ST.E.128 desc[UR52][R4.64], R44 ;  /* 0x0000002c0400b985 */ /* 0x0007e4000c101d34 */
.L_x_2188:
[----:B------:R-:W-:Y:S05]  /*d660*/  BSYNC B1 ;  /* 0x0000000000017941 */ /* 0x000fea0003800000 */
.L_x_2187:
[----:B0-----:R-:W-:Y:S01]  /*d670*/  VIADD R0, R8, 0x60 ;  /* 0x0000006008007836 */ /* 0x001fe20000000000 */
[----:B--2-4-:R-:W0:Y:S04]  /*d680*/  SHFL.IDX PT, R7, R7, 0x3, 0x181f ;  /* 0x00781f0007077f89 */ /* 0x014e2800000e0000 */
[----:B------:R-:W-:Y:S01]  /*d690*/  ISETP.GE.AND P0, PT, R0, R31, PT ;  /* 0x0000001f0000720c */ /* 0x000fe20003f06270 */
[----:B------:R-:W2:-:S12]  /*d6a0*/  SHFL.IDX PT, R6, R6, 0x3, 0x181f ;  /* 0x00781f0006067f89 */ /* 0x000e9800000e0000 */
[----:B------:R-:W-:Y:S05]  /*d6b0*/  @P0 BRA `(.L_x_2189) ;  /* 0x0000000800800947 */ /* 0x000fea0003800000 */
[----:B------:R-:W-:Y:S02]  /*d6c0*/  ULDC UR5, c[0x0][0xac8] ;  /* 0x0002b20000057ab9 */ /* 0x000fe40000000800 */
[----:B------:R-:W-:-:S13]  /*d6d0*/  ISETP.GE.AND P1, PT, R16, UR5, PT ;  /* 0x0000000510007c0c */ /* 0x000fda000bf26270 */
[----:B--23--:R-:W-:-:S04]  /*d6e0*/  @!P1 LEA R2, P0, R16, R6, 0x1 ;  /* 0x0000000610029211 */ /* 0x00cfc800078008ff */
[----:B0-----:R-:W-:Y:S02]  /*d6f0*/  @!P1 LEA.HI.X R3, R16, R7, R193, 0x1, P0 ;  /* 0x0000000710039211 */ /* 0x001fe400000f0cc1 */
[----:B------:R-:W-:-:S03]  /*d700*/  ISETP.GE.AND P0, PT, R19, UR5, PT ;  /* 0x0000000513007c0c */ /* 0x000fc6000bf06270 */
[----:B-----5:R4:W-:Y:S10]  /*d710*/  @!P1 ST.E.128 desc[UR52][R2.64], R24 ;  /* 0x0000001802009985 */ /* 0x0209f4000c101d34 */
[----:B------:R-:W-:Y:S05]  /*d720*/  @P0 BRA `(.L_x_2189) ;  /* 0x0000000800640947 */ /* 0x000fea0003800000 */
[----:B----4-:R-:W-:-:S04]  /*d730*/  LEA R2, P0, R19, R6, 0x1 ;  /* 0x0000000613027211 */ /* 0x010fc800078008ff */
[----:B------:R-:W-:-:S05]  /*d740*/  LEA.HI.X R3, R19, R7, R192, 0x1, P0 ;  /* 0x0000000713037211 */ /* 0x000fca00000f0cc0 */
[----:B------:R0:W-:Y:S01]  /*d750*/  ST.E.128 desc[UR52][R2.64], R32 ;  /* 0x0000002002007985 */ /* 0x0001e2000c101d34 */
[----:B------:R-:W-:Y:S05]  /*d760*/  BRA `(.L_x_2189) ;  /* 0x0000000800547947 */ /* 0x000fea0003800000 */
.L_x_2182:
[----:B------:R-:W0:Y:S01]  /*d770*/  LDC R8, c[0x0][0xbe8] ;  /* 0x0002fa00ff087b82 */ /* 0x000e220000000800 */
[----:B------:R-:W-:Y:S01]  /*d780*/  ISETP.GE.AND P0, PT, R194, 0x80, PT ;  /* 0x00000080c200780c */ /* 0x000fe20003f06270 */
[----:B------:R-:W-:Y:S01]  /*d790*/  USHF.R.S32.HI UR8, URZ, 0x1f, UR37 ;  /* 0x0000001f3f087899 */ /* 0x000fe20008011425 */
[----:B------:R-:W-:Y:S01]  /*d7a0*/  BSSY B1, `(.L_x_2190) ;  /* 0x000002f000017945 */ /* 0x000fe20003800000 */
[----:B------:R-:W-:Y:S01]  /*d7b0*/  USHF.R.S32.HI UR9, URZ, 0x1f, UR43 ;  /* 0x0000001f3f097899 */ /* 0x000fe2000801142b */
[----:B------:R-:W-:Y:S01]  /*d7c0*/  IMAD R6, R22, 0x20, R23 ;  /* 0x0000002016067824 */ /* 0x000fe200078e0217 */
        /* <DEDUP_REMOVED lines=14> */
[----:B------:R-:W-:Y:S01]  /*d8b0*/  IMAD.MOV.U32 R2, RZ, RZ, R4 ;  /* 0x000000ffff027224 */ /* 0x000fe200078e0004 */
[----:B------:R-:W-:Y:S02]  /*d8c0*/  UIMAD UR5, UR8, UR10, URZ ;  /* 0x0000000a080572a4 */ /* 0x000fe4000f8e023f */
[----:B------:R-:W-:Y:S02]  /*d8d0*/  UIMAD.WIDE.U32 UR6, UR37, UR10, URZ ;  /* 0x0000000a250672a5 */ /* 0x000fe4000f8e003f */
[----:B------:R-:W-:-:S03]  /*d8e0*/  UIMAD UR5, UR37, UR11, UR5 ;  /* 0x0000000b250572a4 */ /* 0x000fc6000f8e0205 */
[----:B------:R-:W-:Y:S01]  /*d8f0*/  ULDC.64 UR10, c[0x0][0xb98] ;  /* 0x0002e600000a7ab9 */ /* 0x000fe20000000a00 */
[----:B------:R-:W-:Y:S02]  /*d900*/  UIADD3 UR7, UR7, UR5, URZ ;  /* 0x0000000507077290 */ /* 0x000fe4000fffe03f */
[----:B------:R-:W2:Y:S01]  /*d910*/  @P0 LDC R5, c[0x0][0xbec] ;  /* 0x0002fb00ff050b82 */ /* 0x000ea20000000800 */
[----:B------:R-:W-:Y:S02]  /*d920*/  UIMAD UR5, UR9, UR10, URZ ;  /* 0x0000000a090572a4 */ /* 0x000fe4000f8e023f */
[----:B------:R-:W-:Y:S02]  /*d930*/  UIMAD.WIDE.U32 UR6, UR43, UR10, UR6 ;  /* 0x0000000a2b0672a5 */ /* 0x000fe4000f8e0006 */
[----:B------:R-:W-:-:S03]  /*d940*/  UIMAD UR5, UR43, UR11, UR5 ;  /* 0x0000000b2b0572a4 */ /* 0x000fc6000f8e0205 */
[----:B------:R-:W3:Y:S01]  /*d950*/  @P0 LDC R7, c[0x0][0xbf0] ;  /* 0x0002fc00ff070b82 */ /* 0x000ee20000000800 */
[----:B------:R-:W-:Y:S01]  /*d960*/  ULDC.64 UR10, c[0x0][0xb88] ;  /* 0x0002e200000a7ab9 */ /* 0x000fe20000000a00 */
[----:B--2---:R-:W-:-:S05]  /*d970*/  @P0 IMAD.HI.U32 R0, R4, R5, RZ ;  /* 0x0000000504000227 */ /* 0x004fca00078e00ff */
[----:B---3--:R-:W-:-:S05]  /*d980*/  @P0 SHF.R.U32.HI R2, RZ, R7, R0 ;  /* 0x00000007ff020219 */ /* 0x008fca0000011600 */
[----:B------:R-:W-:-:S04]  /*d990*/  IMAD.MOV R5, RZ, RZ, -R2 ;  /* 0x000000ffff057224 */ /* 0x000fc800078e0a02 */
[----:B------:R-:W-:Y:S01]  /*d9a0*/  IMAD R5, R3, R5, R4 ;  /* 0x0000000503057224 */ /* 0x000fe200078e0204 */
[----:B------:R-:W-:Y:S01]  /*d9b0*/  SHF.R.S32.HI R3, RZ, 0x1f, R2 ;  /* 0x0000001fff037819 */ /* 0x000fe20000011402 */
[----:B------:R-:W-:Y:S01]  /*d9c0*/  IMAD.U32 R4, RZ, RZ, UR5 ;  /* 0x00000005ff047e24 */ /* 0x000fe2000f8e00ff */
        /* <DEDUP_REMOVED lines=12> */
.L_x_2191:
[----:B------:R-:W-:Y:S05]  /*da90*/  BSYNC B1 ;  /* 0x0000000000017941 */ /* 0x000fea0003800000 */
.L_x_2190:
[----:B------:R-:W-:Y:S01]  /*daa0*/  ULDC.64 UR10, c[0x0][0xae8] ;  /* 0x0002ba00000a7ab9 */ /* 0x000fe20000000a00 */
[----:B------:R-:W-:Y:S01]  /*dab0*/  VIADD R6, R6, UR39 ;  /* 0x0000002706067c36 */ /* 0x000fe20008000000 */
[----:B------:R-:W-:Y:S01]  /*dac0*/  UIMAD UR5, UR8, UR10, URZ ;  /* 0x0000000a080572a4 */ /* 0x000fe2000f8e023f */
[----:B------:R-:W-:Y:S01]  /*dad0*/  BSSY B1, `(.L_x_2192) ;  /* 0x0000034000017945 */ /* 0x000fe20003800000 */
[----:B------:R-:W-:Y:S01]  /*dae0*/  UIMAD.WIDE.U32 UR6, UR37, UR10, URZ ;  /* 0x0000000a250672a5 */ /* 0x000fe2000f8e003f */
[----:B0-----:R-:W-:Y:S01]  /*daf0*/  @P1 IMAD.HI.U32 R0, R6, R9, RZ ;  /* 0x0000000906001227 */ /* 0x001fe200078e00ff */
[----:B------:R-:W-:-:S03]  /*db00*/  UIMAD UR5, UR37, UR11, UR5 ;  /* 0x0000000b250572a4 */ /* 0x000fc6000f8e0205 */
[----:B------:R-:W-:Y:S01]  /*db10*/  ULDC.64 UR10, c[0x0][0xaf0] ;  /* 0x0002bc00000a7ab9 */ /* 0x000fe20000000a00 */
[----:B------:R-:W-:Y:S01]  /*db20*/  UIADD3 UR7, UR7, UR5, URZ ;  /* 0x0000000507077290 */ /* 0x000fe2000fffe03f */
[----:B--2---:R-:W-:Y:S01]  /*db30*/  IMAD.MOV.U32 R5, RZ, RZ, R6 ;  /* 0x000000ffff057224 */ /* 0x004fe200078e0006 */
        /* <DEDUP_REMOVED lines=10> */
[----:B------:R-:W-:Y:S02]  /*dbe0*/  IMAD R7, R8, R7, R6 ;  /* 0x0000000708077224 */ /* 0x000fe400078e0206 */
[----:B------:R-:W-:Y:S01]  /*dbf0*/  IMAD.U32 R2, RZ, RZ, UR6 ;  /* 0x00000006ff027e24 */ /* 0x000fe2000f8e00ff */
[----:B------:R-:W-:Y:S01]  /*dc00*/  ULDC.64 UR6, c[0x0][0xad8] ;  /* 0x0002b60000067ab9 */ /* 0x000fe20000000a00 */
[----:B------:R-:W-:Y:S01]  /*dc10*/  IMAD.U32 R3, RZ, RZ, UR5 ;  /* 0x00000005ff037e24 */ /* 0x000fe2000f8e00ff */
[----:B------:R-:W-:Y:S01]  /*dc20*/  ULDC UR5, c[0x0][0xa88] ;  /* 0x0002a20000057ab9 */ /* 0x000fe20000000800 */
[C---:B------:R-:W-:Y:S01]  /*dc30*/  IMAD R9, R5.reuse, UR9, R0 ;  /* 0x0000000905097c24 */ /* 0x040fe2000f8e0200 */
[----:B------:R-:W-:Y:S01]  /*dc40*/  SHF.R.S32.HI R0, RZ, 0x1f, R7 ;  /* 0x0000001fff007819 */ /* 0x000fe20000011407 */
[----:B------:R-:W-:-:S04]  /*dc50*/  IMAD.WIDE.U32 R2, R5, UR8, R2 ;  /* 0x0000000805027c25 */ /* 0x000fc8000f8e0002 */
        /* <DEDUP_REMOVED lines=14> */
[----:B------:R0:W1:Y:S02]  /*dd40*/  SHFL.IDX PT, R2, R4, RZ, 0x181f ;  /* 0x00181fff04027589 */ /* 0x00006400000e0000 */
[----:B------:R-:W-:Y:S02]  /*dd50*/  ISETP.GE.AND P0, PT, R0, R9, PT ;  /* 0x000000090000720c */ /* 0x000fe40003f06270 */
[----:B------:R0:W2:Y:S01]  /*dd60*/  SHFL.IDX PT, R0, R5, RZ, 0x181f ;  /* 0x00181fff05007589 */ /* 0x0000a200000e0000 */
[----:B------:R-:W-:Y:S10]  /*dd70*/  @P2 BRA `(.L_x_2193) ;  /* 0x0000000000242947 */ /* 0x000ff40003800000 */
[----:B------:R-:W-:Y:S02]  /*dd80*/  ULDC UR5, c[0x0][0xac8] ;  /* 0x0002b20000057ab9 */ /* 0x000fe40000000800 */
[----:B------:R-:W-:Y:S02]  /*dd90*/  ISETP.GE.AND P4, PT, R16, UR5, PT ;  /* 0x0000000510007c0c */ /* 0x000fe4000bf86270 */
[----:B------:R-:W-:-:S11]  /*dda0*/  ISETP.GE.AND P5, PT, R19, UR5, PT ;  /* 0x0000000513007c0c */ /* 0x000fd6000bfa6270 */
[CC--:B-1----:R-:W-:Y:S02]  /*ddb0*/  @!P4 LEA R10, P2, R16.reuse, R2.reuse, 0x1 ;  /* 0x00000002100ac211 */ /* 0x0c2fe400078408ff */
[C---:B------:R-:W-:Y:S02]  /*ddc0*/  @!P5 LEA R2, P3, R19.reuse, R2, 0x1 ;  /* 0x000000021302d211 */ /* 0x040fe400078608ff */
[-C--:B--2---:R-:W-:Y:S02]  /*ddd0*/  @!P4 LEA.HI.X R11, R16, R0.reuse, R193, 0x1, P2 ;  /* 0x00000000100bc211 */ /* 0x084fe400010f0cc1 */
[----:B------:R-:W-:-:S03]  /*dde0*/  @!P5 LEA.HI.X R3, R19, R0, R192, 0x1, P3 ;  /* 0x000000001303d211 */ /* 0x000fc600018f0cc0 */
[----:B------:R3:W-:Y:S04]  /*ddf0*/  @!P4 ST.E.128 desc[UR52][R10.64], RZ ;  /* 0x000000ff0a00c985 */ /* 0x0007e8000c101d34 */
[----:B------:R3:W-:Y:S02]  /*de00*/  @!P5 ST.E.128 desc[UR52][R2.64], RZ ;  /* 0x000000ff0200d985 */ /* 0x0007e4000c101d34 */
.L_x_2193:
[----:B------:R-:W-:Y:S05]  /*de10*/  BSYNC B1 ;  /* 0x0000000000017941 */ /* 0x000fea0003800000 */
.L_x_2192:
        /* <DEDUP_REMOVED lines=9> */
[-C--:B----4-:R-:W-:Y:S02]  /*deb0*/  @!P3 LEA.HI.X R11, R16, R0.reuse, R193, 0x1, P1 ;  /* 0x00000000100bb211 */ /* 0x090fe400008f0cc1 */
[----:B------:R-:W-:-:S03]  /*dec0*/  @!P4 LEA.HI.X R3, R19, R0, R192, 0x1, P2 ;  /* 0x000000001303c211 */ /* 0x000fc600010f0cc0 */
[----:B------:R3:W-:Y:S04]  /*ded0*/  @!P3 ST.E.128 desc[UR52][R10.64], RZ ;  /* 0x000000ff0a00b985 */ /* 0x0007e8000c101d34 */
[----:B------:R3:W-:Y:S02]  /*dee0*/  @!P4 ST.E.128 desc[UR52][R2.64], RZ ;  /* 0x000000ff0200c985 */ /* 0x0007e4000c101d34 */
.L_x_2195:
[----:B------:R-:W-:Y:S05]  /*def0*/  BSYNC B1 ;  /* 0x0000000000017941 */ /* 0x000fea0003800000 */
.L_x_2194:
        /* <DEDUP_REMOVED lines=11> */
[----:B------:R3:W-:Y:S04]  /*dfb0*/  @!P2 ST.E.128 desc[UR52][R10.64], RZ ;  /* 0x000000ff0a00a985 */ /* 0x0007e8000c101d34 */
[----:B------:R3:W-:Y:S02]  /*dfc0*/  @!P3 ST.E.128 desc[UR52][R2.64], RZ ;  /* 0x000000ff0200b985 */ /* 0x0007e4000c101d34 */
.L_x_2197:
[----:B------:R-:W-:Y:S05]  /*dfd0*/  BSYNC B1 ;  /* 0x0000000000017941 */ /* 0x000fea0003800000 */
.L_x_2196:
[----:B---3--:R-:W-:Y:S01]  /*dfe0*/  VIADD R3, R6, 0x60 ;  /* 0x0000006006037836 */ /* 0x008fe20000000000 */
[----:B0-----:R0:W3:Y:S04]  /*dff0*/  SHFL.IDX PT, R0, R5, 0x3, 0x181f ;  /* 0x00781f0005007f89 */ /* 0x0010e800000e0000 */
[----:B------:R-:W-:Y:S01]  /*e000*/  ISETP.GE.AND P0, PT, R3, R9, PT ;  /* 0x000000090300720c */ /* 0x000fe20003f06270 */
[----:B-1----:R0:W1:-:S12]  /*e010*/  SHFL.IDX PT, R2, R4, 0x3, 0x181f ;  /* 0x00781f0004027f89 */ /* 0x00205800000e0000 */
[----:B0-----:R-:W-:Y:S05]  /*e020*/  @P0 BRA `(.L_x_2189) ;  /* 0x0000000000240947 */ /* 0x001fea0003800000 */
[----:B------:R-:W-:Y:S02]  /*e030*/  ULDC UR5, c[0x0][0xac8] ;  /* 0x0002b20000057ab9 */ /* 0x000fe40000000800 */
[----:B------:R-:W-:Y:S02]  /*e040*/  ISETP.GE.AND P2, PT, R16, UR5, PT ;  /* 0x0000000510007c0c */ /* 0x000fe4000bf46270 */
[----:B------:R-:W-:-:S11]  /*e050*/  ISETP.GE.AND P3, PT, R19, UR5, PT ;  /* 0x0000000513007c0c */ /* 0x000fd6000bf66270 */
[CC--:B-12-4-:R-:W-:Y:S02]  /*e060*/  @!P2 LEA R4, P0, R16.reuse, R2.reuse, 0x1 ;  /* 0x000000021004a211 */ /* 0x0d6fe400078008ff */
[C---:B------:R-:W-:Y:S02]  /*e070*/  @!P3 LEA R2, P1, R19.reuse, R2, 0x1 ;  /* 0x000000021302b211 */ /* 0x040fe400078208ff */
[-C--:B---3--:R-:W-:Y:S02]  /*e080*/  @!P2 LEA.HI.X R5, R16, R0.reuse, R193, 0x1, P0 ;  /* 0x000000001005a211 */ /* 0x088fe400000f0cc1 */
[----:B------:R-:W-:-:S03]  /*e090*/  @!P3 LEA.HI.X R3, R19, R0, R192, 0x1, P1 ;  /* 0x000000001303b211 */ /* 0x000fc600008f0cc0 */
[----:B------:R0:W-:Y:S04]  /*e0a0*/  @!P2 ST.E.128 desc[UR52][R4.64], RZ ;  /* 0x000000ff0400a985 */ /* 0x0001e8000c101d34 */
[----:B------:R0:W-:Y:S02]  /*e0b0*/  @!P3 ST.E.128 desc[UR52][R2.64], RZ ;  /* 0x000000ff0200b985 */ /* 0x0001e4000c101d34 */
.L_x_2189:
[----:B------:R-:W-:Y:S05]  /*e0c0*/  BSYNC B0 ;  /* 0x0000000000007941 */ /* 0x000fea0003800000 */
.L_x_2181:
[----:B------:R-:W-:Y:S02]  /*e0d0*/  ULDC UR5, c[0x0][0xc38] ;  /* 0x00030e0000057ab9 */ /* 0x000fe40000000800 */
[----:B------:R-:W-:-:S06]  /*e0e0*/  UISETP.GE.AND UP0, UPT, UR4, UR5, UPT ;  /* 0x000000050400728c */ /* 0x000fcc000bf06270 */
[----:B------:R-:W-:-:S13]  /*e0f0*/  PLOP3.LUT P0, PT, PT, PT, UP0, 0x80, 0x0 ;  /* 0x000000000000781c */ /* 0x000fda0003f0f008 */
[----:B------:R-:W-:Y:S05]  /*e100*/  @!P0 BRA `(.L_x_2198) ;  /* 0xffffff2800fc8947 */ /* 0x000fea000383ffff */
[----:B------:R-:W-:Y:S05]  /*e110*/  EXIT ;  /* 0x000000000000794d */ /* 0x000fea0003800000 */
.L_x_2140:
[----:B------:R-:W-:-:S08]  /*e120*/  NOP ;  /* 0x0000000000007918 */ /* 0x000fd00000000000 */
[----:B------:R-:W0:-:S00]  /*e130*/  USETMAXREG.DEALLOC.CTAPOOL 0x28 ;  /* 0x00000028000079c8 */ /* 0x000e0000080e0500 */
[----:B0-----:R-:W-:-:S06]  /*e140*/  LOP3.LUT R0, R0, 0x3, RZ, 0xc0, !PT ;  /* 0x0000000300007812 */ /* 0x001fcc00078ec0ff */
[----:B------:R-:W0:Y:S01]  /*e150*/  S2UR UR5, SR_CTAID.X ;  /* 0x00000000000579c3 */ /* 0x000e220000002500 */
[----:B------:R-:W-:Y:S01]  /*e160*/  LOP3.LUT R16, R16, 0xffffefff, RZ, 0xc0, !PT ;  /* 0xffffefff10107812 */ /* 0x000fe200078ec0ff */
[----:B------:R-:W-:Y:S01]  /*e170*/  STL [R1+0x1c], RZ ;  /* 0x00001cff01007387 */ /* 0x000fe20000100800 */
[----:B------:R-:W-:Y:S02]  /*e180*/  IMAD.MOV.U32 R32, RZ, RZ, 0x1 ;  /* 0x00000001ff207424 */ /* 0x000fe400078e00ff */
[----:B------:R-:W-:Y:S01]  /*e190*/  IMAD.MOV.U32 R19, RZ, RZ, RZ ;  /* 0x000000ffff137224 */ /* 0x000fe200078e00ff */
[----:B------:R1:W2:Y:S02]  /*e1a0*/  SHFL.IDX PT, R2, R0, RZ, 0x1f ;  /* 0x00001fff00027589 */ /* 0x0002a400000e0000 */
[----:B-1----:R-:W0:Y:S01]  /*e1b0*/  LDC R0, c[0x0][0xc38] ;  /* 0x00030e00ff007b82 */ /* 0x002e220000000800 */
[----:B--2---:R-:W-:-:S13]  /*e1c0*/  ISETP.NE.AND P0, PT, R2, RZ, PT ;  /* 0x000000ff0200720c */ /* 0x004fda0003f05270 */
[----:B------:R-:W-:Y:S01]  /*e1d0*/  @P0 LOP3.LUT R16, R16, 0x1000, RZ, 0xfc, !PT ;  /* 0x0000100010100812 */ /* 0x000fe200078efcff */
[----:B------:R-:W-:Y:S06]  /*e1e0*/  @P0 BAR.ARV 0x4, 0x180 ;  /* 0x0106000000000b1d */ /* 0x000fec0000002000 */
[----:B0-----:R-:W-:-:S13]  /*e1f0*/  ISETP.LE.AND P0, PT, R0, UR5, PT ;  /* 0x0000000500007c0c */ /* 0x001fda000bf03270 */
[----:B------:R-:W-:Y:S05]  /*e200*/  @P0 BRA `(.L_x_2199) ;  /* 0x0000004c00e40947 */ /* 0x000fea0003800000 */
[----:B------:R-:W2:Y:S01]  /*e210*/  LDL R10, [R1+0x4] ;  /* 0x00000400010a7983 */ /* 0x000ea20000100800 */
[----:B------:R-:W-:Y:S01]  /*e220*/  ULDC.64 UR6, c[0x0][0x2f0] ;  /* 0x0000bc0000067ab9 */ /* 0x000fe20000000a00 */
[----:B------:R-:W-:Y:S01]  /*e230*/  ULDC UR8, c[0x0][0x320] ;  /* 0x0000c80000087ab9 */ /* 0x000fe20000000800 */
[----:B------:R-:W-:Y:S01]  /*e240*/  LOP3.LUT R16, R16, 0xfffffff7, RZ, 0xc0, !PT ;  /* 0xfffffff710107812 */ /* 0x000fe200078ec0ff */
[----:B------:R-:W0:Y:S01]  /*e250*/  S2R R7, SR_TID.X ;  /* 0x0000000000077919 */ /* 0x000e220000002100 */
[----:B------:R-:W-:Y:S01]  /*e260*/  ULDC UR9, c[0x0][0x2b8] ;  /* 0x0000ae0000097ab9 */ /* 0x000fe20000000800 */
[----:B------:R-:W-:Y:S01]  /*e270*/  IMAD.MOV.U32 R35, RZ, RZ, 0x40 ;  /* 0x00000040ff237424 */ /* 0x000fe200078e00ff */
[----:B------:R-:W-:Y:S01]  /*e280*/  ULDC.64 UR10, c[0x0][0x418] ;  /* 0x00010600000a7ab9 */ /* 0x000fe20000000a00 */
[----:B------:R-:W-:Y:S01]  /*e290*/  ULDC UR4, c[0x0][0x424] ;  /* 0x0001090000047ab9 */ /* 0x000fe20000000800 */
[----:B------:R-:W-:Y:S01]  /*e2a0*/  ULDC UR39, c[0x0][0x288] ;  /* 0x0000a20000277ab9 */ /* 0x000fe20000000800 */
[----:B------:R-:W-:Y:S01]  /*e2b0*/  ULDC UR38, c[0x0][0x448] ;  /* 0x0001120000267ab9 */ /* 0x000fe20000000800 */
[C---:B0-----:R-:W-:Y:S01]  /*e2c0*/  IMAD.SHL.U32 R4, R7.reuse, 0x10, RZ ;  /* 0x0000001007047824 */ /* 0x041fe200078e00ff */
[C---:B------:R-:W-:Y:S01]  /*e2d0*/  LOP3.LUT R11, R7.reuse, 0x7f, RZ, 0xc0, !PT ;  /* 0x0000007f070b7812 */ /* 0x040fe200078ec0ff */
[C---:B------:R-:W-:Y:S01]  /*e2e0*/  IMAD.SHL.U32 R6, R7.reuse, 0x2, RZ ;  /* 0x0000000207067824 */ /* 0x040fe200078e00ff */
[C---:B------:R-:W-:Y:S01]  /*e2f0*/  LOP3.LUT P1, RZ, R7.reuse, 0x4, RZ, 0xc0, !PT ;  /* 0x0000000407ff7812 */ /* 0x040fe2000782c0ff */
[C---:B------:R-:W-:Y:S01]  /*e300*/  IMAD.SHL.U32 R0, R7.reuse, 0x20, RZ ;  /* 0x0000002007007824 */ /* 0x040fe200078e00ff */
[C---:B------:R-:W-:Y:S01]  /*e310*/  LOP3.LUT R3, R4.reuse, 0x1b0, RZ, 0xc0, !PT ;  /* 0x000001b004037812 */ /* 0x040fe200078ec0ff */
[----:B------:R-:W-:Y:S01]  /*e320*/  IMAD.SHL.U32 R34, R7, 0x4, RZ ;  /* 0x0000000407227824 */ /* 0x000fe200078e00ff */
[----:B------:R-:W-:-:S02]  /*e330*/  LOP3.LUT R36, R4, 0x30, RZ, 0xc0, !PT ;  /* 0x0000003004247812 */ /* 0x000fc400078ec0ff */
[----:B------:R-:W-:Y:S01]  /*e340*/  LOP3.LUT R9, R3, 0x30, R6, 0x78, !PT ;  /* 0x0000003003097812 */ /* 0x000fe200078e7806 */
[----:B------:R-:W-:Y:S01]  /*e350*/  IMAD.SHL.U32 R3, R7, 0x80, RZ ;  /* 0x0000008007037824 */ /* 0x000fe200078e00ff */
[----:B------:R-:W-:Y:S02]  /*e360*/  LOP3.LUT R6, R36, 0x40, RZ, 0xfc, !PT ;  /* 0x0000004024067812 */ /* 0x000fe400078efcff */
[----:B------:R-:W-:Y:S02]  /*e370*/  LOP3.LUT R2, R0, 0x80, RZ, 0xc0, !PT ;  /* 0x0000008000027812 */ /* 0x000fe400078ec0ff */
[C---:B------:R-:W-:Y:S02]  /*e380*/  ISETP.GE.AND P4, PT, R6.reuse, UR7, PT ;  /* 0x0000000706007c0c */ /* 0x040fe4000bf86270 */
[----:B------:R-:W-:Y:S02]  /*e390*/  ISETP.GE.AND P3, PT, R6, UR8, PT ;  /* 0x0000000806007c0c */ /* 0x000fe4000bf66270 */
[----:B------:R-:W-:-:S02]  /*e3a0*/  LOP3.LUT R5, R0, 0x380, RZ, 0xc0, !PT ;  /* 0x0000038000057812 */ /* 0x000fc400078ec0ff */
[----:B------:R-:W-:Y:S02]  /*e3b0*/  ISETP.GE.AND P2, PT, R6, UR9, PT ;  /* 0x0000000906007c0c */ /* 0x000fe4000bf46270 */
[----:B------:R-:W-:Y:S02]  /*e3c0*/  LOP3.LUT R2, R2, 0x10, R7, 0xf8, !PT ;  /* 0x0000001002027812 */ /* 0x000fe400078ef807 */
[----:B------:R-:W-:Y:S02]  /*e3d0*/  LOP3.LUT R5, R5, 0x30, R4, 0xf8, !PT ;  /* 0x0000003005057812 */ /* 0x000fe400078ef804 */
[--C-:B------:R-:W-:Y:S02]  /*e3e0*/  LOP3.LUT R8, R2, 0x10, R34.reuse, 0x78, !PT ;  /* 0x0000001002087812 */ /* 0x100fe400078e7822 */
[----:B------:R-:W-:Y:S02]  /*e3f0*/  @P4 LOP3.LUT R16, R16, 0x8, RZ, 0xfc, !PT ;  /* 0x0000000810104812 */ /* 0x000fe400078efcff */
[----:B------:R-:W-:-:S02]  /*e400*/  LOP3.LUT R34, R5, 0x70, R34, 0x78, !PT ;  /* 0x0000007005227812 */ /* 0x000fc400078e7822 */
[----:B------:R-:W-:Y:S02]  /*e410*/  LOP3.LUT R16, R16, 0xfffffffe, RZ, 0xc0, !PT ;  /* 0xfffffffe10107812 */ /* 0x000fe400078ec0ff */
[----:B------:R-:W-:Y:S02]  /*e420*/  LOP3.LUT P0, RZ, R7, 0x10, RZ, 0xc0, !PT ;  /* 0x0000001007ff7812 */ /* 0x000fe4000780c0ff */
[----:B------:R-:W-:Y:S02]  /*e430*/  @P3 LOP3.LUT R16, R16, 0x1, RZ, 0xfc, !PT ;  /* 0x0000000110103812 */ /* 0x000fe400078efcff */
[----:B------:R-:W-:Y:S02]  /*e440*/  SHF.R.U32.HI R2, RZ, 0x5, R11 ;  /* 0x00000005ff027819 */ /* 0x000fe4000001160b */
[----:B------:R-:W-:Y:S02]  /*e450*/  LOP3.LUT R5, R3, 0x380, RZ, 0xc0, !PT ;  /* 0x0000038003057812 */ /* 0x000fe400078ec0ff */
[----:B------:R-:W-:-:S02]  /*e460*/  LOP3.LUT R16, R16, 0xfffffbff, RZ, 0xc0, !PT ;  /* 0xfffffbff10107812 */ /* 0x000fc400078ec0ff */
[----:B------:R-:W-:Y:S01]  /*e470*/  LOP3.LUT R7, R36, 0x80, RZ, 0xfc, !PT ;  /* 0x0000008024077812 */ /* 0x000fe200078efcff */
[----:B------:R-:W-:Y:S01]  /*e480*/  IMAD R5, R2, 0x10, R5 ;  /* 0x0000001002057824 */ /* 0x000fe200078e0205 */
[----:B------:R-:W-:Y:S02]  /*e490*/  SEL R6, R35, 0xffffffc0, !P1 ;  /* 0xffffffc023067807 */ /* 0x000fe40004800000 */
[----:B------:R-:W-:Y:S02]  /*e4a0*/  @P2 LOP3.LUT R16, R16, 0x400, RZ, 0xfc, !PT ;  /* 0x0000040010102812 */ /* 0x000fe400078efcff */
[C---:B------:R-:W-:Y:S02]  /*e4b0*/  ISETP.GE.AND P2, PT, R7.reuse, UR7, PT ;  /* 0x0000000707007c0c */ /* 0x040fe4000bf46270 */
[----:B------:R-:W-:Y:S01]  /*e4c0*/  ISETP.GE.AND P1, PT, R7, UR9, PT ;  /* 0x0000000907007c0c */ /* 0x000fe2000bf26270 */
[----:B------:R-:W-:Y:S01]  /*e4d0*/  IMAD.SHL.U32 R7, R2, 0x200, RZ ;  /* 0x0000020002077824 */ /* 0x000fe200078e00ff */
[----:B------:R-:W-:-:S04]  /*e4e0*/  LOP3.LUT R6, R5, 0x70, R4, 0x78, !PT ;  /* 0x0000007005067812 */ /* 0x000fc800078e7804 */
[C---:B------:R-:W-:Y:S02]  /*e4f0*/  LOP3.LUT R4, R7.reuse, 0x40, R4, 0xf8, !PT ;  /* 0x0000004007047812 */ /* 0x040fe400078ef804 */
[--C-:B------:R-:W-:Y:S02]  /*e500*/  LOP3.LUT R7, R7, 0x60, R0.reuse, 0xf8, !PT ;  /* 0x0000006007077812 */ /* 0x100fe400078ef800 */
[----:B------:R-:W-:Y:S02]  /*e510*/  LOP3.LUT R3, R6, 0xc00, R3, 0xf8, !PT ;  /* 0x00000c0006037812 */ /* 0x000fe400078ef803 */
[----:B------:R-:W-:Y:S02]  /*e520*/  LOP3.LUT R7, R7, 0x100, R0, 0xf8, !PT ;  /* 0x0000010007077812 */ /* 0x000fe400078ef800 */
[----:B------:R-:W-:Y:S01]  /*e530*/  LOP3.LUT R4, R4, R9, RZ, 0xfc, !PT ;  /* 0x0000000904047212 */ /* 0x000fe200078efcff */
[----:B------:R0:W-:Y:S04]  /*e540*/  STL [R1+0x10], R3 ;  /* 0x0000100301007387 */ /* 0x0001e80000100800 */
[----:B------:R-:W-:Y:S01]  /*e550*/  STL [R1+0x8], R4 ;  /* 0x0000080401007387 */ /* 0x000fe20000100800 */
[----:B0-----:R-:W-:-:S05]  /*e560*/  LOP3.LUT R3, R7, R8, RZ, 0xfc, !PT ;  /* 0x0000000807037212 */ /* 0x001fca00078efcff */
[----:B------:R0:W-:Y:S01]  /*e570*/  STL [R1+0xc], R3 ;  /* 0x00000c0301007387 */ /* 0x0001e20000100800 */
[----:B------:R-:W-:Y:S02]  /*e580*/  LOP3.LUT R16, R16, 0xfffffffb, RZ, 0xc0, !PT ;  /* 0xfffffffb10107812 */ /* 0x000fe400078ec0ff */
[----:B------:R-:W-:Y:S01]  /*e590*/  MOV R17, 0x400 ;  /* 0x0000040000117802 */ /* 0x000fe20000000f00 */
[----:B0-----:R-:W-:Y:S01]  /*e5a0*/  IMAD.U32 R3, RZ, RZ, UR5 ;  /* 0x00000005ff037e24 */ /* 0x001fe2000f8e00ff */
[----:B------:R-:W-:-:S04]  /*e5b0*/  @P2 LOP3.LUT R16, R16, 0x4, RZ, 0xfc, !PT ;  /* 0x0000000410102812 */ /* 0x000fc800078efcff */
[----:B------:R0:W-:Y:S01]  /*e5c0*/  STL [R1+0x18], R3 ;  /* 0x0000180301007387 */ /* 0x0001e20000100800 */
[----:B------:R-:W-:Y:S02]  /*e5d0*/  SEL R35, R35, 0xffffffc0, !P0 ;  /* 0xffffffc023237807 */ /* 0x000fe40004000000 */
[----:B------:R-:W-:Y:S02]  /*e5e0*/  ISETP.GE.AND P0, PT, R36, UR7, PT ;  /* 0x0000000724007c0c */ /* 0x000fe4000bf06270 */
[----:B0-----:R-:W-:Y:S01]  /*e5f0*/  SHF.R.U32.HI R3, RZ, 0x2, R11 ;  /* 0x00000002ff037819 */ /* 0x001fe2000001160b */
[----:B------:R-:W-:Y:S01]  /*e600*/  IMAD.SHL.U32 R2, R2, 0x400, RZ ;  /* 0x0000040002027824 */ /* 0x000fe200078e00ff */
[----:B------:R-:W-:Y:S02]  /*e610*/  LOP3.LUT R16, R16, 0xfffffdff, RZ, 0xc0, !PT ;  /* 0xfffffdff10107812 */ /* 0x000fe400078ec0ff */
[----:B------:R-:W-:Y:S01]  /*e620*/  LOP3.LUT R0, R3, 0x60, R0, 0xf8, !PT ;  /* 0x0000006003007812 */ /* 0x000fe200078ef800 */
[----:B------:R-:W-:Y:S01]  /*e630*/  UISETP.NE.U32.AND UP0, UPT, UR10, URZ, UPT ;  /* 0x0000003f0a00728c */ /* 0x000fe2000bf05070 */
[----:B------:R-:W-:-:S02]  /*e640*/  @P1 LOP3.LUT R16, R16, 0x200, RZ, 0xfc, !PT ;  /* 0x0000020010101812 */ /* 0x000fc400078efcff */
[----:B------:R-:W-:Y:S01]  /*e650*/  LOP3.LUT R2, R0, 0x80, RZ, 0xfc, !PT ;  /* 0x0000008000027812 */ /* 0x000fe200078efcff */
[----:B------:R-:W-:Y:S01]  /*e660*/  UISETP.NE.AND.EX UP0, UPT, UR11, URZ, UPT, UP0 ;  /* 0x0000003f0b00728c */ /* 0x000fe2000bf05300 */
[----:B------:R0:W-:Y:S01]  /*e670*/  STL [R1+0x1c], RZ ;  /* 0x00001cff01007387 */ /* 0x0001e20000100800 */
[----:B------:R-:W-:Y:S02]  /*e680*/  ISETP.GE.AND P1, PT, R36, UR8, PT ;  /* 0x0000000824007c0c */ /* 0x000fe4000bf26270 */
[----:B------:R-:W-:Y:S01]  /*e690*/  LOP3.LUT R16, R16, 0xffffffef, RZ, 0xc0, !PT ;  /* 0xffffffef10107812 */ /* 0x000fe200078ec0ff */
[----:B------:R-:W-:-:S03]  /*e6a0*/  USEL UR4, UR4, 0x1, UP0 ;  /* 0x0000000104047887 */ /* 0x000fc60008000000 */
[----:B------:R-:W-:Y:S01]  /*e6b0*/  @P0 LOP3.LUT R16, R16, 0x10, RZ, 0xfc, !PT ;  /* 0x0000001010100812 */ /* 0x000fe200078efcff */
[----:B------:R-:W-:Y:S01]  /*e6c0*/  UIMAD UR37, UR4, UR6, URZ ;  /* 0x00000006042572a4 */ /* 0x000fe2000f8e023f */
[----:B------:R-:W-:Y:S02]  /*e6d0*/  ISETP.GE.AND P0, PT, R36, UR9, PT ;  /* 0x0000000924007c0c */ /* 0x000fe4000bf06270 */
[----:B------:R-:W-:Y:S01]  /*e6e0*/  LOP3.LUT R16, R16, 0xfffffffd, RZ, 0xc0, !PT ;  /* 0xfffffffd10107812 */ /* 0x000fe200078ec0ff */
[----:B------:R-:W-:-:S03]  /*e6f0*/  UIADD3 UR4, UR37, 0x9f, URZ ;  /* 0x0000009f25047890 */ /* 0x000fc6000fffe03f */
[----:B------:R-:W-:Y:S01]  /*e700*/  @P1 LOP3.LUT R16, R16, 0x2, RZ, 0xfc, !PT ;  /* 0x0000000210101812 */ /* 0x000fe200078efcff */
[----:B------:R-:W-:-:S03]  /*e710*/  UIMAD.WIDE UR4, UR4, 0x66666667, URZ ;  /* 0x66666667040478a5 */ /* 0x000fc6000f8e023f */
[----:B------:R-:W-:Y:S01]  /*e720*/  LOP3.LUT R16, R16, 0xfffff7ff, RZ, 0xc0, !PT ;  /* 0xfffff7ff10107812 */ /* 0x000fe200078ec0ff */
[----:B------:R-:W-:Y:S01]  /*e730*/  USHF.R.U32.HI UR40, URZ, 0x1f, UR5 ;  /* 0x0000001f3f287899 */ /* 0x000fe20008011605 */
[----:B------:R-:W-:Y:S02]  /*e740*/  IMAD.MOV.U32 R32, RZ, RZ, 0x1 ;  /* 0x00000001ff207424 */ /* 0x000fe400078e00ff */
[----:B------:R-:W-:Y:S01]  /*e750*/  IMAD.MOV.U32 R19, RZ, RZ, RZ ;  /* 0x000000ffff137224 */ /* 0x000fe200078e00ff */
[----:B------:R-:W-:Y:S01]  /*e760*/  @P0 LOP3.LUT R16, R16, 0x800, RZ, 0xfc, !PT ;  /* 0x0000080010100812 */ /* 0x000fe200078efcff */
[----:B------:R-:W-:Y:S01]  /*e770*/  UIMAD UR38, UR38, UR39, URZ ;  /* 0x00000027262672a4 */ /* 0x000fe2000f8e023f */
[----:B------:R-:W-:Y:S01]  /*e780*/  ULDC UR45, c[0x0][0xc] ;  /* 0x00000300002d7ab9 */ /* 0x000fe20000000800 */
[----:B------:R-:W-:Y:S02]  /*e790*/  ULOP3.LUT UR46, UR36, 0x2, URZ, 0xfc, !UPT ;  /* 0x00000002242e7892 */ /* 0x000fe4000f8efc3f */
[----:B------:R-:W-:-:S02]  /*e7a0*/  ULOP3.LUT UR47, UR36, 0x1, URZ, 0xfc, !UPT ;  /* 0x00000001242f7892 */ /* 0x000fc4000f8efc3f */
[----:B------:R-:W-:Y:S02]  /*e7b0*/  UIADD3 UR39, UR37, 0xa0, -UR39 ;  /* 0x000000a025277890 */ /* 0x000fe4000fffe827 */
[----:B------:R-:W-:Y:S01]  /*e7c0*/  ULEA.HI.SX32 UR40, UR5, UR40, 0x1a ;  /* 0x0000002805287291 */ /* 0x000fe2000f8fd23f */
[----:B--2---:R-:W-:-:S05]  /*e7d0*/  LEA R17, R10, R17, 0x18 ;  /* 0x000000110a117211 */ /* 0x004fca00078ec0ff */
[----:B------:R-:W-:-:S05]  /*e7e0*/  IMAD.IADD R0, R17, 0x1, R4 ;  /* 0x0000000111007824 */ /* 0x000fca00078e0204 */
[----:B------:R0:W-:Y:S02]  /*e7f0*/  STL [R1+0x14], R0 ;  /* 0x0000140001007387 */ /* 0x0001e40000100800 */
.L_x_2266:
[----:B0-----:R-:W2:Y:S01]  /*e800*/  LDL R0, [R1+0x18] ;  /* 0x0000180001007983 */ /* 0x001ea20000100800 */
        /* <DEDUP_REMOVED lines=13> */
[----:B-1----:R-:W-:Y:S05]  /*e8e0*/  @P0 BRA `(.L_x_2200) ;  /* 0x0000000000200947 */ /* 0x002fea0003800000 */
        /* <DEDUP_REMOVED lines=8> */
.L_x_2200:
[----:B------:R-:W-:Y:S01]  /*e970*/  ULDC UR8, c[0x0][0xc54] ;  /* 0x0003150000087ab9 */ /* 0x000fe20000000800 */
[----:B------:R-:W-:Y:S01]  /*e980*/  UMOV UR6, UR7 ;  /* 0x0000000700067c82 */ /* 0x000fe20008000000 */
[----:B------:R-:W-:-:S11]  /*e990*/  UISETP.NE.AND UP0, UPT, UR8, 0x1, UPT ;  /* 0x000000010800788c */ /* 0x000fd6000bf05270 */
[----:B------:R-:W-:Y:S02]  /*e9a0*/  @UP0 ULDC.64 UR10, c[0x0][0xc58] ;  /* 0x00031600000a0ab9 */ /* 0x000fe40000000a00 */
[----:B------:R-:W-:-:S04]  /*e9b0*/  UIMAD.WIDE.U32 UR4, UR7, UR10, URZ ;  /* 0x0000000a070472a5 */ /* 0x000fc8000f8e003f */
[----:B------:R-:W-:-:S04]  /*e9c0*/  @UP0 USHF.R.U32.HI UR6, URZ, UR11, UR5 ;  /* 0x0000000b3f060299 */ /* 0x000fc80008011605 */
[----:B------:R-:W-:-:S12]  /*e9d0*/  UIMAD UR4, UR6, UR8, URZ ;  /* 0x00000008060472a4 */ /* 0x000fd8000f8e023f */
.L_x_2201:
        /* <DEDUP_REMOVED lines=13> */
[----:B------:R-:W-:Y:S01]  /*eab0*/  PLOP3.LUT P0, PT, PT, PT, UP0, 0x80, 0x0 ;  /* 0x000000000000781c */ /* 0x000fe20003f0f008 */
[----:B------:R-:W-:-:S03]  /*eac0*/  @UP1 USHF.R.U32.HI UR42, URZ, UR7, UR5 ;  /* 0x000000073f2a1299 */ /* 0x000fc60008011605 */
[----:B------:R-:W-:Y:S02]  /*ead0*/  @UP0 ULDC.64 UR4, c[0x0][0xa28] ;  /* 0x00028a0000040ab9 */ /* 0x000fe40000000a00 */
[----:B------:R-:W-:-:S06]  /*eae0*/  @UP0 UIMAD.WIDE UR4, UR42, 0x4, UR4 ;  /* 0x000000042a0408a5 */ /* 0x000fcc000f8e0204 */
[----:B------:R-:W-:Y:S01]  /*eaf0*/  IMAD.U32 R2, RZ, RZ, UR4 ;  /* 0x00000004ff027e24 */ /* 0x000fe2000f8e00ff */
[----:B------:R-:W-:Y:S01]  /*eb00*/  ULOP3.LUT UR43, UR6, 0x1ffffff, URZ, 0x3c, !UPT ;  /* 0x01ffffff062b7892 */ /* 0x000fe2000f8e3c3f */
[----:B------:R-:W-:Y:S01]  /*eb10*/  IMAD.U32 R3, RZ, RZ, UR5 ;  /* 0x00000005ff037e24 */ /* 0x000fe2000f8e00ff */
[----:B------:R-:W-:Y:S01]  /*eb20*/  ULDC UR5, c[0x0][0x448] ;  /* 0x0001120000057ab9 */ /* 0x000fe20000000800 */
[----:B------:R-:W-:-:S03]  /*eb30*/  ULDC UR4, c[0x0][0xc3c] ;  /* 0x00030f0000047ab9 */ /* 0x000fc60000000800 */
[----:B------:R-:W2:Y:S01]  /*eb40*/  @P0 LDG.E R22, desc[UR52][R2.64] ;  /* 0x0000003402160981 */ /* 0x000ea2000c1e1900 */
[----:B------:R-:W-:Y:S01]  /*eb50*/  UISETP.NE.AND UP2, UPT, UR5, 0x1, UPT ;  /* 0x000000010500788c */ /* 0x000fe2000bf45270 */
[----:B------:R-:W-:Y:S01]  /*eb60*/  BSSY B7, `(.L_x_2202) ;  /* 0x0000447000077945 */ /* 0x000fe20003800000 */
[----:B------:R-:W-:Y:S02]  /*eb70*/  UIADD3 UR43, UR43, UR4, URZ ;  /* 0x000000042b2b7290 */ /* 0x000fe4000fffe03f */
[----:B------:R-:W-:Y:S02]  /*eb80*/  UP2UR UR48, UPR, URZ, 0x4 ;  /* 0x000000043f307883 */ /* 0x000fe40008000000 */
[----:B------:R-:W-:-:S04]  /*eb90*/  USHF.L.U32 UR6, UR43, 0x7, URZ ;  /* 0x000000072b067899 */ /* 0x000fc8000800063f */
[----:B------:R-:W-:Y:S01]  /*eba0*/  UIADD3 UR6, UR6, 0x7f, URZ ;  /* 0x0000007f06067890 */ /* 0x000fe2000fffe03f */
[----:B------:R-:W-:Y:S01]  /*ebb0*/  @UP2 ULDC UR4, c[0x0][0x44c] ;  /* 0x0001130000042ab9 */ /* 0x000fe20000000800 */
[----:B------:R-:W-:Y:S02]  /*ebc0*/  @UP2 ULDC UR7, c[0x0][0x450] ;  /* 0x0001140000072ab9 */ /* 0x000fe40000000800 */
[----:B------:R-:W-:-:S04]  /*ebd0*/  UIMAD.WIDE.U32 UR4, UR6, UR4, URZ ;  /* 0x00000004060472a5 */ /* 0x000fc8000f8e003f */
[----:B------:R-:W-:-:S04]  /*ebe0*/  @UP2 USHF.R.U32.HI UR6, URZ, UR7, UR5 ;  /* 0x000000073f062299 */ /* 0x000fc80008011605 */
[----:B------:R-:W-:-:S04]  /*ebf0*/  UIADD3 UR4, UR39, UR6, URZ ;  /* 0x0000000627047290 */ /* 0x000fc8000fffe03f */
[----:B------:R-:W-:-:S04]  /*ec00*/  UIMAD.WIDE UR4, UR4, 0x66666667, URZ ;  /* 0x66666667040478a5 */ /* 0x000fc8000f8e023f */
[----:B------:R-:W-:-:S04]  /*ec10*/  USHF.R.U32.HI UR4, URZ, 0x1f, UR5 ;  /* 0x0000001f3f047899 */ /* 0x000fc80008011605 */
[----:B------:R-:W-:-:S04]  /*ec20*/  ULEA.HI.SX32 UR4, UR5, UR4, 0x1a ;  /* 0x0000000405047291 */ /* 0x000fc8000f8fd23f */
[----:B------:R-:W-:-:S04]  /*ec30*/  UISETP.LT.AND UP0, UPT, UR40, UR4, UPT ;  /* 0x000000042800728c */ /* 0x000fc8000bf01270 */
[----:B------:R-:W-:-:S06]  /*ec40*/  USEL UR44, UR40, UR4, UP0 ;  /* 0x00000004282c7287 */ /* 0x000fcc0008000000 */
[----:B------:R-:W-:Y:S01]  /*ec50*/  ISETP.LT.AND P0, PT, RZ, UR44, PT ;  /* 0x0000002cff007c0c */ /* 0x000fe2000bf01270 */
[----:B--2---:R0:W-:-:S12]  /*ec60*/  STL [R1], R22 ;  /* 0x0000001601007387 */ /* 0x0041d80000100800 */
[----:B------:R-:W-:Y:S05]  /*ec70*/  @P0 BRA `(.L_x_2203) ;  /* 0x0000000000480947 */ /* 0x000fea0003800000 */
[----:B------:R-:W1:Y:S02]  /*ec80*/  S2R R0, SR_TID.X ;  /* 0x0000000000007919 */ /* 0x000e640000002100 */
[----:B-1----:R-:W-:-:S04]  /*ec90*/  LOP3.LUT R0, R0, 0x7f, RZ, 0xc0, !PT ;  /* 0x0000007f00007812 */ /* 0x002fc800078ec0ff */
[----:B------:R-:W-:-:S13]  /*eca0*/  ISETP.NE.AND P1, PT, R0, RZ, PT ;  /* 0x000000ff0000720c */ /* 0x000fda0003f25270 */
[----:B------:R-:W-:Y:S05]  /*ecb0*/  @P1 BRA `(.L_x_2204) ;  /* 0x0000004000c41947 */ /* 0x000fea0003800000 */
[----:B------:R-:W1:Y:S01]  /*ecc0*/  S2R R7, SR_LANEID ;  /* 0x0000000000077919 */ /* 0x000e620000000000 */
[----:B------:R-:W-:Y:S01]  /*ecd0*/  VOTEU.ANY UR4, UPT, PT ;  /* 0x0000000000047886 */ /* 0x000fe200038e0100 */
[----:B------:R-:W2:Y:S01]  /*ece0*/  LDC.64 R2, c[0x0][0xc80] ;  /* 0x00032000ff027b82 */ /* 0x000ea20000000a00 */
[----:B------:R-:W1:Y:S08]  /*ecf0*/  FLO.U32 R0, UR4 ;  /* 0x0000000400007d00 */ /* 0x000e7000080e0000 */
[----:B------:R-:W2:Y:S01]  /*ed00*/  POPC R5, UR4 ;  /* 0x0000000400057d09 */ /* 0x000ea20008000000 */
[----:B-1----:R-:W-:-:S13]  /*ed10*/  ISETP.EQ.U32.AND P0, PT, R0, R7, PT ;  /* 0x000000070000720c */ /* 0x002fda0003f02070 */
[----:B--2---:R-:W2:Y:S01]  /*ed20*/  @P0 ATOMG.E.ADD.STRONG.GPU PT, R3, desc[UR52][R2.64], R5 ;  /* 0x00000005020309a8 */ /* 0x004ea200081ee1f4 */
[----:B------:R-:W1:Y:S02]  /*ed30*/  S2R R4, SR_LTMASK ;  /* 0x0000000000047919 */ /* 0x000e640000003900 */
[----:B-1----:R-:W-:-:S04]  /*ed40*/  LOP3.LUT R4, R4, UR4, RZ, 0xc0, !PT ;  /* 0x0000000404047c12 */ /* 0x002fc8000f8ec0ff */
[----:B------:R-:W1:Y:S01]  /*ed50*/  POPC R7, R4 ;  /* 0x0000000400077309 */ /* 0x000e620000000000 */
[----:B--2---:R-:W1:Y:S02]  /*ed60*/  SHFL.IDX PT, R0, R3, R0, 0x1f ;  /* 0x00001f0003007589 */ /* 0x004e6400000e0000 */
[----:B-1----:R-:W-:-:S05]  /*ed70*/  IADD3 R0, R0, UR45, R7 ;  /* 0x0000002d00007c10 */ /* 0x002fca000fffe007 */
[----:B------:R1:W-:Y:S01]  /*ed80*/  STL [R1+0x18], R0 ;  /* 0x0000180001007387 */ /* 0x0003e20000100800 */
[----:B------:R-:W-:Y:S05]  /*ed90*/  BRA `(.L_x_2204) ;  /* 0x00000040008c7947 */ /* 0x000fea0003800000 */
.L_x_2203:
        /* <DEDUP_REMOVED lines=20> */
.L_x_2206:
[----:B------:R-:W-:Y:S05]  /*eee0*/  BSYNC B6 ;  /* 0x0000000000067941 */ /* 0x000fea0003800000 */
.L_x_2205:
        /* <DEDUP_REMOVED lines=22> */
.L_x_2208:
[----:B------:R-:W-:Y:S05]  /*f050*/  BSYNC B6 ;  /* 0x0000000000067941 */ /* 0x000fea0003800000 */
.L_x_2207:
        /* <DEDUP_REMOVED lines=20> */
.L_x_2210:
[----:B------:R-:W-:Y:S05]  /*f1a0*/  BSYNC B6 ;  /* 0x0000000000067941 */ /* 0x000fea0003800000 */
.L_x_2209:
        /* <DEDUP_REMOVED lines=19> */
.L_x_2212:
[----:B------:R-:W-:Y:S05]  /*f2e0*/  BSYNC B6 ;  /* 0x0000000000067941 */ /* 0x000fea0003800000 */
.L_x_2211:
        /* <DEDUP_REMOVED lines=12> */
[----:B------:R-:W-:Y:S01]  /*f3b0*/  UMOV UR5, 0xffffffff ;  /* 0xffffffff00057882 */ /* 0x000fe20000000000 */
[----:B------:R-:W-:Y:S02]  /*f3c0*/  IMAD.U32 R18, RZ, RZ, UR4 ;  /* 0x00000004ff127e24 */ /* 0x000fe4000f8e00ff */
[----:B------:R-:W-:Y:S05]  /*f3d0*/  BRA.DIV UR5, `(.L_x_2213) ;  /* 0x00000046051c7947 */ /* 0x000fea000b800000 */
.L_x_2286:
[----:B------:R-:W3:Y:S01]  /*f3e0*/  S2R R0, SR_TID.X ;  /* 0x0000000000007919 */ /* 0x000ee20000002100 */
[----:B------:R-:W-:Y:S01]  /*f3f0*/  UMOV UR4, 0xa0 ;  /* 0x000000a000047882 */ /* 0x000fe20000000000 */
[----:B-1----:R-:W-:Y:S01]  /*f400*/  ISETP.NE.AND P2, PT, R20, 0x1, PT ;  /* 0x000000011400780c */ /* 0x002fe20003f45270 */
[----:B------:R-:W-:Y:S01]  /*f410*/  UIMAD UR4, UR44, UR4, -0xa0 ;  /* 0xffffff602c0474a4 */ /* 0x000fe2000f8e0204 */
[----:B------:R-:W1:Y:S01]  /*f420*/  S2R R10, SR_TID.X ;  /* 0x00000000000a7919 */ /* 0x000e620000002100 */
[----:B-----5:R-:W-:Y:S02]  /*f430*/  SHF.R.S32.HI R37, RZ, 0x1f, R31 ;  /* 0x0000001fff257819 */ /* 0x020fe4000001141f */
[----:B------:R-:W-:-:S08]  /*f440*/  LOP3.LUT R16, R16, 0xffffff7f, RZ, 0xc0, !PT ;  /* 0xffffff7f10107812 */ /* 0x000fd000078ec0ff */
[----:B------:R-:W4:Y:S01]  /*f450*/  @P2 LDC R5, c[0x0][0x434] ;  /* 0x00010d00ff052b82 */ /* 0x000f220000000800 */
[----:B------:R-:W-:-:S07]  /*f460*/  @P2 LOP3.LUT R16, R16, 0x80, RZ, 0xfc, !PT ;  /* 0x0000008010102812 */ /* 0x000fce00078efcff */
[----:B------:R-:W0:Y:S01]  /*f470*/  @P2 LDC R7, c[0x0][0x438] ;  /* 0x00010e00ff072b82 */ /* 0x000e220000000800 */
[----:B---3--:R-:W-:Y:S01]  /*f480*/  LOP3.LUT R0, R0, 0x7f, RZ, 0xc0, !PT ;  /* 0x0000007f00007812 */ /* 0x008fe200078ec0ff */
[----:B-1----:R-:W-:-:S03]  /*f490*/  IMAD.SHL.U32 R13, R10, 0x20, RZ ;  /* 0x000000200a0d7824 */ /* 0x002fc600078e00ff */
[----:B------:R-:W-:Y:S01]  /*f4a0*/  SHF.R.U32.HI R11, RZ, 0x2, R0 ;  /* 0x00000002ff0b7819 */ /* 0x000fe20000011600 */
[----:B------:R-:W-:-:S03]  /*f4b0*/  IMAD.SHL.U32 R10, R10, 0x20, RZ ;  /* 0x000000200a0a7824 */ /* 0x000fc600078e00ff */
[C---:B------:R-:W-:Y:S02]  /*f4c0*/  LOP3.LUT R13, R11.reuse, 0x60, R13, 0xf8, !PT ;  /* 0x000000600b0d7812 */ /* 0x040fe400078ef80d */
[----:B------:R-:W-:Y:S02]  /*f4d0*/  LOP3.LUT R10, R11, 0x60, R10, 0xf8, !PT ;  /* 0x000000600b0a7812 */ /* 0x000fe400078ef80a */
[----:B------:R-:W-:Y:S01]  /*f4e0*/  LOP3.LUT R13, R13, 0x80, RZ, 0xfc, !PT ;  /* 0x000000800d0d7812 */ /* 0x000fe200078efcff */
[----:B------:R-:W1:Y:S04]  /*f4f0*/  @P2 LDC R11, c[0x0][0x438] ;  /* 0x00010e00ff0b2b82 */ /* 0x000e680000000800 */
[----:B------:R-:W-:-:S05]  /*f500*/  VIADD R0, R13, UR4 ;  /* 0x000000040d007c36 */ /* 0x000fca0008000000 */
[C---:B------:R-:W-:Y:S01]  /*f510*/  ISETP.GE.AND P0, PT, R0.reuse, UR37, PT ;  /* 0x0000002500007c0c */ /* 0x040fe2000bf06270 */
[----:B------:R-:W-:-:S03]  /*f520*/  IMAD.IADD R0, R0, 0x1, R22 ;  /* 0x0000000100007824 */ /* 0x000fc600078e0216 */
[----:B------:R-:W-:Y:S01]  /*f530*/  ISETP.GT.U32.OR P0, PT, R13, 0x9f, P0 ;  /* 0x0000009f0d00780c */ /* 0x000fe20000704470 */
[----:B----4-:R-:W-:-:S04]  /*f540*/  @P2 IMAD.HI.U32 R4, R0, R5, RZ ;  /* 0x0000000500042227 */ /* 0x010fc800078e00ff */
[----:B------:R-:W-:Y:S01]  /*f550*/  IMAD.MOV.U32 R8, RZ, RZ, R0 ;  /* 0x000000ffff087224 */ /* 0x000fe200078e0000 */
[----:B0-----:R-:W-:-:S07]  /*f560*/  @P2 SHF.R.U32.HI R8, RZ, R7, R4 ;  /* 0x00000007ff082219 */ /* 0x001fce0000011604 */
[----:B--2---:R-:W0:Y:S01]  /*f570*/  @!P0 LDC.64 R2, c[0x0][0x428] ;  /* 0x00010a00ff028b82 */ /* 0x004e220000000a00 */
[----:B------:R-:W-:-:S07]  /*f580*/  @!P0 SHF.R.S32.HI R7, RZ, 0x1f, R8 ;  /* 0x0000001fff078819 */ /* 0x000fce0000011408 */
[----:B------:R-:W2:Y:S01]  /*f590*/  @!P0 LDC.64 R4, c[0x0][0x418] ;  /* 0x00010600ff048b82 */ /* 0x000ea20000000a00 */
[----:B0-----:R-:W-:-:S04]  /*f5a0*/  @!P0 IMAD R6, R37, R2, RZ ;  /* 0x0000000225068224 */ /* 0x001fc800078e02ff */
[----:B------:R-:W-:Y:S02]  /*f5b0*/  @!P0 IMAD R9, R31, R3, R6 ;  /* 0x000000031f098224 */ /* 0x000fe400078e0206 */
[----:B------:R-:W-:-:S04]  /*f5c0*/  @!P0 IMAD.MOV.U32 R6, RZ, RZ, R8 ;  /* 0x000000ffff068224 */ /* 0x000fc800078e0008 */
[----:B------:R-:W-:-:S04]  /*f5d0*/  @!P0 IMAD.WIDE.U32 R2, R31, R2, R6 ;  /* 0x000000021f028225 */ /* 0x000fc800078e0006 */
[----:B------:R-:W-:Y:S01]  /*f5e0*/  @!P0 IMAD.IADD R3, R9, 0x1, R3 ;  /* 0x0000000109038824 */ /* 0x000fe200078e0203 */
[----:B--2---:R-:W-:Y:S01]  /*f5f0*/  @!P0 LEA R4, P1, R2, R4, 0x2 ;  /* 0x0000000402048211 */ /* 0x004fe200078210ff */
[----:B------:R-:W-:Y:S02]  /*f600*/  IMAD.MOV.U32 R6, RZ, RZ, RZ ;  /* 0x000000ffff067224 */ /* 0x000fe400078e00ff */
[----:B------:R-:W-:Y:S01]  /*f610*/  VIADD R7, R10, UR4 ;  /* 0x000000040a077c36 */ /* 0x000fe20008000000 */
[----:B------:R-:W-:Y:S01]  /*f620*/  @!P0 LEA.HI.X R5, R2, R5, R3, 0x2, P1 ;  /* 0x0000000502058211 */ /* 0x000fe200008f1403 */
[----:B------:R-:W0:Y:S04]  /*f630*/  @P2 LDC R10, c[0x0][0x434] ;  /* 0x00010d00ff0a2b82 */ /* 0x000e280000000800 */
[----:B------:R2:W5:Y:S01]  /*f640*/  @!P0 LDG.E R6, desc[UR52][R4.64] ;  /* 0x0000003404068981 */ /* 0x000562000c1e1900 */
[C---:B------:R-:W-:Y:S01]  /*f650*/  ISETP.GE.AND P0, PT, R7.reuse, UR37, PT ;  /* 0x0000002507007c0c */ /* 0x040fe2000bf06270 */
[----:B------:R-:W-:-:S04]  /*f660*/  IMAD.IADD R7, R7, 0x1, R22 ;  /* 0x0000000107077824 */ /* 0x000fc800078e0216 */
[----:B------:R-:W-:-:S08]  /*f670*/  IMAD.MOV.U32 R9, RZ, RZ, R7 ;  /* 0x000000ffff097224 */ /* 0x000fd000078e0007 */
[----:B------:R-:W3:Y:S01]  /*f680*/  @!P0 LDC.64 R2, c[0x0][0x428] ;  /* 0x00010a00ff028b82 */ /* 0x000ee20000000a00 */
[----:B0-----:R-:W-:-:S05]  /*f690*/  @P2 IMAD.HI.U32 R10, R7, R10, RZ ;  /* 0x0000000a070a2227 */ /* 0x001fca00078e00ff */
[----:B-1----:R-:W-:-:S04]  /*f6a0*/  @P2 SHF.R.U32.HI R9, RZ, R11, R10 ;  /* 0x0000000bff092219 */ /* 0x002fc8000001160a */
[--C-:B--2---:R-:W-:Y:S01]  /*f6b0*/  @!P0 SHF.R.S32.HI R5, RZ, 0x1f, R9.reuse ;  /* 0x0000001fff058819 */ /* 0x104fe20000011409 */
[----:B------:R-:W-:Y:S02]  /*f6c0*/  @!P0 IMAD.MOV.U32 R4, RZ, RZ, R9 ;  /* 0x000000ffff048224 */ /* 0x000fe400078e0009 */
[-C--:B---3--:R-:W-:Y:S02]  /*f6d0*/  @!P0 IMAD R10, R37, R2.reuse, RZ ;  /* 0x00000002250a8224 */ /* 0x088fe400078e02ff */
[----:B------:R-:W-:-:S04]  /*f6e0*/  @!P0 IMAD.WIDE.U32 R4, R31, R2, R4 ;  /* 0x000000021f048225 */ /* 0x000fc800078e0004 */
[----:B------:R-:W-:Y:S02]  /*f6f0*/  @!P0 IMAD R10, R31, R3, R10 ;  /* 0x000000031f0a8224 */ /* 0x000fe400078e020a */
[----:B------:R-:W0:Y:S02]  /*f700*/  @!P0 LDC.64 R2, c[0x0][0x418] ;  /* 0x00010600ff028b82 */ /* 0x000e240000000a00 */
[----:B------:R-:W-:Y:S02]  /*f710*/  @!P0 IMAD.IADD R10, R5, 0x1, R10 ;  /* 0x00000001050a8824 */ /* 0x000fe400078e020a */
[----:B------:R-:W-:-:S04]  /*f720*/  IMAD.MOV R5, RZ, RZ, -R8 ;  /* 0x000000ffff057224 */ /* 0x000fc800078e0a08 */
[----:B------:R-:W-:Y:S02]  /*f730*/  IMAD R5, R20, R5, R0 ;  /* 0x0000000514057224 */ /* 0x000fe400078e0200 */
[----:B------:R-:W-:-:S05]  /*f740*/  IMAD.U32 R0, RZ, RZ, UR46 ;  /* 0x0000002eff007e24 */ /* 0x000fca000f8e00ff */
[----:B------:R-:W-:Y:S02]  /*f750*/  ISETP.NE.AND P2, PT, R0, 0x3, PT ;  /* 0x000000030000780c */ /* 0x000fe40003f45270 */
[----:B0-----:R-:W-:-:S04]  /*f760*/  @!P0 LEA R2, P1, R4, R2, 0x2 ;  /* 0x0000000204028211 */ /* 0x001fc800078210ff */
[----:B------:R-:W-:Y:S01]  /*f770*/  @!P0 LEA.HI.X R3, R4, R3, R10, 0x2, P1 ;  /* 0x0000000304038211 */ /* 0x000fe200008f140a */
[----:B------:R-:W-:Y:S01]  /*f780*/  IMAD.MOV.U32 R4, RZ, RZ, RZ ;  /* 0x000000ffff047224 */ /* 0x000fe200078e00ff */
[----:B------:R-:W-:Y:S01]  /*f790*/  LOP3.LUT R16, R16, 0xffffffbf, RZ, 0xc0, !PT ;  /* 0xffffffbf10107812 */ /* 0x000fe200078ec0ff */
[----:B------:R-:W-:-:S04]  /*f7a0*/  IMAD.MOV R8, RZ, RZ, -R9 ;  /* 0x000000ffff087224 */ /* 0x000fc800078e0a09 */
[----:B------:R0:W5:Y:S01]  /*f7b0*/  @!P0 LDG.E R4, desc[UR52][R2.64] ;  /* 0x0000003402048981 */ /* 0x000162000c1e1900 */
[----:B------:R-:W-:Y:S01]  /*f7c0*/  ISETP.GT.U32.AND P0, PT, R13, 0x9f, PT ;  /* 0x0000009f0d00780c */ /* 0x000fe20003f04070 */
[----:B------:R-:W-:Y:S01]  /*f7d0*/  IMAD R9, RZ, RZ, -UR42 ;  /* 0x8000002aff097e24 */ /* 0x000fe2000f8e02ff */
[----:B------:R-:W-:Y:S01]  /*f7e0*/  @P2 LOP3.LUT R16, R16, 0x40, RZ, 0xfc, !PT ;  /* 0x0000004010102812 */ /* 0x000fe200078efcff */
[----:B------:R-:W-:Y:S02]  /*f7f0*/  IMAD.U32 R12, RZ, RZ, UR44 ;  /* 0x0000002cff0c7e24 */ /* 0x000fe4000f8e00ff */
[----:B------:R-:W-:Y:S01]  /*f800*/  IMAD R18, R18, R9, UR41 ;  /* 0x0000002912127e24 */ /* 0x000fe2000f8e0209 */
[----:B------:R-:W-:Y:S01]  /*f810*/  LOP3.LUT R16, R16, 0xffffffdf, RZ, 0xc0, !PT ;  /* 0xffffffdf10107812 */ /* 0x000fe200078ec0ff */
[----:B------:R-:W-:Y:S02]  /*f820*/  IMAD R7, R20, R8, R7 ;  /* 0x0000000814077224 */ /* 0x000fe400078e0207 */
[----:B------:R-:W-:Y:S01]  /*f830*/  VIADD R12, R12, 0xffffffff ;  /* 0xffffffff0c0c7836 */ /* 0x000fe20000000000 */
[----:B------:R-:W-:-:S03]  /*f840*/  SHF.R.S32.HI R33, RZ, 0x1f, R18 ;  /* 0x0000001fff217819 */ /* 0x000fc60000011412 */
[----:B------:R-:W-:Y:S01]  /*f850*/  @P0 LOP3.LUT R16, R16, 0x20, RZ, 0xfc, !PT ;  /* 0x0000002010100812 */ /* 0x000fe200078efcff */
[----:B0-----:R-:W-:Y:S06]  /*f860*/  @!P2 BRA `(.L_x_2214) ;  /* 0x000000000004a947 */ /* 0x001fec0003800000 */
[----:B------:R-:W-:Y:S01]  /*f870*/  BPT.TRAP 0x1 ;  /* 0x000000040000795c */ /* 0x000fe20000300000 */
.L_x_2214:
[----:B------:R-:W-:Y:S01]  /*f880*/  IMAD R0, R19, 0x8, R17 ;  /* 0x0000000813007824 */ /* 0x000fe200078e0211 */
[----:B------:R-:W-:Y:S01]  /*f890*/  SHF.L.U32 R28, R32, 0x1f, RZ ;  /* 0x0000001f201c7819 */ /* 0x000fe200000006ff */
[----:B------:R-:W-:Y:S01]  /*f8a0*/  BSSY B0, `(.L_x_2215) ;  /* 0x0000004000007945 */ /* 0x000fe20003800000 */
[----:B------:R-:W-:Y:S02]  /*f8b0*/  SHF.R.S32.HI R24, RZ, 0x1f, R7 ;  /* 0x0000001fff187819 */ /* 0x000fe40000011407 */
[----:B------:R-:W0:Y:S02]  /*f8c0*/  SYNCS.PHASECHK.TRANS64.TRYWAIT P0, [R0+URZ+0x29880], R28 ;  /* 0x0298801c000075a7 */ /* 0x000e24000800017f */
[----:B0-----:R-:W-:Y:S05]  /*f8d0*/  @!P0 BRA `(.L_x_2216) ;  /* 0x0000004000088947 */ /* 0x001fea0003800000 */
.L_x_2287:
[----:B------:R-:W-:Y:S05]  /*f8e0*/  BSYNC B0 ;  /* 0x0000000000007941 */ /* 0x000fea0003800000 */
.L_x_2215:
        /* <DEDUP_REMOVED lines=87> */
.L_x_2299:
        /* <DEDUP_REMOVED lines=12> */
.L_x_2218:
        /* <DEDUP_REMOVED lines=11> */
.L_x_2219:
[----:B------:R2:W-:Y:S01]  /*ffd0*/  SYNCS.ARRIVE.TRANS64.A1T0 RZ, [R0+URZ+0x29870], RZ ;  /* 0x029870ff00ff79a7 */ /* 0x0005e2000810003f */
[----:B------:R-:W-:Y:S05]  /*ffe0*/  @!P6 BRA `(.L_x_2220) ;  /* 0x000000000004e947 */ /* 0x000fea0003800000 */
[----:B------:R-:W-:Y:S01]  /*fff0*/  BPT.TRAP 0x1 ;  /* 0x000000040000795c */ /* 0x000fe20000300000 */
.L_x_2220:
[----:B------:R-:W3:Y:S01]  /*10000*/  SYNCS.PHASECHK.TRANS64.TRYWAIT P0, [R0+URZ+0x29840], R28 ;  /* 0x0298401c000075a7 */ /* 0x000ee2000800017f */
[----:B------:R-:W-:Y:S04]  /*10010*/  BSSY B0, `(.L_x_2221) ;  /* 0x0000002000007945 */ /* 0x000fe80003800000 */
[----:B---3--:R-:W-:Y:S05]  /*10020*/  @!P0 BRA `(.L_x_2222) ;  /* 0x0000004000108947 */ /* 0x008fea0003800000 */
.L_x_2300:
[----:B------:R-:W-:Y:S05]  /*10030*/  BSYNC B0 ;  /* 0x0000000000007941 */ /* 0x000fea0003800000 */
.L_x_2221:
[----:B------:R-:W4:Y:S01]  /*10040*/  LDL R10, [R1+0x8] ;  /* 0x00000800010a7983 */ /* 0x000f220000100800 */
[----:B------:R-:W-:Y:S01]  /*10050*/  ULDC.64 UR4, c[0x0][0x300] ;  /* 0x0000c00000047ab9 */ /* 0x000fe20000000a00 */
[----:B------:R-:W-:Y:S01]  /*10060*/  ULDC.64 UR6, c[0x0][0x310] ;  /* 0x0000c40000067ab9 */ /* 0x000fe20000000a00 */
        /* <DEDUP_REMOVED lines=34> */
[----:B-1----:R-:W-:-:S03]  /*10290*/  @P4 IMAD.IADD R23, R17, 0x1, R5 ;  /* 0x0000000111174824 */ /* 0x002fc600078e0205 */
[----:B------:R-:W-:Y:S01]  /*102a0*/  SHFL.IDX PT, R6, R6, RZ, 0x1c1f ;  /* 0x001c1fff06067589 */ /* 0x000fe200000e0000 */
[----:B----4-:R-:W-:-:S03]  /*102b0*/  @P5 IADD3 R8, P0, R36, R14, RZ ;  /* 0x0000000e24085210 */ /* 0x010fc60007f1e0ff */
[----:B------:R-:W1:Y:S02]  /*102c0*/  SHFL.IDX PT, R14, R4, 0x1, 0x1c1f ;  /* 0x003c1f00040e7f89 */ /* 0x000e6400000e0000 */
[----:B-----5:R-:W-:Y:S01]  /*102d0*/  @P5 IMAD.X R3, RZ, RZ, R2, P0 ;  /* 0x000000ffff035224 */ /* 0x020fe200000e0602 */
[----:B------:R-:W-:Y:S01]  /*102e0*/  LOP3.LUT P0, RZ, R16, 0x10, RZ, 0xc0, !PT ;  /* 0x0000001010ff7812 */ /* 0x000fe2000780c0ff */
[----:B------:R-:W-:-:S12]  /*102f0*/  @P5 IMAD.MOV.U32 R2, RZ, RZ, R8 ;  /* 0x000000ffff025224 */ /* 0x000fd800078e0008 */
[----:B------:R-:W-:Y:S04]  /*10300*/  @P5 LDGSTS.E.BYPASS.LTC128B.128 [R21+0x1a400], desc[UR52][R2.64], !P0 ;  /* 0x1a40000002155fae */ /* 0x000fe8000c101d74 */
[----:B------:R-:W-:Y:S01]  /*10310*/  @P5 LDGSTS.E.BYPASS.LTC128B.128 [R21+0x1cc00], desc[UR52][R2.64+0x40], !P6 ;  /* 0x1cc0004002155fae */ /* 0x000fe2000f101d74 */
[----:B-1----:R-:W-:-:S03]  /*10320*/  @P4 IADD3 R8, P0, R36, R14, RZ ;  /* 0x0000000e24084210 */ /* 0x002fc60007f1e0ff */
[----:B------:R1:W-:Y:S01]  /*10330*/  @P5 LDGSTS.E.BYPASS.LTC128B.128 [R21+0x1f400], desc[UR52][R2.64+0x80], !P1 ;  /* 0x1f40008002155fae */ /* 0x0003e2000c901d74 */
[----:B------:R-:W-:-:S03]  /*10340*/  LOP3.LUT P5, RZ, R16, 0x10, RZ, 0xc0, !PT ;  /* 0x0000001010ff7812 */ /* 0x000fc600078ac0ff */
[----:B------:R-:W-:Y:S04]  /*10350*/  SHFL.IDX PT, R14, R4, 0x2, 0x1c1f ;  /* 0x005c1f00040e7f89 */ /* 0x000fe800000e0000 */
[----:B-1----:R-:W1:Y:S01]  /*10360*/  SHFL.IDX PT, R2, R7, 0x1, 0x1c1f ;  /* 0x003c1f0007027f89 */ /* 0x002e6200000e0000 */
[----:B------:R-:W-:Y:S02]  /*10370*/  @P3 IMAD.IADD R21, R17, 0x1, R5 ;  /* 0x0000000111153824 */ /* 0x000fe400078e0205 */
[----:B-1----:R-:W-:Y:S02]  /*10380*/  @P4 IMAD.X R25, RZ, RZ, R2, P0 ;  /* 0x000000ffff194224 */ /* 0x002fe400000e0602 */
[----:B------:R-:W-:Y:S01]  /*10390*/  @P4 IMAD.MOV.U32 R2, RZ, RZ, R8 ;  /* 0x000000ffff024224 */ /* 0x000fe200078e0008 */
[C---:B------:R-:W-:Y:S01]  /*103a0*/  @P3 IADD3 R8, P0, R36.reuse, R14, RZ ;  /* 0x0000000e24083210 */ /* 0x040fe20007f1e0ff */
[----:B------:R-:W-:Y:S01]  /*103b0*/  @P4 IMAD.MOV.U32 R3, RZ, RZ, R25 ;  /* 0x000000ffff034224 */ /* 0x000fe200078e0019 */
[----:B------:R-:W-:Y:S04]  /*103c0*/  SHFL.IDX PT, R14, R4, 0x3, 0x1c1f ;  /* 0x007c1f00040e7f89 */ /* 0x000fe800000e0000 */
[----:B------:R-:W-:Y:S04]  /*103d0*/  @P4 LDGSTS.E.BYPASS.LTC128B.128 [R23+0x1ac00], desc[UR52][R2.64], !P5 ;  /* 0x1ac0000002174fae */ /* 0x000fe8000e901d74 */
[----:B------:R-:W-:Y:S04]  /*103e0*/  @P4 LDGSTS.E.BYPASS.LTC128B.128 [R23+0x1d400], desc[UR52][R2.64+0x40], !P6 ;  /* 0x1d40004002174fae */ /* 0x000fe8000f101d74 */
[----:B------:R1:W-:Y:S04]  /*103f0*/  @P4 LDGSTS.E.BYPASS.LTC128B.128 [R23+0x1fc00], desc[UR52][R2.64+0x80], !P1 ;  /* 0x1fc0008002174fae */ /* 0x0003e8000c901d74 */
[----:B-1----:R-:W1:Y:S04]  /*10400*/  SHFL.IDX PT, R2, R7, 0x2, 0x1c1f ;  /* 0x005c1f0007027f89 */ /* 0x002e6800000e0000 */
[----:B------:R-:W4:Y:S01]  /*10410*/  SHFL.IDX PT, R7, R7, 0x3, 0x1c1f ;  /* 0x007c1f0007077f89 */ /* 0x000f2200000e0000 */
[----:B-1----:R-:W-:Y:S01]  /*10420*/  @P3 IMAD.X R25, RZ, RZ, R2, P0 ;  /* 0x000000ffff193224 */ /* 0x002fe200000e0602 */
[----:B------:R-:W-:Y:S01]  /*10430*/  @P2 IADD3 R14, P0, R36, R14, RZ ;  /* 0x0000000e240e2210 */ /* 0x000fe20007f1e0ff */
[----:B------:R-:W-:-:S02]  /*10440*/  @P3 IMAD.MOV.U32 R2, RZ, RZ, R8 ;  /* 0x000000ffff023224 */ /* 0x000fc400078e0008 */
[----:B------:R-:W-:Y:S02]  /*10450*/  @P3 IMAD.MOV.U32 R3, RZ, RZ, R25 ;  /* 0x000000ffff033224 */ /* 0x000fe400078e0019 */
[----:B----4-:R-:W-:Y:S02]  /*10460*/  @P2 IMAD.X R23, RZ, RZ, R7, P0 ;  /* 0x000000ffff172224 */ /* 0x010fe400000e0607 */
[----:B------:R-:W-:Y:S01]  /*10470*/  @P2 IMAD.IADD R25, R17, 0x1, R5 ;  /* 0x0000000111192824 */ /* 0x000fe200078e0205 */
[----:B------:R-:W-:Y:S04]  /*10480*/  @P3 LDGSTS.E.BYPASS.LTC128B.128 [R21+0x1b400], desc[UR52][R2.64], !P5 ;  /* 0x1b40000002153fae */ /* 0x000fe8000e901d74 */
[----:B------:R-:W-:Y:S04]  /*10490*/  @P3 LDGSTS.E.BYPASS.LTC128B.128 [R21+0x1dc00], desc[UR52][R2.64+0x40], !P6 ;  /* 0x1dc0004002153fae */ /* 0x000fe8000f101d74 */
[----:B------:R1:W-:Y:S02]  /*104a0*/  @P3 LDGSTS.E.BYPASS.LTC128B.128 [R21+0x20400], desc[UR52][R2.64+0x80], !P1 ;  /* 0x2040008002153fae */ /* 0x0003e4000c901d74 */
[----:B-1----:R-:W-:-:S02]  /*104b0*/  @P2 IMAD.MOV.U32 R2, RZ, RZ, R14 ;  /* 0x000000ffff022224 */ /* 0x002fc400078e000e */
[----:B------:R-:W-:Y:S01]  /*104c0*/  @P2 IMAD.MOV.U32 R3, RZ, RZ, R23 ;  /* 0x000000ffff032224 */ /* 0x000fe200078e0017 */
[----:B------:R1:W4:Y:S04]  /*104d0*/  SHFL.IDX PT, R14, R9, RZ, 0x1c1f ;  /* 0x001c1fff090e7589 */ /* 0x00032800000e0000 */
[----:B------:R1:W-:Y:S04]  /*104e0*/  @P2 LDGSTS.E.BYPASS.LTC128B.128 [R25+0x1bc00], desc[UR52][R2.64], !P5 ;  /* 0x1bc0000002192fae */ /* 0x0003e8000e901d74 */
[----:B------:R1:W-:Y:S04]  /*104f0*/  @P2 LDGSTS.E.BYPASS.LTC128B.128 [R25+0x1e400], desc[UR52][R2.64+0x40], !P6 ;  /* 0x1e40004002192fae */ /* 0x0003e8000f101d74 */
[----:B------:R1:W-:Y:S02]  /*10500*/  @P2 LDGSTS.E.BYPASS.LTC128B.128 [R25+0x20c00], desc[UR52][R2.64+0x80], !P1 ;  /* 0x20c0008002192fae */ /* 0x0003e4000c901d74 */
.L_x_2312:
[----:B------:R-:W-:Y:S01]  /*10510*/  LOP3.LUT P0, RZ, R16, 0x100, RZ, 0xc0, !PT ;  /* 0x0000010010ff7812 */ /* 0x000fe2000780c0ff */
[----:B------:R-:W-:-:S12]  /*10520*/  BSSY B0, `(.L_x_2224) ;  /* 0x000000e000007945 */ /* 0x000fd80003800000 */
[----:B------:R-:W-:Y:S05]  /*10530*/  @!P0 BRA `(.L_x_2225) ;  /* 0x0000000000308947 */ /* 0x000fea0003800000 */
[C---:B------:R-:W-:Y:S01]  /*10540*/  LOP3.LUT P3, RZ, R16.reuse, 0x10, RZ, 0xc0, !PT ;  /* 0x0000001010ff7812 */ /* 0x040fe2000786c0ff */
[----:B------:R-:W-:Y:S01]  /*10550*/  IMAD.IADD R5, R17, 0x1, R5 ;  /* 0x0000000111057824 */ /* 0x000fe200078e0205 */
[C---:B------:R-:W-:Y:S02]  /*10560*/  LOP3.LUT P2, RZ, R16.reuse, 0x8, RZ, 0xc0, !PT ;  /* 0x0000000810ff7812 */ /* 0x040fe4000784c0ff */
[----:B------:R-:W-:Y:S02]  /*10570*/  LOP3.LUT P1, RZ, R16, 0x4, RZ, 0xc0, !PT ;  /* 0x0000000410ff7812 */ /* 0x000fe4000782c0ff */
[----:B-1--4-:R-:W-:-:S05]  /*10580*/  IADD3 R2, P0, R36, R14, RZ ;  /* 0x0000000e24027210 */ /* 0x012fca0007f1e0ff */
[----:B------:R-:W-:-:S05]  /*10590*/  IMAD.X R3, RZ, RZ, R6, P0 ;  /* 0x000000ffff037224 */ /* 0x000fca00000e0606 */
[----:B------:R-:W-:Y:S01]  /*105a0*/  @!PT LDS RZ, [RZ] ;  /* 0x00000000fffff984 */ /* 0x000fe20000000800 */
[----:B------:R-:W-:Y:S01]  /*105b0*/  @!PT LDS RZ, [RZ] ;  /* 0x00000000fffff984 */ /* 0x000fe20000000800 */
[----:B------:R-:W-:Y:S01]  /*105c0*/  @!PT LDS RZ, [RZ] ;  /* 0x00000000fffff984 */ /* 0x000fe20000000800 */
[----:B------:R1:W-:Y:S04]  /*105d0*/  LDGSTS.E.BYPASS.LTC128B.128 [R5+0x1c400], desc[UR52][R2.64], !P3 ;  /* 0x1c40000002057fae */ /* 0x0003e8000d901d74 */
[----:B------:R1:W-:Y:S04]  /*105e0*/  LDGSTS.E.BYPASS.LTC128B.128 [R5+0x1ec00], desc[UR52][R2.64+0x40], !P2 ;  /* 0x1ec0004002057fae */ /* 0x0003e8000d101d74 */
[----:B------:R1:W-:Y:S02]  /*105f0*/  LDGSTS.E.BYPASS.LTC128B.128 [R5+0x21400], desc[UR52][R2.64+0x80], !P1 ;  /* 0x2140008002057fae */ /* 0x0003e4000c901d74 */
.L_x_2225:
[----:B------:R-:W-:Y:S05]  /*10600*/  BSYNC B0 ;  /* 0x0000000000007941 */ /* 0x000fea0003800000 */
.L_x_2224:
[----:B------:R-:W-:Y:S01]  /*10610*/  NOP ;  /* 0x0000000000007918 */ /* 0x000fe20000000000 */
[----:B------:R-:W-:-:S13]  /*10620*/  PLOP3.LUT P0, PT, PT, PT, PT, 0x80, 0x0 ;  /* 0x000000000000781c */ /* 0x000fda0003f0f070 */
.L_x_2226:
[----:B------:R-:W-:Y:S02]  /*10630*/  PLOP3.LUT P1, PT, P1, P0, PT, 0xa2, 0x0 ;  /* 0x000000000000781c */ /* 0x000fe40000f21472 */
[----:B------:R-:W-:-:S08]  /*10640*/  @P0 R2UR P1, UR4, R0 ;  /* 0x00000000000402ca */ /* 0x000fd00000020000 */
[----:B------:R-:W-:-:S05]  /*10650*/  @P0 PLOP3.LUT P0, PT, P1, PT, PT, 0x80, 0x0 ;  /* 0x000000000000081c */ /* 0x000fca0000f0f070 */
[----:B------:R-:W-:Y:S01]  /*10660*/  @!P1 SYNCS.ARRIVE.TRANS64.RED.A0T1 RZ, [UR4+0x29830], RZ ;  /* 0x029830ffffff99a7 */ /* 0x000fe20008200404 */
[----:B------:R-:W-:Y:S07]  /*10670*/  @!P1 ARRIVES.LDGSTSBAR.64.TRANSCNT [UR4+0x29830] ;  /* 0x02983000ff0099b0 */ /* 0x000fee0008000a84 */
[----:B------:R-:W-:Y:S05]  /*10680*/  @P0 BRA.U.ANY `(.L_x_2226) ;  /* 0xfffffffd00e80947 */ /* 0x000fea000393ffff */
[----:B------:R-:W-:Y:S01]  /*10690*/  NOP ;  /* 0x0000000000007918 */ /* 0x000fe20000000000 */
[----:B-1----:R-:W-:-:S05]  /*106a0*/  IMAD.U32 R2, RZ, RZ, UR46 ;  /* 0x0000002eff027e24 */ /* 0x002fca000f8e00ff */
[----:B------:R-:W-:-:S13]  /*106b0*/  ISETP.NE.AND P2, PT, R2, 0x3, PT ;  /* 0x000000030200780c */ /* 0x000fda0003f45270 */
[----:B------:R-:W-:Y:S05]  /*106c0*/  @!P2 BRA `(.L_x_2227) ;  /* 0x000000000004a947 */ /* 0x000fea0003800000 */
[----:B------:R-:W-:Y:S01]  /*106d0*/  BPT.TRAP 0x1 ;  /* 0x000000040000795c */ /* 0x000fe20000300000 */
.L_x_2227:
[----:B------:R1:W-:Y:S02]  /*106e0*/  SYNCS.ARRIVE.TRANS64.A1T0 RZ, [R0+URZ+0x29830], RZ ;  /* 0x029830ff00ff79a7 */ /* 0x0003e4000810003f */
[----:B------:R-:W-:Y:S05]  /*106f0*/  WARPSYNC.ALL ;  /* 0x0000000000007948 */ /* 0x000fea0003800000 */
[----:B------:R-:W-:Y:S01]  /*10700*/  BSSY B6, `(.L_x_2228) ;  /* 0x0000015000067945 */ /* 0x000fe20003800000 */
[----:B0123--:R-:W-:Y:S01]  /*10710*/  VIADD R0, R17, 0x14400 ;  /* 0x0001440011007836 */ /* 0x00ffe20000000000 */
        /* <DEDUP_REMOVED lines=18> */
[----:B0---4-:R-:W-:Y:S05]  /*10840*/  CALL.ABS.NOINC R2 ;  /* 0x0000000002007343 */ /* 0x011fea0003c00000 */
.L_x_2229:
[----:B------:R-:W-:Y:S05]  /*10850*/  BSYNC B6 ;  /* 0x0000000000067941 */ /* 0x000fea0003800000 */
.L_x_2228:
[----:B------:R0:W5:Y:S01]  /*10860*/  LDL R8, [R1+0x14] ;  /* 0x0000140001087983 */ /* 0x0001620000100800 */
[----:B------:R-:W-:Y:S01]  /*10870*/  UISETP.NE.AND UP0, UPT, UR48, URZ, UPT ;  /* 0x0000003f3000728c */ /* 0x000fe2000bf05270 */
[----:B------:R-:W-:Y:S01]  /*10880*/  IMAD.U32 R5, RZ, RZ, UR43 ;  /* 0x0000002bff057e24 */ /* 0x000fe2000f8e00ff */
[----:B------:R-:W1:Y:S01]  /*10890*/  S2R R2, SR_TID.X ;  /* 0x0000000000027919 */ /* 0x000e620000002100 */
[----:B------:R-:W-:Y:S01]  /*108a0*/  R2UR UR6, R33 ;  /* 0x00000000210672ca */ /* 0x000fe200000e0000 */
[----:B------:R-:W-:Y:S02]  /*108b0*/  ULDC.64 UR8, c[0x0][0x2d8] ;  /* 0x0000b60000087ab9 */ /* 0x000fe40000000a00 */
[----:B------:R-:W-:Y:S02]  /*108c0*/  PLOP3.LUT P0, PT, PT, PT, UP0, 0x80, 0x0 ;  /* 0x000000000000781c */ /* 0x000fe40003f0f008 */
[C---:B------:R-:W-:Y:S02]  /*108d0*/  LOP3.LUT P3, RZ, R16.reuse, 0x800, RZ, 0xc0, !PT ;  /* 0x0000080010ff7812 */ /* 0x040fe4000786c0ff */
[C---:B------:R-:W-:Y:S01]  /*108e0*/  LOP3.LUT P4, RZ, R16.reuse, 0x400, RZ, 0xc0, !PT ;  /* 0x0000040010ff7812 */ /* 0x040fe2000788c0ff */
[----:B------:R-:W-:Y:S01]  /*108f0*/  @UP0 ULDC UR4, c[0x0][0x44c] ;  /* 0x0001130000040ab9 */ /* 0x000fe20000000800 */
[----:B------:R-:W-:-:S02]  /*10900*/  LOP3.LUT P5, RZ, R16, 0x200, RZ, 0xc0, !PT ;  /* 0x0000020010ff7812 */ /* 0x000fc400078ac0ff */
[C---:B-1----:R-:W-:Y:S01]  /*10910*/  LOP3.LUT R20, R2.reuse, 0x7f, RZ, 0xc0, !PT ;  /* 0x0000007f02147812 */ /* 0x042fe200078ec0ff */
[----:B------:R-:W-:-:S03]  /*10920*/  IMAD.SHL.U32 R2, R2, 0x20, RZ ;  /* 0x0000002002027824 */ /* 0x000fc600078e00ff */
[----:B------:R-:W-:-:S04]  /*10930*/  SHF.R.U32.HI R20, RZ, 0x2, R20 ;  /* 0x00000002ff147819 */ /* 0x000fc80000011614 */
[----:B------:R-:W-:-:S05]  /*10940*/  LOP3.LUT R2, R20, 0x60, R2, 0xf8, !PT ;  /* 0x0000006014027812 */ /* 0x000fca00078ef802 */
[----:B------:R-:W-:-:S04]  /*10950*/  IMAD R5, R5, 0x80, R2 ;  /* 0x0000008005057824 */ /* 0x000fc800078e0202 */
        /* <DEDUP_REMOVED lines=15> */
[----:B------:R-:W1:Y:S01]  /*10a50*/  S2R R20, SR_TID.X ;  /* 0x0000000000147919 */ /* 0x000e620000002100 */
        /* <DEDUP_REMOVED lines=20> */
[----:B-1----:R-:W-:Y:S02]  /*10ba0*/  LOP3.LUT R20, R20, 0x7f, RZ, 0xc0, !PT ;  /* 0x0000007f14147812 */ /* 0x002fe400078ec0ff */
[----:B------:R-:W-:Y:S02]  /*10bb0*/  IADD3.X R4, R3, UR5, R5, P0, !PT ;  /* 0x0000000503047c10 */ /* 0x000fe400087fe405 */
[----:B------:R-:W-:Y:S01]  /*10bc0*/  SHF.R.U32.HI R10, RZ, 0x2, R20 ;  /* 0x00000002ff0a7819 */ /* 0x000fe20000011614 */
[----:B0-----:R-:W-:Y:S06]  /*10bd0*/  BRA.DIV UR4, `(.L_x_2230) ;  /* 0x0000003a04fc7947 */ /* 0x001fec000b800000 */
[----:B----4-:R-:W0:Y:S01]  /*10be0*/  SHFL.IDX PT, R14, R0, RZ, 0x1c1f ;  /* 0x001c1fff000e7589 */ /* 0x010e2200000e0000 */
[----:B------:R-:W-:-:S03]  /*10bf0*/  IMAD.U32 R5, RZ, RZ, UR43 ;  /* 0x0000002bff057e24 */ /* 0x000fc6000f8e00ff */
[----:B------:R-:W1:Y:S01]  /*10c00*/  SHFL.IDX PT, R2, R4, RZ, 0x1c1f ;  /* 0x001c1fff04027589 */ /* 0x000e6200000e0000 */
[----:B------:R-:W-:-:S03]  /*10c10*/  IMAD R5, R5, 0x80, R10 ;  /* 0x0000008005057824 */ /* 0x000fc600078e020a */
[----:B------:R-:W-:Y:S01]  /*10c20*/  SHFL.IDX PT, R6, R4, 0x1, 0x1c1f ;  /* 0x003c1f0004067f89 */ /* 0x000fe200000e0000 */
        /* <DEDUP_REMOVED lines=20> */
[----:B------:R-:W-:-:S03]  /*10d70*/  ISETP.GE.AND P0, PT, R7, UR38, PT ;  /* 0x0000002607007c0c */ /* 0x000fc6000bf06270 */
[----:B------:R-:W2:Y:S10]  /*10d80*/  SHFL.IDX PT, R4, R4, 0x3, 0x1c1f ;  /* 0x007c1f0004047f89 */ /* 0x000eb400000e0000 */
[----:B0-----:R-:W-:-:S05]  /*10d90*/  @!P0 IADD3 R14, P1, R36, R14, RZ ;  /* 0x0000000e240e8210 */ /* 0x001fca0007f3e0ff */
[----:B------:R-:W-:Y:S02]  /*10da0*/  @!P0 IMAD.X R7, RZ, RZ, R6, P1 ;  /* 0x000000ffff078224 */ /* 0x000fe400008e0606 */
[----:B-1----:R-:W-:Y:S02]  /*10db0*/  @!P0 IMAD.MOV.U32 R2, RZ, RZ, R14 ;  /* 0x000000ffff028224 */ /* 0x002fe400078e000e */
[----:B------:R-:W-:Y:S01]  /*10dc0*/  @!P0 IMAD.MOV.U32 R3, RZ, RZ, R7 ;  /* 0x000000ffff038224 */ /* 0x000fe200078e0007 */
[----:B------:R0:W1:Y:S04]  /*10dd0*/  SHFL.IDX PT, R14, R0, 0x3, 0x1c1f ;  /* 0x007c1f00000e7f89 */ /* 0x00006800000e0000 */
[----:B------:R0:W-:Y:S04]  /*10de0*/  @!P0 LDGSTS.E.BYPASS.LTC128B.128 [R8+0x15400], desc[UR52][R2.64], !P3 ;  /* 0x1540000002088fae */ /* 0x0001e8000d901d74 */
[----:B------:R0:W-:Y:S04]  /*10df0*/  @!P0 LDGSTS.E.BYPASS.LTC128B.128 [R8+0x17400], desc[UR52][R2.64+0x40], !P4 ;  /* 0x1740004002088fae */ /* 0x0001e8000e101d74 */
[----:B--2---:R0:W-:Y:S02]  /*10e00*/  @!P0 LDGSTS.E.BYPASS.LTC128B.128 [R8+0x19400], desc[UR52][R2.64+0x80], !P5 ;  /* 0x1940008002088fae */ /* 0x0041e4000e901d74 */
.L_x_2321:
[----:B------:R-:W-:-:S05]  /*10e10*/  VIADD R5, R5, 0x60 ;  /* 0x0000006005057836 */ /* 0x000fca0000000000 */
[----:B------:R-:W-:-:S13]  /*10e20*/  ISETP.GE.AND P0, PT, R5, UR38, PT ;  /* 0x0000002605007c0c */ /* 0x000fda000bf06270 */
[----:B01----:R-:W-:-:S05]  /*10e30*/  @!P0 IADD3 R2, P1, R36, R14, RZ ;  /* 0x0000000e24028210 */ /* 0x003fca0007f3e0ff */
        /* <DEDUP_REMOVED lines=9> */
.L_x_2231:
        /* <DEDUP_REMOVED lines=18> */
.L_x_2322:
[----:B------:R-:W-:Y:S05]  /*10ff0*/  BSYNC B0 ;  /* 0x0000000000007941 */ /* 0x000fea0003800000 */
.L_x_2232:
[----:B------:R-:W-:-:S06]  /*11000*/  UISETP.GE.AND UP0, UPT, UR44, 0x2, UPT ;  /* 0x000000022c00788c */ /* 0x000fcc000bf06270 */
[----:B------:R-:W-:-:S13]  /*11010*/  PLOP3.LUT P0, PT, PT, PT, UP0, 0x40, 0x0 ;  /* 0x000000000000781c */ /* 0x000fda0003f0e808 */
[----:B------:R-:W-:Y:S05]  /*11020*/  @P0 BRA `(.L_x_2234) ;  /* 0x0000001400d40947 */ /* 0x000fea0003800000 */
[----:B------:R-:W-:Y:S01]  /*11030*/  UIADD3 UR4, UR44, -0x2, URZ ;  /* 0xfffffffe2c047890 */ /* 0x000fe2000fffe03f */
[----:B------:R-:W-:Y:S02]  /*11040*/  IMAD.MOV.U32 R22, RZ, RZ, R32 ;  /* 0x000000ffff167224 */ /* 0x000fe400078e0020 */
[----:B------:R-:W-:-:S03]  /*11050*/  IMAD.MOV.U32 R10, RZ, RZ, R19 ;  /* 0x000000ffff0a7224 */ /* 0x000fc600078e0013 */
[----:B------:R-:W-:-:S07]  /*11060*/  IMAD.U32 R30, RZ, RZ, UR4 ;  /* 0x00000004ff1e7e24 */ /* 0x000fce000f8e00ff */
.L_x_2254:
[----:B------:R-:W2:Y:S01]  /*11070*/  LDL R2, [R1] ;  /* 0x0000000001027983 */ /* 0x000ea20000100800 */
[----:B01----:R-:W0:Y:S01]  /*11080*/  LDC R0, c[0x0][0x430] ;  /* 0x00010c00ff007b82 */ /* 0x003e220000000800 */
[----:B------:R-:W1:Y:S01]  /*11090*/  S2R R3, SR_TID.X ;  /* 0x0000000000037919 */ /* 0x000e620000002100 */
[----:B------:R-:W3:Y:S01]  /*110a0*/  S2R R7, SR_TID.X ;  /* 0x0000000000077919 */ /* 0x000ee20000002100 */
[----:B------:R-:W4:Y:S01]  /*110b0*/  S2R R8, SR_TID.X ;  /* 0x0000000000087919 */ /* 0x000f220000002100 */
[----:B0-----:R-:W-:Y:S02]  /*110c0*/  ISETP.NE.AND P0, PT, R0, 0x1, PT ;  /* 0x000000010000780c */ /* 0x001fe40003f05270 */
[----:B-1----:R-:W-:-:S11]  /*110d0*/  LOP3.LUT R4, R3, 0x7f, RZ, 0xc0, !PT ;  /* 0x0000007f03047812 */ /* 0x002fd600078ec0ff */
[----:B------:R-:W0:Y:S01]  /*110e0*/  @P0 LDC R0, c[0x0][0x434] ;  /* 0x00010d00ff000b82 */ /* 0x000e220000000800 */
[----:B------:R-:W-:-:S07]  /*110f0*/  SHF.R.U32.HI R6, RZ, 0x2, R4 ;  /* 0x00000002ff067819 */ /* 0x000fce0000011604 */
[----:B------:R-:W1:Y:S01]  /*11100*/  @P0 LDC R5, c[0x0][0x438] ;  /* 0x00010e00ff050b82 */ /* 0x000e620000000800 */
[----:B----4-:R-:W-:-:S07]  /*11110*/  IMAD.SHL.U32 R9, R8, 0x20, RZ ;  /* 0x0000002008097824 */ /* 0x010fce00078e00ff */
[----:B------:R-:W4:Y:S01]  /*11120*/  @P0 LDC R3, c[0x0][0x434] ;  /* 0x00010d00ff030b82 */ /* 0x000f220000000800 */
[----:B------:R-:W-:Y:S05]  /*11130*/  YIELD ;  /* 0x0000000000007946 */ /* 0x000fea0003800000 */
[----:B------:R-:W-:Y:S01]  /*11140*/  ULDC.64 UR4, c[0x0][0x428] ;  /* 0x00010a0000047ab9 */ /* 0x000fe20000000a00 */
[----:B------:R-:W-:Y:S01]  /*11150*/  ULDC.64 UR6, c[0x0][0x418] ;  /* 0x0001060000067ab9 */ /* 0x000fe20000000a00 */
[----:B------:R-:W-:-:S04]  /*11160*/  IMAD R8, R37, UR4, RZ ;  /* 0x0000000425087c24 */ /* 0x000fc8000f8e02ff */
[----:B------:R-:W-:Y:S02]  /*11170*/  IMAD R8, R31, UR5, R8 ;  /* 0x000000051f087c24 */ /* 0x000fe4000f8e0208 */
[----:B--2---:R-:W-:Y:S01]  /*11180*/  IMAD R4, R30, 0xa0, R2 ;  /* 0x000000a01e047824 */ /* 0x004fe200078e0202 */
[C---:B---3--:R-:W-:Y:S01]  /*11190*/  LOP3.LUT R2, R7.reuse, 0x7f, RZ, 0xc0, !PT ;  /* 0x0000007f07027812 */ /* 0x048fe200078ec0ff */
[----:B------:R-:W-:-:S05]  /*111a0*/  IMAD.SHL.U32 R7, R7, 0x20, RZ ;  /* 0x0000002007077824 */ /* 0x000fca00078e00ff */
[----:B------:R-:W-:Y:S02]  /*111b0*/  LOP3.LUT R7, R6, 0x60, R7, 0xf8, !PT ;  /* 0x0000006006077812 */ /* 0x000fe400078ef807 */
[----:B------:R-:W-:Y:S02]  /*111c0*/  SHF.R.U32.HI R6, RZ, 0x2, R2 ;  /* 0x00000002ff067819 */ /* 0x000fe40000011602 */
[----:B------:R-:W2:Y:S01]  /*111d0*/  @P0 LDC R2, c[0x0][0x438] ;  /* 0x00010e00ff020b82 */ /* 0x000ea20000000800 */
[----:B------:R-:W-:Y:S01]  /*111e0*/  IMAD.IADD R7, R7, 0x1, R4 ;  /* 0x0000000107077824 */ /* 0x000fe200078e0204 */
[----:B------:R-:W-:-:S03]  /*111f0*/  LOP3.LUT R9, R6, 0x60, R9, 0xf8, !PT ;  /* 0x0000006006097812 */ /* 0x000fc600078ef809 */
[----:B0-----:R-:W-:Y:S01]  /*11200*/  @P0 IMAD.HI.U32 R0, R7, R0, RZ ;  /* 0x0000000007000227 */ /* 0x001fe200078e00ff */
[----:B------:R-:W-:-:S03]  /*11210*/  LOP3.LUT R9, R9, 0x80, RZ, 0xfc, !PT ;  /* 0x0000008009097812 */ /* 0x000fc600078efcff */
[----:B------:R-:W-:Y:S01]  /*11220*/  IMAD.MOV.U32 R6, RZ, RZ, R7 ;  /* 0x000000ffff067224 */ /* 0x000fe200078e0007 */
[----:B-1----:R-:W-:Y:S01]  /*11230*/  @P0 SHF.R.U32.HI R6, RZ, R5, R0 ;  /* 0x00000005ff060219 */ /* 0x002fe20000011600 */
[----:B------:R-:W-:-:S04]  /*11240*/  IMAD.IADD R0, R9, 0x1, R4 ;  /* 0x0000000109007824 */ /* 0x000fc800078e0204 */
[----:B----4-:R-:W-:-:S04]  /*11250*/  @P0 IMAD.HI.U32 R3, R0, R3, RZ ;  /* 0x0000000300030227 */ /* 0x010fc800078e00ff */
[----:B------:R-:W-:Y:S01]  /*11260*/  IMAD.MOV.U32 R11, RZ, RZ, R0 ;  /* 0x000000ffff0b7224 */ /* 0x000fe200078e0000 */
[----:B------:R-:W-:Y:S02]  /*11270*/  ISETP.GT.U32.AND P1, PT, R9, 0x9f, PT ;  /* 0x0000009f0900780c */ /* 0x000fe40003f24070 */
[----:B--2---:R-:W-:Y:S01]  /*11280*/  @P0 SHF.R.U32.HI R11, RZ, R2, R3 ;  /* 0x00000002ff0b0219 */ /* 0x004fe20000011603 */
[--C-:B------:R-:W-:Y:S01]  /*11290*/  IMAD.MOV.U32 R2, RZ, RZ, R6.reuse ;  /* 0x000000ffff027224 */ /* 0x100fe200078e0006 */
[----:B------:R-:W-:-:S03]  /*112a0*/  SHF.R.S32.HI R3, RZ, 0x1f, R6 ;  /* 0x0000001fff037819 */ /* 0x000fc60000011406 */
[----:B------:R-:W-:-:S04]  /*112b0*/  IMAD.WIDE.U32 R2, R31, UR4, R2 ;  /* 0x000000041f027c25 */ /* 0x000fc8000f8e0002 */
[----:B------:R-:W-:Y:S01]  /*112c0*/  IMAD.IADD R3, R8, 0x1, R3 ;  /* 0x0000000108037824 */ /* 0x000fe200078e0203 */
[----:B------:R-:W-:-:S04]  /*112d0*/  LEA R4, P0, R2, UR6, 0x2 ;  /* 0x0000000602047c11 */ /* 0x000fc8000f8010ff */
[----:B------:R-:W-:Y:S01]  /*112e0*/  LEA.HI.X R5, R2, UR7, R3, 0x2, P0 ;  /* 0x0000000702057c11 */ /* 0x000fe200080f1403 */
[--C-:B------:R-:W-:Y:S01]  /*112f0*/  @!P1 IMAD.MOV.U32 R2, RZ, RZ, R11.reuse ;  /* 0x000000ffff029224 */ /* 0x100fe200078e000b */
[----:B------:R-:W-:-:S03]  /*11300*/  @!P1 SHF.R.S32.HI R3, RZ, 0x1f, R11 ;  /* 0x0000001fff039819 */ /* 0x000fc6000001140b */
[----:B------:R-:W-:Y:S01]  /*11310*/  @!P1 IMAD.WIDE.U32 R2, R31, UR4, R2 ;  /* 0x000000041f029c25 */ /* 0x000fe2000f8e0002 */
[----:B------:R-:W-:-:S03]  /*11320*/  ULDC UR4, c[0x0][0x430] ;  /* 0x00010c0000047ab9 */ /* 0x000fc60000000800 */
[----:B------:R-:W-:Y:S01]  /*11330*/  @!P1 IMAD.IADD R3, R8, 0x1, R3 ;  /* 0x0000000108039824 */ /* 0x000fe200078e0203 */
[----:B------:R-:W-:-:S04]  /*11340*/  @!P1 LEA R8, P0, R2, UR6, 0x2 ;  /* 0x0000000602089c11 */ /* 0x000fc8000f8010ff */
[----:B------:R-:W-:Y:S01]  /*11350*/  @!P1 LEA.HI.X R9, R2, UR7, R3, 0x2, P0 ;  /* 0x0000000702099c11 */ /* 0x000fe200080f1403 */
[----:B------:R-:W-:Y:S02]  /*11360*/  IMAD.MOV R2, RZ, RZ, -R6 ;  /* 0x000000ffff027224 */ /* 0x000fe400078e0a06 */
        /* <DEDUP_REMOVED lines=10> */
[----:B------:R-:W-:Y:S02]  /*11410*/  IMAD.MOV.U32 R0, RZ, RZ, R30 ;  /* 0x000000ffff007224 */ /* 0x000fe400078e001e */
[----:B------:R-:W-:Y:S01]  /*11420*/  IMAD R7, R2, UR4, R7 ;  /* 0x0000000402077c24 */ /* 0x000fe2000f8e0207 */
[----:B------:R-:W-:Y:S01]  /*11430*/  SEL R19, R19, RZ, P0 ;  /* 0x000000ff13137207 */ /* 0x000fe20000000000 */
[----:B------:R-:W-:Y:S01]  /*11440*/  VIADD R30, R30, 0xffffffff ;  /* 0xffffffff1e1e7836 */ /* 0x000fe20000000000 */
[----:B------:R-:W-:Y:S02]  /*11450*/  LOP3.LUT R32, R22, R32, RZ, 0x3c, !PT ;  /* 0x0000002016207212 */ /* 0x000fe400078e3cff */
[----:B------:R-:W-:Y:S02]  /*11460*/  ISETP.GT.AND P2, PT, R0, RZ, PT ;  /* 0x000000ff0000720c */ /* 0x000fe40003f44270 */
[----:B--2---:R-:W-:Y:S01]  /*11470*/  SHF.R.S32.HI R28, RZ, 0x1f, R6 ;  /* 0x0000001fff1c7819 */ /* 0x004fe20000011406 */
[----:B0-----:R-:W-:Y:S10]  /*11480*/  @!P1 BRA `(.L_x_2235) ;  /* 0x0000000000049947 */ /* 0x001ff40003800000 */
[----:B------:R-:W-:Y:S01]  /*11490*/  BPT.TRAP 0x1 ;  /* 0x000000040000795c */ /* 0x000fe20000300000 */
.L_x_2235:
[----:B------:R-:W-:Y:S01]  /*114a0*/  IMAD R0, R19, 0x8, R17 ;  /* 0x0000000813007824 */ /* 0x000fe200078e0211 */
[----:B------:R-:W-:Y:S01]  /*114b0*/  SHF.L.U32 R29, R32, 0x1f, RZ ;  /* 0x0000001f201d7819 */ /* 0x000fe200000006ff */
[----:B------:R-:W-:Y:S01]  /*114c0*/  BSSY B0, `(.L_x_2236) ;  /* 0x0000004000007945 */ /* 0x000fe20003800000 */
[----:B------:R-:W-:Y:S02]  /*114d0*/  SHF.R.S32.HI R27, RZ, 0x1f, R7 ;  /* 0x0000001fff1b7819 */ /* 0x000fe40000011407 */
[----:B------:R-:W0:Y:S02]  /*114e0*/  SYNCS.PHASECHK.TRANS64.TRYWAIT P0, [R0+URZ+0x29880], R29 ;  /* 0x0298801d000075a7 */ /* 0x000e24000800017f */
[----:B0-----:R-:W-:Y:S05]  /*114f0*/  @!P0 BRA `(.L_x_2237) ;  /* 0x0000003800048947 */ /* 0x001fea0003800000 */
.L_x_2323:
[----:B------:R-:W-:Y:S05]  /*11500*/  BSYNC B0 ;  /* 0x0000000000007941 */ /* 0x000fea0003800000 */
.L_x_2236:
        /* <DEDUP_REMOVED lines=67> */
.L_x_2335:
        /* <DEDUP_REMOVED lines=9> */
.L_x_2239:
        /* <DEDUP_REMOVED lines=11> */
.L_x_2240:
[----:B------:R2:W-:Y:S01]  /*11a80*/  SYNCS.ARRIVE.TRANS64.A1T0 RZ, [R0+URZ+0x29870], RZ ;  /* 0x029870ff00ff79a7 */ /* 0x0005e2000810003f */
[----:B------:R-:W-:Y:S05]  /*11a90*/  @!P3 BRA `(.L_x_2241) ;  /* 0x000000000004b947 */ /* 0x000fea0003800000 */
[----:B------:R-:W-:Y:S01]  /*11aa0*/  BPT.TRAP 0x1 ;  /* 0x000000040000795c */ /* 0x000fe20000300000 */
.L_x_2241:
[----:B------:R-:W3:Y:S01]  /*11ab0*/  SYNCS.PHASECHK.TRANS64.TRYWAIT P0, [R0+URZ+0x29840], R29 ;  /* 0x0298401d000075a7 */ /* 0x000ee2000800017f */
[----:B------:R-:W-:Y:S04]  /*11ac0*/  BSSY B0, `(.L_x_2242) ;  /* 0x0000002000007945 */ /* 0x000fe80003800000 */
[----:B---3--:R-:W-:Y:S05]  /*11ad0*/  @!P0 BRA `(.L_x_2243) ;  /* 0x0000003800148947 */ /* 0x008fea0003800000 */
.L_x_2336:
[----:B------:R-:W-:Y:S05]  /*11ae0*/  BSYNC B0 ;  /* 0x0000000000007941 */ /* 0x000fea0003800000 */
.L_x_2242:
        /* <DEDUP_REMOVED lines=67> */
.L_x_2348:
        /* <DEDUP_REMOVED lines=10> */
.L_x_2245:
        /* <DEDUP_REMOVED lines=11> */
.L_x_2246:
[----:B------:R0:W-:Y:S02]  /*12070*/  SYNCS.ARRIVE.TRANS64.A1T0 RZ, [R0+URZ+0x29830], RZ ;  /* 0x029830ff00ff79a7 */ /* 0x0001e4000810003f */
[----:B0-23--:R-:W-:-:S05]  /*12080*/  IMAD.U32 R0, RZ, RZ, UR47 ;  /* 0x0000002fff007e24 */ /* 0x00dfca000f8e00ff */
[----:B------:R-:W-:-:S13]  /*12090*/  ISETP.NE.AND P0, PT, R0, 0x3, PT ;  /* 0x000000030000780c */ /* 0x000fda0003f05270 */
[----:B------:R-:W-:Y:S05]  /*120a0*/  @!P0 BRA `(.L_x_2247) ;  /* 0x0000000000048947 */ /* 0x000fea0003800000 */
[----:B------:R-:W-:Y:S01]  /*120b0*/  BPT.TRAP 0x1 ;  /* 0x000000040000795c */ /* 0x000fe20000300000 */
.L_x_2247:
[----:B------:R-:W-:Y:S01]  /*120c0*/  LOP3.LUT R3, R22, 0x1, RZ, 0x3c, !PT ;  /* 0x0000000116037812 */ /* 0x000fe200078e3cff */
[----:B------:R-:W-:Y:S01]  /*120d0*/  IMAD R0, R10, 0x8, R17 ;  /* 0x000000080a007824 */ /* 0x000fe200078e0211 */
[----:B------:R-:W-:Y:S02]  /*120e0*/  BSSY B0, `(.L_x_2248) ;  /* 0x0000004000007945 */ /* 0x000fe40003800000 */
[----:B------:R-:W-:-:S04]  /*120f0*/  SHF.L.U32 R3, R3, 0x1f, RZ ;  /* 0x0000001f03037819 */ /* 0x000fc800000006ff */
[----:B------:R-:W0:Y:S02]  /*12100*/  SYNCS.PHASECHK.TRANS64.TRYWAIT P1, [R0+URZ+0x29870], R3 ;  /* 0x02987003000075a7 */ /* 0x000e24000802017f */
[----:B0-----:R-:W-:Y:S05]  /*12110*/  @!P1 BRA `(.L_x_2249) ;  /* 0x0000003800149947 */ /* 0x001fea0003800000 */
.L_x_2349:
[----:B------:R-:W-:Y:S05]  /*12120*/  BSYNC B0 ;  /* 0x0000000000007941 */ /* 0x000fea0003800000 */
.L_x_2248:
[----:B------:R-:W-:-:S05]  /*12130*/  IMAD.U32 R2, RZ, RZ, UR46 ;  /* 0x0000002eff027e24 */ /* 0x000fca000f8e00ff */
[----:B------:R-:W-:-:S13]  /*12140*/  ISETP.NE.AND P1, PT, R2, 0x3, PT ;  /* 0x000000030200780c */ /* 0x000fda0003f25270 */
[----:B------:R-:W-:Y:S05]  /*12150*/  @!P1 BRA `(.L_x_2250) ;  /* 0x0000000000049947 */ /* 0x000fea0003800000 */
[----:B------:R-:W-:Y:S01]  /*12160*/  BPT.TRAP 0x1 ;  /* 0x000000040000795c */ /* 0x000fe20000300000 */
.L_x_2250:
[----:B0-----:R-:W-:Y:S01]  /*12170*/  SHF.L.U32 R3, R22, 0x1f, RZ ;  /* 0x0000001f16037819 */ /* 0x001fe200000006ff */
[----:B------:R-:W-:-:S03]  /*12180*/  IMAD R12, R10, 0x5000, RZ ;  /* 0x000050000a0c7824 */ /* 0x000fc600078e02ff */
[----:B------:R-:W0:Y:S02]  /*12190*/  SYNCS.PHASECHK.TRANS64.TRYWAIT P1, [R0+URZ+0x29860], R3 ;  /* 0x02986003000075a7 */ /* 0x000e24000802017f */
[----:B0-----:R-:W-:Y:S05]  /*121a0*/  @!P1 BRA `(.L_x_2251) ;  /* 0x0000003800049947 */ /* 0x001fea0003800000 */
.L_x_2350:
[----:B------:R-:W2:Y:S04]  /*121b0*/  LDL R2, [R1+0x10] ;  /* 0x0000100001027983 */ /* 0x000ea80000100800 */
[----:B------:R-:W1:Y:S01]  /*121c0*/  LDL R13, [R1+0xc] ;  /* 0x00000c00010d7983 */ /* 0x000e620000100800 */
[----:B------:R-:W-:Y:S05]  /*121d0*/  WARPSYNC.ALL ;  /* 0x0000000000007948 */ /* 0x000fea0003800000 */
[----:B------:R-:W3:Y:S01]  /*121e0*/  S2R R9, SR_TID.X ;  /* 0x0000000000097919 */ /* 0x000ee20000002100 */
[----:B------:R-:W-:-:S02]  /*121f0*/  IMAD.MOV.U32 R14, RZ, RZ, 0x40 ;  /* 0x00000040ff0e7424 */ /* 0x000fc400078e00ff */
[----:B------:R-:W-:Y:S01]  /*12200*/  IMAD.U32 R25, RZ, RZ, UR46 ;  /* 0x0000002eff197e24 */ /* 0x000fe2000f8e00ff */
[----:B---3--:R-:W-:-:S04]  /*12210*/  LOP3.LUT P1, RZ, R9, 0x4, RZ, 0xc0, !PT ;  /* 0x0000000409ff7812 */ /* 0x008fc8000782c0ff */
[----:B------:R-:W-:Y:S02]  /*12220*/  SEL R14, R14, 0xffffffc0, !P1 ;  /* 0xffffffc00e0e7807 */ /* 0x000fe40004800000 */
[----:B------:R-:W-:Y:S02]  /*12230*/  ISETP.NE.AND P1, PT, R25, 0x3, PT ;  /* 0x000000031900780c */ /* 0x000fe40003f25270 */
[C---:B--2---:R-:W-:Y:S02]  /*12240*/  LOP3.LUT R2, R12.reuse, R2, RZ, 0xfc, !PT ;  /* 0x000000020c027212 */ /* 0x044fe400078efcff */
[----:B-1----:R-:W-:-:S03]  /*12250*/  LOP3.LUT R24, R12, R13, RZ, 0xfc, !PT ;  /* 0x0000000d0c187212 */ /* 0x002fc600078efcff */
[----:B0-----:R-:W-:-:S04]  /*12260*/  IMAD.IADD R3, R17, 0x1, R2 ;  /* 0x0000000111037824 */ /* 0x001fc800078e0202 */
[----:B------:R-:W-:Y:S01]  /*12270*/  IMAD.IADD R2, R14, 0x1, R3 ;  /* 0x000000010e027824 */ /* 0x000fe200078e0203 */
        /* <DEDUP_REMOVED lines=69> */
.L_x_2252:
[----:B-1----:R1:W-:Y:S01]  /*126d0*/  SYNCS.ARRIVE.TRANS64.A1T0 RZ, [R0+URZ+0x29850], RZ ;  /* 0x029850ff00ff79a7 */ /* 0x0023e2000810003f */
[----:B------:R-:W-:Y:S06]  /*126e0*/  BAR.SYNC.DEFER_BLOCKING 0x2, 0x80 ;  /* 0x0082000000007b1d */ /* 0x000fec0000010000 */
[----:B------:R-:W-:Y:S05]  /*126f0*/  @!P0 BRA `(.L_x_2253) ;  /* 0x0000000000048947 */ /* 0x000fea0003800000 */
[----:B------:R-:W-:Y:S01]  /*12700*/  BPT.TRAP 0x1 ;  /* 0x000000040000795c */ /* 0x000fe20000300000 */
.L_x_2253:
[----:B------:R-:W2:Y:S01]  /*12710*/  LDL R2, [R1+0x4] ;  /* 0x0000040001027983 */ /* 0x000ea20000100800 */
[----:B-1----:R-:W-:Y:S02]  /*12720*/  VIADD R0, R0, 0x29880 ;  /* 0x0002988000007836 */ /* 0x002fe40000000000 */
[----:B------:R-:W-:Y:S02]  /*12730*/  IMAD.MOV.U32 R22, RZ, RZ, R32 ;  /* 0x000000ffff167224 */ /* 0x000fe400078e0020 */
[----:B0-----:R-:W-:Y:S01]  /*12740*/  IMAD.MOV.U32 R10, RZ, RZ, R19 ;  /* 0x000000ffff0a7224 */ /* 0x001fe200078e0013 */
[----:B--2---:R-:W-:-:S04]  /*12750*/  PRMT R0, R2, 0x654, R0 ;  /* 0x0000065402007816 */ /* 0x004fc80000000000 */
[----:B------:R1:W-:Y:S01]  /*12760*/  SYNCS.ARRIVE.TRANS64.RED.A1T0 RZ, [R0+URZ], RZ ;  /* 0x000000ff00ff79a7 */ /* 0x0003e2000810043f */
[----:B------:R-:W-:Y:S05]  /*12770*/  @P2 BRA `(.L_x_2254) ;  /* 0xffffffe8003c2947 */ /* 0x000fea000383ffff */
.L_x_2234:
[----:B01----:R-:W0:Y:S01]  /*12780*/  S2R R0, SR_TID.X ;  /* 0x0000000000007919 */ /* 0x003e220000002100 */
[----:B------:R-:W-:Y:S01]  /*12790*/  BSSY B0, `(.L_x_2255) ;  /* 0x0000012000007945 */ /* 0x000fe20003800000 */
[----:B------:R-:W-:Y:S01]  /*127a0*/  IMAD.U32 R6, RZ, RZ, UR47 ;  /* 0x0000002fff067e24 */ /* 0x000fe2000f8e00ff */
        /* <DEDUP_REMOVED lines=15> */
[----:B------:R0:W-:Y:S02]  /*128a0*/  STL [R1+0x18], R0 ;  /* 0x0000180001007387 */ /* 0x0001e40000100800 */
.L_x_2256:
[----:B------:R-:W-:Y:S05]  /*128b0*/  BSYNC B0 ;  /* 0x0000000000007941 */ /* 0x000fea0003800000 */
.L_x_2255:
[----:B------:R-:W-:-:S13]  /*128c0*/  ISETP.NE.AND P2, PT, R6, 0x3, PT ;  /* 0x000000030600780c */ /* 0x000fda0003f45270 */
[----:B------:R-:W-:Y:S05]  /*128d0*/  @!P2 BRA `(.L_x_2257) ;  /* 0x000000000004a947 */ /* 0x000fea0003800000 */
[----:B------:R-:W-:Y:S01]  /*128e0*/  BPT.TRAP 0x1 ;  /* 0x000000040000795c */ /* 0x000fe20000300000 */
.L_x_2257:
[----:B------:R-:W-:Y:S01]  /*128f0*/  LOP3.LUT R3, R32, 0x1, RZ, 0x3c, !PT ;  /* 0x0000000120037812 */ /* 0x000fe200078e3cff */
[----:B------:R-:W-:Y:S01]  /*12900*/  IMAD R18, R19, 0x8, R17 ;  /* 0x0000000813127824 */ /* 0x000fe200078e0211 */
[----:B------:R-:W-:Y:S02]  /*12910*/  BSSY B0, `(.L_x_2258) ;  /* 0x0000004000007945 */ /* 0x000fe40003800000 */
[----:B------:R-:W-:-:S04]  /*12920*/  SHF.L.U32 R3, R3, 0x1f, RZ ;  /* 0x0000001f03037819 */ /* 0x000fc800000006ff */
[----:B------:R-:W1:Y:S02]  /*12930*/  SYNCS.PHASECHK.TRANS64.TRYWAIT P0, [R18+URZ+0x29870], R3 ;  /* 0x02987003120075a7 */ /* 0x000e64000800017f */
[----:B-1----:R-:W-:Y:S05]  /*12940*/  @!P0 BRA `(.L_x_2259) ;  /* 0x0000003000308947 */ /* 0x002fea0003800000 */
.L_x_2351:
[----:B------:R-:W-:Y:S05]  /*12950*/  BSYNC B0 ;  /* 0x0000000000007941 */ /* 0x000fea0003800000 */
.L_x_2258:
[----:B0-----:R-:W-:-:S05]  /*12960*/  IMAD.U32 R0, RZ, RZ, UR46 ;  /* 0x0000002eff007e24 */ /* 0x001fca000f8e00ff */
[----:B------:R-:W-:-:S13]  /*12970*/  ISETP.NE.AND P0, PT, R0, 0x3, PT ;  /* 0x000000030000780c */ /* 0x000fda0003f05270 */
[----:B------:R-:W-:Y:S05]  /*12980*/  @!P0 BRA `(.L_x_2260) ;  /* 0x0000000000048947 */ /* 0x000fea0003800000 */
[----:B------:R-:W-:Y:S01]  /*12990*/  BPT.TRAP 0x1 ;  /* 0x000000040000795c */ /* 0x000fe20000300000 */
.L_x_2260:
[----:B-1----:R-:W-:-:S04]  /*129a0*/  SHF.L.U32 R3, R32, 0x1f, RZ ;  /* 0x0000001f20037819 */ /* 0x002fc800000006ff */
[----:B------:R-:W0:Y:S02]  /*129b0*/  SYNCS.PHASECHK.TRANS64.TRYWAIT P0, [R18+URZ+0x29860], R3 ;  /* 0x02986003120075a7 */ /* 0x000e24000800017f */
[----:B0-----:R-:W-:Y:S05]  /*129c0*/  @!P0 BRA `(.L_x_2261) ;  /* 0x0000003000248947 */ /* 0x001fea0003800000 */
.L_x_2352:
[----:B------:R-:W2:Y:S04]  /*129d0*/  LDL R2, [R1+0x10] ;  /* 0x0000100001027983 */ /* 0x000ea80000100800 */
[----:B------:R-:W3:Y:S01]  /*129e0*/  LDL R14, [R1+0xc] ;  /* 0x00000c00010e7983 */ /* 0x000ee20000100800 */
[----:B------:R-:W1:Y:S01]  /*129f0*/  S2R R4, SR_TID.X ;  /* 0x0000000000047919 */ /* 0x000e620000002100 */
[----:B------:R-:W-:Y:S02]  /*12a00*/  IMAD R0, R19, 0x5000, RZ ;  /* 0x0000500013007824 */ /* 0x000fe400078e02ff */
[----:B------:R-:W-:Y:S01]  /*12a10*/  IMAD.MOV.U32 R8, RZ, RZ, 0x40 ;  /* 0x00000040ff087424 */ /* 0x000fe200078e00ff */
[----:B------:R-:W-:Y:S05]  /*12a20*/  WARPSYNC.ALL ;  /* 0x0000000000007948 */ /* 0x000fea0003800000 */
[----:B-1----:R-:W-:-:S04]  /*12a30*/  LOP3.LUT P0, RZ, R4, 0x4, RZ, 0xc0, !PT ;  /* 0x0000000404ff7812 */ /* 0x002fc8000780c0ff */
[----:B------:R-:W-:Y:S01]  /*12a40*/  SEL R8, R8, 0xffffffc0, !P0 ;  /* 0xffffffc008087807 */ /* 0x000fe20004000000 */
[----:B------:R-:W-:-:S05]  /*12a50*/  IMAD.U32 R28, RZ, RZ, UR46 ;  /* 0x0000002eff1c7e24 */ /* 0x000fca000f8e00ff */
[----:B------:R-:W-:Y:S02]  /*12a60*/  ISETP.NE.AND P0, PT, R28, 0x3, PT ;  /* 0x000000031c00780c */ /* 0x000fe40003f05270 */
[----:B--2---:R-:W-:-:S05]  /*12a70*/  LOP3.LUT R2, R0, R2, RZ, 0xfc, !PT ;  /* 0x0000000200027212 */ /* 0x004fca00078efcff */
[----:B------:R-:W-:-:S04]  /*12a80*/  IMAD.IADD R2, R17, 0x1, R2 ;  /* 0x0000000111027824 */ /* 0x000fc800078e0202 */
[----:B0-----:R-:W-:Y:S01]  /*12a90*/  IMAD.IADD R3, R8, 0x1, R2 ;  /* 0x0000000108037824 */ /* 0x001fe200078e0202 */
[----:B------:R-:W0:Y:S04]  /*12aa0*/  LDSM.16.MT88.4 R4, [R2+0xa400] ;  /* 0x00a400000204783b */ /* 0x000e280000004200 */
[----:B------:R-:W1:Y:S01]  /*12ab0*/  LDSM.16.MT88.4 R8, [R3+0xa400] ;  /* 0x00a400000308783b */ /* 0x000e620000004200 */
[----:B---3--:R-:W-:-:S05]  /*12ac0*/  LOP3.LUT R0, R0, R14, RZ, 0xfc, !PT ;  /* 0x0000000e00007212 */ /* 0x008fca00078efcff */
[----:B------:R-:W-:Y:S01]  /*12ad0*/  IMAD.IADD R0, R17, 0x1, R0 ;  /* 0x0000000111007824 */ /* 0x000fe200078e0200 */
[C-C-:B0-----:R-:W-:Y:S02]  /*12ae0*/  PRMT R12, R4.reuse, 0x6420, R5.reuse ;  /* 0x00006420040c7816 */ /* 0x141fe40000000005 */
[----:B------:R-:W-:Y:S02]  /*12af0*/  PRMT R13, R4, 0x7531, R5 ;  /* 0x00007531040d7816 */ /* 0x000fe40000000005 */
[C-C-:B------:R-:W-:Y:S02]  /*12b00*/  PRMT R14, R6.reuse, 0x6420, R7.reuse ;  /* 0x00006420060e7816 */ /* 0x140fe40000000007 */
[----:B------:R-:W-:Y:S02]  /*12b10*/  PRMT R15, R6, 0x7531, R7 ;  /* 0x00007531060f7816 */ /* 0x000fe40000000007 */
[C-C-:B-1----:R-:W-:Y:S02]  /*12b20*/  PRMT R20, R8.reuse, 0x6420, R9.reuse ;  /* 0x0000642008147816 */ /* 0x142fe40000000009 */
[----:B------:R-:W-:-:S02]  /*12b30*/  PRMT R21, R8, 0x7531, R9 ;  /* 0x0000753108157816 */ /* 0x000fc40000000009 */
[C-C-:B------:R-:W-:Y:S02]  /*12b40*/  PRMT R22, R10.reuse, 0x6420, R11.reuse ;  /* 0x000064200a167816 */ /* 0x140fe4000000000b */
[----:B------:R-:W-:Y:S01]  /*12b50*/  PRMT R23, R10, 0x7531, R11 ;  /* 0x000075310a177816 */ /* 0x000fe2000000000b */
[----:B------:R-:W-:Y:S04]  /*12b60*/  STSM.16.M88.4 [R0+0x400], R12 ;  /* 0x0004000c00007844 */ /* 0x000fe80000000200 */
[----:B------:R-:W-:Y:S04]  /*12b70*/  STSM.16.M88.4 [R0+0xc00], R20 ;  /* 0x000c001400007844 */ /* 0x000fe80000000200 */
[----:B------:R-:W0:Y:S04]  /*12b80*/  LDSM.16.MT88.4 R4, [R2+0xb400] ;  /* 0x00b400000204783b */ /* 0x000e280000004200 */
[----:B------:R-:W1:Y:S01]  /*12b90*/  LDSM.16.MT88.4 R8, [R3+0xb400] ;  /* 0x00b400000308783b */ /* 0x000e620000004200 */
[----:B0-----:R-:W-:-:S02]  /*12ba0*/  PRMT R12, R4, 0x6420, R5 ;  /* 0x00006420040c7816 */ /* 0x001fc40000000005 */
[----:B------:R-:W-:Y:S02]  /*12bb0*/  PRMT R13, R4, 0x7531, R5 ;  /* 0x00007531040d7816 */ /* 0x000fe40000000005 */
[C-C-:B------:R-:W-:Y:S02]  /*12bc0*/  PRMT R14, R6.reuse, 0x6420, R7.reuse ;  /* 0x00006420060e7816 */ /* 0x140fe40000000007 */
[----:B------:R-:W-:Y:S02]  /*12bd0*/  PRMT R15, R6, 0x7531, R7 ;  /* 0x00007531060f7816 */ /* 0x000fe40000000007 */
[C-C-:B-1----:R-:W-:Y:S02]  /*12be0*/  PRMT R24, R8.reuse, 0x6420, R9.reuse ;  /* 0x0000642008187816 */ /* 0x142fe40000000009 */
[----:B------:R-:W-:Y:S02]  /*12bf0*/  PRMT R25, R8, 0x7531, R9 ;  /* 0x0000753108197816 */ /* 0x000fe40000000009 */
[----:B------:R-:W-:-:S02]  /*12c00*/  PRMT R26, R10, 0x6420, R11 ;  /* 0x000064200a1a7816 */ /* 0x000fc4000000000b */
        /* <DEDUP_REMOVED lines=37> */
[----:B------:R0:W-:Y:S04]  /*12e60*/  STSM.16.M88.4 [R0+0x4400], R12 ;  /* 0x0044000c00007844 */ /* 0x0001e80000000200 */
        /* <DEDUP_REMOVED lines=9> */
.L_x_2262:
[----:B-1----:R1:W-:Y:S01]  /*12f00*/  SYNCS.ARRIVE.TRANS64.A1T0 RZ, [R18+URZ+0x29850], RZ ;  /* 0x029850ff12ff79a7 */ /* 0x0023e2000810003f */
[----:B------:R-:W-:Y:S06]  /*12f10*/  BAR.SYNC.DEFER_BLOCKING 0x2, 0x80 ;  /* 0x0082000000007b1d */ /* 0x000fec0000010000 */
[----:B------:R-:W-:Y:S05]  /*12f20*/  @!P2 BRA `(.L_x_2263) ;  /* 0x000000000004a947 */ /* 0x000fea0003800000 */
[----:B------:R-:W-:Y:S01]  /*12f30*/  BPT.TRAP 0x1 ;  /* 0x000000040000795c */ /* 0x000fe20000300000 */
.L_x_2263:
[----:B0-----:R-:W2:Y:S01]  /*12f40*/  LDL R0, [R1+0x4] ;  /* 0x0000040001007983 */ /* 0x001ea20000100800 */
[----:B-1----:R-:W-:Y:S02]  /*12f50*/  VIADD R18, R18, 0x29880 ;  /* 0x0002988012127836 */ /* 0x002fe40000000000 */
[----:B------:R-:W-:-:S05]  /*12f60*/  VIADD R19, R19, 0x1 ;  /* 0x0000000113137836 */ /* 0x000fca0000000000 */
[----:B------:R-:W-:-:S04]  /*12f70*/  ISETP.NE.AND P0, PT, R19, 0x2, PT ;  /* 0x000000021300780c */ /* 0x000fc80003f05270 */
[----:B------:R-:W-:Y:S02]  /*12f80*/  SEL R3, RZ, 0x1, P0 ;  /* 0x00000001ff037807 */ /* 0x000fe40000000000 */
[----:B------:R-:W-:Y:S02]  /*12f90*/  SEL R19, R19, RZ, P0 ;  /* 0x000000ff13137207 */ /* 0x000fe40000000000 */
[----:B------:R-:W-:Y:S02]  /*12fa0*/  LOP3.LUT R32, R32, R3, RZ, 0x3c, !PT ;  /* 0x0000000320207212 */ /* 0x000fe400078e3cff */
[----:B--2---:R-:W-:-:S04]  /*12fb0*/  PRMT R18, R0, 0x654, R18 ;  /* 0x0000065400127816 */ /* 0x004fc80000000012 */
[----:B------:R0:W-:Y:S03]  /*12fc0*/  SYNCS.ARRIVE.TRANS64.RED.A1T0 RZ, [R18+URZ], RZ ;  /* 0x000000ff12ff79a7 */ /* 0x0001e6000810043f */
.L_x_2204:
[----:B------:R-:W-:Y:S05]  /*12fd0*/  BSYNC B7 ;  /* 0x0000000000077941 */ /* 0x000fea0003800000 */
.L_x_2202:
[----:B-1----:R1:W5:Y:S04]  /*12fe0*/  LDL R0, [R1+0x4] ;  /* 0x0000040001007983 */ /* 0x0023680000100800 */
[----:B------:R1:W5:Y:S01]  /*12ff0*/  LDL R2, [R1+0x18] ;  /* 0x0000180001027983 */ /* 0x0003620000100800 */
[----:B------:R-:W-:-:S13]  /*13000*/  LOP3.LUT P0, RZ, R16, 0x1000, RZ, 0xc0, !PT ;  /* 0x0000100010ff7812 */ /* 0x000fda000780c0ff */
[----:B-1----:R-:W-:Y:S05]  /*13010*/  @!P0 BRA `(.L_x_2264) ;  /* 0x0000000000288947 */ /* 0x002fea0003800000 */
[----:B------:R-:W1:Y:S08]  /*13020*/  S2UR UR4, SR_CgaCtaId ;  /* 0x00000000000479c3 */ /* 0x000e700000008800 */
[----:B------:R-:W-:Y:S01]  /*13030*/  BAR.SYNC.DEFER_BLOCKING 0x5, 0x180 ;  /* 0x0146000000007b1d */ /* 0x000fe20000010000 */
[----:B------:R-:W-:Y:S01]  /*13040*/  MOV R17, 0x400 ;  /* 0x0000040000117802 */ /* 0x000fe20000000f00 */
[----:B-1---5:R-:W-:-:S05]  /*13050*/  IMAD.U32 R0, RZ, RZ, UR4 ;  /* 0x00000004ff007e24 */ /* 0x022fca000f8e00ff */
[----:B------:R-:W-:Y:S01]  /*13060*/  LEA R17, R0, R17, 0x18 ;  /* 0x0000001100117211 */ /* 0x000fe200078ec0ff */
[----:B------:R-:W-:Y:S04]  /*13070*/  STL [R1+0x4], R0 ;  /* 0x0000040001007387 */ /* 0x000fe80000100800 */
[----:B------:R-:W1:Y:S04]  /*13080*/  LDS R2, [R17+0x298d0] ;  /* 0x0298d00011027984 */ /* 0x000e680000000800 */
[----:B-1----:R1:W-:Y:S01]  /*13090*/  STL [R1+0x18], R2 ;  /* 0x0000180201007387 */ /* 0x0023e20000100800 */
[----:B------:R-:W-:Y:S06]  /*130a0*/  BAR.ARV 0x4, 0x180 ;  /* 0x0106000000007b1d */ /* 0x000fec0000002000 */
[----:B------:R-:W-:Y:S05]  /*130b0*/  BRA `(.L_x_2265) ;  /* 0x0000000000287947 */ /* 0x000fea0003800000 */
.L_x_2264:
[----:B-----5:R-:W-:Y:S01]  /*130c0*/  IMAD.MOV.U32 R3, RZ, RZ, R0 ;  /* 0x000000ffff037224 */ /* 0x020fe200078e0000 */
[----:B------:R-:W-:Y:S01]  /*130d0*/  @!P1 MOV R0, 0x400 ;  /* 0x0000040000009802 */ /* 0x000fe20000000f00 */
[----:B------:R-:W-:Y:S06]  /*130e0*/  BAR.SYNC.DEFER_BLOCKING 0x4, 0x180 ;  /* 0x0106000000007b1d */ /* 0x000fec0000010000 */
[----:B------:R-:W1:Y:S02]  /*130f0*/  @!P1 S2R R3, SR_CgaCtaId ;  /* 0x0000000000039919 */ /* 0x000e640000008800 */
[----:B-1----:R-:W-:Y:S01]  /*13100*/  @!P1 LEA R17, R3, R0, 0x18 ;  /* 0x0000000003119211 */ /* 0x002fe200078ec0ff */
[----:B------:R-:W-:Y:S04]  /*13110*/  @!P1 STL [R1+0x4], R3 ;  /* 0x0000040301009387 */ /* 0x000fe80000100800 */
[----:B------:R-:W1:Y:S04]  /*13120*/  SHFL.IDX PT, R0, R2, RZ, 0x1f ;  /* 0x00001fff02007589 */ /* 0x000e6800000e0000 */
[----:B------:R2:W-:Y:S04]  /*13130*/  @!P1 STS [R17+0x298d0], R2 ;  /* 0x0298d00211009388 */ /* 0x0005e80000000800 */
[----:B-1----:R2:W-:Y:S01]  /*13140*/  STL [R1+0x18], R0 ;  /* 0x0000180001007387 */ /* 0x0025e20000100800 */
[----:B------:R-:W-:Y:S06]  /*13150*/  BAR.ARV 0x5, 0x180 ;  /* 0x0146000000007b1d */ /* 0x000fec0000002000 */
.L_x_2265:
[----:B--2---:R-:W2:Y:S01]  /*13160*/  LDL R0, [R1+0x18] ;  /* 0x0000180001007983 */ /* 0x004ea20000100800 */
[----:B------:R-:W-:Y:S02]  /*13170*/  ULDC UR4, c[0x0][0xc38] ;  /* 0x00030e0000047ab9 */ /* 0x000fe40000000800 */
[----:B--2---:R-:W-:-:S13]  /*13180*/  ISETP.GE.AND P0, PT, R0, UR4, PT ;  /* 0x0000000400007c0c */ /* 0x004fda000bf06270 */
[----:B------:R-:W-:Y:S05]  /*13190*/  @!P0 BRA `(.L_x_2266) ;  /* 0xffffffb400988947 */ /* 0x000fea000383ffff */
.L_x_2199:
[----:B------:R-:W2:Y:S01]  /*131a0*/  LDL.LU R0, [R1+0x1c] ;  /* 0x00001c0001007983 */ /* 0x000ea20000300800 */
[----:B------:R-:W-:Y:S01]  /*131b0*/  BSSY B0, `(.L_x_2267) ;  /* 0x000000b000007945 */ /* 0x000fe20003800000 */
[----:B------:R-:W3:Y:S01]  /*131c0*/  S2R R5, SR_CgaCtaId ;  /* 0x0000000000057919 */ /* 0x000ee20000008800 */
[----:B--2---:R-:W-:-:S05]  /*131d0*/  VIADD R0, R0, 0x1 ;  /* 0x0000000100007836 */ /* 0x004fca0000000000 */
[----:B-1----:R-:W-:-:S04]  /*131e0*/  LEA.HI R2, R0, R0, RZ, 0x1 ;  /* 0x0000000000027211 */ /* 0x002fc800078f08ff */
[----:B------:R-:W-:Y:S02]  /*131f0*/  LOP3.LUT R3, R2, 0xfffffffe, RZ, 0xc0, !PT ;  /* 0xfffffffe02037812 */ /* 0x000fe400078ec0ff */
[----:B------:R-:W-:-:S03]  /*13200*/  MOV R2, 0x400 ;  /* 0x0000040000027802 */ /* 0x000fc60000000f00 */
[----:B------:R-:W-:Y:S01]  /*13210*/  IMAD.IADD R0, R0, 0x1, -R3 ;  /* 0x0000000100007824 */ /* 0x000fe200078e0a03 */
[----:B---3--:R-:W-:-:S04]  /*13220*/  LEA R4, R5, R2, 0x18 ;  /* 0x0000000205047211 */ /* 0x008fc800078ec0ff */
[----:B------:R-:W-:-:S04]  /*13230*/  SHF.L.U32 R0, R0, 0x1f, RZ ;  /* 0x0000001f00007819 */ /* 0x000fc800000006ff */
[----:B------:R-:W1:Y:S02]  /*13240*/  SYNCS.PHASECHK.TRANS64.TRYWAIT P0, [R4+URZ+0x29820], R0 ;  /* 0x02982000040075a7 */ /* 0x000e64000800017f */
[----:B-1----:R-:W-:Y:S05]  /*13250*/  @!P0 BRA `(.L_x_2268) ;  /* 0x0000002800148947 */ /* 0x002fea0003800000 */
.L_x_2353:
[----:B------:R-:W-:Y:S05]  /*13260*/  BSYNC B0 ;  /* 0x0000000000007941 */ /* 0x000fea0003800000 */
.L_x_2267:
[----:B------:R-:W-:-:S03]  /*13270*/  UMOV UR4, 0xffffffff ;  /* 0xffffffff00047882 */ /* 0x000fc60000000000 */
[----:B------:R-:W-:Y:S05]  /*13280*/  BRA.DIV UR4, `(.L_x_2269) ;  /* 0x0000002a041c7947 */ /* 0x000fea000b800000 */
[----:B-1----:R-:W1:Y:S02]  /*13290*/  S2R R0, SR_TID.X ;  /* 0x0000000000007919 */ /* 0x002e640000002100 */
[----:B-1----:R-:W-:-:S04]  /*132a0*/  SHF.R.U32.HI R0, RZ, 0x5, R0 ;  /* 0x00000005ff007819 */ /* 0x002fc80000011600 */
[----:B------:R-:W-:-:S05]  /*132b0*/  LOP3.LUT R0, R0, 0x3, RZ, 0xc0, !PT ;  /* 0x0000000300007812 */ /* 0x000fca00078ec0ff */
[----:B------:R1:W2:Y:S02]  /*132c0*/  SHFL.IDX PT, R14, R0, RZ, 0x1f ;  /* 0x00001fff000e7589 */ /* 0x0002a400000e0000 */
.L_x_2356:
[----:B--2---:R-:W-:Y:S01]  /*132d0*/  ISETP.NE.AND P0, PT, R14, RZ, PT ;  /* 0x000000ff0e00720c */ /* 0x004fe20003f05270 */
[----:B------:R-:W-:-:S12]  /*132e0*/  BSSY B0, `(.L_x_2270) ;  /* 0x000002c000007945 */ /* 0x000fd80003800000 */
[----:B------:R-:W-:Y:S05]  /*132f0*/  @P0 BRA `(.L_x_2271) ;  /* 0x0000000000a80947 */ /* 0x000fea0003800000 */
[----:B------:R-:W-:-:S03]  /*13300*/  UMOV UR4, 0xffffffff ;  /* 0xffffffff00047882 */ /* 0x000fc60000000000 */
[----:B------:R-:W-:Y:S05]  /*13310*/  BRA.DIV UR4, `(.L_x_2272) ;  /* 0x0000002a042c7947 */ /* 0x000fea000b800000 */
[----:B------:R-:W-:-:S13]  /*13320*/  ELECT P6, URZ, PT ;  /* 0x00000000003f782f */ /* 0x000fda00038c0000 */
.L_x_2359:
[----:B------:R-:W-:Y:S05]  /*13330*/  @!P6 BRA `(.L_x_2271) ;  /* 0x000000000098e947 */ /* 0x000fea0003800000 */
[----:B------:R-:W-:-:S06]  /*13340*/  ULOP3.LUT UR4, UR36, 0x2, URZ, 0xfc, !UPT ;  /* 0x0000000224047892 */ /* 0x000fcc000f8efc3f */
[----:B-1----:R-:W-:-:S05]  /*13350*/  IMAD.U32 R0, RZ, RZ, UR4 ;  /* 0x00000004ff007e24 */ /* 0x002fca000f8e00ff */
[----:B------:R-:W-:-:S13]  /*13360*/  ISETP.NE.AND P0, PT, R0, 0x3, PT ;  /* 0x000000030000780c */ /* 0x000fda0003f05270 */
[----:B------:R-:W-:Y:S05]  /*13370*/  @!P0 BRA `(.L_x_2273) ;  /* 0x0000000000048947 */ /* 0x000fea0003800000 */
[----:B------:R-:W-:Y:S01]  /*13380*/  BPT.TRAP 0x1 ;  /* 0x000000040000795c */ /* 0x000fe20000300000 */
.L_x_2273:
[C---:B------:R-:W-:Y:S01]  /*13390*/  IMAD R5, R19.reuse, 0x8, R4 ;  /* 0x0000000813057824 */ /* 0x040fe200078e0204 */
[----:B------:R-:W-:Y:S01]  /*133a0*/  SHF.L.U32 R0, R32, 0x1f, RZ ;  /* 0x0000001f20007819 */ /* 0x000fe200000006ff */
[----:B------:R-:W-:-:S03]  /*133b0*/  VIADD R19, R19, 0x1 ;  /* 0x0000000113137836 */ /* 0x000fc60000000000 */
[----:B------:R-:W1:Y:S02]  /*133c0*/  SYNCS.PHASECHK.TRANS64.TRYWAIT P1, [R5+URZ+0x29840], R0 ;  /* 0x02984000050075a7 */ /* 0x000e64000802017f */
[----:B------:R-:W-:-:S04]  /*133d0*/  ISETP.NE.AND P2, PT, R19, 0x2, PT ;  /* 0x000000021300780c */ /* 0x000fc80003f45270 */
[----:B------:R-:W-:Y:S01]  /*133e0*/  SEL R3, RZ, 0x1, P2 ;  /* 0x00000001ff037807 */ /* 0x000fe20001000000 */
[----:B-1----:R-:W-:Y:S08]  /*133f0*/  @!P1 BRA `(.L_x_2274) ;  /* 0x0000002800149947 */ /* 0x002ff00003800000 */
.L_x_2360:
[----:B------:R-:W-:Y:S02]  /*13400*/  SEL R19, R19, RZ, P2 ;  /* 0x000000ff13137207 */ /* 0x000fe40001000000 */
[----:B------:R-:W-:Y:S01]  /*13410*/  LOP3.LUT R2, R32, R3, RZ, 0x3c, !PT ;  /* 0x0000000320027212 */ /* 0x000fe200078e3cff */
[----:B------:R-:W-:Y:S06]  /*13420*/  @!P0 BRA `(.L_x_2275) ;  /* 0x0000000000048947 */ /* 0x000fec0003800000 */
[----:B------:R-:W-:Y:S01]  /*13430*/  BPT.TRAP 0x1 ;  /* 0x000000040000795c */ /* 0x000fe20000300000 */
.L_x_2275:
[----:B------:R-:W-:Y:S01]  /*13440*/  IMAD R19, R19, 0x8, R4 ;  /* 0x0000000813137824 */ /* 0x000fe200078e0204 */
[----:B------:R-:W-:-:S04]  /*13450*/  SHF.L.U32 R2, R2, 0x1f, RZ ;  /* 0x0000001f02027819 */ /* 0x000fc800000006ff */
[----:B------:R-:W2:Y:S02]  /*13460*/  SYNCS.PHASECHK.TRANS64.TRYWAIT P1, [R19+URZ+0x29840], R2 ;  /* 0x02984002130075a7 */ /* 0x000ea4000802017f */
[----:B--2---:R-:W-:Y:S05]  /*13470*/  @!P1 BRA `(.L_x_2276) ;  /* 0x0000002800089947 */ /* 0x004fea0003800000 */
.L_x_2361:
[----:B------:R-:W-:Y:S05]  /*13480*/  @!P0 BRA `(.L_x_2277) ;  /* 0x0000000000048947 */ /* 0x000fea0003800000 */
[----:B------:R-:W-:Y:S01]  /*13490*/  BPT.TRAP 0x1 ;  /* 0x000000040000795c */ /* 0x000fe20000300000 */
.L_x_2277:
[----:B------:R-:W3:Y:S02]  /*134a0*/  SYNCS.PHASECHK.TRANS64.TRYWAIT P1, [R5+URZ+0x29860], R0 ;  /* 0x02986000050075a7 */ /* 0x000ee4000802017f */
[----:B---3--:R-:W-:Y:S05]  /*134b0*/  @!P1 BRA `(.L_x_2278) ;  /* 0x00000028000c9947 */ /* 0x008fea0003800000 */
.L_x_2362:
[----:B------:R-:W-:Y:S05]  /*134c0*/  @!P0 BRA `(.L_x_2279) ;  /* 0x0000000000048947 */ /* 0x000fea0003800000 */
[----:B------:R-:W-:Y:S01]  /*134d0*/  BPT.TRAP 0x1 ;  /* 0x000000040000795c */ /* 0x000fe20000300000 */
.L_x_2279:
[----:B------:R-:W4:Y:S02]  /*134e0*/  SYNCS.PHASECHK.TRANS64.TRYWAIT P1, [R19+URZ+0x29860], R2 ;  /* 0x02986002130075a7 */ /* 0x000f24000802017f */
[----:B----4-:R-:W-:Y:S05]  /*134f0*/  @!P1 BRA `(.L_x_2280) ;  /* 0x0000002800109947 */ /* 0x010fea0003800000 */
.L_x_2363:
[----:B------:R-:W-:Y:S05]  /*13500*/  @!P0 BRA `(.L_x_2281) ;  /* 0x0000000000048947 */ /* 0x000fea0003800000 */
[----:B------:R-:W-:Y:S01]  /*13510*/  BPT.TRAP 0x1 ;  /* 0x000000040000795c */ /* 0x000fe20000300000 */
.L_x_2281:
[----:B------:R-:W5:Y:S02]  /*13520*/  SYNCS.PHASECHK.TRANS64.TRYWAIT P1, [R5+URZ+0x29880], R0 ;  /* 0x02988000050075a7 */ /* 0x000f64000802017f */
[----:B-----5:R-:W-:Y:S05]  /*13530*/  @!P1 BRA `(.L_x_2282) ;  /* 0x0000002800149947 */ /* 0x020fea0003800000 */
.L_x_2364:
[----:B------:R-:W-:Y:S05]  /*13540*/  @!P0 BRA `(.L_x_2283) ;  /* 0x0000000000048947 */ /* 0x000fea0003800000 */
[----:B------:R-:W-:Y:S01]  /*13550*/  BPT.TRAP 0x1 ;  /* 0x000000040000795c */ /* 0x000fe20000300000 */
.L_x_2283:
[----:B------:R0:W0:Y:S02]  /*13560*/  SYNCS.PHASECHK.TRANS64.TRYWAIT P0, [R19+URZ+0x29880], R2 ;  /* 0x02988002130075a7 */ /* 0x000024000800017f */
[----:B0-----:R-:W-:Y:S05]  /*13570*/  @!P0 NANOSLEEP.SYNCS 0x989680 ;  /* 0x009896800000895d */ /* 0x001fea0003900000 */
[----:B------:R-:W0:Y:S02]  /*13580*/  @!P0 SYNCS.PHASECHK.TRANS64 P0, [R19+URZ+0x29880], R2 ;  /* 0x02988002130085a7 */ /* 0x000e24000800007f */
[----:B0-----:R-:W-:Y:S05]  /*13590*/  @!P0 BRA `(.L_x_2283) ;  /* 0xfffffffc00f08947 */ /* 0x001fea000383ffff */
.L_x_2271:
[----:B------:R-:W-:Y:S05]  /*135a0*/  BSYNC B0 ;  /* 0x0000000000007941 */ /* 0x000fea0003800000 */
.L_x_2270:
[----:B------:R-:W-:Y:S05]  /*135b0*/  EXIT ;  /* 0x000000000000794d */ /* 0x000fea0003800000 */
.L_x_2146:
[----:B0-----:R-:W-:-:S04]  /*135c0*/  IMAD.U32 R3, RZ, RZ, UR41 ;  /* 0x00000029ff037e24 */ /* 0x001fc8000f8e00ff */
[----:B------:R0:W1:Y:S03]  /*135d0*/  SYNCS.PHASECHK.TRANS64.TRYWAIT P1, [R3+URZ+0x29800], R0 ;  /* 0x02980000030075a7 */ /* 0x000066000802017f */
[----:B-1----:R-:W-:Y:S05]  /*135e0*/  @!P1 NANOSLEEP.SYNCS 0x989680 ;  /* 0x009896800000995d */ /* 0x002fea0003900000 */
[----:B------:R-:W1:Y:S02]  /*135f0*/  @!P1 SYNCS.PHASECHK.TRANS64 P1, [R3+URZ+0x29800], R0 ;  /* 0x02980000030095a7 */ /* 0x000e64000802007f */
[----:B-1----:R-:W-:Y:S05]  /*13600*/  @!P1 BRA `(.L_x_2146) ;  /* 0xfffffffc00ec9947 */ /* 0x002fea000383ffff */
[----:B------:R-:W-:Y:S05]  /*13610*/  BRA `(.L_x_2284) ;  /* 0xfffffee000d07947 */ /* 0x000fea000383ffff */
.L_x_2150:
[----:B-1----:R1:W2:Y:S02]  /*13620*/  SYNCS.PHASECHK.TRANS64.TRYWAIT P1, [R0+URZ+0x29830], R3 ;  /* 0x02983003000075a7 */ /* 0x0022a4000802017f */
[----:B--2---:R-:W-:Y:S05]  /*13630*/  @!P1 NANOSLEEP.SYNCS 0x989680 ;  /* 0x009896800000995d */ /* 0x004fea0003900000 */
[----:B------:R-:W2:Y:S02]  /*13640*/  @!P1 SYNCS.PHASECHK.TRANS64 P1, [R0+URZ+0x29830], R3 ;  /* 0x02983003000095a7 */ /* 0x000ea4000802007f */
[----:B--2---:R-:W-:Y:S05]  /*13650*/  @!P1 BRA `(.L_x_2150) ;  /* 0xfffffffc00f09947 */ /* 0x004fea000383ffff */
[----:B------:R-:W-:Y:S05]  /*13660*/  BRA `(.L_x_2149) ;  /* 0xfffffee000ec7947 */ /* 0x000fea000383ffff */
.L_x_2156:
[----:B-1----:R-:W-:-:S04]  /*13670*/  IMAD.U32 R4, RZ, RZ, UR6 ;  /* 0x00000006ff047e24 */ /* 0x002fc8000f8e00ff */
[----:B------:R1:W2:Y:S03]  /*13680*/  SYNCS.PHASECHK.TRANS64.TRYWAIT P1, [R4+URZ+0x29830], R3 ;  /* 0x02983003040075a7 */ /* 0x0002a6000802017f */
[----:B--2---:R-:W-:Y:S05]  /*13690*/  @!P1 NANOSLEEP.SYNCS 0x989680 ;  /* 0x009896800000995d */ /* 0x004fea0003900000 */
[----:B------:R-:W2:Y:S02]  /*136a0*/  @!P1 SYNCS.PHASECHK.TRANS64 P1, [R4+URZ+0x29830], R3 ;  /* 0x02983003040095a7 */ /* 0x000ea4000802007f */
[----:B--2---:R-:W-:Y:S05]  /*136b0*/  @!P1 BRA `(.L_x_2156) ;  /* 0xfffffffc00ec9947 */ /* 0x004fea000383ffff */
[----:B------:R-:W-:Y:S05]  /*136c0*/  BRA `(.L_x_2153) ;  /* 0xffffff1400f07947 */ /* 0x000fea000383ffff */
.L_x_2160:
[----:B-1----:R-:W-:-:S04]  /*136d0*/  IMAD.U32 R4, RZ, RZ, UR6 ;  /* 0x00000006ff047e24 */ /* 0x002fc8000f8e00ff */
[----:B------:R1:W2:Y:S03]  /*136e0*/  SYNCS.PHASECHK.TRANS64.TRYWAIT P1, [R4+URZ+0x29850], R3 ;  /* 0x02985003040075a7 */ /* 0x0002a6000802017f */
[----:B--2---:R-:W-:Y:S05]  /*136f0*/  @!P1 NANOSLEEP.SYNCS 0x989680 ;  /* 0x009896800000995d */ /* 0x004fea0003900000 */
[----:B------:R-:W2:Y:S02]  /*13700*/  @!P1 SYNCS.PHASECHK.TRANS64 P1, [R4+URZ+0x29850], R3 ;  /* 0x02985003040095a7 */ /* 0x000ea4000802007f */
[----:B--2---:R-:W-:Y:S05]  /*13710*/  @!P1 BRA `(.L_x_2160) ;  /* 0xfffffffc00ec9947 */ /* 0x004fea000383ffff */
[----:B------:R-:W-:Y:S05]  /*13720*/  BRA `(.L_x_2157) ;  /* 0xffffff2000f87947 */ /* 0x000fea000383ffff */
.L_x_2168:
[----:B-1----:R-:W-:-:S04]  /*13730*/  IMAD.U32 R4, RZ, RZ, UR6 ;  /* 0x00000006ff047e24 */ /* 0x002fc8000f8e00ff */
[----:B------:R1:W2:Y:S03]  /*13740*/  SYNCS.PHASECHK.TRANS64.TRYWAIT P1, [R4+URZ+0x29830], R3 ;  /* 0x02983003040075a7 */ /* 0x0002a6000802017f */
[----:B--2---:R-:W-:Y:S05]  /*13750*/  @!P1 NANOSLEEP.SYNCS 0x989680 ;  /* 0x009896800000995d */ /* 0x004fea0003900000 */
[----:B------:R-:W2:Y:S02]  /*13760*/  @!P1 SYNCS.PHASECHK.TRANS64 P1, [R4+URZ+0x29830], R3 ;  /* 0x02983003040095a7 */ /* 0x000ea4000802007f */
[----:B--2---:R-:W-:Y:S05]  /*13770*/  @!P1 BRA `(.L_x_2168) ;  /* 0xfffffffc00ec9947 */ /* 0x004fea000383ffff */
[----:B------:R-:W-:Y:S05]  /*13780*/  BRA `(.L_x_2165) ;  /* 0xffffff4c00e47947 */ /* 0x000fea000383ffff */
.L_x_2172:
[----:B-1----:R-:W-:-:S04]  /*13790*/  IMAD.U32 R4, RZ, RZ, UR6 ;  /* 0x00000006ff047e24 */ /* 0x002fc8000f8e00ff */
[----:B------:R1:W2:Y:S03]  /*137a0*/  SYNCS.PHASECHK.TRANS64.TRYWAIT P1, [R4+URZ+0x29850], R3 ;  /* 0x02985003040075a7 */ /* 0x0002a6000802017f */
[----:B--2---:R-:W-:Y:S05]  /*137b0*/  @!P1 NANOSLEEP.SYNCS 0x989680 ;  /* 0x009896800000995d */ /* 0x004fea0003900000 */
[----:B------:R-:W2:Y:S02]  /*137c0*/  @!P1 SYNCS.PHASECHK.TRANS64 P1, [R4+URZ+0x29850], R3 ;  /* 0x02985003040095a7 */ /* 0x000ea4000802007f */
[----:B--2---:R-:W-:Y:S05]  /*137d0*/  @!P1 BRA `(.L_x_2172) ;  /* 0xfffffffc00ec9947 */ /* 0x004fea000383ffff */
[----:B------:R-:W-:Y:S05]  /*137e0*/  BRA `(.L_x_2169) ;  /* 0xffffff5800ec7947 */ /* 0x000fea000383ffff */
.L_x_2179:
[----:B-1----:R-:W-:-:S04]  /*137f0*/  IMAD.U32 R6, RZ, RZ, UR9 ;  /* 0x00000009ff067e24 */ /* 0x002fc8000f8e00ff */
[----:B------:R1:W2:Y:S03]  /*13800*/  SYNCS.PHASECHK.TRANS64.TRYWAIT P1, [R6+URZ+0x29850], R5 ;  /* 0x02985005060075a7 */ /* 0x0002a6000802017f */
[----:B--2---:R-:W-:Y:S05]  /*13810*/  @!P1 NANOSLEEP.SYNCS 0x989680 ;  /* 0x009896800000995d */ /* 0x004fea0003900000 */
[----:B------:R-:W2:Y:S02]  /*13820*/  @!P1 SYNCS.PHASECHK.TRANS64 P1, [R6+URZ+0x29850], R5 ;  /* 0x02985005060095a7 */ /* 0x000ea4000802007f */
[----:B--2---:R-:W-:Y:S05]  /*13830*/  @!P1 BRA `(.L_x_2179) ;  /* 0xfffffffc00ec9947 */ /* 0x004fea000383ffff */
[----:B------:R-:W-:Y:S05]  /*13840*/  BRA `(.L_x_2178) ;  /* 0xffffff7800c47947 */ /* 0x000fea000383ffff */
.L_x_2213:
        /* <DEDUP_REMOVED lines=10> */
.L_x_2285:
[----:B------:R-:W-:Y:S05]  /*138f0*/  BRA `(.L_x_2286) ;  /* 0xffffffb800b87947 */ /* 0x000fea000383ffff */
.L_x_2216:
[----:B0-----:R0:W1:Y:S02]  /*13900*/  SYNCS.PHASECHK.TRANS64.TRYWAIT P0, [R0+URZ+0x29880], R28 ;  /* 0x0298801c000075a7 */ /* 0x001064000800017f */
[----:B-1----:R-:W-:Y:S05]  /*13910*/  @!P0 NANOSLEEP.SYNCS 0x989680 ;  /* 0x009896800000895d */ /* 0x002fea0003900000 */
[----:B------:R-:W1:Y:S02]  /*13920*/  @!P0 SYNCS.PHASECHK.TRANS64 P0, [R0+URZ+0x29880], R28 ;  /* 0x0298801c000085a7 */ /* 0x000e64000800007f */
[----:B-1----:R-:W-:Y:S05]  /*13930*/  @!P0 BRA `(.L_x_2216) ;  /* 0xfffffffc00f08947 */ /* 0x002fea000383ffff */
[----:B------:R-:W-:Y:S05]  /*13940*/  BRA `(.L_x_2287) ;  /* 0xffffffbc00e47947 */ /* 0x000fea000383ffff */
.L_x_2217:
        /* <DEDUP_REMOVED lines=8> */
.L_x_2289:
[----:B------:R-:W-:Y:S05]  /*139d0*/  BSYNC B0 ;  /* 0x0000000000007941 */ /* 0x000fea0003800000 */
.L_x_2288:
        /* <DEDUP_REMOVED lines=14> */
.L_x_2290:
[----:B------:R-:W-:Y:S02]  /*13ac0*/  IMAD.MOV.U32 R13, RZ, RZ, R8 ;  /* 0x000000ffff0d7224 */ /* 0x000fe400078e0008 */
[----:B------:R-:W-:Y:S02]  /*13ad0*/  IMAD.MOV.U32 R12, RZ, RZ, 0x1 ;  /* 0x00000001ff0c7424 */ /* 0x000fe400078e00ff */
[----:B------:R-:W-:-:S07]  /*13ae0*/  IMAD.MOV.U32 R2, RZ, RZ, R14 ;  /* 0x000000ffff027224 */ /* 0x000fce00078e000e */
[----:B------:R-:W-:Y:S05]  /*13af0*/  WARPSYNC.COLLECTIVE R15, `(.L_x_2291) ;  /* 0x000000000f087348 */ /* 0x000fea0003c00000 */
[----:B------:R0:W1:Y:S02]  /*13b00*/  SHFL.IDX P6, R14, R13, R12, R11 ;  /* 0x0000000c0d0e7389 */ /* 0x00006400000c000b */
[----:B01----:R-:W-:Y:S01]  /*13b10*/  ENDCOLLECTIVE ;  /* 0x000000000000791b */ /* 0x003fe20003800000 */
.L_x_2291:
        /* <DEDUP_REMOVED lines=14> */
.L_x_2292:
[----:B------:R-:W-:Y:S02]  /*13c00*/  IMAD.MOV.U32 R13, RZ, RZ, R8 ;  /* 0x000000ffff0d7224 */ /* 0x000fe400078e0008 */
[----:B------:R-:W-:Y:S02]  /*13c10*/  IMAD.MOV.U32 R12, RZ, RZ, 0x2 ;  /* 0x00000002ff0c7424 */ /* 0x000fe400078e00ff */
[----:B------:R-:W-:-:S07]  /*13c20*/  IMAD.MOV.U32 R2, RZ, RZ, R14 ;  /* 0x000000ffff027224 */ /* 0x000fce00078e000e */
[----:B------:R-:W-:Y:S05]  /*13c30*/  WARPSYNC.COLLECTIVE R15, `(.L_x_2293) ;  /* 0x000000000f087348 */ /* 0x000fea0003c00000 */
[----:B------:R0:W1:Y:S02]  /*13c40*/  SHFL.IDX P6, R14, R13, R12, R11 ;  /* 0x0000000c0d0e7389 */ /* 0x00006400000c000b */
[----:B01----:R-:W-:Y:S01]  /*13c50*/  ENDCOLLECTIVE ;  /* 0x000000000000791b */ /* 0x003fe20003800000 */
.L_x_2293:
        /* <DEDUP_REMOVED lines=14> */
.L_x_2294:
[----:B------:R-:W-:Y:S02]  /*13d40*/  IMAD.MOV.U32 R13, RZ, RZ, R8 ;  /* 0x000000ffff0d7224 */ /* 0x000fe400078e0008 */
[----:B------:R-:W-:Y:S02]  /*13d50*/  IMAD.MOV.U32 R12, RZ, RZ, 0x3 ;  /* 0x00000003ff0c7424 */ /* 0x000fe400078e00ff */
[----:B------:R-:W-:-:S07]  /*13d60*/  IMAD.MOV.U32 R2, RZ, RZ, R14 ;  /* 0x000000ffff027224 */ /* 0x000fce00078e000e */
[----:B------:R-:W-:Y:S05]  /*13d70*/  WARPSYNC.COLLECTIVE R15, `(.L_x_2295) ;  /* 0x000000000f087348 */ /* 0x000fea0003c00000 */
[----:B------:R0:W1:Y:S02]  /*13d80*/  SHFL.IDX P6, R14, R13, R12, R11 ;  /* 0x0000000c0d0e7389 */ /* 0x00006400000c000b */
[----:B01----:R-:W-:Y:S01]  /*13d90*/  ENDCOLLECTIVE ;  /* 0x000000000000791b */ /* 0x003fe20003800000 */
.L_x_2295:
        /* <DEDUP_REMOVED lines=13> */
.L_x_2296:
        /* <DEDUP_REMOVED lines=10> */
.L_x_2297:
        /* <DEDUP_REMOVED lines=14> */
.L_x_2298:
        /* <DEDUP_REMOVED lines=8> */
.L_x_2222:
[----:B---3--:R3:W4:Y:S02]  /*14070*/  SYNCS.PHASECHK.TRANS64.TRYWAIT P0, [R0+URZ+0x29840], R28 ;  /* 0x0298401c000075a7 */ /* 0x008724000800017f */
[----:B----4-:R-:W-:Y:S05]  /*14080*/  @!P0 NANOSLEEP.SYNCS 0x989680 ;  /* 0x009896800000895d */ /* 0x010fea0003900000 */
[----:B------:R-:W4:Y:S02]  /*14090*/  @!P0 SYNCS.PHASECHK.TRANS64 P0, [R0+URZ+0x29840], R28 ;  /* 0x0298401c000085a7 */ /* 0x000f24000800007f */
[----:B----4-:R-:W-:Y:S05]  /*140a0*/  @!P0 BRA `(.L_x_2222) ;  /* 0xfffffffc00f08947 */ /* 0x010fea000383ffff */
[----:B------:R-:W-:Y:S05]  /*140b0*/  BRA `(.L_x_2300) ;  /* 0xffffffbc00dc7947 */ /* 0x000fea000383ffff */
.L_x_2223:
        /* <DEDUP_REMOVED lines=8> */
.L_x_2302:
[----:B------:R-:W-:Y:S05]  /*14140*/  BSYNC B0 ;  /* 0x0000000000007941 */ /* 0x000fea0003800000 */
.L_x_2301:
        /* <DEDUP_REMOVED lines=10> */
.L_x_2303:
[----:B------:R-:W-:Y:S02]  /*141f0*/  @P4 IMAD.IADD R23, R17, 0x1, R5 ;  /* 0x0000000111174824 */ /* 0x000fe400078e0205 */
[----:B------:R-:W-:Y:S02]  /*14200*/  IMAD.MOV.U32 R13, RZ, RZ, R7 ;  /* 0x000000ffff0d7224 */ /* 0x000fe400078e0007 */
[----:B------:R-:W-:Y:S01]  /*14210*/  IMAD.MOV.U32 R12, RZ, RZ, 0x1 ;  /* 0x00000001ff0c7424 */ /* 0x000fe200078e00ff */
[----:B------:R-:W-:Y:S02]  /*14220*/  @P5 IADD3 R8, P0, R36, R14, RZ ;  /* 0x0000000e24085210 */ /* 0x000fe40007f1e0ff */
[----:B------:R-:W-:-:S03]  /*14230*/  LOP3.LUT P6, RZ, R16, 0x8, RZ, 0xc0, !PT ;  /* 0x0000000810ff7812 */ /* 0x000fc600078cc0ff */
[----:B------:R-:W-:Y:S01]  /*14240*/  @P5 IMAD.X R3, RZ, RZ, R2, P0 ;  /* 0x000000ffff035224 */ /* 0x000fe200000e0602 */
[----:B------:R-:W-:Y:S01]  /*14250*/  LOP3.LUT P0, RZ, R16, 0x10, RZ, 0xc0, !PT ;  /* 0x0000001010ff7812 */ /* 0x000fe2000780c0ff */
[----:B------:R-:W-:-:S12]  /*14260*/  @P5 IMAD.MOV.U32 R2, RZ, RZ, R8 ;  /* 0x000000ffff025224 */ /* 0x000fd800078e0008 */
        /* <DEDUP_REMOVED lines=8> */
.L_x_2304:
        /* <DEDUP_REMOVED lines=11> */
.L_x_2305:
[----:B------:R-:W-:Y:S02]  /*143a0*/  IMAD.MOV.U32 R13, RZ, RZ, R7 ;  /* 0x000000ffff0d7224 */ /* 0x000fe400078e0007 */
[----:B------:R-:W-:Y:S01]  /*143b0*/  IMAD.MOV.U32 R12, RZ, RZ, 0x2 ;  /* 0x00000002ff0c7424 */ /* 0x000fe200078e00ff */
[----:B------:R-:W-:Y:S02]  /*143c0*/  @P4 IADD3 R8, P0, R36, R14, RZ ;  /* 0x0000000e24084210 */ /* 0x000fe40007f1e0ff */
[----:B------:R-:W-:-:S03]  /*143d0*/  LOP3.LUT P6, RZ, R16, 0x10, RZ, 0xc0, !PT ;  /* 0x0000001010ff7812 */ /* 0x000fc600078cc0ff */
[----:B------:R-:W-:Y:S02]  /*143e0*/  @P4 IMAD.X R25, RZ, RZ, R2, P0 ;  /* 0x000000ffff194224 */ /* 0x000fe400000e0602 */
[----:B------:R-:W-:Y:S02]  /*143f0*/  @P4 IMAD.MOV.U32 R2, RZ, RZ, R8 ;  /* 0x000000ffff024224 */ /* 0x000fe400078e0008 */
[----:B------:R-:W-:-:S06]  /*14400*/  @P4 IMAD.MOV.U32 R3, RZ, RZ, R25 ;  /* 0x000000ffff034224 */ /* 0x000fcc00078e0019 */
[----:B------:R-:W-:Y:S01]  /*14410*/  @!PT LDS RZ, [RZ] ;  /* 0x00000000fffff984 */ /* 0x000fe20000000800 */
[----:B------:R-:W-:Y:S01]  /*14420*/  @!PT LDS RZ, [RZ] ;  /* 0x00000000fffff984 */ /* 0x000fe20000000800 */
[----:B------:R-:W-:Y:S01]  /*14430*/  @!PT LDS RZ, [RZ] ;  /* 0x00000000fffff984 */ /* 0x000fe20000000800 */
[----:B------:R0:W-:Y:S02]  /*14440*/  @P4 LDGSTS.E.BYPASS.LTC128B.128 [R23+0x1ac00], desc[UR52][R2.64], !P6 ;  /* 0x1ac0000002174fae */ /* 0x0001e4000f101d74 */
[----:B0-----:R-:W-:Y:S05]  /*14450*/  WARPSYNC.COLLECTIVE R15, `(.L_x_2306) ;  /* 0x000000000f087348 */ /* 0x001fea0003c00000 */
[----:B------:R1:W2:Y:S02]  /*14460*/  SHFL.IDX P6, R14, R13, R12, R11 ;  /* 0x0000000c0d0e7389 */ /* 0x0002a400000c000b */
[----:B012---:R-:W-:Y:S01]  /*14470*/  ENDCOLLECTIVE ;  /* 0x000000000000791b */ /* 0x007fe20003800000 */
.L_x_2306:
[----:B------:R-:W-:Y:S01]  /*14480*/  @!PT LDS RZ, [RZ] ;  /* 0x00000000fffff984 */ /* 0x000fe20000000800 */
[----:B------:R-:W-:Y:S01]  /*14490*/  @!PT LDS RZ, [RZ] ;  /* 0x00000000fffff984 */ /* 0x000fe20000000800 */
[----:B------:R-:W-:Y:S01]  /*144a0*/  @!PT LDS RZ, [RZ] ;  /* 0x00000000fffff984 */ /* 0x000fe20000000800 */
[----:B------:R-:W-:Y:S04]  /*144b0*/  @P4 LDGSTS.E.BYPASS.LTC128B.128 [R23+0x1d400], desc[UR52][R2.64+0x40], !P5 ;  /* 0x1d40004002174fae */ /* 0x000fe8000e901d74 */
[----:B------:R0:W-:Y:S01]  /*144c0*/  @P4 LDGSTS.E.BYPASS.LTC128B.128 [R23+0x1fc00], desc[UR52][R2.64+0x80], !P1 ;  /* 0x1fc0008002174fae */ /* 0x0001e2000c901d74 */
[----:B------:R-:W-:Y:S01]  /*144d0*/  LOP3.LUT P4, RZ, R16, 0x10, RZ, 0xc0, !PT ;  /* 0x0000001010ff7812 */ /* 0x000fe2000788c0ff */
[----:B------:R-:W-:Y:S02]  /*144e0*/  IMAD.MOV.U32 R13, RZ, RZ, R4 ;  /* 0x000000ffff0d7224 */ /* 0x000fe400078e0004 */
[----:B0-----:R-:W-:-:S10]  /*144f0*/  IMAD.MOV.U32 R2, RZ, RZ, R14 ;  /* 0x000000ffff027224 */ /* 0x001fd400078e000e */
[----:B------:R-:W-:Y:S05]  /*14500*/  WARPSYNC.COLLECTIVE R15, `(.L_x_2307) ;  /* 0x000000000f087348 */ /* 0x000fea0003c00000 */
[----:B------:R0:W1:Y:S02]  /*14510*/  SHFL.IDX P6, R14, R13, R12, R11 ;  /* 0x0000000c0d0e7389 */ /* 0x00006400000c000b */
[----:B01----:R-:W-:Y:S01]  /*14520*/  ENDCOLLECTIVE ;  /* 0x000000000000791b */ /* 0x003fe20003800000 */
.L_x_2307:
[----:B------:R-:W-:Y:S02]  /*14530*/  IMAD.MOV.U32 R13, RZ, RZ, R7 ;  /* 0x000000ffff0d7224 */ /* 0x000fe400078e0007 */
[----:B------:R-:W-:Y:S01]  /*14540*/  IMAD.MOV.U32 R12, RZ, RZ, 0x3 ;  /* 0x00000003ff0c7424 */ /* 0x000fe200078e00ff */
[----:B------:R-:W-:-:S13]  /*14550*/  @P3 IADD3 R8, P0, R36, R14, RZ ;  /* 0x0000000e24083210 */ /* 0x000fda0007f1e0ff */
[----:B------:R-:W-:Y:S05]  /*14560*/  WARPSYNC.COLLECTIVE R15, `(.L_x_2308) ;  /* 0x000000000f087348 */ /* 0x000fea0003c00000 */
[----:B------:R0:W1:Y:S02]  /*14570*/  SHFL.IDX P6, R14, R13, R12, R11 ;  /* 0x0000000c0d0e7389 */ /* 0x00006400000c000b */
[----:B01----:R-:W-:Y:S01]  /*14580*/  ENDCOLLECTIVE ;  /* 0x000000000000791b */ /* 0x003fe20003800000 */
.L_x_2308:
[----:B------:R-:W-:Y:S02]  /*14590*/  @P3 IMAD.X R25, RZ, RZ, R2, P0 ;  /* 0x000000ffff193224 */ /* 0x000fe400000e0602 */
[----:B------:R-:W-:Y:S02]  /*145a0*/  @P3 IMAD.MOV.U32 R2, RZ, RZ, R8 ;  /* 0x000000ffff023224 */ /* 0x000fe400078e0008 */
[----:B------:R-:W-:Y:S02]  /*145b0*/  @P3 IMAD.MOV.U32 R3, RZ, RZ, R25 ;  /* 0x000000ffff033224 */ /* 0x000fe400078e0019 */
[----:B------:R-:W-:-:S03]  /*145c0*/  @P2 IMAD.IADD R25, R17, 0x1, R5 ;  /* 0x0000000111192824 */ /* 0x000fc600078e0205 */
        /* <DEDUP_REMOVED lines=11> */
.L_x_2309:
[----:B------:R-:W-:Y:S02]  /*14680*/  IMAD.MOV.U32 R13, RZ, RZ, R6 ;  /* 0x000000ffff0d7224 */ /* 0x000fe400078e0006 */
[----:B------:R-:W-:Y:S01]  /*14690*/  IMAD.MOV.U32 R12, RZ, RZ, RZ ;  /* 0x000000ffff0c7224 */ /* 0x000fe200078e00ff */
[----:B------:R-:W-:-:S05]  /*146a0*/  @P2 IADD3 R14, P0, R36, R14, RZ ;  /* 0x0000000e240e2210 */ /* 0x000fca0007f1e0ff */
[----:B------:R-:W-:-:S08]  /*146b0*/  @P2 IMAD.MOV.U32 R2, RZ, RZ, R14 ;  /* 0x000000ffff022224 */ /* 0x000fd000078e000e */
[----:B------:R-:W-:Y:S05]  /*146c0*/  WARPSYNC.COLLECTIVE R15, `(.L_x_2310) ;  /* 0x000000000f087348 */ /* 0x000fea0003c00000 */
[----:B------:R0:W1:Y:S02]  /*146d0*/  SHFL.IDX P6, R14, R13, R12, R11 ;  /* 0x0000000c0d0e7389 */ /* 0x00006400000c000b */
[----:B01----:R-:W-:Y:S01]  /*146e0*/  ENDCOLLECTIVE ;  /* 0x000000000000791b */ /* 0x003fe20003800000 */
.L_x_2310:
[----:B------:R-:W-:-:S04]  /*146f0*/  @P2 IMAD.X R23, RZ, RZ, R7, P0 ;  /* 0x000000ffff172224 */ /* 0x000fc800000e0607 */
        /* <DEDUP_REMOVED lines=12> */
.L_x_2311:
[----:B------:R-:W-:Y:S05]  /*147c0*/  BRA `(.L_x_2312) ;  /* 0xffffffbc00507947 */ /* 0x000fea000383ffff */
.L_x_2230:
[----:B------:R-:W-:Y:S02]  /*147d0*/  IMAD.MOV.U32 R13, RZ, RZ, R4 ;  /* 0x000000ffff0d7224 */ /* 0x000fe400078e0004 */
[----:B------:R-:W-:Y:S02]  /*147e0*/  IMAD.MOV.U32 R12, RZ, RZ, RZ ;  /* 0x000000ffff0c7224 */ /* 0x000fe400078e00ff */
[----:B------:R-:W-:Y:S02]  /*147f0*/  IMAD.MOV.U32 R11, RZ, RZ, 0x1c1f ;  /* 0x00001c1fff0b7424 */ /* 0x000fe400078e00ff */
[----:B------:R-:W-:Y:S02]  /*14800*/  IMAD.MOV.U32 R15, RZ, RZ, -0x1 ;  /* 0xffffffffff0f7424 */ /* 0x000fe400078e00ff */
[----:B------:R-:W-:-:S07]  /*14810*/  IMAD.U32 R5, RZ, RZ, UR43 ;  /* 0x0000002bff057e24 */ /* 0x000fce000f8e00ff */
[----:B----45:R-:W-:Y:S05]  /*14820*/  WARPSYNC.COLLECTIVE R15, `(.L_x_2313) ;  /* 0x000000000f087348 */ /* 0x030fea0003c00000 */
[----:B----4-:R0:W1:Y:S02]  /*14830*/  SHFL.IDX P6, R14, R13, R12, R11 ;  /* 0x0000000c0d0e7389 */ /* 0x01006400000c000b */
[----:B01---5:R-:W-:Y:S01]  /*14840*/  ENDCOLLECTIVE ;  /* 0x000000000000791b */ /* 0x023fe20003800000 */
.L_x_2313:
[----:B------:R-:W-:-:S04]  /*14850*/  IMAD R5, R5, 0x80, R10 ;  /* 0x0000008005057824 */ /* 0x000fc800078e020a */
[C---:B------:R-:W-:Y:S01]  /*14860*/  VIADD R6, R5.reuse, 0x20 ;  /* 0x0000002005067836 */ /* 0x040fe20000000000 */
[----:B------:R-:W-:Y:S01]  /*14870*/  ISETP.GE.AND P0, PT, R5, UR38, PT ;  /* 0x0000002605007c0c */ /* 0x000fe2000bf06270 */
[----:B------:R-:W-:Y:S02]  /*14880*/  IMAD.MOV.U32 R13, RZ, RZ, R0 ;  /* 0x000000ffff0d7224 */ /* 0x000fe400078e0000 */
[----:B------:R-:W-:-:S10]  /*14890*/  IMAD.MOV.U32 R2, RZ, RZ, R14 ;  /* 0x000000ffff027224 */ /* 0x000fd400078e000e */
[----:B------:R-:W-:Y:S05]  /*148a0*/  WARPSYNC.COLLECTIVE R15, `(.L_x_2314) ;  /* 0x000000000f087348 */ /* 0x000fea0003c00000 */
[----:B------:R0:W1:Y:S02]  /*148b0*/  SHFL.IDX P6, R14, R13, R12, R11 ;  /* 0x0000000c0d0e7389 */ /* 0x00006400000c000b */
[----:B01----:R-:W-:Y:S01]  /*148c0*/  ENDCOLLECTIVE ;  /* 0x000000000000791b */ /* 0x003fe20003800000 */
.L_x_2314:
        /* <DEDUP_REMOVED lines=8> */
.L_x_2315:
        /* <DEDUP_REMOVED lines=12> */
.L_x_2316:
[----:B------:R-:W-:Y:S02]  /*14a10*/  IMAD.MOV.U32 R13, RZ, RZ, R4 ;  /* 0x000000ffff0d7224 */ /* 0x000fe400078e0004 */
[----:B------:R-:W-:Y:S01]  /*14a20*/  IMAD.MOV.U32 R12, RZ, RZ, 0x2 ;  /* 0x00000002ff0c7424 */ /* 0x000fe200078e00ff */
[----:B------:R-:W-:-:S05]  /*14a30*/  @!P0 IADD3 R14, P1, R36, R14, RZ ;  /* 0x0000000e240e8210 */ /* 0x000fca0007f3e0ff */
[----:B------:R-:W-:-:S08]  /*14a40*/  @!P0 IMAD.MOV.U32 R2, RZ, RZ, R14 ;  /* 0x000000ffff028224 */ /* 0x000fd000078e000e */
[----:B------:R-:W-:Y:S05]  /*14a50*/  WARPSYNC.COLLECTIVE R15, `(.L_x_2317) ;  /* 0x000000000f087348 */ /* 0x000fea0003c00000 */
[----:B------:R0:W1:Y:S02]  /*14a60*/  SHFL.IDX P6, R14, R13, R12, R11 ;  /* 0x0000000c0d0e7389 */ /* 0x00006400000c000b */
[----:B01----:R-:W-:Y:S01]  /*14a70*/  ENDCOLLECTIVE ;  /* 0x000000000000791b */ /* 0x003fe20003800000 */
.L_x_2317:
        /* <DEDUP_REMOVED lines=15> */
.L_x_2318:
[----:B------:R-:W-:Y:S02]  /*14b70*/  IMAD.MOV.U32 R13, RZ, RZ, R4 ;  /* 0x000000ffff0d7224 */ /* 0x000fe400078e0004 */
[----:B------:R-:W-:Y:S01]  /*14b80*/  IMAD.MOV.U32 R12, RZ, RZ, 0x3 ;  /* 0x00000003ff0c7424 */ /* 0x000fe200078e00ff */
[----:B------:R-:W-:-:S05]  /*14b90*/  @!P0 IADD3 R14, P1, R36, R14, RZ ;  /* 0x0000000e240e8210 */ /* 0x000fca0007f3e0ff */
[----:B------:R-:W-:-:S08]  /*14ba0*/  @!P0 IMAD.MOV.U32 R2, RZ, RZ, R14 ;  /* 0x000000ffff028224 */ /* 0x000fd000078e000e */
[----:B------:R-:W-:Y:S05]  /*14bb0*/  WARPSYNC.COLLECTIVE R15, `(.L_x_2319) ;  /* 0x000000000f087348 */ /* 0x000fea0003c00000 */
[----:B------:R0:W1:Y:S02]  /*14bc0*/  SHFL.IDX P6, R14, R13, R12, R11 ;  /* 0x0000000c0d0e7389 */ /* 0x00006400000c000b */
[----:B01----:R-:W-:Y:S01]  /*14bd0*/  ENDCOLLECTIVE ;  /* 0x000000000000791b */ /* 0x003fe20003800000 */
.L_x_2319:
        /* <DEDUP_REMOVED lines=13> */
.L_x_2320:
[----:B------:R-:W-:Y:S05]  /*14cb0*/  BRA `(.L_x_2321) ;  /* 0xffffffc000547947 */ /* 0x000fea000383ffff */
.L_x_2233:
[----:B0-----:R0:W1:Y:S02]  /*14cc0*/  SYNCS.PHASECHK.TRANS64.TRYWAIT P0, [R17+URZ+0x29820], R0 ;  /* 0x02982000110075a7 */ /* 0x001064000800017f */
[----:B-1----:R-:W-:Y:S05]  /*14cd0*/  @!P0 NANOSLEEP.SYNCS 0x989680 ;  /* 0x009896800000895d */ /* 0x002fea0003900000 */
[----:B------:R-:W1:Y:S02]  /*14ce0*/  @!P0 SYNCS.PHASECHK.TRANS64 P0, [R17+URZ+0x29820], R0 ;  /* 0x02982000110085a7 */ /* 0x000e64000800007f */
[----:B-1----:R-:W-:Y:S05]  /*14cf0*/  @!P0 BRA `(.L_x_2233) ;  /* 0xfffffffc00f08947 */ /* 0x002fea000383ffff */
[----:B------:R-:W-:Y:S05]  /*14d00*/  BRA `(.L_x_2322) ;  /* 0xffffffc000b87947 */ /* 0x000fea000383ffff */
.L_x_2237:
[----:B0-----:R0:W1:Y:S02]  /*14d10*/  SYNCS.PHASECHK.TRANS64.TRYWAIT P0, [R0+URZ+0x29880], R29 ;  /* 0x0298801d000075a7 */ /* 0x001064000800017f */
[----:B-1----:R-:W-:Y:S05]  /*14d20*/  @!P0 NANOSLEEP.SYNCS 0x989680 ;  /* 0x009896800000895d */ /* 0x002fea0003900000 */
[----:B------:R-:W1:Y:S02]  /*14d30*/  @!P0 SYNCS.PHASECHK.TRANS64 P0, [R0+URZ+0x29880], R29 ;  /* 0x0298801d000085a7 */ /* 0x000e64000800007f */
[----:B-1----:R-:W-:Y:S05]  /*14d40*/  @!P0 BRA `(.L_x_2237) ;  /* 0xfffffffc00f08947 */ /* 0x002fea000383ffff */
[----:B------:R-:W-:Y:S05]  /*14d50*/  BRA `(.L_x_2323) ;  /* 0xffffffc400e87947 */ /* 0x000fea000383ffff */
.L_x_2238:
        /* <DEDUP_REMOVED lines=8> */
.L_x_2325:
[----:B------:R-:W-:Y:S05]  /*14de0*/  BSYNC B0 ;  /* 0x0000000000007941 */ /* 0x000fea0003800000 */
.L_x_2324:
        /* <DEDUP_REMOVED lines=10> */
.L_x_2326:
[----:B------:R-:W-:Y:S02]  /*14e90*/  IMAD.MOV.U32 R13, RZ, RZ, R9 ;  /* 0x000000ffff0d7224 */ /* 0x000fe400078e0009 */
[----:B------:R-:W-:Y:S02]  /*14ea0*/  IMAD.MOV.U32 R12, RZ, RZ, 0x1 ;  /* 0x00000001ff0c7424 */ /* 0x000fe400078e00ff */
[----:B------:R-:W-:-:S07]  /*14eb0*/  IMAD.MOV.U32 R2, RZ, RZ, R14 ;  /* 0x000000ffff027224 */ /* 0x000fce00078e000e */
[----:B------:R-:W-:Y:S05]  /*14ec0*/  WARPSYNC.COLLECTIVE R15, `(.L_x_2327) ;  /* 0x000000000f087348 */ /* 0x000fea0003c00000 */
[----:B------:R0:W1:Y:S02]  /*14ed0*/  SHFL.IDX P6, R14, R13, R12, R11 ;  /* 0x0000000c0d0e7389 */ /* 0x00006400000c000b */
[----:B01----:R-:W-:Y:S01]  /*14ee0*/  ENDCOLLECTIVE ;  /* 0x000000000000791b */ /* 0x003fe20003800000 */
.L_x_2327:
        /* <DEDUP_REMOVED lines=12> */
.L_x_2328:
[----:B------:R-:W-:Y:S02]  /*14fb0*/  IMAD.MOV.U32 R13, RZ, RZ, R9 ;  /* 0x000000ffff0d7224 */ /* 0x000fe400078e0009 */
[----:B------:R-:W-:Y:S02]  /*14fc0*/  IMAD.MOV.U32 R12, RZ, RZ, 0x2 ;  /* 0x00000002ff0c7424 */ /* 0x000fe400078e00ff */
[----:B------:R-:W-:-:S07]  /*14fd0*/  IMAD.MOV.U32 R2, RZ, RZ, R14 ;  /* 0x000000ffff027224 */ /* 0x000fce00078e000e */
[----:B------:R-:W-:Y:S05]  /*14fe0*/  WARPSYNC.COLLECTIVE R15, `(.L_x_2329) ;  /* 0x000000000f087348 */ /* 0x000fea0003c00000 */
[----:B------:R0:W1:Y:S02]  /*14ff0*/  SHFL.IDX P6, R14, R13, R12, R11 ;  /* 0x0000000c0d0e7389 */ /* 0x00006400000c000b */
[----:B01----:R-:W-:Y:S01]  /*15000*/  ENDCOLLECTIVE ;  /* 0x000000000000791b */ /* 0x003fe20003800000 */
.L_x_2329:
        /* <DEDUP_REMOVED lines=12> */
.L_x_2330:
[----:B------:R-:W-:Y:S02]  /*150d0*/  IMAD.MOV.U32 R13, RZ, RZ, R9 ;  /* 0x000000ffff0d7224 */ /* 0x000fe400078e0009 */
[----:B------:R-:W-:Y:S02]  /*150e0*/  IMAD.MOV.U32 R12, RZ, RZ, 0x3 ;  /* 0x00000003ff0c7424 */ /* 0x000fe400078e00ff */
[----:B------:R-:W-:-:S07]  /*150f0*/  IMAD.MOV.U32 R2, RZ, RZ, R14 ;  /* 0x000000ffff027224 */ /* 0x000fce00078e000e */
[----:B------:R-:W-:Y:S05]  /*15100*/  WARPSYNC.COLLECTIVE R15, `(.L_x_2331) ;  /* 0x000000000f087348 */ /* 0x000fea0003c00000 */
[----:B------:R0:W1:Y:S02]  /*15110*/  SHFL.IDX P6, R14, R13, R12, R11 ;  /* 0x0000000c0d0e7389 */ /* 0x00006400000c000b */
[----:B01----:R-:W-:Y:S01]  /*15120*/  ENDCOLLECTIVE ;  /* 0x000000000000791b */ /* 0x003fe20003800000 */
.L_x_2331:
        /* <DEDUP_REMOVED lines=12> */
.L_x_2332:
[----:B------:R-:W-:Y:S02]  /*151f0*/  IMAD.MOV.U32 R13, RZ, RZ, R23 ;  /* 0x000000ffff0d7224 */ /* 0x000fe400078e0017 */
[----:B------:R-:W-:Y:S02]  /*15200*/  IMAD.MOV.U32 R12, RZ, RZ, RZ ;  /* 0x000000ffff0c7224 */ /* 0x000fe400078e00ff */
[----:B------:R-:W-:-:S07]  /*15210*/  IMAD.MOV.U32 R2, RZ, RZ, R14 ;  /* 0x000000ffff027224 */ /* 0x000fce00078e000e */
[----:B------:R-:W-:Y:S05]  /*15220*/  WARPSYNC.COLLECTIVE R15, `(.L_x_2333) ;  /* 0x000000000f087348 */ /* 0x000fea0003c00000 */
[----:B------:R0:W1:Y:S02]  /*15230*/  SHFL.IDX P6, R14, R13, R12, R11 ;  /* 0x0000000c0d0e7389 */ /* 0x00006400000c000b */
[----:B01----:R-:W-:Y:S01]  /*15240*/  ENDCOLLECTIVE ;  /* 0x000000000000791b */ /* 0x003fe20003800000 */
.L_x_2333:
        /* <DEDUP_REMOVED lines=12> */
.L_x_2334:
[----:B------:R-:W-:Y:S01]  /*15310*/  IMAD.MOV.U32 R2, RZ, RZ, R14 ;  /* 0x000000ffff027224 */ /* 0x000fe200078e000e */
[----:B------:R-:W-:Y:S06]  /*15320*/  BRA `(.L_x_2335) ;  /* 0xffffffc400847947 */ /* 0x000fec000383ffff */
.L_x_2243:
[----:B---3--:R3:W4:Y:S02]  /*15330*/  SYNCS.PHASECHK.TRANS64.TRYWAIT P0, [R0+URZ+0x29840], R29 ;  /* 0x0298401d000075a7 */ /* 0x008724000800017f */
[----:B----4-:R-:W-:Y:S05]  /*15340*/  @!P0 NANOSLEEP.SYNCS 0x989680 ;  /* 0x009896800000895d */ /* 0x010fea0003900000 */
[----:B------:R-:W4:Y:S02]  /*15350*/  @!P0 SYNCS.PHASECHK.TRANS64 P0, [R0+URZ+0x29840], R29 ;  /* 0x0298401d000085a7 */ /* 0x000f24000800007f */
[----:B----4-:R-:W-:Y:S05]  /*15360*/  @!P0 BRA `(.L_x_2243) ;  /* 0xfffffffc00f08947 */ /* 0x010fea000383ffff */
[----:B------:R-:W-:Y:S05]  /*15370*/  BRA `(.L_x_2336) ;  /* 0xffffffc400d87947 */ /* 0x000fea000383ffff */
.L_x_2244:
        /* <DEDUP_REMOVED lines=8> */
.L_x_2338:
[----:B------:R-:W-:Y:S05]  /*15400*/  BSYNC B0 ;  /* 0x0000000000007941 */ /* 0x000fea0003800000 */
.L_x_2337:
        /* <DEDUP_REMOVED lines=9> */
.L_x_2339:
[----:B------:R-:W-:Y:S02]  /*154a0*/  IMAD.MOV.U32 R13, RZ, RZ, R6 ;  /* 0x000000ffff0d7224 */ /* 0x000fe400078e0006 */
[----:B------:R-:W-:Y:S02]  /*154b0*/  IMAD.MOV.U32 R12, RZ, RZ, 0x1 ;  /* 0x00000001ff0c7424 */ /* 0x000fe400078e00ff */
[----:B------:R-:W-:-:S07]  /*154c0*/  IMAD.MOV.U32 R2, RZ, RZ, R14 ;  /* 0x000000ffff027224 */ /* 0x000fce00078e000e */
[----:B------:R-:W-:Y:S05]  /*154d0*/  WARPSYNC.COLLECTIVE R15, `(.L_x_2340) ;  /* 0x000000000f087348 */ /* 0x000fea0003c00000 */
[----:B------:R0:W1:Y:S02]  /*154e0*/  SHFL.IDX P6, R14, R13, R12, R11 ;  /* 0x0000000c0d0e7389 */ /* 0x00006400000c000b */
[----:B01----:R-:W-:Y:S01]  /*154f0*/  ENDCOLLECTIVE ;  /* 0x000000000000791b */ /* 0x003fe20003800000 */
.L_x_2340:
        /* <DEDUP_REMOVED lines=13> */
.L_x_2341:
[----:B------:R-:W-:Y:S02]  /*155d0*/  IMAD.MOV.U32 R13, RZ, RZ, R6 ;  /* 0x000000ffff0d7224 */ /* 0x000fe400078e0006 */
[----:B------:R-:W-:Y:S02]  /*155e0*/  IMAD.MOV.U32 R12, RZ, RZ, 0x2 ;  /* 0x00000002ff0c7424 */ /* 0x000fe400078e00ff */
[----:B------:R-:W-:-:S07]  /*155f0*/  IMAD.MOV.U32 R2, RZ, RZ, R14 ;  /* 0x000000ffff027224 */ /* 0x000fce00078e000e */
[----:B------:R-:W-:Y:S05]  /*15600*/  WARPSYNC.COLLECTIVE R15, `(.L_x_2342) ;  /* 0x000000000f087348 */ /* 0x000fea0003c00000 */
[----:B------:R0:W1:Y:S02]  /*15610*/  SHFL.IDX P6, R14, R13, R12, R11 ;  /* 0x0000000c0d0e7389 */ /* 0x00006400000c000b */
[----:B01----:R-:W-:Y:S01]  /*15620*/  ENDCOLLECTIVE ;  /* 0x000000000000791b */ /* 0x003fe20003800000 */
.L_x_2342:
        /* <DEDUP_REMOVED lines=13> */
.L_x_2343:
[----:B------:R-:W-:Y:S02]  /*15700*/  IMAD.MOV.U32 R13, RZ, RZ, R6 ;  /* 0x000000ffff0d7224 */ /* 0x000fe400078e0006 */
[----:B------:R-:W-:Y:S02]  /*15710*/  IMAD.MOV.U32 R12, RZ, RZ, 0x3 ;  /* 0x00000003ff0c7424 */ /* 0x000fe400078e00ff */
[----:B------:R-:W-:-:S07]  /*15720*/  IMAD.MOV.U32 R2, RZ, RZ, R14 ;  /* 0x000000ffff027224 */ /* 0x000fce00078e000e */
[----:B------:R-:W-:Y:S05]  /*15730*/  WARPSYNC.COLLECTIVE R15, `(.L_x_2344) ;  /* 0x000000000f087348 */ /* 0x000fea0003c00000 */
[----:B------:R0:W1:Y:S02]  /*15740*/  SHFL.IDX P6, R14, R13, R12, R11 ;  /* 0x0000000c0d0e7389 */ /* 0x00006400000c000b */
[----:B01----:R-:W-:Y:S01]  /*15750*/  ENDCOLLECTIVE ;  /* 0x000000000000791b */ /* 0x003fe20003800000 */
.L_x_2344:
        /* <DEDUP_REMOVED lines=13> */
.L_x_2345:
[----:B------:R-:W-:Y:S02]  /*15830*/  IMAD.MOV.U32 R13, RZ, RZ, R8 ;  /* 0x000000ffff0d7224 */ /* 0x000fe400078e0008 */
[----:B------:R-:W-:Y:S02]  /*15840*/  IMAD.MOV.U32 R12, RZ, RZ, RZ ;  /* 0x000000ffff0c7224 */ /* 0x000fe400078e00ff */
[----:B------:R-:W-:-:S07]  /*15850*/  IMAD.MOV.U32 R2, RZ, RZ, R14 ;  /* 0x000000ffff027224 */ /* 0x000fce00078e000e */
[----:B------:R-:W-:Y:S05]  /*15860*/  WARPSYNC.COLLECTIVE R15, `(.L_x_2346) ;  /* 0x000000000f087348 */ /* 0x000fea0003c00000 */
[----:B------:R0:W1:Y:S02]  /*15870*/  SHFL.IDX P6, R14, R13, R12, R11 ;  /* 0x0000000c0d0e7389 */ /* 0x00006400000c000b */
[----:B01----:R-:W-:Y:S01]  /*15880*/  ENDCOLLECTIVE ;  /* 0x000000000000791b */ /* 0x003fe20003800000 */
.L_x_2346:
        /* <DEDUP_REMOVED lines=13> */
.L_x_2347:
[----:B------:R-:W-:Y:S05]  /*15960*/  BRA `(.L_x_2348) ;  /* 0xffffffc4006c7947 */ /* 0x000fea000383ffff */
.L_x_2249:
[----:B0-----:R0:W2:Y:S02]  /*15970*/  SYNCS.PHASECHK.TRANS64.TRYWAIT P1, [R0+URZ+0x29870], R3 ;  /* 0x02987003000075a7 */ /* 0x0010a4000802017f */
[----:B--2---:R-:W-:Y:S05]  /*15980*/  @!P1 NANOSLEEP.SYNCS 0x989680 ;  /* 0x009896800000995d */ /* 0x004fea0003900000 */
[----:B------:R-:W2:Y:S02]  /*15990*/  @!P1 SYNCS.PHASECHK.TRANS64 P1, [R0+URZ+0x29870], R3 ;  /* 0x02987003000095a7 */ /* 0x000ea4000802007f */
[----:B--2---:R-:W-:Y:S05]  /*159a0*/  @!P1 BRA `(.L_x_2249) ;  /* 0xfffffffc00f09947 */ /* 0x004fea000383ffff */
[----:B------:R-:W-:Y:S05]  /*159b0*/  BRA `(.L_x_2349) ;  /* 0xffffffc400d87947 */ /* 0x000fea000383ffff */
.L_x_2251:
[----:B0-----:R0:W2:Y:S02]  /*159c0*/  SYNCS.PHASECHK.TRANS64.TRYWAIT P1, [R0+URZ+0x29860], R3 ;  /* 0x02986003000075a7 */ /* 0x0010a4000802017f */
[----:B--2---:R-:W-:Y:S05]  /*159d0*/  @!P1 NANOSLEEP.SYNCS 0x989680 ;  /* 0x009896800000995d */ /* 0x004fea0003900000 */
[----:B------:R-:W2:Y:S02]  /*159e0*/  @!P1 SYNCS.PHASECHK.TRANS64 P1, [R0+URZ+0x29860], R3 ;  /* 0x02986003000095a7 */ /* 0x000ea4000802007f */
[----:B--2---:R-:W-:Y:S05]  /*159f0*/  @!P1 BRA `(.L_x_2251) ;  /* 0xfffffffc00f09947 */ /* 0x004fea000383ffff */
[----:B------:R-:W-:Y:S05]  /*15a00*/  BRA `(.L_x_2350) ;  /* 0xffffffc400e87947 */ /* 0x000fea000383ffff */
.L_x_2259:
[----:B-1----:R1:W2:Y:S02]  /*15a10*/  SYNCS.PHASECHK.TRANS64.TRYWAIT P0, [R18+URZ+0x29870], R3 ;  /* 0x02987003120075a7 */ /* 0x0022a4000800017f */
[----:B--2---:R-:W-:Y:S05]  /*15a20*/  @!P0 NANOSLEEP.SYNCS 0x989680 ;  /* 0x009896800000895d */ /* 0x004fea0003900000 */
[----:B------:R-:W2:Y:S02]  /*15a30*/  @!P0 SYNCS.PHASECHK.TRANS64 P0, [R18+URZ+0x29870], R3 ;  /* 0x02987003120085a7 */ /* 0x000ea4000800007f */
[----:B--2---:R-:W-:Y:S05]  /*15a40*/  @!P0 BRA `(.L_x_2259) ;  /* 0xfffffffc00f08947 */ /* 0x004fea000383ffff */
[----:B------:R-:W-:Y:S05]  /*15a50*/  BRA `(.L_x_2351) ;  /* 0xffffffcc00bc7947 */ /* 0x000fea000383ffff */
.L_x_2261:
[----:B0-----:R0:W1:Y:S02]  /*15a60*/  SYNCS.PHASECHK.TRANS64.TRYWAIT P0, [R18+URZ+0x29860], R3 ;  /* 0x02986003120075a7 */ /* 0x001064000800017f */
[----:B-1----:R-:W-:Y:S05]  /*15a70*/  @!P0 NANOSLEEP.SYNCS 0x989680 ;  /* 0x009896800000895d */ /* 0x002fea0003900000 */
[----:B------:R-:W1:Y:S02]  /*15a80*/  @!P0 SYNCS.PHASECHK.TRANS64 P0, [R18+URZ+0x29860], R3 ;  /* 0x02986003120085a7 */ /* 0x000e64000800007f */
[----:B-1----:R-:W-:Y:S05]  /*15a90*/  @!P0 BRA `(.L_x_2261) ;  /* 0xfffffffc00f08947 */ /* 0x002fea000383ffff */
[----:B------:R-:W-:Y:S05]  /*15aa0*/  BRA `(.L_x_2352) ;  /* 0xffffffcc00c87947 */ /* 0x000fea000383ffff */
.L_x_2268:
[----:B-1----:R1:W2:Y:S02]  /*15ab0*/  SYNCS.PHASECHK.TRANS64.TRYWAIT P0, [R4+URZ+0x29820], R0 ;  /* 0x02982000040075a7 */ /* 0x0022a4000800017f */
[----:B--2---:R-:W-:Y:S05]  /*15ac0*/  @!P0 NANOSLEEP.SYNCS 0x989680 ;  /* 0x009896800000895d */ /* 0x004fea0003900000 */
[----:B------:R-:W2:Y:S02]  /*15ad0*/  @!P0 SYNCS.PHASECHK.TRANS64 P0, [R4+URZ+0x29820], R0 ;  /* 0x02982000040085a7 */ /* 0x000ea4000800007f */
[----:B--2---:R-:W-:Y:S05]  /*15ae0*/  @!P0 BRA `(.L_x_2268) ;  /* 0xfffffffc00f08947 */ /* 0x004fea000383ffff */
[----:B------:R-:W-:Y:S05]  /*15af0*/  BRA `(.L_x_2353) ;  /* 0xffffffd400d87947 */ /* 0x000fea000383ffff */
.L_x_2269:
        /* <DEDUP_REMOVED lines=11> */
.L_x_2355:
[----:B------:R-:W-:Y:S05]  /*15bb0*/  BSYNC B0 ;  /* 0x0000000000007941 */ /* 0x000fea0003800000 */
.L_x_2354:
[----:B------:R-:W-:Y:S05]  /*15bc0*/  BRA `(.L_x_2356) ;  /* 0xffffffd400c07947 */ /* 0x000fea000383ffff */
.L_x_2272:
[----:B------:R-:W-:Y:S01]  /*15bd0*/  BSSY B1, `(.L_x_2357) ;  /* 0x0000006000017945 */ /* 0x000fe20003800000 */
[----:B------:R-:W-:-:S07]  /*15be0*/  IMAD.MOV.U32 R15, RZ, RZ, -0x1 ;  /* 0xffffffffff0f7424 */ /* 0x000fce00078e00ff */
[----:B01----:R-:W-:Y:S05]  /*15bf0*/  WARPSYNC.COLLECTIVE R15, `(.L_x_2358) ;  /* 0x000000000f0c7348 */ /* 0x003fea0003c00000 */
[----:B------:R-:W-:Y:S02]  /*15c00*/  ELECT P6, UR62, PT ;  /* 0x00000000003e782f */ /* 0x000fe400038c0000 */
[----:B------:R-:W-:Y:S01]  /*15c10*/  MOV R14, UR62 ;  /* 0x0000003e000e7c02 */ /* 0x000fe20008000f00 */
[----:B01----:R-:W-:Y:S10]  /*15c20*/  ENDCOLLECTIVE ;  /* 0x000000000000791b */ /* 0x003ff40003800000 */
.L_x_2358:
[----:B------:R-:W-:Y:S05]  /*15c30*/  BSYNC B1 ;  /* 0x0000000000017941 */ /* 0x000fea0003800000 */
.L_x_2357:
[----:B------:R-:W-:Y:S05]  /*15c40*/  BRA `(.L_x_2359) ;  /* 0xffffffd400b87947 */ /* 0x000fea000383ffff */
.L_x_2274:
[----:B-1----:R1:W2:Y:S02]  /*15c50*/  SYNCS.PHASECHK.TRANS64.TRYWAIT P1, [R5+URZ+0x29840], R0 ;  /* 0x02984000050075a7 */ /* 0x0022a4000802017f */
[----:B--2---:R-:W-:Y:S05]  /*15c60*/  @!P1 NANOSLEEP.SYNCS 0x989680 ;  /* 0x009896800000995d */ /* 0x004fea0003900000 */
[----:B------:R-:W2:Y:S02]  /*15c70*/  @!P1 SYNCS.PHASECHK.TRANS64 P1, [R5+URZ+0x29840], R0 ;  /* 0x02984000050095a7 */ /* 0x000ea4000802007f */
[----:B--2---:R-:W-:Y:S05]  /*15c80*/  @!P1 BRA `(.L_x_2274) ;  /* 0xfffffffc00f09947 */ /* 0x004fea000383ffff */
[----:B------:R-:W-:Y:S05]  /*15c90*/  BRA `(.L_x_2360) ;  /* 0xffffffd400d87947 */ /* 0x000fea000383ffff */
.L_x_2276:
[----:B--2---:R2:W3:Y:S02]  /*15ca0*/  SYNCS.PHASECHK.TRANS64.TRYWAIT P1, [R19+URZ+0x29840], R2 ;  /* 0x02984002130075a7 */ /* 0x0044e4000802017f */
[----:B---3--:R-:W-:Y:S05]  /*15cb0*/  @!P1 NANOSLEEP.SYNCS 0x989680 ;  /* 0x009896800000995d */ /* 0x008fea0003900000 */
[----:B------:R-:W3:Y:S02]  /*15cc0*/  @!P1 SYNCS.PHASECHK.TRANS64 P1, [R19+URZ+0x29840], R2 ;  /* 0x02984002130095a7 */ /* 0x000ee4000802007f */
[----:B---3--:R-:W-:Y:S05]  /*15cd0*/  @!P1 BRA `(.L_x_2276) ;  /* 0xfffffffc00f09947 */ /* 0x008fea000383ffff */
[----:B------:R-:W-:Y:S05]  /*15ce0*/  BRA `(.L_x_2361) ;  /* 0xffffffd400e47947 */ /* 0x000fea000383ffff */
.L_x_2278:
[----:B---3--:R3:W4:Y:S02]  /*15cf0*/  SYNCS.PHASECHK.TRANS64.TRYWAIT P1, [R5+URZ+0x29860], R0 ;  /* 0x02986000050075a7 */ /* 0x008724000802017f */
[----:B----4-:R-:W-:Y:S05]  /*15d00*/  @!P1 NANOSLEEP.SYNCS 0x989680 ;  /* 0x009896800000995d */ /* 0x010fea0003900000 */
[----:B------:R-:W4:Y:S02]  /*15d10*/  @!P1 SYNCS.PHASECHK.TRANS64 P1, [R5+URZ+0x29860], R0 ;  /* 0x02986000050095a7 */ /* 0x000f24000802007f */
[----:B----4-:R-:W-:Y:S05]  /*15d20*/  @!P1 BRA `(.L_x_2278) ;  /* 0xfffffffc00f09947 */ /* 0x010fea000383ffff */
[----:B------:R-:W-:Y:S05]  /*15d30*/  BRA `(.L_x_2362) ;  /* 0xffffffd400e07947 */ /* 0x000fea000383ffff */
.L_x_2280:
[----:B----4-:R4:W0:Y:S02]  /*15d40*/  SYNCS.PHASECHK.TRANS64.TRYWAIT P1, [R19+URZ+0x29860], R2 ;  /* 0x02986002130075a7 */ /* 0x010824000802017f */
[----:B0-----:R-:W-:Y:S05]  /*15d50*/  @!P1 NANOSLEEP.SYNCS 0x989680 ;  /* 0x009896800000995d */ /* 0x001fea0003900000 */
[----:B------:R-:W0:Y:S02]  /*15d60*/  @!P1 SYNCS.PHASECHK.TRANS64 P1, [R19+URZ+0x29860], R2 ;  /* 0x02986002130095a7 */ /* 0x000e24000802007f */
[----:B0-----:R-:W-:Y:S05]  /*15d70*/  @!P1 BRA `(.L_x_2280) ;  /* 0xfffffffc00f09947 */ /* 0x001fea000383ffff */
[----:B------:R-:W-:Y:S05]  /*15d80*/  BRA `(.L_x_2363) ;  /* 0xffffffd400dc7947 */ /* 0x000fea000383ffff */
.L_x_2282:
[----:B------:R0:W0:Y:S02]  /*15d90*/  SYNCS.PHASECHK.TRANS64.TRYWAIT P1, [R5+URZ+0x29880], R0 ;  /* 0x02988000050075a7 */ /* 0x000024000802017f */
[----:B0-----:R-:W-:Y:S05]  /*15da0*/  @!P1 NANOSLEEP.SYNCS 0x989680 ;  /* 0x009896800000995d */ /* 0x001fea0003900000 */
[----:B------:R-:W0:Y:S02]  /*15db0*/  @!P1 SYNCS.PHASECHK.TRANS64 P1, [R5+URZ+0x29880], R0 ;  /* 0x02988000050095a7 */ /* 0x000e24000802007f */
[----:B0-----:R-:W-:Y:S05]  /*15dc0*/  @!P1 BRA `(.L_x_2282) ;  /* 0xfffffffc00f09947 */ /* 0x001fea000383ffff */
[----:B------:R-:W-:Y:S05]  /*15dd0*/  BRA `(.L_x_2364) ;  /* 0xffffffd400d87947 */ /* 0x000fea000383ffff */
.L_x_2365:
        /* <DEDUP_REMOVED lines=10> */
.L_x_3196:


//--------------------- .text._ZN7cutlass13device_kernelIN5flash11enable_sm90INS1_16FlashAttnFwdSm90INS1_25CollectiveMainloopFwdSm90ILi2EN4cute5tupleIJNS5_1CILi1EEES8_S8_EEENS6_IJNS7_ILi128EEENS7_ILi160EEENS7_ILi192EEEEEELi128ENS_12float_e4m3_tEfNS_4arch4Sm90ELb1ELb0ELb0ELb1ELb1ELb0ELb0ELb1ELb1ELb1ELb0ELb0EEENS1_21CollectiveEpilogueFwdINS6_IJSA_SA_SB_EEES9_NS_10bfloat16_tESG_Li256ELb1ELb1ELb0ELb1EEENS1_36VarlenDynamicPersistentTileSchedulerILi128ELi160ELi256ELi128ELb0ELb1ELb1ELb1ELb1ELb1EEEEEEEEEvNT_6ParamsE --------------------------
	.section	.text._ZN7cutlass13device_kernelIN5flash11enable_sm90INS1_16FlashAttnFwdSm90INS1_25CollectiveMainloopFwdSm90ILi2EN4cute5tupleIJNS5_1CILi1EEES8_S8_EEENS6_IJNS7_ILi128EEENS7_ILi160EEENS7_ILi192EEEEEELi128ENS_12float_e4m3_tEfNS_4arch4Sm90ELb1ELb0ELb0ELb1ELb1ELb0ELb0ELb1ELb1ELb1ELb0ELb0EEENS1_21CollectiveEpilogueFwdINS6_IJSA_SA_SB_EEES9_NS_10bfloat16_tESG_Li256ELb1ELb1ELb0ELb1EEENS1_36VarlenDynamicPersistentTileSchedulerILi128ELi160ELi256ELi128ELb0ELb1ELb1ELb1ELb1ELb1EEEEEEEEEvNT_6ParamsE,"ax",@progbits
	.align	128
.text._ZN7cutlass13device_kernelIN5flash11enable_sm90INS1_16FlashAttnFwdSm90INS1_25CollectiveMainloopFwdSm90ILi2EN4cute5tupleIJNS5_1CILi1EEES8_S8_EEENS6_IJNS7_ILi128EEENS7_ILi160EEENS7_ILi192EEEEEELi128ENS_12float_e4m3_tEfNS_4arch4Sm90ELb1ELb0ELb0ELb1ELb1ELb0ELb0ELb1ELb1ELb1ELb0ELb0EEENS1_21CollectiveEpilogueFwdINS6_IJSA_SA_SB_EEES9_NS_10bfloat16_tESG_Li256ELb1ELb1ELb0ELb1EEENS1_36VarlenDynamicPersistentTileSchedulerILi128ELi160ELi256ELi128ELb0ELb1ELb1ELb1ELb1ELb1EEEEEEEEEvNT_6ParamsE:
        .type           _ZN7cutlass13device_kernelIN5flash11enable_sm90INS1_16FlashAttnFwdSm90INS1_25CollectiveMainloopFwdSm90ILi2EN4cute5tupleIJNS5_1CILi1EEES8_S8_EEENS6_IJNS7_ILi128EEENS7_ILi160EEENS7_ILi192EEEEEELi128ENS_12float_e4m3_tEfNS_4arch4Sm90ELb1ELb0ELb0ELb1ELb1ELb0ELb0ELb1ELb1ELb1ELb0ELb0EEENS1_21CollectiveEpilogueFwdINS6_IJSA_SA_SB_EEES9_NS_10bfloat16_tESG_Li256ELb1ELb1ELb0ELb1EEENS1_36VarlenDynamicPersistentTileSchedulerILi128ELi160ELi256ELi128ELb0ELb1ELb1ELb1ELb1ELb1EEEEEEEEEvNT_6ParamsE,@function
        .size           _ZN7cutlass13device_kernelIN5flash11enable_sm90INS1_16FlashAttnFwdSm90INS1_25CollectiveMainloopFwdSm90ILi2EN4cute5tupleIJNS5_1CILi1EEES8_S8_EEENS6_IJNS7_ILi128EEENS7_ILi160EEENS7_ILi192EEEEEELi128ENS_12float_e4m3_tEfNS_4arch4Sm90ELb1ELb0ELb0ELb1ELb1ELb0ELb0ELb1ELb1ELb1ELb0ELb0EEENS1_21CollectiveEpilogueFwdINS6_IJSA_SA_SB_EEES9_NS_10bfloat16_tESG_Li256ELb1ELb1ELb0ELb1EEENS1_36VarlenDynamicPersistentTileSchedulerILi128ELi160ELi256ELi128ELb0ELb1ELb1ELb1ELb1ELb1EEEEEEEEEvNT_6ParamsE,(.L_x_3197 - _ZN7cutlass13device_kernelIN5flash11enable_sm90INS1_16FlashAttnFwdSm90INS1_25CollectiveMainloopFwdSm90ILi2EN4cute5tupleIJNS5_1CILi1EEES8_S8_EEENS6_IJNS7_ILi128EEENS7_ILi160EEENS7_ILi192EEEEEELi128ENS_12float_e4m3_tEfNS_4arch4Sm90ELb1ELb0ELb0ELb1ELb1ELb0ELb0ELb1ELb1ELb1ELb0ELb0EEENS1_21CollectiveEpilogueFwdINS6_IJSA_SA_SB_EEES9_NS_10bfloat16_tESG_Li256ELb1ELb1ELb0ELb1EEENS1_36VarlenDynamicPersistentTileSchedulerILi128ELi160ELi256ELi128ELb0ELb1ELb1ELb1ELb1ELb1EEEEEEEEEvNT_6ParamsE)
        .other          _ZN7cutlass13device_kernelIN5flash11enable_sm90INS1_16FlashAttnFwdSm90INS1_25CollectiveMainloopFwdSm90ILi2EN4cute5tupleIJNS5_1CILi1EEES8_S8_EEENS6_IJNS7_ILi128EEENS7_ILi160EEENS7_ILi192EEEEEELi128ENS_12float_e4m3_tEfNS_4arch4Sm90ELb1ELb0ELb0ELb1ELb1ELb0ELb0ELb1ELb1ELb1ELb0ELb0EEENS1_21CollectiveEpilogueFwdINS6_IJSA_SA_SB_EEES9_NS_10bfloat16_tESG_Li256ELb1ELb1ELb0ELb1EEENS1_36VarlenDynamicPersistentTileSchedulerILi128ELi160ELi256ELi128ELb0ELb1ELb1ELb1ELb1ELb1EEEEEEEEEvNT_6ParamsE,@"STO_CUDA_ENTRY STV_DEFAULT"
_ZN7cutlass13device_kernelIN5flash11enable_sm90INS1_16FlashAttnFwdSm90INS1_25CollectiveMainloopFwdSm90ILi2EN4cute5tupleIJNS5_1CILi1EEES8_S8_EEENS6_IJNS7_ILi128EEENS7_ILi160EEENS7_ILi192EEEEEELi128ENS_12float_e4m3_tEfNS_4arch4Sm90ELb1ELb0ELb0ELb1ELb1ELb0ELb0ELb1ELb1ELb1ELb0ELb0EEENS1_21CollectiveEpilogueFwdINS6_IJSA_SA_SB_EEES9_NS_10bfloat16_tESG_Li256ELb1ELb1ELb0ELb1EEENS1_36VarlenDynamicPersistentTileSchedulerILi128ELi160ELi256ELi128ELb0ELb1ELb1ELb1ELb1ELb1EEEEEEEEEvNT_6ParamsE:
        /* <DEDUP_REMOVED lines=45> */
.L_x_2366:
        /* <DEDUP_REMOVED lines=22> */
.L_x_2367:
        /* <DEDUP_REMOVED lines=18> */
.L_x_2368:
        /* <DEDUP_REMOVED lines=22> */
.L_x_2369:
        /* <DEDUP_REMOVED lines=24> */
.L_x_2370:
        /* <DEDUP_REMOVED lines=8> */
.L_x_2372:
        /* <DEDUP_REMOVED lines=20> */
[----:B------:R-:W-:Y:S01]  /*09f0*/  ULOP3.LUT UR48, UR43, 0x1, URZ, 0xfc, !UPT ;  /* 0x000000012b307892 */ /* 0x000fe2000f8efc3f */
[----:B------:R-:W-:Y:S01]  /*0a00*/  R2UR UR49, R46 ;  /* 0x000000002e3172ca */ /* 0x000fe200000e0000 */
[----:B------:R-:W-:Y:S01]  /*0a10*/  UMOV UR47, URZ ;  /* 0x0000003f002f7c82 */ /* 0x000fe20008000000 */
[----:B------:R-:W-:Y:S01]  /*0a20*/  SHF.R.S32.HI R3, RZ, 0x1f, R194 ;  /* 0x0000001fff037819 */ /* 0x000fe200000114c2 */
[----:B------:R-:W-:Y:S01]  /*0a30*/  UMOV UR46, URZ ;  /* 0x0000003f002e7c82 */ /* 0x000fe20008000000 */
[----:B------:R-:W-:Y:S02]  /*0a40*/  UMOV UR45, URZ ;  /* 0x0000003f002d7c82 */ /* 0x000fe40008000000 */
[CC--:B------:R-:W-:Y:S02]  /*0a50*/  LEA.HI R0, R3.reuse, R194.reuse, RZ, 0x7 ;  /* 0x000000c203007211 */ /* 0x0c0fe400078f38ff */
[----:B------:R-:W-:-:S02]  /*0a60*/  LEA.HI R4, R3, R194, RZ, 0x5 ;  /* 0x000000c203047211 */ /* 0x000fc400078f28ff */
[----:B------:R-:W-:Y:S02]  /*0a70*/  LOP3.LUT R5, R0, 0xffffff80, RZ, 0xc0, !PT ;  /* 0xffffff8000057812 */ /* 0x000fe400078ec0ff */
[CC--:B------:R-:W-:Y:S01]  /*0a80*/  LEA.HI R2, R3.reuse, R194.reuse, RZ, 0x4 ;  /* 0x000000c203027211 */ /* 0x0c0fe200078f20ff */
[----:B------:R-:W-:Y:S01]  /*0a90*/  IMAD.SHL.U32 R4, R4, 0x20, RZ ;  /* 0x0000002004047824 */ /* 0x000fe200078e00ff */
[----:B------:R-:W-:Y:S01]  /*0aa0*/  LEA.HI R10, R3, R194, RZ, 0x2 ;  /* 0x000000c2030a7211 */ /* 0x000fe200078f10ff */
[----:B------:R-:W-:Y:S01]  /*0ab0*/  IMAD.IADD R188, R194, 0x1, -R5 ;  /* 0x00000001c2bc7824 */ /* 0x000fe200078e0a05 */
[----:B------:R-:W-:Y:S02]  /*0ac0*/  LOP3.LUT R5, R2, 0x3fffff0, RZ, 0xc0, !PT ;  /* 0x03fffff002057812 */ /* 0x000fe400078ec0ff */
[----:B------:R-:W-:Y:S02]  /*0ad0*/  LOP3.LUT R4, R4, 0xfffffc00, RZ, 0xc0, !PT ;  /* 0xfffffc0004047812 */ /* 0x000fe400078ec0ff */
[----:B------:R-:W-:Y:S01]  /*0ae0*/  SHF.R.S32.HI R9, RZ, 0x1f, R188 ;  /* 0x0000001fff097819 */ /* 0x000fe200000114bc */
[----:B------:R-:W-:Y:S01]  /*0af0*/  IMAD.IADD R5, R194, 0x1, -R5 ;  /* 0x00000001c2057824 */ /* 0x000fe200078e0a05 */
[----:B------:R-:W-:-:S02]  /*0b00*/  SHF.R.S32.HI R7, RZ, 0x4, R2 ;  /* 0x00000004ff077819 */ /* 0x000fc40000011402 */
[----:B------:R-:W-:Y:S01]  /*0b10*/  LEA.HI R6, R9, R188, RZ, 0x2 ;  /* 0x000000bc09067211 */ /* 0x000fe200078f10ff */
[----:B------:R-:W-:Y:S01]  /*0b20*/  IMAD R191, R5, 0x40, R4 ;  /* 0x0000004005bf7824 */ /* 0x000fe200078e0204 */
[----:B------:R-:W-:Y:S02]  /*0b30*/  LOP3.LUT R5, R10, 0xfffffffc, RZ, 0xc0, !PT ;  /* 0xfffffffc0a057812 */ /* 0x000fe400078ec0ff */
[--C-:B------:R-:W-:Y:S02]  /*0b40*/  SHF.R.S32.HI R8, RZ, 0x2, R6.reuse ;  /* 0x00000002ff087819 */ /* 0x100fe40000011406 */
[----:B------:R-:W-:Y:S01]  /*0b50*/  SHF.R.S32.HI R11, RZ, 0x1f, R6 ;  /* 0x0000001fff0b7819 */ /* 0x000fe20000011406 */
[----:B------:R-:W-:Y:S01]  /*0b60*/  IMAD.IADD R4, R194, 0x1, -R5 ;  /* 0x00000001c2047824 */ /* 0x000fe200078e0a05 */
[----:B------:R-:W-:Y:S02]  /*0b70*/  LEA.HI R2, R2, R7, RZ, 0x1 ;  /* 0x0000000702027211 */ /* 0x000fe400078f08ff */
[----:B------:R-:W-:-:S02]  /*0b80*/  LEA.HI R3, R3, R194, RZ, 0x3 ;  /* 0x000000c203037211 */ /* 0x000fc400078f18ff */
[----:B------:R-:W-:Y:S02]  /*0b90*/  LEA.HI R11, R11, R8, RZ, 0x3 ;  /* 0x000000080b0b7211 */ /* 0x000fe400078f18ff */
[----:B------:R-:W-:Y:S02]  /*0ba0*/  SHF.R.S32.HI R189, RZ, 0x7, R0 ;  /* 0x00000007ffbd7819 */ /* 0x000fe40000011400 */
[----:B------:R-:W-:Y:S02]  /*0bb0*/  LOP3.LUT R2, R2, 0x1ffffffe, RZ, 0xc0, !PT ;  /* 0x1ffffffe02027812 */ /* 0x000fe400078ec0ff */
[----:B------:R-:W-:Y:S02]  /*0bc0*/  LOP3.LUT R5, R3, 0xfffffff8, RZ, 0xc0, !PT ;  /* 0xfffffff803057812 */ /* 0x000fe400078ec0ff */
[----:B------:R-:W-:Y:S01]  /*0bd0*/  LOP3.LUT R11, R11, 0xfffffff8, RZ, 0xc0, !PT ;  /* 0xfffffff80b0b7812 */ /* 0x000fe200078ec0ff */
[----:B------:R-:W-:Y:S01]  /*0be0*/  IMAD.IADD R2, R7, 0x1, -R2 ;  /* 0x0000000107027824 */ /* 0x000fe200078e0a02 */
[----:B------:R-:W-:Y:S01]  /*0bf0*/  LEA.HI R9, R9, R188, RZ, 0x5 ;  /* 0x000000bc09097211 */ /* 0x000fe200078f28ff */
[----:B------:R-:W-:Y:S01]  /*0c00*/  IMAD.IADD R22, R194, 0x1, -R5 ;  /* 0x00000001c2167824 */ /* 0x000fe200078e0a05 */
[----:B------:R-:W-:Y:S01]  /*0c10*/  LEA.HI R0, R0, R189, RZ, 0x1 ;  /* 0x000000bd00007211 */ /* 0x000fe200078f08ff */
[----:B------:R-:W-:Y:S01]  /*0c20*/  IMAD.IADD R8, R8, 0x1, -R11 ;  /* 0x0000000108087824 */ /* 0x000fe200078e0a0b */
[----:B------:R-:W-:Y:S01]  /*0c30*/  SHF.R.S32.HI R9, RZ, 0x5, R9 ;  /* 0x00000005ff097819 */ /* 0x000fe20000011409 */
[----:B------:R-:W-:Y:S01]  /*0c40*/  IMAD.SHL.U32 R16, R22, 0x8, RZ ;  /* 0x0000000816107824 */ /* 0x000fe200078e00ff */
[----:B------:R-:W-:Y:S01]  /*0c50*/  LEA.HI R7, R4, R4, RZ, 0x1 ;  /* 0x0000000404077211 */ /* 0x000fe200078f08ff */
[----:B------:R-:W-:Y:S01]  /*0c60*/  IMAD R191, R2, 0x8, R191 ;  /* 0x0000000802bf7824 */ /* 0x000fe200078e02bf */
[----:B------:R-:W-:Y:S01]  /*0c70*/  LOP3.LUT R0, R0, 0x3fffffe, RZ, 0xc0, !PT ;  /* 0x03fffffe00007812 */ /* 0x000fe200078ec0ff */
[----:B------:R-:W-:Y:S01]  /*0c80*/  IMAD R9, R9, 0x10, R8 ;  /* 0x0000001009097824 */ /* 0x000fe200078e0208 */
[----:B------:R-:W-:Y:S01]  /*0c90*/  LOP3.LUT R7, R7, 0x1ffffffe, RZ, 0xc0, !PT ;  /* 0x1ffffffe07077812 */ /* 0x000fe200078ec0ff */
[----:B------:R-:W-:Y:S01]  /*0ca0*/  VIADD R19, R16, 0x40 ;  /* 0x0000004010137836 */ /* 0x000fe20000000000 */
        /* <DEDUP_REMOVED lines=9> */
.L_x_2432:
[----:B012---:R-:W0:Y:S01]  /*0d40*/  LDC.64 R2, c[0x0][0xc88] ;  /* 0x00032200ff027b82 */ /* 0x007e220000000a00 */
[----:B------:R-:W-:Y:S01]  /*0d50*/  ULDC.64 UR6, c[0x0][0xa28] ;  /* 0x00028a0000067ab9 */ /* 0x000fe20000000a00 */
[----:B------:R-:W-:Y:S01]  /*0d60*/  ULDC.64 UR8, c[0x0][0xa18] ;  /* 0x0002860000087ab9 */ /* 0x000fe20000000a00 */
[----:B------:R-:W-:Y:S01]  /*0d70*/  ULDC UR4, c[0x0][0x424] ;  /* 0x0001090000047ab9 */ /* 0x000fe20000000800 */
[----:B0-----:R-:W-:-:S06]  /*0d80*/  IMAD.WIDE R2, R47, 0x4, R2 ;  /* 0x000000042f027825 */ /* 0x001fcc00078e0202 */
[----:B------:R-:W2:Y:S01]  /*0d90*/  LDG.E R2, desc[UR54][R2.64] ;  /* 0x0000003602027981 */ /* 0x000ea2000c1e1900 */
[----:B------:R-:W-:Y:S02]  /*0da0*/  UISETP.NE.U32.AND UP0, UPT, UR6, URZ, UPT ;  /* 0x0000003f0600728c */ /* 0x000fe4000bf05070 */
[----:B------:R-:W-:Y:S02]  /*0db0*/  UISETP.NE.U32.AND UP1, UPT, UR8, URZ, UPT ;  /* 0x0000003f0800728c */ /* 0x000fe4000bf25070 */
[----:B------:R-:W-:Y:S02]  /*0dc0*/  UISETP.NE.AND.EX UP0, UPT, UR7, URZ, UPT, UP0 ;  /* 0x0000003f0700728c */ /* 0x000fe4000bf05300 */
[----:B------:R-:W-:-:S04]  /*0dd0*/  UISETP.NE.AND.EX UP1, UPT, UR9, URZ, UPT, UP1 ;  /* 0x0000003f0900728c */ /* 0x000fc8000bf25310 */
[----:B------:R-:W-:Y:S02]  /*0de0*/  PLOP3.LUT P0, PT, PT, PT, UP0, 0x80, 0x0 ;  /* 0x000000000000781c */ /* 0x000fe40003f0f008 */
[----:B------:R-:W-:Y:S02]  /*0df0*/  PLOP3.LUT P2, PT, PT, PT, UP1, 0x80, 0x0 ;  /* 0x000000000000781c */ /* 0x000fe40003f4f018 */
[----:B--2---:R-:W-:-:S13]  /*0e00*/  R2UR UR36, R2 ;  /* 0x00000000022472ca */ /* 0x004fda00000e0000 */
[----:B------:R-:W-:Y:S02]  /*0e10*/  USHF.R.S32.HI UR37, URZ, 0x1f, UR36 ;  /* 0x0000001f3f257899 */ /* 0x000fe40008011424 */
[----:B------:R-:W-:-:S04]  /*0e20*/  @UP0 ULEA UR6, UP2, UR36, UR6, 0x2 ;  /* 0x0000000624060291 */ /* 0x000fc8000f84103f */
[----:B------:R-:W-:Y:S02]  /*0e30*/  @UP0 ULEA.HI.X UR7, UR36, UR7, UR37, 0x2, UP2 ;  /* 0x0000000724070291 */ /* 0x000fe400090f1425 */
[----:B------:R-:W-:Y:S01]  /*0e40*/  @UP1 ULEA UR8, UP0, UR36, UR8, 0x2 ;  /* 0x0000000824081291 */ /* 0x000fe2000f80103f */
[----:B------:R-:W-:-:S03]  /*0e50*/  IMAD.U32 R2, RZ, RZ, UR6 ;  /* 0x00000006ff027e24 */ /* 0x000fc6000f8e00ff */
[----:B------:R-:W-:Y:S01]  /*0e60*/  @UP1 ULEA.HI.X UR9, UR36, UR9, UR37, 0x2, UP0 ;  /* 0x0000000924091291 */ /* 0x000fe200080f1425 */
[----:B------:R-:W-:Y:S01]  /*0e70*/  IMAD.U32 R3, RZ, RZ, UR7 ;  /* 0x00000007ff037e24 */ /* 0x000fe2000f8e00ff */
[----:B------:R-:W-:Y:S01]  /*0e80*/  ULDC.64 UR6, c[0x0][0x418] ;  /* 0x0001060000067ab9 */ /* 0x000fe20000000a00 */
[----:B------:R-:W-:-:S03]  /*0e90*/  IMAD.U32 R4, RZ, RZ, UR8 ;  /* 0x00000008ff047e24 */ /* 0x000fc6000f8e00ff */
[----:B------:R-:W-:Y:S01]  /*0ea0*/  IMAD.U32 R5, RZ, RZ, UR9 ;  /* 0x00000009ff057e24 */ /* 0x000fe2000f8e00ff */
[----:B------:R-:W2:Y:S01]  /*0eb0*/  @P0 LDG.E R2, desc[UR54][R2.64] ;  /* 0x0000003602020981 */ /* 0x000ea2000c1e1900 */
[----:B------:R-:W-:Y:S01]  /*0ec0*/  UISETP.NE.U32.AND UP0, UPT, UR6, URZ, UPT ;  /* 0x0000003f0600728c */ /* 0x000fe2000bf05070 */
[----:B------:R-:W-:Y:S02]  /*0ed0*/  ULDC.64 UR8, c[0x0][0xa20] ;  /* 0x0002880000087ab9 */ /* 0x000fe40000000a00 */
[----:B---3--:R-:W3:Y:S01]  /*0ee0*/  @P2 LDG.E R4, desc[UR54][R4.64] ;  /* 0x0000003604042981 */ /* 0x008ee2000c1e1900 */
[----:B------:R-:W-:Y:S01]  /*0ef0*/  UISETP.NE.AND.EX UP0, UPT, UR7, URZ, UPT, UP0 ;  /* 0x0000003f0700728c */ /* 0x000fe2000bf05300 */
[----:B------:R-:W-:Y:S01]  /*0f00*/  ISETP.NE.U32.AND P1, PT, RZ, UR8, PT ;  /* 0x00000008ff007c0c */ /* 0x000fe2000bf25070 */
[----:B------:R-:W-:Y:S01]  /*0f10*/  ULDC UR6, c[0x0][0x2f0] ;  /* 0x0000bc0000067ab9 */ /* 0x000fe20000000800 */
[----:B------:R-:W-:Y:S01]  /*0f20*/  UMOV UR51, URZ ;  /* 0x0000003f00337c82 */ /* 0x000fe20008000000 */
[----:B------:R-:W-:Y:S01]  /*0f30*/  USEL UR4, UR4, 0x1, UP0 ;  /* 0x0000000104047887 */ /* 0x000fe20008000000 */
[----:B------:R-:W-:-:S03]  /*0f40*/  ISETP.NE.AND.EX P1, PT, RZ, UR9, PT, P1 ;  /* 0x00000009ff007c0c */ /* 0x000fc6000bf25310 */
[----:B------:R-:W-:Y:S01]  /*0f50*/  UIMAD UR4, UR4, UR6, URZ ;  /* 0x00000006040472a4 */ /* 0x000fe2000f8e023f */
[----:B--2---:R-:W-:Y:S02]  /*0f60*/  @P0 R2UR UR51, R2 ;  /* 0x00000000023302ca */ /* 0x004fe400000e0000 */
[----:B---3--:R-:W-:Y:S01]  /*0f70*/  @P2 R2UR UR52, R4 ;  /* 0x00000000043422ca */ /* 0x008fe200000e0000 */
[----:B----4-:R-:W-:-:S14]  /*0f80*/  @P2 BRA `(.L_x_2373) ;  /* 0x0000000000382947 */ /* 0x010fdc0003800000 */
[----:B------:R-:W-:Y:S01]  /*0f90*/  ULDC.64 UR6, c[0x0][0xa00] ;  /* 0x0002800000067ab9 */ /* 0x000fe20000000a00 */
[----:B------:R-:W-:Y:S01]  /*0fa0*/  ULDC UR52, c[0x0][0x288] ;  /* 0x0000a20000347ab9 */ /* 0x000fe20000000800 */
        /* <DEDUP_REMOVED lines=12> */
.L_x_2373:
[----:B------:R-:W-:Y:S01]  /*1070*/  UMOV UR42, UR49 ;  /* 0x00000031002a7c82 */ /* 0x000fe20008000000 */
[----:B------:R-:W-:Y:S05]  /*1080*/  @!P1 BRA `(.L_x_2374) ;  /* 0x00000000001c9947 */ /* 0x000fea0003800000 */
[----:B------:R-:W-:-:S04]  /*1090*/  ULEA UR4, UP0, UR36, UR8, 0x2 ;  /* 0x0000000824047291 */ /* 0x000fc8000f80103f */
[----:B------:R-:W-:Y:S02]  /*10a0*/  ULEA.HI.X UR6, UR36, UR9, UR37, 0x2, UP0 ;  /* 0x0000000924067291 */ /* 0x000fe400080f1425 */
[----:B------:R-:W-:-:S04]  /*10b0*/  IMAD.U32 R2, RZ, RZ, UR4 ;  /* 0x00000004ff027e24 */ /* 0x000fc8000f8e00ff */
[----:B------:R-:W-:-:S05]  /*10c0*/  IMAD.U32 R3, RZ, RZ, UR6 ;  /* 0x00000006ff037e24 */ /* 0x000fca000f8e00ff */
[----:B------:R-:W2:Y:S02]  /*10d0*/  LDG.E R2, desc[UR54][R2.64] ;  /* 0x0000003602027981 */ /* 0x000ea4000c1e1900 */
[----:B--2---:R-:W-:Y:S01]  /*10e0*/  R2UR UR4, R2 ;  /* 0x00000000020472ca */ /* 0x004fe200000e0000 */
[----:B------:R-:W-:-:S14]  /*10f0*/  BRA `(.L_x_2375) ;  /* 0x0000000000347947 */ /* 0x000fdc0003800000 */
.L_x_2374:
        /* <DEDUP_REMOVED lines=13> */
.L_x_2375:
[----:B------:R-:W-:Y:S01]  /*11d0*/  ULDC.64 UR8, c[0x0][0x990] ;  /* 0x0002640000087ab9 */ /* 0x000fe20000000a00 */
[----:B------:R-:W-:Y:S01]  /*11e0*/  ULDC.64 UR6, c[0x0][0x998] ;  /* 0x0002660000067ab9 */ /* 0x000fe20000000a00 */
        /* <DEDUP_REMOVED lines=11> */
[----:B------:R-:W-:Y:S02]  /*12a0*/  @UP0 UIMAD UR10, UR37, UR16, URZ ;  /* 0x00000010250a02a4 */ /* 0x000fe4000f8e023f */
[----:B------:R-:W-:Y:S02]  /*12b0*/  @UP1 UIMAD UR12, UR37, UR18, URZ ;  /* 0x00000012250c12a4 */ /* 0x000fe4000f8e023f */
[----:B------:R-:W-:Y:S02]  /*12c0*/  @UP0 UIMAD UR17, UR36, UR17, UR10 ;  /* 0x00000011241102a4 */ /* 0x000fe4000f8e020a */
[----:B------:R-:W-:Y:S02]  /*12d0*/  @UP1 UIMAD.WIDE.U32 UR10, UR36, UR18, URZ ;  /* 0x00000012240a12a5 */ /* 0x000fe4000f8e003f */
[----:B------:R-:W-:-:S02]  /*12e0*/  @UP0 UIMAD.WIDE.U32 UR14, UR36, UR16, URZ ;  /* 0x00000010240e02a5 */ /* 0x000fc4000f8e003f */
[----:B------:R-:W-:Y:S02]  /*12f0*/  @UP1 UIMAD UR18, UR36, UR19, UR12 ;  /* 0x00000013241212a4 */ /* 0x000fe4000f8e020c */
[----:B------:R-:W-:Y:S02]  /*1300*/  @UP1 USHF.R.S32.HI UR19, URZ, 0x1f, UR49 ;  /* 0x0000001f3f131899 */ /* 0x000fe40008011431 */
[----:B------:R-:W-:Y:S01]  /*1310*/  @UP0 USHF.R.S32.HI UR16, URZ, 0x1f, UR49 ;  /* 0x0000001f3f100899 */ /* 0x000fe20008011431 */
[----:B------:R-:W-:Y:S01]  /*1320*/  @UP1 ULDC.64 UR12, c[0x0][0x9c0] ;  /* 0x00027000000c1ab9 */ /* 0x000fe20000000a00 */
[----:B------:R-:W-:Y:S02]  /*1330*/  @UP0 UIADD3 UR15, UR15, UR17, URZ ;  /* 0x000000110f0f0290 */ /* 0x000fe4000fffe03f */
[----:B------:R-:W-:Y:S02]  /*1340*/  @UP1 UIMAD UR17, UR19, UR12, URZ ;  /* 0x0000000c131112a4 */ /* 0x000fe4000f8e023f */
[----:B------:R-:W-:-:S02]  /*1350*/  @UP0 UIMAD UR16, UR16, UR20, URZ ;  /* 0x00000014101002a4 */ /* 0x000fc4000f8e023f */
[----:B------:R-:W-:Y:S02]  /*1360*/  @UP1 UIADD3 UR11, UR11, UR18, URZ ;  /* 0x000000120b0b1290 */ /* 0x000fe4000fffe03f */
[----:B------:R-:W-:Y:S02]  /*1370*/  @UP1 UIMAD UR17, UR49, UR13, UR17 ;  /* 0x0000000d311112a4 */ /* 0x000fe4000f8e0211 */
[----:B------:R-:W-:Y:S02]  /*1380*/  @UP0 UIMAD UR16, UR49, UR21, UR16 ;  /* 0x00000015311002a4 */ /* 0x000fe4000f8e0210 */
[----:B------:R-:W-:Y:S02]  /*1390*/  @UP0 UIMAD.WIDE.U32 UR14, UR49, UR20, UR14 ;  /* 0x00000014310e02a5 */ /* 0x000fe4000f8e000e */
[----:B------:R-:W-:Y:S02]  /*13a0*/  @UP1 UIMAD.WIDE.U32 UR12, UR49, UR12, UR10 ;  /* 0x0000000c310c12a5 */ /* 0x000fe4000f8e000a */
[----:B------:R-:W-:-:S02]  /*13b0*/  @UP0 UIADD3 UR11, UR15, UR16, URZ ;  /* 0x000000100f0b0290 */ /* 0x000fc4000fffe03f */
[----:B------:R-:W-:Y:S02]  /*13c0*/  @UP0 ULEA UR8, UP2, UR14, UR8, 0x2 ;  /* 0x000000080e080291 */ /* 0x000fe4000f84103f */
[----:B------:R-:W-:Y:S02]  /*13d0*/  @UP1 UIADD3 UR10, UR13, UR17, URZ ;  /* 0x000000110d0a1290 */ /* 0x000fe4000fffe03f */
[----:B------:R-:W-:Y:S02]  /*13e0*/  @UP1 ULEA UR6, UP3, UR12, UR6, 0x2 ;  /* 0x000000060c061291 */ /* 0x000fe4000f86103f */
[----:B------:R-:W-:Y:S01]  /*13f0*/  @UP0 ULEA.HI.X UR9, UR14, UR9, UR11, 0x2, UP2 ;  /* 0x000000090e090291 */ /* 0x000fe200090f140b */
[----:B------:R-:W-:Y:S01]  /*1400*/  IMAD.U32 R2, RZ, RZ, UR8 ;  /* 0x00000008ff027e24 */ /* 0x000fe2000f8e00ff */
[----:B------:R-:W-:Y:S02]  /*1410*/  @UP1 ULEA.HI.X UR7, UR12, UR7, UR10, 0x2, UP3 ;  /* 0x000000070c071291 */ /* 0x000fe400098f140a */
[----:B------:R-:W-:Y:S01]  /*1420*/  IMAD.U32 R4, RZ, RZ, UR6 ;  /* 0x00000006ff047e24 */ /* 0x000fe2000f8e00ff */
[----:B------:R-:W-:Y:S01]  /*1430*/  USHF.L.U32 UR38, UR5, 0x7, URZ ;  /* 0x0000000705267899 */ /* 0x000fe2000800063f */
[----:B------:R-:W-:Y:S01]  /*1440*/  IMAD.U32 R3, RZ, RZ, UR9 ;  /* 0x00000009ff037e24 */ /* 0x000fe2000f8e00ff */
[----:B------:R-:W-:Y:S01]  /*1450*/  ULDC UR6, c[0x0][0x988] ;  /* 0x0002620000067ab9 */ /* 0x000fe20000000800 */
[----:B------:R-:W-:Y:S01]  /*1460*/  IMAD.U32 R5, RZ, RZ, UR7 ;  /* 0x00000007ff057e24 */ /* 0x000fe2000f8e00ff */
[----:B------:R-:W-:-:S02]  /*1470*/  ULDC UR5, c[0x0][0x448] ;  /* 0x0001120000057ab9 */ /* 0x000fc40000000800 */
[----:B------:R0:W2:Y:S04]  /*1480*/  @P0 LDG.E R7, desc[UR54][R2.64] ;  /* 0x0000003602070981 */ /* 0x0000a8000c1e1900 */
[----:B------:R-:W2:Y:S01]  /*1490*/  @P1 LDG.E R0, desc[UR54][R4.64] ;  /* 0x0000003604001981 */ /* 0x000ea2000c1e1900 */
[----:B------:R-:W-:Y:S01]  /*14a0*/  UISETP.NE.AND UP4, UPT, UR5, 0x1, UPT ;  /* 0x000000010500788c */ /* 0x000fe2000bf85270 */
[----:B------:R-:W-:Y:S01]  /*14b0*/  PLOP3.LUT P0, PT, PT, PT, PT, 0x80, 0x0 ;  /* 0x000000000000781c */ /* 0x000fe20003f0f070 */
[----:B------:R-:W-:Y:S01]  /*14c0*/  UIADD3 UR51, -UR51, UR4, URZ ;  /* 0x0000000433337290 */ /* 0x000fe2000fffe13f */
[----:B------:R-:W-:Y:S01]  /*14d0*/  CS2R R86, SRZ ;  /* 0x0000000000567805 */ /* 0x000fe2000001ff00 */
[----:B------:R-:W-:Y:S01]  /*14e0*/  UP2UR UR53, UPR, URZ, 0x10 ;  /* 0x000000103f357883 */ /* 0x000fe20008000000 */
[----:B0-----:R-:W-:Y:S01]  /*14f0*/  IMAD.MOV.U32 R2, RZ, RZ, RZ ;  /* 0x000000ffff027224 */ /* 0x001fe200078e00ff */
[----:B------:R-:W-:Y:S01]  /*1500*/  UIADD3 UR7, UR51, 0xa0, -UR52 ;  /* 0x000000a033077890 */ /* 0x000fe2000fffe834 */
[----:B------:R-:W-:-:S02]  /*1510*/  CS2R R84, SRZ ;  /* 0x0000000000547805 */ /* 0x000fc4000001ff00 */
[----:B------:R-:W-:Y:S02]  /*1520*/  CS2R R8, SRZ ;  /* 0x0000000000087805 */ /* 0x000fe4000001ff00 */
[----:B------:R-:W-:Y:S02]  /*1530*/  CS2R R78, SRZ ;  /* 0x00000000004e7805 */ /* 0x000fe4000001ff00 */
[----:B------:R-:W-:Y:S01]  /*1540*/  CS2R R10, SRZ ;  /* 0x00000000000a7805 */ /* 0x000fe2000001ff00 */
[----:B------:R-:W-:Y:S01]  /*1550*/  @UP4 ULDC UR4, c[0x0][0x44c] ;  /* 0x0001130000044ab9 */ /* 0x000fe20000000800 */
[----:B------:R-:W-:Y:S01]  /*1560*/  @UP4 ULDC UR8, c[0x0][0x450] ;  /* 0x0001140000084ab9 */ /* 0x000fe20000000800 */
        /* <DEDUP_REMOVED lines=20> */
[----:B------:R-:W-:Y:S02]  /*16b0*/  CS2R R88, SRZ ;  /* 0x0000000000587805 */ /* 0x000fe4000001ff00 */
[----:B------:R-:W-:-:S02]  /*16c0*/  CS2R R48, SRZ ;  /* 0x0000000000307805 */ /* 0x000fc4000001ff00 */
[----:B------:R-:W-:Y:S02]  /*16d0*/  CS2R R90, SRZ ;  /* 0x00000000005a7805 */ /* 0x000fe4000001ff00 */
[----:B------:R-:W-:Y:S02]  /*16e0*/  CS2R R56, SRZ ;  /* 0x0000000000387805 */ /* 0x000fe4000001ff00 */
[----:B------:R-:W-:Y:S01]  /*16f0*/  CS2R R92, SRZ ;  /* 0x00000000005c7805 */ /* 0x000fe2000001ff00 */
[----:B------:R-:W-:Y:S01]  /*1700*/  IMAD.MOV.U32 R65, RZ, RZ, RZ ;  /* 0x000000ffff417224 */ /* 0x000fe200078e00ff */
[----:B------:R-:W-:Y:S01]  /*1710*/  CS2R R94, SRZ ;  /* 0x00000000005e7805 */ /* 0x000fe2000001ff00 */
[----:B--2---:R-:W-:Y:S01]  /*1720*/  FMUL.FTZ R0, R7, R0 ;  /* 0x0000000007007220 */ /* 0x004fe20000410000 */
[----:B------:R-:W-:-:S03]  /*1730*/  CS2R R6, SRZ ;  /* 0x0000000000067805 */ /* 0x000fc6000001ff00 */
[----:B------:R-:W-:Y:S01]  /*1740*/  FMUL.FTZ R0, R0, UR6 ;  /* 0x0000000600007c20 */ /* 0x000fe20008410000 */
[----:B------:R-:W-:-:S04]  /*1750*/  UIADD3 UR6, UR38, 0x7f, URZ ;  /* 0x0000007f26067890 */ /* 0x000fc8000fffe03f */
[----:B------:R-:W-:Y:S01]  /*1760*/  UIMAD.WIDE.U32 UR4, UR6, UR4, URZ ;  /* 0x00000004060472a5 */ /* 0x000fe2000f8e003f */
[----:B------:R-:W-:Y:S01]  /*1770*/  R2UR UR39, R0 ;  /* 0x00000000002772ca */ /* 0x000fe200000e0000 */
[----:B------:R-:W-:Y:S01]  /*1780*/  UIADD3 UR4, UR51, 0x9f, URZ ;  /* 0x0000009f33047890 */ /* 0x000fe2000fffe03f */
[----:B------:R-:W-:Y:S01]  /*1790*/  IMAD.MOV.U32 R0, RZ, RZ, RZ ;  /* 0x000000ffff007224 */ /* 0x000fe200078e00ff */
        /* <DEDUP_REMOVED lines=44> */
.L_x_2377:
        /* <DEDUP_REMOVED lines=9> */
.L_x_2536:
[----:B------:R-:W-:Y:S05]  /*1af0*/  @!P0 BRA `(.L_x_2379) ;  /* 0x0000000000048947 */ /* 0x000fea0003800000 */
[----:B------:R-:W-:Y:S01]  /*1b00*/  BPT.TRAP 0x1 ;  /* 0x000000040000795c */ /* 0x000fe20000300000 */
.L_x_2379:
[----:B0-----:R-:W-:Y:S02]  /*1b10*/  IMAD.U32 R0, RZ, RZ, UR45 ;  /* 0x0000002dff007e24 */ /* 0x001fe4000f8e00ff */
[----:B------:R-:W-:-:S03]  /*1b20*/  IMAD.U32 R3, RZ, RZ, UR46 ;  /* 0x0000002eff037e24 */ /* 0x000fc6000f8e00ff */
[----:B------:R-:W-:Y:S02]  /*1b30*/  LEA R0, R0, UR41, 0x3 ;  /* 0x0000002900007c11 */ /* 0x000fe4000f8e18ff */
[----:B------:R-:W-:-:S04]  /*1b40*/  SHF.L.U32 R3, R3, 0x1f, RZ ;  /* 0x0000001f03037819 */ /* 0x000fc800000006ff */
[----:B------:R0:W1:Y:S01]  /*1b50*/  SYNCS.PHASECHK.TRANS64.TRYWAIT P1, [R0+URZ+0x29830], R3 ;  /* 0x02983003000075a7 */ /* 0x000062000802017f */
[----:B------:R-:W-:Y:S05]  /*1b60*/  @!P0 BRA `(.L_x_2380) ;  /* 0x0000000000048947 */ /* 0x000fea0003800000 */
[----:B------:R-:W-:Y:S01]  /*1b70*/  BPT.TRAP 0x1 ;  /* 0x000000040000795c */ /* 0x000fe20000300000 */
.L_x_2380:
[----:B-1----:R-:W-:Y:S05]  /*1b80*/  @P1 BRA `(.L_x_2381) ;  /* 0x0000000000081947 */ /* 0x002fea0003800000 */
[----:B------:R-:W1:Y:S02]  /*1b90*/  SYNCS.PHASECHK.TRANS64.TRYWAIT P1, [R0+URZ+0x29830], R3 ;  /* 0x02983003000075a7 */ /* 0x000e64000802017f */
[----:B-1----:R-:W-:Y:S05]  /*1ba0*/  @!P1 BRA `(.L_x_2382) ;  /* 0x0000013400789947 */ /* 0x002fea0003800000 */
.L_x_2381:
        /* <DEDUP_REMOVED lines=204> */
.L_x_2383:
[----:B------:R-:W-:Y:S01]  /*2870*/  UISETP.NE.AND UP0, UPT, UR53, URZ, UPT ;  /* 0x0000003f3500728c */ /* 0x000fe2000bf05270 */
[----:B------:R-:W-:Y:S01]  /*2880*/  VIADD R9, R18, UR38 ;  /* 0x0000002612097c36 */ /* 0x000fe20008000000 */
[----:B------:R-:W-:Y:S01]  /*2890*/  UMOV UR7, 0xffffff60 ;  /* 0xffffff6000077882 */ /* 0x000fe20000000000 */
[----:B------:R-:W-:Y:S01]  /*28a0*/  IMAD.U32 R11, RZ, RZ, UR52 ;  /* 0x00000034ff0b7e24 */ /* 0x000fe2000f8e00ff */
[----:B------:R-:W-:Y:S01]  /*28b0*/  UIMAD UR7, UR56, UR7, 0xa1 ;  /* 0x000000a1380774a4 */ /* 0x000fe2000f8e0207 */
[----:B------:R-:W-:Y:S01]  /*28c0*/  IMAD.U32 R117, RZ, RZ, UR39 ;  /* 0x00000027ff757e24 */ /* 0x000fe2000f8e00ff */
[----:B------:R-:W-:Y:S01]  /*28d0*/  PLOP3.LUT P1, PT, PT, PT, UP0, 0x80, 0x0 ;  /* 0x000000000000781c */ /* 0x000fe20003f2f008 */
[----:B------:R-:W-:Y:S01]  /*28e0*/  UMOV UR10, UR38 ;  /* 0x00000026000a7c82 */ /* 0x000fe20008000000 */
[----:B------:R-:W-:Y:S01]  /*28f0*/  PLOP3.LUT P2, PT, PT, PT, UP0, 0x80, 0x0 ;  /* 0x000000000000781c */ /* 0x000fe20003f4f008 */
[----:B------:R-:W-:Y:S01]  /*2900*/  UIADD3 UR58, UR56, -0x2, URZ ;  /* 0xfffffffe383a7890 */ /* 0x000fe2000fffe03f */
[----:B------:R-:W-:Y:S01]  /*2910*/  R2UR UR11, R0 ;  /* 0x00000000000b72ca */ /* 0x000fe200000e0000 */
[----:B------:R-:W-:Y:S01]  /*2920*/  @UP0 ULDC UR6, c[0x0][0x44c] ;  /* 0x0001130000060ab9 */ /* 0x000fe20000000800 */
[----:B------:R-:W-:-:S07]  /*2930*/  @UP0 ULDC UR14, c[0x0][0x450] ;  /* 0x00011400000e0ab9 */ /* 0x000fce0000000800 */
[----:B------:R-:W-:Y:S01]  /*2940*/  @P1 IMAD.HI.U32 R2, R9, UR6, RZ ;  /* 0x0000000609021c27 */ /* 0x000fe2000f8e00ff */
[----:B------:R-:W-:-:S04]  /*2950*/  @UP0 ULDC UR6, c[0x0][0x450] ;  /* 0x0001140000060ab9 */ /* 0x000fc80000000800 */
[----:B------:R-:W-:Y:S01]  /*2960*/  @P2 SHF.R.U32.HI R9, RZ, UR6, R2 ;  /* 0x00000006ff092c19 */ /* 0x000fe20008011602 */
[----:B------:R-:W-:Y:S01]  /*2970*/  UIMAD UR6, UR56, -0xa0, UR51 ;  /* 0xffffff60380678a4 */ /* 0x000fe2000f8e0233 */
[----:B------:R-:W-:-:S03]  /*2980*/  IMAD.U32 R2, RZ, RZ, UR7 ;  /* 0x00000007ff027e24 */ /* 0x000fc6000f8e00ff */
[----:B01----:R-:W0:Y:S01]  /*2990*/  SHFL.IDX PT, R3, R9, 0x1, 0x1c1f ;  /* 0x003c1f0009037f89 */ /* 0x003e2200000e0000 */
[----:B------:R-:W-:Y:S01]  /*29a0*/  UIADD3 UR6, UR6, 0xa0, URZ ;  /* 0x000000a006067890 */ /* 0x000fe2000fffe03f */
[----:B------:R-:W-:Y:S02]  /*29b0*/  IMAD R2, R17, -0x2, R2 ;  /* 0xfffffffe11027824 */ /* 0x000fe400078e0202 */
[----:B------:R-:W-:Y:S03]  /*29c0*/  SHFL.IDX PT, R9, R9, RZ, 0x1c1f ;  /* 0x001c1fff09097589 */ /* 0x000fe600000e0000 */
[----:B------:R-:W-:Y:S01]  /*29d0*/  IMAD.U32 R10, RZ, RZ, UR6 ;  /* 0x00000006ff0a7e24 */ /* 0x000fe2000f8e00ff */
[----:B------:R-:W-:Y:S01]  /*29e0*/  IADD3 R11, -R11, UR51, R2 ;  /* 0x000000330b0b7c10 */ /* 0x000fe2000fffe102 */
[----:B------:R-:W-:Y:S02]  /*29f0*/  @UP0 ULDC UR6, c[0x0][0x44c] ;  /* 0x0001130000060ab9 */ /* 0x000fe40000000800 */
[----:B------:R-:W-:Y:S01]  /*2a00*/  IMAD R10, R17, -0x2, R10 ;  /* 0xfffffffe110a7824 */ /* 0x000fe200078e020a */
[----:B------:R-:W-:-:S04]  /*2a10*/  UIMAD.WIDE.U32 UR6, UR38, UR6, URZ ;  /* 0x00000006260672a5 */ /* 0x000fc8000f8e003f */
[----:B------:R-:W-:-:S04]  /*2a20*/  @UP0 USHF.R.U32.HI UR10, URZ, UR14, UR7 ;  /* 0x0000000e3f0a0299 */ /* 0x000fc80008011607 */
[----:B------:R-:W-:Y:S01]  /*2a30*/  UIADD3 UR6, UR10, UR51, -UR52 ;  /* 0x000000330a067290 */ /* 0x000fe2000fffe834 */
[----:B0-----:R-:W-:-:S03]  /*2a40*/  VIADDMNMX R2, R3, R11, R10, PT ;  /* 0x0000000b03027246 */ /* 0x001fc6000380010a */
        /* <DEDUP_REMOVED lines=131> */
[----:B0-----:R-:W-:Y:S02]  /*3280*/  FMNMX.FTZ R4, R83, R4, !PT ;  /* 0x0000000453047209 */ /* 0x001fe40007810000 */
[----:B------:R-:W-:Y:S02]  /*3290*/  VIADDMNMX R83, R9, R11, R10, PT ;  /* 0x0000000b09537246 */ /* 0x000fe4000380010a */
[C---:B------:R-:W-:Y:S01]  /*32a0*/  FSETP.NEU.FTZ.AND P1, PT, R4.reuse, -INF , PT ;  /* 0xff8000000400780b */ /* 0x040fe20003f3d000 */
[----:B------:R-:W-:-:S01]  /*32b0*/  FFMA.FTZ R2, R4, R117, -8 ;  /* 0xc100000004027423 */ /* 0x000fc20000010075 */
[C---:B------:R-:W-:Y:S02]  /*32c0*/  ISETP.GT.AND P2, PT, R83.reuse, 0x1, PT ;  /* 0x000000015300780c */ /* 0x040fe40003f44270 */
[----:B------:R-:W-:-:S02]  /*32d0*/  ISETP.GT.AND P3, PT, R83, 0x8, PT ;  /* 0x000000085300780c */ /* 0x000fc40003f64270 */
[----:B------:R-:W-:Y:S02]  /*32e0*/  FSEL R2, R2, RZ, P1 ;  /* 0x000000ff02027208 */ /* 0x000fe40000800000 */
[----:B------:R-:W-:Y:S02]  /*32f0*/  ISETP.GT.AND P1, PT, R83, RZ, PT ;  /* 0x000000ff5300720c */ /* 0x000fe40003f24270 */
[----:B------:R-:W-:Y:S01]  /*3300*/  FSEL R89, R89, -INF , P2 ;  /* 0xff80000059597808 */ /* 0x000fe20001000000 */
[----:B------:R-:W-:-:S01]  /*3310*/  FFMA.FTZ R13, R13, UR39, -R2 ;  /* 0x000000270d0d7c23 */ /* 0x000fc20008010802 */
[----:B------:R-:W-:Y:S01]  /*3320*/  FSEL R88, R88, -INF , P1 ;  /* 0xff80000058587808 */ /* 0x000fe20000800000 */
[----:B------:R-:W-:-:S01]  /*3330*/  FFMA.FTZ R15, R15, UR39, -R2 ;  /* 0x000000270f0f7c23 */ /* 0x000fc20008010802 */
[----:B------:R-:W-:Y:S01]  /*3340*/  ISETP.GT.AND P1, PT, R83, 0x9, PT ;  /* 0x000000095300780c */ /* 0x000fe20003f24270 */
[----:B------:R0:W-:Y:S01]  /*3350*/  MUFU.EX2 R9, R13 ;  /* 0x0000000d00097308 */ /* 0x0001e20000000800 */
[----:B------:R-:W-:Y:S01]  /*3360*/  FSEL R92, R92, -INF , P3 ;  /* 0xff8000005c5c7808 */ /* 0x000fe20001800000 */
[--C-:B------:R-:W-:Y:S01]  /*3370*/  FFMA.FTZ R21, R21, UR39, -R2.reuse ;  /* 0x0000002715157c23 */ /* 0x100fe20008010802 */
[----:B------:R-:W-:Y:S01]  /*3380*/  FMNMX.FTZ R11, R88, R89, !PT ;  /* 0x00000059580b7209 */ /* 0x000fe20007810000 */
[--C-:B------:R-:W-:Y:S01]  /*3390*/  FFMA.FTZ R6, R91, UR39, -R2.reuse ;  /* 0x000000275b067c23 */ /* 0x100fe20008010802 */
[----:B------:R-:W-:Y:S01]  /*33a0*/  ISETP.GT.AND P2, PT, R83, 0x10, PT ;  /* 0x000000105300780c */ /* 0x000fe20003f44270 */
[--C-:B------:R-:W-:Y:S01]  /*33b0*/  FFMA.FTZ R82, R79, UR39, -R2.reuse ;  /* 0x000000274f527c23 */ /* 0x100fe20008010802 */
[----:B------:R-:W-:Y:S01]  /*33c0*/  FSEL R93, R93, -INF , P1 ;  /* 0xff8000005d5d7808 */ /* 0x000fe20000800000 */
[--C-:B------:R-:W-:Y:S01]  /*33d0*/  FFMA.FTZ R86, R59, UR39, -R2.reuse ;  /* 0x000000273b567c23 */ /* 0x100fe20008010802 */
[----:B------:R-:W-:Y:S01]  /*33e0*/  FMNMX.FTZ R12, R92, R11, !PT ;  /* 0x0000000b5c0c7209 */ /* 0x000fe20007810000 */
[--C-:B------:R-:W-:Y:S01]  /*33f0*/  FFMA.FTZ R63, R63, UR39, -R2.reuse ;  /* 0x000000273f3f7c23 */ /* 0x100fe20008010802 */
[----:B------:R-:W-:Y:S01]  /*3400*/  ISETP.GT.AND P1, PT, R83, 0x11, PT ;  /* 0x000000115300780c */ /* 0x000fe20003f24270 */
[----:B------:R1:W-:Y:S01]  /*3410*/  MUFU.EX2 R11, R15 ;  /* 0x0000000f000b7308 */ /* 0x0003e20000000800 */
[----:B------:R-:W-:Y:S01]  /*3420*/  FSEL R96, R96, -INF , P2 ;  /* 0xff80000060607808 */ /* 0x000fe20001000000 */
[--C-:B------:R-:W-:Y:S01]  /*3430*/  FFMA.FTZ R3, R3, UR39, -R2.reuse ;  /* 0x0000002703037c23 */ /* 0x100fe20008010802 */
[----:B0-----:R-:W-:Y:S01]  /*3440*/  FMNMX.FTZ R13, R93, R12, !PT ;  /* 0x0000000c5d0d7209 */ /* 0x001fe20007810000 */
[--C-:B------:R-:W-:Y:S01]  /*3450*/  FFMA.FTZ R5, R5, UR39, -R2.reuse ;  /* 0x0000002705057c23 */ /* 0x100fe20008010802 */
[----:B------:R-:W-:Y:S01]  /*3460*/  ISETP.GT.AND P2, PT, R83, 0x18, PT ;  /* 0x000000185300780c */ /* 0x000fe20003f44270 */
[--C-:B------:R-:W-:Y:S01]  /*3470*/  FFMA.FTZ R7, R7, UR39, -R2.reuse ;  /* 0x0000002707077c23 */ /* 0x100fe20008010802 */
[----:B------:R-:W-:Y:S01]  /*3480*/  FSEL R97, R97, -INF , P1 ;  /* 0xff80000061617808 */ /* 0x000fe20000800000 */
[----:B------:R-:W-:Y:S01]  /*3490*/  MUFU.EX2 R6, R6 ;  /* 0x0000000600067308 */ /* 0x000fe20000000800 */
        /* <DEDUP_REMOVED lines=8> */
[----:B------:R-:W-:Y:S01]  /*3520*/  FSEL R101, R101, -INF , P1 ;  /* 0xff80000065657808 */ /* 0x000fe20000800000 */
[--C-:B------:R-:W-:Y:S01]  /*3530*/  FFMA.FTZ R107, R107, UR39, -R2.reuse ;  /* 0x000000276b6b7c23 */ /* 0x100fe20008010802 */
[----:B------:R-:W-:Y:S01]  /*3540*/  ISETP.GT.AND P1, PT, R83, 0x20, PT ;  /* 0x000000205300780c */ /* 0x000fe20003f24270 */
[--C-:B------:R-:W-:Y:S01]  /*3550*/  FFMA.FTZ R111, R111, UR39, -R2.reuse ;  /* 0x000000276f6f7c23 */ /* 0x100fe20008010802 */
[----:B------:R-:W-:Y:S01]  /*3560*/  FMNMX.FTZ R14, R100, R13, !PT ;  /* 0x0000000d640e7209 */ /* 0x000fe20007810000 */
[--C-:B------:R-:W-:Y:S01]  /*3570*/  FFMA.FTZ R47, R47, UR39, -R2.reuse ;  /* 0x000000272f2f7c23 */ /* 0x100fe20008010802 */
[----:B------:R-:W-:Y:S01]  /*3580*/  ISETP.GT.AND P2, PT, R83, 0x21, PT ;  /* 0x000000215300780c */ /* 0x000fe20003f44270 */
[----:B------:R0:W-:Y:S01]  /*3590*/  MUFU.EX2 R13, R21 ;  /* 0x00000015000d7308 */ /* 0x0001e20000000800 */
[----:B------:R-:W-:Y:S01]  /*35a0*/  FSEL R72, R72, -INF , P1 ;  /* 0xff80000048487808 */ /* 0x000fe20000800000 */
[--C-:B------:R-:W-:Y:S01]  /*35b0*/  FFMA.FTZ R26, R26, UR39, -R2.reuse ;  /* 0x000000271a1a7c23 */ /* 0x100fe20008010802 */
[----:B-1----:R-:W-:Y:S01]  /*35c0*/  FMNMX.FTZ R15, R101, R14, !PT ;  /* 0x0000000e650f7209 */ /* 0x002fe20007810000 */
        /* <DEDUP_REMOVED lines=18> */
[----:B------:R-:W-:Y:S01]  /*36f0*/  FFMA.FTZ R39, R39, UR39, -R2 ;  /* 0x0000002727277c23 */ /* 0x000fe20008010802 */
[----:B------:R-:W-:Y:S01]  /*3700*/  ISETP.GT.AND P2, PT, R83, 0x31, PT ;  /* 0x000000315300780c */ /* 0x000fe20003f44270 */
[----:B------:R-:W-:Y:S01]  /*3710*/  MUFU.EX2 R10, R10 ;  /* 0x0000000a000a7308 */ /* 0x000fe20000000800 */
[----:B------:R-:W-:-:S02]  /*3720*/  FSEL R80, R80, -INF , P1 ;  /* 0xff80000050507808 */ /* 0x000fc40000800000 */
[----:B0-----:R-:W-:Y:S01]  /*3730*/  FMNMX.FTZ R21, R77, R20, !PT ;  /* 0x000000144d157209 */ /* 0x001fe20007810000 */
[----:B------:R-:W-:-:S01]  /*3740*/  FFMA.FTZ R20, R109, UR39, -R2 ;  /* 0x000000276d147c23 */ /* 0x000fc20008010802 */
[----:B------:R-:W-:Y:S02]  /*3750*/  ISETP.GT.AND P1, PT, R83, 0x38, PT ;  /* 0x000000385300780c */ /* 0x000fe40003f24270 */
[----:B------:R-:W-:Y:S01]  /*3760*/  FSEL R81, R81, -INF , P2 ;  /* 0xff80000051517808 */ /* 0x000fe20001000000 */
[----:B------:R-:W-:Y:S01]  /*3770*/  MUFU.EX2 R12, R12 ;  /* 0x0000000c000c7308 */ /* 0x000fe20000000800 */
[----:B------:R-:W-:Y:S02]  /*3780*/  FMNMX.FTZ R58, R80, R21, !PT ;  /* 0x00000015503a7209 */ /* 0x000fe40007810000 */
[----:B------:R-:W-:Y:S02]  /*3790*/  ISETP.GT.AND P2, PT, R83, 0x39, PT ;  /* 0x000000395300780c */ /* 0x000fe40003f44270 */
[----:B------:R-:W-:-:S02]  /*37a0*/  FSEL R84, R84, -INF , P1 ;  /* 0xff80000054547808 */ /* 0x000fc40000800000 */
[----:B------:R-:W-:Y:S01]  /*37b0*/  FMNMX.FTZ R21, R81, R58, !PT ;  /* 0x0000003a51157209 */ /* 0x000fe20007810000 */
[----:B------:R-:W-:Y:S01]  /*37c0*/  MUFU.EX2 R14, R14 ;  /* 0x0000000e000e7308 */ /* 0x000fe20000000800 */
[----:B------:R-:W-:Y:S02]  /*37d0*/  FSEL R85, R85, -INF , P2 ;  /* 0xff80000055557808 */ /* 0x000fe40001000000 */
[C---:B------:R-:W-:Y:S02]  /*37e0*/  ISETP.GT.AND P1, PT, R83.reuse, 0x40, PT ;  /* 0x000000405300780c */ /* 0x040fe40003f24270 */
[----:B------:R-:W-:Y:S02]  /*37f0*/  FMNMX.FTZ R58, R84, R21, !PT ;  /* 0x00000015543a7209 */ /* 0x000fe40007810000 */
[----:B------:R-:W-:Y:S01]  /*3800*/  ISETP.GT.AND P2, PT, R83, 0x41, PT ;  /* 0x000000415300780c */ /* 0x000fe20003f44270 */
[----:B------:R-:W-:Y:S01]  /*3810*/  MUFU.EX2 R15, R107 ;  /* 0x0000006b000f7308 */ /* 0x000fe20000000800 */
[----:B------:R-:W-:Y:S01]  /*3820*/  FSEL R62, R56, -INF , P1 ;  /* 0xff800000383e7808 */ /* 0x000fe20000800000 */
[----:B------:R-:W-:Y:S01]  /*3830*/  FFMA.FTZ R56, R113, UR39, -R2 ;  /* 0x0000002771387c23 */ /* 0x000fe20008010802 */
[----:B------:R-:W-:-:S02]  /*3840*/  FMNMX.FTZ R91, R85, R58, !PT ;  /* 0x0000003a555b7209 */ /* 0x000fc40007810000 */
[----:B------:R-:W-:Y:S02]  /*3850*/  ISETP.GT.AND P1, PT, R83, 0x48, PT ;  /* 0x000000485300780c */ /* 0x000fe40003f24270 */
[----:B------:R-:W-:Y:S01]  /*3860*/  FSEL R66, R57, -INF , P2 ;  /* 0xff80000039427808 */ /* 0x000fe20001000000 */
[----:B------:R-:W-:Y:S01]  /*3870*/  MUFU.EX2 R20, R20 ;  /* 0x0000001400147308 */ /* 0x000fe20000000800 */
[----:B------:R-:W-:Y:S01]  /*3880*/  FMNMX.FTZ R91, R62, R91, !PT ;  /* 0x0000005b3e5b7209 */ /* 0x000fe20007810000 */
[----:B------:R-:W-:Y:S01]  /*3890*/  FFMA.FTZ R57, R115, UR39, -R2 ;  /* 0x0000002773397c23 */ /* 0x000fe20008010802 */
[C---:B------:R-:W-:Y:S02]  /*38a0*/  ISETP.GT.AND P2, PT, R83.reuse, 0x49, PT ;  /* 0x000000495300780c */ /* 0x040fe40003f44270 */
        /* <DEDUP_REMOVED lines=9> */
[----:B------:R-:W-:Y:S01]  /*3940*/  FMNMX.FTZ R91, R61, R58, !PT ;  /* 0x0000003a3d5b7209 */ /* 0x000fe20007810000 */
[----:B------:R-:W-:-:S01]  /*3950*/  FFMA.FTZ R58, R87, UR39, -R2 ;  /* 0x00000027573a7c23 */ /* 0x000fc20008010802 */
        /* <DEDUP_REMOVED lines=8> */
[----:B------:R-:W-:-:S02]  /*39e0*/  FSEL R69, R69, -INF , P2 ;  /* 0xff80000045457808 */ /* 0x000fc40001000000 */
[C---:B------:R-:W-:Y:S02]  /*39f0*/  ISETP.GT.AND P1, PT, R83.reuse, 0x60, PT ;  /* 0x000000605300780c */ /* 0x040fe40003f24270 */
[----:B------:R-:W-:Y:S02]  /*3a00*/  FMNMX.FTZ R78, R68, R87, !PT ;  /* 0x00000057444e7209 */ /* 0x000fe40007810000 */
[----:B------:R-:W-:Y:S01]  /*3a10*/  ISETP.GT.AND P2, PT, R83, 0x61, PT ;  /* 0x000000615300780c */ /* 0x000fe20003f44270 */
[----:B------:R-:W-:Y:S01]  /*3a20*/  MUFU.EX2 R47, R47 ;  /* 0x0000002f002f7308 */ /* 0x000fe20000000800 */
[----:B------:R-:W-:Y:S02]  /*3a30*/  FSEL R74, R40, -INF , P1 ;  /* 0xff800000284a7808 */ /* 0x000fe40000800000 */
[----:B------:R-:W-:Y:S02]  /*3a40*/  FMNMX.FTZ R79, R69, R78, !PT ;  /* 0x0000004e454f7209 */ /* 0x000fe40007810000 */
[----:B------:R-:W-:Y:S01]  /*3a50*/  FSEL R78, R41, -INF , P2 ;  /* 0xff800000294e7808 */ /* 0x000fe20001000000 */
[----:B------:R-:W-:Y:S01]  /*3a60*/  FFMA.FTZ R41, R75, UR39, -R2 ;  /* 0x000000274b297c23 */ /* 0x000fe20008010802 */
[----:B------:R-:W-:Y:S01]  /*3a70*/  ISETP.GT.AND P1, PT, R83, 0x68, PT ;  /* 0x000000685300780c */ /* 0x000fe20003f24270 */
[----:B------:R0:W-:Y:S01]  /*3a80*/  MUFU.EX2 R40, R82 ;  /* 0x0000005200287308 */ /* 0x0001e20000000800 */
[----:B------:R-:W-:-:S02]  /*3a90*/  FMNMX.FTZ R75, R74, R79, !PT ;  /* 0x0000004f4a4b7209 */ /* 0x000fc40007810000 */
[----:B------:R-:W-:Y:S02]  /*3aa0*/  FSEL R79, R44, -INF , P1 ;  /* 0xff8000002c4f7808 */ /* 0x000fe40000800000 */
[C---:B------:R-:W-:Y:S02]  /*3ab0*/  ISETP.GT.AND P2, PT, R83.reuse, 0x69, PT ;  /* 0x000000695300780c */ /* 0x040fe40003f44270 */
[----:B------:R-:W-:Y:S01]  /*3ac0*/  FMNMX.FTZ R44, R78, R75, !PT ;  /* 0x0000004b4e2c7209 */ /* 0x000fe20007810000 */
[----:B------:R-:W-:Y:S01]  /*3ad0*/  MUFU.EX2 R41, R41 ;  /* 0x0000002900297308 */ /* 0x000fe20000000800 */
[----:B------:R-:W-:Y:S02]  /*3ae0*/  ISETP.GT.AND P1, PT, R83, 0x70, PT ;  /* 0x000000705300780c */ /* 0x000fe40003f24270 */
[----:B------:R-:W-:Y:S02]  /*3af0*/  FSEL R75, R45, -INF , P2 ;  /* 0xff8000002d4b7808 */ /* 0x000fe40001000000 */
[----:B0-----:R-:W-:-:S02]  /*3b00*/  FMNMX.FTZ R82, R79, R44, !PT ;  /* 0x0000002c4f527209 */ /* 0x001fc40007810000 */
[----:B------:R-:W-:Y:S01]  /*3b10*/  ISETP.GT.AND P2, PT, R83, 0x71, PT ;  /* 0x000000715300780c */ /* 0x000fe20003f44270 */
[----:B------:R-:W-:Y:S01]  /*3b20*/  MUFU.EX2 R44, R86 ;  /* 0x00000056002c7308 */ /* 0x000fe20000000800 */
[----:B------:R-:W-:Y:S02]  /*3b30*/  FSEL R48, R48, -INF , P1 ;  /* 0xff80000030307808 */ /* 0x000fe40000800000 */
[----:B------:R-:W-:Y:S02]  /*3b40*/  FMNMX.FTZ R45, R75, R82, !PT ;  /* 0x000000524b2d7209 */ /* 0x000fe40007810000 */
[----:B------:R-:W-:Y:S02]  /*3b50*/  ISETP.GT.AND P1, PT, R83, 0x78, PT ;  /* 0x000000785300780c */ /* 0x000fe40003f24270 */
[----:B------:R-:W-:Y:S01]  /*3b60*/  FSEL R49, R49, -INF , P2 ;  /* 0xff80000031317808 */ /* 0x000fe20001000000 */
[----:B------:R-:W-:Y:S01]  /*3b70*/  MUFU.EX2 R26, R26 ;  /* 0x0000001a001a7308 */ /* 0x000fe20000000800 */
[----:B------:R-:W-:-:S02]  /*3b80*/  FMNMX.FTZ R82, R48, R45, !PT ;  /* 0x0000002d30527209 */ /* 0x000fc40007810000 */
[----:B------:R-:W-:Y:S02]  /*3b90*/  ISETP.GT.AND P2, PT, R83, 0x79, PT ;  /* 0x000000795300780c */ /* 0x000fe40003f44270 */
[----:B------:R-:W-:Y:S02]  /*3ba0*/  FSEL R52, R52, -INF , P1 ;  /* 0xff80000034347808 */ /* 0x000fe40000800000 */
[----:B------:R-:W-:Y:S01]  /*3bb0*/  FMNMX.FTZ R59, R49, R82, !PT ;  /* 0x00000052313b7209 */ /* 0x000fe20007810000 */
[----:B------:R0:W-:Y:S01]  /*3bc0*/  MUFU.EX2 R45, R63 ;  /* 0x0000003f002d7308 */ /* 0x0001e20000000800 */
[----:B------:R-:W-:Y:S02]  /*3bd0*/  FSEL R53, R53, -INF , P2 ;  /* 0xff80000035357808 */ /* 0x000fe40001000000 */
[----:B------:R-:W-:Y:S02]  /*3be0*/  ISETP.GT.AND P1, PT, R83, 0x80, PT ;  /* 0x000000805300780c */ /* 0x000fe40003f24270 */
[----:B------:R-:W-:-:S02]  /*3bf0*/  FMNMX.FTZ R82, R52, R59, !PT ;  /* 0x0000003b34527209 */ /* 0x000fc40007810000 */
[----:B------:R-:W-:Y:S01]  /*3c00*/  ISETP.GT.AND P2, PT, R83, 0x81, PT ;  /* 0x000000815300780c */ /* 0x000fe20003f44270 */
[----:B------:R-:W-:Y:S01]  /*3c10*/  MUFU.EX2 R27, R27 ;  /* 0x0000001b001b7308 */ /* 0x000fe20000000800 */
[----:B------:R-:W-:Y:S02]  /*3c20*/  FSEL R59, R24, -INF , P1 ;  /* 0xff800000183b7808 */ /* 0x000fe40000800000 */
[----:B------:R-:W-:Y:S02]  /*3c30*/  FMNMX.FTZ R82, R53, R82, !PT ;  /* 0x0000005235527209 */ /* 0x000fe40007810000 */
[----:B------:R-:W-:Y:S02]  /*3c40*/  ISETP.GT.AND P1, PT, R83, 0x88, PT ;  /* 0x000000885300780c */ /* 0x000fe40003f24270 */
[----:B0-----:R-:W-:Y:S01]  /*3c50*/  FSEL R63, R25, -INF , P2 ;  /* 0xff800000193f7808 */ /* 0x001fe20001000000 */
[----:B------:R-:W-:-:S01]  /*3c60*/  FFMA.FTZ R25, R67, UR39, -R2 ;  /* 0x0000002743197c23 */ /* 0x000fc20008010802 */
[----:B------:R-:W-:Y:S01]  /*3c70*/  FMNMX.FTZ R82, R59, R82, !PT ;  /* 0x000000523b527209 */ /* 0x000fe20007810000 */
[----:B------:R0:W-:Y:S01]  /*3c80*/  MUFU.EX2 R24, R3 ;  /* 0x0000000300187308 */ /* 0x0001e20000000800 */
[----:B------:R-:W-:-:S02]  /*3c90*/  FSEL R67, R28, -INF , P1 ;  /* 0xff8000001c437808 */ /* 0x000fc40000800000 */
[----:B------:R-:W-:Y:S02]  /*3ca0*/  ISETP.GT.AND P2, PT, R83, 0x89, PT ;  /* 0x000000895300780c */ /* 0x000fe40003f44270 */
[----:B------:R-:W-:Y:S02]  /*3cb0*/  FMNMX.FTZ R28, R63, R82, !PT ;  /* 0x000000523f1c7209 */ /* 0x000fe40007810000 */
[----:B------:R-:W-:Y:S01]  /*3cc0*/  ISETP.GT.AND P1, PT, R83, 0x90, PT ;  /* 0x000000905300780c */ /* 0x000fe20003f24270 */
[----:B------:R-:W-:Y:S01]  /*3cd0*/  MUFU.EX2 R25, R25 ;  /* 0x0000001900197308 */ /* 0x000fe20000000800 */
[----:B------:R-:W-:Y:S01]  /*3ce0*/  FSEL R82, R29, -INF , P2 ;  /* 0xff8000001d527808 */ /* 0x000fe20001000000 */
[----:B------:R-:W-:Y:S01]  /*3cf0*/  FFMA.FTZ R29, R70, UR39, -R2 ;  /* 0x00000027461d7c23 */ /* 0x000fe20008010802 */
[----:B0-----:R-:W-:Y:S02]  /*3d00*/  FMNMX.FTZ R3, R67, R28, !PT ;  /* 0x0000001c43037209 */ /* 0x001fe40007810000 */
[----:B------:R-:W-:-:S02]  /*3d10*/  ISETP.GT.AND P2, PT, R83, 0x91, PT ;  /* 0x000000915300780c */ /* 0x000fc40003f44270 */
[----:B------:R-:W-:Y:S01]  /*3d20*/  FSEL R32, R32, -INF , P1 ;  /* 0xff80000020207808 */ /* 0x000fe20000800000 */
[----:B------:R0:W-:Y:S01]  /*3d30*/  MUFU.EX2 R28, R29 ;  /* 0x0000001d001c7308 */ /* 0x0001e20000000800 */
[----:B------:R-:W-:Y:S02]  /*3d40*/  FMNMX.FTZ R3, R82, R3, !PT ;  /* 0x0000000352037209 */ /* 0x000fe40007810000 */
        /* <DEDUP_REMOVED lines=102> */
[----:B------:R-:W-:-:S04]  /*43b0*/  FADD.FTZ R2, R12, R95 ;  /* 0x0000005f0c027221 */ /* 0x000fc80000010000 */
[----:B------:R-:W-:Y:S02]  /*43c0*/  FADD.FTZ R95, R13, R2 ;  /* 0x000000020d5f7221 */ /* 0x000fe40000010000 */
        /* <DEDUP_REMOVED lines=20> */
[----:B------:R-:W-:Y:S02]  /*4510*/  F2FP.SATFINITE.E4M3.F32.PACK_AB_MERGE_C R66, R8, R7, RZ ;  /* 0x000000070842723e */ /* 0x000fe400048070ff */
[C---:B------:R-:W-:Y:S01]  /*4520*/  F2FP.SATFINITE.E4M3.F32.PACK_AB_MERGE_C R57, R58.reuse, R57, RZ ;  /* 0x000000393a39723e */ /* 0x040fe200048070ff */
[----:B------:R-:W-:-:S01]  /*4530*/  FADD.FTZ R91, R58, R91 ;  /* 0x0000005b3a5b7221 */ /* 0x000fc20000010000 */
[----:B------:R-:W-:Y:S01]  /*4540*/  F2FP.SATFINITE.E4M3.F32.PACK_AB_MERGE_C R185, R6, R5, R66 ;  /* 0x0000000506b9723e */ /* 0x000fe20004807042 */
[----:B------:R-:W2:Y:S01]  /*4550*/  MUFU.EX2 R84, R84 ;  /* 0x0000005400547308 */ /* 0x000ea20000000800 */
[----:B------:R-:W-:Y:S01]  /*4560*/  F2FP.SATFINITE.E4M3.F32.PACK_AB_MERGE_C R180, R73, R72, R76 ;  /* 0x0000004849b4723e */ /* 0x000fe2000480704c */
[----:B------:R-:W-:Y:S01]  /*4570*/  FADD.FTZ R8, R40, R91 ;  /* 0x0000005b28087221 */ /* 0x000fe20000010000 */
[----:B------:R-:W-:-:S02]  /*4580*/  F2FP.SATFINITE.E4M3.F32.PACK_AB_MERGE_C R183, R56, R21, R57 ;  /* 0x0000001538b7723e */ /* 0x000fc40004807039 */
[----:B------:R-:W-:Y:S02]  /*4590*/  CS2R R72, SRZ ;  /* 0x0000000000487805 */ /* 0x000fe4000001ff00 */
[----:B------:R-:W-:Y:S01]  /*45a0*/  CS2R R56, SRZ ;  /* 0x0000000000387805 */ /* 0x000fe2000001ff00 */
        /* <DEDUP_REMOVED lines=17> */
[C---:B------:R-:W-:Y:S01]  /*46c0*/  F2FP.SATFINITE.E4M3.F32.PACK_AB_MERGE_C R44, R45.reuse, R44, RZ ;  /* 0x0000002c2d2c723e */ /* 0x040fe200048070ff */
[----:B------:R-:W-:-:S01]  /*46d0*/  FADD.FTZ R11, R45, R8 ;  /* 0x000000082d0b7221 */ /* 0x000fc20000010000 */
[----:B------:R-:W2:Y:S01]  /*46e0*/  MUFU.EX2 R64, R64 ;  /* 0x0000004000407308 */ /* 0x000ea20000000800 */
[----:B------:R-:W-:-:S01]  /*46f0*/  FADD.FTZ R7, R87, R2 ;  /* 0x0000000257077221 */ /* 0x000fc20000010000 */
[----:B------:R-:W-:Y:S01]  /*4700*/  F2FP.SATFINITE.E4M3.F32.PACK_AB_MERGE_C R182, R81, R80, R84 ;  /* 0x0000005051b6723e */ /* 0x000fe20004807054 */
[----:B------:R-:W-:-:S01]  /*4710*/  FADD.FTZ R12, R24, R11 ;  /* 0x0000000b180c7221 */ /* 0x000fc20000010000 */
[----:B------:R-:W-:Y:S01]  /*4720*/  F2FP.SATFINITE.E4M3.F32.PACK_AB_MERGE_C R177, R41, R40, R44 ;  /* 0x0000002829b1723e */ /* 0x000fe2000480702c */
[----:B-1----:R-:W-:-:S01]  /*4730*/  FADD.FTZ R2, R60, R7 ;  /* 0x000000073c027221 */ /* 0x002fc20000010000 */
[----:B------:R-:W-:-:S02]  /*4740*/  CS2R R84, SRZ ;  /* 0x0000000000547805 */ /* 0x000fc4000001ff00 */
[----:B------:R-:W-:Y:S01]  /*4750*/  CS2R R80, SRZ ;  /* 0x0000000000507805 */ /* 0x000fe2000001ff00 */
[----:B------:R-:W1:Y:S01]  /*4760*/  MUFU.EX2 R65, R65 ;  /* 0x0000004100417308 */ /* 0x000e620000000800 */
[----:B0-----:R-:W-:-:S01]  /*4770*/  FADD.FTZ R7, R61, R2 ;  /* 0x000000023d077221 */ /* 0x001fc20000010000 */
[----:B------:R-:W-:Y:S02]  /*4780*/  F2FP.SATFINITE.E4M3.F32.PACK_AB_MERGE_C R60, R61, R60, RZ ;  /* 0x0000003c3d3c723e */ /* 0x000fe400048070ff */
[----:B------:R-:W-:Y:S02]  /*4790*/  CS2R R44, SRZ ;  /* 0x00000000002c7805 */ /* 0x000fe4000001ff00 */
[----:B------:R-:W-:Y:S02]  /*47a0*/  CS2R R40, SRZ ;  /* 0x0000000000287805 */ /* 0x000fe4000001ff00 */
[----:B------:R-:W-:Y:S02]  /*47b0*/  F2FP.SATFINITE.E4M3.F32.PACK_AB_MERGE_C R176, R87, R62, R60 ;  /* 0x0000003e57b0723e */ /* 0x000fe4000480703c */
[----:B------:R-:W-:Y:S01]  /*47c0*/  CS2R R86, SRZ ;  /* 0x0000000000567805 */ /* 0x000fe2000001ff00 */
[----:B------:R-:W0:Y:S01]  /*47d0*/  MUFU.EX2 R68, R68 ;  /* 0x0000004400447308 */ /* 0x000e220000000800 */
[----:B--2---:R-:W-:-:S01]  /*47e0*/  FADD.FTZ R8, R64, R7 ;  /* 0x0000000740087221 */ /* 0x004fc20000010000 */
[----:B------:R-:W-:Y:S01]  /*47f0*/  FADD.FTZ R7, R25, R12 ;  /* 0x0000000c19077221 */ /* 0x000fe20000010000 */
[----:B------:R-:W-:-:S05]  /*4800*/  CS2R R60, SRZ ;  /* 0x00000000003c7805 */ /* 0x000fca000001ff00 */
        /* <DEDUP_REMOVED lines=8> */
[----:B------:R-:W-:Y:S01]  /*4890*/  FADD.FTZ R5, R29, R8 ;  /* 0x000000081d057221 */ /* 0x000fe20000010000 */
[----:B------:R-:W-:-:S03]  /*48a0*/  CS2R R24, SRZ ;  /* 0x0000000000187805 */ /* 0x000fc6000001ff00 */
[----:B------:R-:W-:Y:S02]  /*48b0*/  FADD.FTZ R5, R36, R5 ;  /* 0x0000000524057221 */ /* 0x000fe40000010000 */
[----:B------:R-:W0:Y:S01]  /*48c0*/  MUFU.EX2 R89, R78 ;  /* 0x0000004e00597308 */ /* 0x000e220000000800 */
[C---:B--2---:R-:W-:Y:S01]  /*48d0*/  F2FP.SATFINITE.E4M3.F32.PACK_AB_MERGE_C R68, R69.reuse, R68, RZ ;  /* 0x000000444544723e */ /* 0x044fe200048070ff */
[----:B------:R-:W-:Y:S01]  /*48e0*/  FADD.FTZ R69, R69, R6 ;  /* 0x0000000645457221 */ /* 0x000fe20000010000 */
[----:B------:R-:W-:-:S01]  /*48f0*/  FADD.FTZ R8, R42, R5 ;  /* 0x000000052a087221 */ /* 0x000fc20000010000 */
[----:B------:R-:W-:Y:S02]  /*4900*/  F2FP.SATFINITE.E4M3.F32.PACK_AB_MERGE_C R42, R47, R42, RZ ;  /* 0x0000002a2f2a723e */ /* 0x000fe400048070ff */
[----:B------:R-:W-:Y:S01]  /*4910*/  F2FP.SATFINITE.E4M3.F32.PACK_AB_MERGE_C R178, R65, R64, R68 ;  /* 0x0000004041b2723e */ /* 0x000fe20004807044 */
[----:B------:R-:W-:Y:S01]  /*4920*/  FADD.FTZ R8, R47, R8 ;  /* 0x000000082f087221 */ /* 0x000fe20000010000 */
        /* <DEDUP_REMOVED lines=39> */
[----:B------:R2:W3:Y:S01]  /*4ba0*/  MUFU.EX2 R2, R63 ;  /* 0x0000003f00027308 */ /* 0x0004e20000000800 */
[----:B-1----:R-:W-:-:S01]  /*4bb0*/  FADD.FTZ R0, R53, R0 ;  /* 0x0000000035007221 */ /* 0x002fc20000010000 */
[----:B------:R-:W-:-:S04]  /*4bc0*/  F2FP.SATFINITE.E4M3.F32.PACK_AB_MERGE_C R52, R53, R52, RZ ;  /* 0x000000343534723e */ /* 0x000fc800048070ff */
[----:B------:R-:W-:Y:S02]  /*4bd0*/  F2FP.SATFINITE.E4M3.F32.PACK_AB_MERGE_C R174, R49, R48, R52 ;  /* 0x0000003031ae723e */ /* 0x000fe40004807034 */
[----:B------:R-:W-:Y:S01]  /*4be0*/  CS2R R52, SRZ ;  /* 0x0000000000347805 */ /* 0x000fe2000001ff00 */
[----:B------:R-:W1:Y:S01]  /*4bf0*/  MUFU.EX2 R67, R67 ;  /* 0x0000004300437308 */ /* 0x000e620000000800 */
[----:B0-----:R-:W-:-:S01]  /*4c00*/  FADD.FTZ R7, R59, R0 ;  /* 0x000000003b077221 */ /* 0x001fc20000010000 */
[----:B--2---:R-:W-:Y:S02]  /*4c10*/  CS2R R62, SRZ ;  /* 0x00000000003e7805 */ /* 0x004fe4000001ff00 */
[----:B------:R-:W-:-:S04]  /*4c20*/  CS2R R48, SRZ ;  /* 0x0000000000307805 */ /* 0x000fc8000001ff00 */
[----:B------:R-:W0:Y:S01]  /*4c30*/  MUFU.EX2 R82, R82 ;  /* 0x0000005200527308 */ /* 0x000e220000000800 */
[----:B---3--:R-:W-:-:S07]  /*4c40*/  FADD.FTZ R0, R2, R7 ;  /* 0x0000000702007221 */ /* 0x008fce0000010000 */
        /* <DEDUP_REMOVED lines=35> */
[----:B------:R-:W-:-:S07]  /*4e80*/  IMAD.MOV.U32 R87, RZ, RZ, RZ ;  /* 0x000000ffff577224 */ /* 0x000fce00078e00ff */
.L_x_2395:
[----:B------:R-:W-:Y:S01]  /*4e90*/  ISETP.NE.AND P2, PT, RZ, UR44, PT ;  /* 0x0000002cff007c0c */ /* 0x000fe2000bf45270 */
[----:B------:R-:W-:-:S04]  /*4ea0*/  UISETP.NE.AND UP0, UPT, UR57, 0x1, UPT ;  /* 0x000000013900788c */ /* 0x000fc8000bf05270 */
[----:B------:R-:W-:-:S04]  /*4eb0*/  USEL UR46, URZ, 0x1, UP0 ;  /* 0x000000013f2e7887 */ /* 0x000fc80008000000 */
[----:B------:R-:W-:-:S04]  /*4ec0*/  ULOP3.LUT UR46, UR59, UR46, URZ, 0x3c, !UPT ;  /* 0x0000002e3b2e7292 */ /* 0x000fc8000f8e3c3f */
[----:B------:R-:W-:Y:S08]  /*4ed0*/  @P2 BRA `(.L_x_2385) ;  /* 0x0000000000382947 */ /* 0x000ff00003800000 */
[----:B------:R-:W-:Y:S05]  /*4ee0*/  @!P0 BRA `(.L_x_2386) ;  /* 0x0000000000048947 */ /* 0x000fea0003800000 */
[----:B------:R-:W-:Y:S01]  /*4ef0*/  BPT.TRAP 0x1 ;  /* 0x000000040000795c */ /* 0x000fe20000300000 */
.L_x_2386:
        /* <DEDUP_REMOVED lines=9> */
.L_x_2387:
[----:B-1----:R-:W-:Y:S05]  /*4f90*/  @P1 BRA `(.L_x_2385) ;  /* 0x0000000000081947 */ /* 0x002fea0003800000 */
[----:B------:R-:W1:Y:S02]  /*4fa0*/  SYNCS.PHASECHK.TRANS64.TRYWAIT P1, [UR6+0x29830], R3 ;  /* 0x02983003ff0075a7 */ /* 0x000e640008020146 */
[----:B-1----:R-:W-:Y:S05]  /*4fb0*/  @!P1 BRA `(.L_x_2388) ;  /* 0x0000010000889947 */ /* 0x002fea0003800000 */
.L_x_2385:
        /* <DEDUP_REMOVED lines=191> */
.L_x_2390:
[----:B------:R-:W-:Y:S01]  /*5bb0*/  ULEA UR6, UR57, UR41, 0x3 ;  /* 0x0000002939067291 */ /* 0x000fe2000f8e183f */
[----:B------:R-:W-:-:S05]  /*5bc0*/  IMAD.U32 R3, RZ, RZ, UR59 ;  /* 0x0000003bff037e24 */ /* 0x000fca000f8e00ff */
[----:B------:R-:W-:-:S04]  /*5bd0*/  SHF.L.U32 R3, R3, 0x1f, RZ ;  /* 0x0000001f03037819 */ /* 0x000fc800000006ff */
[----:B------:R0:W1:Y:S01]  /*5be0*/  SYNCS.PHASECHK.TRANS64.TRYWAIT P1, [UR6+0x29850], R3 ;  /* 0x02985003ff0075a7 */ /* 0x0000620008020146 */
[----:B------:R-:W-:Y:S05]  /*5bf0*/  @!P0 BRA `(.L_x_2391) ;  /* 0x0000000000048947 */ /* 0x000fea0003800000 */
[----:B------:R-:W-:Y:S01]  /*5c00*/  BPT.TRAP 0x1 ;  /* 0x000000040000795c */ /* 0x000fe20000300000 */
.L_x_2391:
[----:B-1----:R-:W-:Y:S05]  /*5c10*/  @P1 BRA `(.L_x_2389) ;  /* 0x0000000000081947 */ /* 0x002fea0003800000 */
[----:B------:R-:W1:Y:S02]  /*5c20*/  SYNCS.PHASECHK.TRANS64.TRYWAIT P1, [UR6+0x29850], R3 ;  /* 0x02985003ff0075a7 */ /* 0x000e640008020146 */
[----:B-1----:R-:W-:Y:S05]  /*5c30*/  @!P1 BRA `(.L_x_2392) ;  /* 0x000000f400809947 */ /* 0x002fea0003800000 */
.L_x_2389:
        /* <DEDUP_REMOVED lines=36> */
.L_x_2393:
[----:B------:R-:W-:Y:S01]  /*5e80*/  UISETP.NE.AND UP0, UPT, UR53, URZ, UPT ;  /* 0x0000003f3500728c */ /* 0x000fe2000bf05270 */
[----:B------:R-:W-:Y:S02]  /*5e90*/  VIADD R14, R18, UR38 ;  /* 0x00000026120e7c36 */ /* 0x000fe40008000000 */
        /* <DEDUP_REMOVED lines=13> */
[----:B------:R-:W-:Y:S01]  /*5f70*/  UIADD3 UR6, UR6, 0x29840, URZ ;  /* 0x0002984006067890 */ /* 0x000fe2000fffe03f */
[----:B------:R-:W-:-:S03]  /*5f80*/  IMAD.U32 R8, RZ, RZ, UR52 ;  /* 0x00000034ff087e24 */ /* 0x000fc6000f8e00ff */
[----:B------:R-:W-:Y:S02]  /*5f90*/  UPRMT UR6, UR40, 0x654, UR6 ;  /* 0x0000065428067896 */ /* 0x000fe40008000006 */
[----:B------:R-:W-:-:S07]  /*5fa0*/  IADD3 R13, -R8, UR51, R13 ;  /* 0x00000033080d7c10 */ /* 0x000fce000fffe10d */
[----:B------:R-:W-:Y:S01]  /*5fb0*/  SYNCS.ARRIVE.TRANS64.RED.A1T0 RZ, [UR6], RZ ;  /* 0x000000ffffff79a7 */ /* 0x000fe20008100406 */
[----:B0-----:R-:W-:-:S05]  /*5fc0*/  IMAD.IADD R3, R13, 0x1, R4 ;  /* 0x000000010d037824 */ /* 0x001fca00078e0204 */
        /* <DEDUP_REMOVED lines=153> */
[----:B-1----:R-:W-:-:S02]  /*6960*/  IMAD.IADD R152, R13, 0x1, R152 ;  /* 0x000000010d987824 */ /* 0x002fc400078e0298 */
[----:B------:R-:W-:-:S01]  /*6970*/  FFMA.FTZ R13, R172, UR39, -R7 ;  /* 0x00000027ac0d7c23 */ /* 0x000fc20008010807 */
[--C-:B------:R-:W-:Y:S01]  /*6980*/  FFMA.FTZ R88, R88, UR39, -R7.reuse ;  /* 0x0000002758587c23 */ /* 0x100fe20008010807 */
[----:B------:R-:W-:-:S01]  /*6990*/  FFMA.FTZ R89, R89, UR39, -R7 ;  /* 0x0000002759597c23 */ /* 0x000fc20008010807 */
[--C-:B------:R-:W-:Y:S01]  /*69a0*/  FFMA.FTZ R92, R92, UR39, -R7.reuse ;  /* 0x000000275c5c7c23 */ /* 0x100fe20008010807 */
[C---:B------:R-:W-:Y:S01]  /*69b0*/  ISETP.GT.AND P2, PT, R152.reuse, RZ, PT ;  /* 0x000000ff9800720c */ /* 0x040fe20003f44270 */
[--C-:B------:R-:W-:Y:S01]  /*69c0*/  FFMA.FTZ R93, R93, UR39, -R7.reuse ;  /* 0x000000275d5d7c23 */ /* 0x100fe20008010807 */
[----:B------:R-:W-:Y:S01]  /*69d0*/  ISETP.GT.AND P3, PT, R152, 0x1, PT ;  /* 0x000000019800780c */ /* 0x000fe20003f64270 */
[--C-:B------:R-:W-:Y:S01]  /*69e0*/  FFMA.FTZ R96, R96, UR39, -R7.reuse ;  /* 0x0000002760607c23 */ /* 0x100fe20008010807 */
[----:B------:R-:W-:Y:S01]  /*69f0*/  FSEL R15, R154, -INF , P2 ;  /* 0xff8000009a0f7808 */ /* 0x000fe20001000000 */
[--C-:B------:R-:W-:Y:S01]  /*6a00*/  FFMA.FTZ R97, R97, UR39, -R7.reuse ;  /* 0x0000002761617c23 */ /* 0x100fe20008010807 */
[----:B------:R-:W-:Y:S01]  /*6a10*/  ISETP.GT.AND P2, PT, R152, 0x8, PT ;  /* 0x000000089800780c */ /* 0x000fe20003f44270 */
[----:B------:R-:W-:Y:S01]  /*6a20*/  FFMA.FTZ R100, R100, UR39, -R7 ;  /* 0x0000002764647c23 */ /* 0x000fe20008010807 */
[----:B------:R-:W-:Y:S01]  /*6a30*/  FSEL R155, R155, -INF , P3 ;  /* 0xff8000009b9b7808 */ /* 0x000fe20001800000 */
[----:B------:R-:W-:Y:S01]  /*6a40*/  MUFU.EX2 R8, R8 ;  /* 0x0000000800087308 */ /* 0x000fe20000000800 */
[----:B------:R-:W-:-:S02]  /*6a50*/  FMNMX.FTZ R154, R15, R6, !PT ;  /* 0x000000060f9a7209 */ /* 0x000fc40007810000 */
[----:B------:R-:W-:Y:S02]  /*6a60*/  ISETP.GT.AND P3, PT, R152, 0x9, PT ;  /* 0x000000099800780c */ /* 0x000fe40003f64270 */
[----:B------:R-:W-:Y:S02]  /*6a70*/  FSEL R158, R158, -INF , P2 ;  /* 0xff8000009e9e7808 */ /* 0x000fe40001000000 */
[----:B------:R-:W-:Y:S01]  /*6a80*/  FMNMX.FTZ R21, R155, R154, !PT ;  /* 0x0000009a9b157209 */ /* 0x000fe20007810000 */
[----:B------:R-:W-:Y:S01]  /*6a90*/  MUFU.EX2 R10, R10 ;  /* 0x0000000a000a7308 */ /* 0x000fe20000000800 */
[----:B------:R-:W-:Y:S02]  /*6aa0*/  ISETP.GT.AND P2, PT, R152, 0x10, PT ;  /* 0x000000109800780c */ /* 0x000fe40003f44270 */
[----:B------:R-:W-:Y:S02]  /*6ab0*/  FSEL R159, R159, -INF , P3 ;  /* 0xff8000009f9f7808 */ /* 0x000fe40001800000 */
[----:B------:R-:W-:-:S02]  /*6ac0*/  FMNMX.FTZ R154, R158, R21, !PT ;  /* 0x000000159e9a7209 */ /* 0x000fc40007810000 */
        /* <DEDUP_REMOVED lines=11> */
[----:B------:R-:W-:Y:S01]  /*6b80*/  MUFU.EX2 R13, R13 ;  /* 0x0000000d000d7308 */ /* 0x000fe20000000800 */
        /* <DEDUP_REMOVED lines=29> */
[----:B------:R-:W-:-:S01]  /*6d60*/  FFMA.FTZ R154, R148, UR39, -R7 ;  /* 0x00000027949a7c23 */ /* 0x000fc20008010807 */
[----:B------:R-:W-:Y:S01]  /*6d70*/  FSEL R151, R151, -INF , P3 ;  /* 0xff80000097977808 */ /* 0x000fe20001800000 */
[----:B------:R-:W-:Y:S01]  /*6d80*/  MUFU.EX2 R136, R136 ;  /* 0x0000008800887308 */ /* 0x000fe20000000800 */
[----:B------:R-:W-:Y:S02]  /*6d90*/  ISETP.GT.AND P2, PT, R152, 0x40, PT ;  /* 0x000000409800780c */ /* 0x000fe40003f44270 */
[----:B------:R-:W-:-:S02]  /*6da0*/  FMNMX.FTZ R144, R150, R145, !PT ;  /* 0x0000009196907209 */ /* 0x000fc40007810000 */
[----:B------:R-:W-:Y:S02]  /*6db0*/  ISETP.GT.AND P3, PT, R152, 0x41, PT ;  /* 0x000000419800780c */ /* 0x000fe40003f64270 */
        /* <DEDUP_REMOVED lines=284> */
.L_x_2394:
        /* <DEDUP_REMOVED lines=116> */
.L_x_2384:
[----:B------:R-:W-:-:S13]  /*86c0*/  ISETP.LE.AND P1, PT, RZ, UR58, PT ;  /* 0x0000003aff007c0c */ /* 0x000fda000bf23270 */
[----:B------:R-:W-:Y:S05]  /*86d0*/  @!P1 BRA `(.L_x_2396) ;  /* 0x0000002c002c9947 */ /* 0x000fea0003800000 */
[----:B------:R-:W-:Y:S01]  /*86e0*/  IMAD.MOV.U32 R7, RZ, RZ, R4 ;  /* 0x000000ffff077224 */ /* 0x000fe200078e0004 */
[----:B------:R-:W-:Y:S01]  /*86f0*/  UMOV UR52, UR46 ;  /* 0x0000002e00347c82 */ /* 0x000fe20008000000 */
[----:B------:R-:W-:Y:S01]  /*8700*/  IMAD.MOV.U32 R5, RZ, RZ, R3 ;  /* 0x000000ffff057224 */ /* 0x000fe200078e0003 */
[----:B------:R-:W-:-:S06]  /*8710*/  UMOV UR51, UR45 ;  /* 0x0000002d00337c82 */ /* 0x000fcc0008000000 */
.L_x_2407:
        /* <DEDUP_REMOVED lines=9> */
.L_x_2398:
[----:B------:R-:W-:Y:S01]  /*87b0*/  ULEA UR6, UR45, UR41, 0x3 ;  /* 0x000000292d067291 */ /* 0x000fe2000f8e183f */
[----:B------:R-:W-:-:S05]  /*87c0*/  IMAD.U32 R3, RZ, RZ, UR46 ;  /* 0x0000002eff037e24 */ /* 0x000fca000f8e00ff */
[----:B------:R-:W-:-:S04]  /*87d0*/  SHF.L.U32 R3, R3, 0x1f, RZ ;  /* 0x0000001f03037819 */ /* 0x000fc800000006ff */
[----:B------:R0:W1:Y:S01]  /*87e0*/  SYNCS.PHASECHK.TRANS64.TRYWAIT P1, [UR6+0x29830], R3 ;  /* 0x02983003ff0075a7 */ /* 0x0000620008020146 */
[----:B------:R-:W-:Y:S05]  /*87f0*/  @!P0 BRA `(.L_x_2399) ;  /* 0x0000000000048947 */ /* 0x000fea0003800000 */
[----:B------:R-:W-:Y:S01]  /*8800*/  BPT.TRAP 0x1 ;  /* 0x000000040000795c */ /* 0x000fe20000300000 */
.L_x_2399:
[----:B-1----:R-:W-:Y:S05]  /*8810*/  @P1 BRA `(.L_x_2397) ;  /* 0x0000000000081947 */ /* 0x002fea0003800000 */
[----:B------:R-:W1:Y:S02]  /*8820*/  SYNCS.PHASECHK.TRANS64.TRYWAIT P1, [UR6+0x29830], R3 ;  /* 0x02983003ff0075a7 */ /* 0x000e640008020146 */
[----:B-1----:R-:W-:Y:S05]  /*8830*/  @!P1 BRA `(.L_x_2400) ;  /* 0x000000c800989947 */ /* 0x002fea0003800000 */
.L_x_2397:
[----:B-1----:R-:W1:Y:S01]  /*8840*/  S2R R4, SR_TID.X ;  /* 0x0000000000047919 */ /* 0x002e620000002100 */
[----:B------:R-:W-:Y:S01]  /*8850*/  UIMAD UR53, UR45, 0x780, UR50 ;  /* 0x000007802d3578a4 */ /* 0x000fe2000f8e0232 */
[----:B------:R-:W-:Y:S01]  /*8860*/  UMOV UR27, 0x80000020 ;  /* 0x80000020001b7882 */ /* 0x000fe20000000000 */
[----:B------:R-:W-:Y:S02]  /*8870*/  UMOV UR28, UR24 ;  /* 0x00000018001c7c82 */ /* 0x000fe40008000000 */
[----:B------:R-:W-:Y:S01]  /*8880*/  UIADD3 UR30, UR53, 0x80, URZ ;  /* 0x00000080351e7890 */ /* 0x000fe2000fffe03f */
[----:B------:R-:W-:Y:S02]  /*8890*/  UMOV UR29, UR25 ;  /* 0x00000019001d7c82 */ /* 0x000fe40008000000 */
[----:B------:R-:W-:Y:S01]  /*88a0*/  UMOV UR26, UR53 ;  /* 0x00000035001a7c82 */ /* 0x000fe20008000000 */
[----:B------:R-:W-:Y:S01]  /*88b0*/  UMOV UR31, 0x80000020 ;  /* 0x80000020001f7882 */ /* 0x000fe20000000000 */
[----:B------:R-:W-:Y:S01]  /*88c0*/  UIADD3 UR34, UR53, 0x100, URZ ;  /* 0x0000010035227890 */ /* 0x000fe2000fffe03f */
[----:B------:R-:W-:Y:S01]  /*88d0*/  UMOV UR32, UR24 ;  /* 0x0000001800207c82 */ /* 0x000fe20008000000 */
[----:B------:R-:W-:Y:S01]  /*88e0*/  UMOV UR33, UR25 ;  /* 0x0000001900217c82 */ /* 0x000fe20008000000 */
[----:B------:R-:W-:Y:S01]  /*88f0*/  UMOV UR35, 0x80000020 ;  /* 0x8000002000237882 */ /* 0x000fe20000000000 */
        /* <DEDUP_REMOVED lines=176> */
.L_x_2402:
[----:B------:R-:W-:Y:S01]  /*9400*/  ULEA UR6, UR51, UR41, 0x3 ;  /* 0x0000002933067291 */ /* 0x000fe2000f8e183f */
[----:B------:R-:W-:-:S05]  /*9410*/  IMAD.U32 R3, RZ, RZ, UR52 ;  /* 0x00000034ff037e24 */ /* 0x000fca000f8e00ff */
[----:B------:R-:W-:-:S04]  /*9420*/  SHF.L.U32 R3, R3, 0x1f, RZ ;  /* 0x0000001f03037819 */ /* 0x000fc800000006ff */
[----:B------:R0:W1:Y:S01]  /*9430*/  SYNCS.PHASECHK.TRANS64.TRYWAIT P1, [UR6+0x29850], R3 ;  /* 0x02985003ff0075a7 */ /* 0x0000620008020146 */
[----:B------:R-:W-:Y:S05]  /*9440*/  @!P0 BRA `(.L_x_2403) ;  /* 0x0000000000048947 */ /* 0x000fea0003800000 */
[----:B------:R-:W-:Y:S01]  /*9450*/  BPT.TRAP 0x1 ;  /* 0x000000040000795c */ /* 0x000fe20000300000 */
.L_x_2403:
[----:B-1----:R-:W-:Y:S05]  /*9460*/  @P1 BRA `(.L_x_2401) ;  /* 0x0000000000081947 */ /* 0x002fea0003800000 */
[----:B------:R-:W1:Y:S02]  /*9470*/  SYNCS.PHASECHK.TRANS64.TRYWAIT P1, [UR6+0x29850], R3 ;  /* 0x02985003ff0075a7 */ /* 0x000e640008020146 */
[----:B-1----:R-:W-:Y:S05]  /*9480*/  @!P1 BRA `(.L_x_2404) ;  /* 0x000000bc009c9947 */ /* 0x002fea0003800000 */
.L_x_2401:
        /* <DEDUP_REMOVED lines=36> */
.L_x_2405:
        /* <DEDUP_REMOVED lines=344> */
.L_x_2406:
        /* <DEDUP_REMOVED lines=116> */
.L_x_2396:
[----:B------:R-:W-:Y:S06]  /*b390*/  BAR.ARV 0x8, 0x180 ;  /* 0x0206000000007b1d */ /* 0x000fec0000002000 */
[----:B------:R-:W-:Y:S05]  /*b3a0*/  @!P0 BRA `(.L_x_2408) ;  /* 0x0000000000048947 */ /* 0x000fea0003800000 */
[----:B------:R-:W-:Y:S01]  /*b3b0*/  BPT.TRAP 0x1 ;  /* 0x000000040000795c */ /* 0x000fe20000300000 */
.L_x_2408:
[----:B------:R-:W-:Y:S01]  /*b3c0*/  ULEA UR9, UR45, UR41, 0x3 ;  /* 0x000000292d097291 */ /* 0x000fe2000f8e183f */
[----:B------:R-:W-:-:S05]  /*b3d0*/  IMAD.U32 R5, RZ, RZ, UR46 ;  /* 0x0000002eff057e24 */ /* 0x000fca000f8e00ff */
[----:B------:R-:W-:-:S04]  /*b3e0*/  SHF.L.U32 R5, R5, 0x1f, RZ ;  /* 0x0000001f05057819 */ /* 0x000fc800000006ff */
[----:B------:R0:W1:Y:S01]  /*b3f0*/  SYNCS.PHASECHK.TRANS64.TRYWAIT P1, [UR9+0x29850], R5 ;  /* 0x02985005ff0075a7 */ /* 0x0000620008020149 */
[----:B------:R-:W-:Y:S05]  /*b400*/  @!P0 BRA `(.L_x_2409) ;  /* 0x0000000000048947 */ /* 0x000fea0003800000 */
[----:B------:R-:W-:Y:S01]  /*b410*/  BPT.TRAP 0x1 ;  /* 0x000000040000795c */ /* 0x000fe20000300000 */
.L_x_2409:
[----:B-1----:R-:W-:Y:S05]  /*b420*/  @P1 BRA `(.L_x_2410) ;  /* 0x0000000000081947 */ /* 0x002fea0003800000 */
[----:B------:R-:W1:Y:S02]  /*b430*/  SYNCS.PHASECHK.TRANS64.TRYWAIT P1, [UR9+0x29850], R5 ;  /* 0x02985005ff0075a7 */ /* 0x000e640008020149 */
[----:B-1----:R-:W-:Y:S05]  /*b440*/  @!P1 BRA `(.L_x_2411) ;  /* 0x0000009c00c49947 */ /* 0x002fea0003800000 */
.L_x_2410:
        /* <DEDUP_REMOVED lines=11> */
[----:B------:R-:W-:-:S04]  /*b500*/  PLOP3.LUT P1, PT, PT, PT, UP0, 0x80, 0x0 ;  /* 0x000000000000781c */ /* 0x000fc80003f2f008 */
[----:B------:R-:W-:Y:S02]  /*b510*/  @UP0 ULDC.64 UR12, c[0x0][0x9c8] ;  /* 0x00027200000c0ab9 */ /* 0x000fe40000000a00 */
[----:B------:R-:W-:Y:S01]  /*b520*/  UMOV UR6, UR8 ;  /* 0x0000000800067c82 */ /* 0x000fe20008000000 */
[----:B------:R-:W-:-:S09]  /*b530*/  @UP0 UIMAD.WIDE.U32 UR4, UR36, UR12, URZ ;  /* 0x0000000c240402a5 */ /* 0x000fd2000f8e003f */
[----:B------:R-:W-:Y:S01]  /*b540*/  QGMMA.64x128x32.F32.E4M3.E4M3 R24, R184, gdesc[UR4], R24, gsb0 ;  /* 0x01e00004b8187df3 */ /* 0x000fe20008000818 */
[----:B------:R-:W-:Y:S01]  /*b550*/  UIADD3 UR6, UR8, 0x100, URZ ;  /* 0x0000010008067890 */ /* 0x000fe2000fffe03f */
[----:B------:R-:W-:Y:S01]  /*b560*/  UMOV UR7, 0xc0000010 ;  /* 0xc000001000077882 */ /* 0x000fe20000000000 */
[----:B------:R-:W-:Y:S02]  /*b570*/  WARPGROUP.DEPBAR.LE gsb0, 0x0 ;  /* 0x00008000000079c5 */ /* 0x000fe40000010000 */
[----:B------:R-:W-:-:S07]  /*b580*/  WARPGROUP.ARRIVE ;  /* 0x00000000000079c5 */ /* 0x000fce0000000000 */
        /* <DEDUP_REMOVED lines=60> */
[----:B--2---:R-:W-:Y:S01]  /*b950*/  FMUL.FTZ R6, R6, R5 ;  /* 0x0000000506067220 */ /* 0x004fe20000410000 */
[----:B------:R-:W-:Y:S02]  /*b960*/  IMAD.MOV.U32 R0, RZ, RZ, -0x800000 ;  /* 0xff800000ff007424 */ /* 0x000fe400078e00ff */
[----:B------:R-:W-:Y:S01]  /*b970*/  @P2 FFMA.FTZ R2, R8, R3, R7 ;  /* 0x0000000308022223 */ /* 0x000fe20000010007 */
[----:B------:R-:W-:-:S01]  /*b980*/  @P3 FFMA.FTZ R0, R12, R4, R9 ;  /* 0x000000040c003223 */ /* 0x000fc20000010009 */
[----:B---3--:R-:W-:Y:S01]  /*b990*/  FMUL.FTZ R5, R10, R5 ;  /* 0x000000050a057220 */ /* 0x008fe20000410000 */
[----:B------:R-:W-:-:S02]  /*b9a0*/  WARPGROUP.DEPBAR.LE gsb0, 0x0 ;  /* 0x00008000000079c5 */ /* 0x000fc40000010000 */
[----:B------:R-:W-:Y:S05]  /*b9b0*/  @!P0 BRA `(.L_x_2412) ;  /* 0x0000000000048947 */ /* 0x000fea0003800000 */
[----:B------:R-:W-:Y:S01]  /*b9c0*/  BPT.TRAP 0x1 ;  /* 0x000000040000795c */ /* 0x000fe20000300000 */
.L_x_2412:
        /* <DEDUP_REMOVED lines=74> */
.L_x_2376:
        /* <DEDUP_REMOVED lines=24> */
[----:B------:R-:W-:Y:S01]  /*bff0*/  UISETP.NE.AND.EX UP0, UPT, UR7, URZ, UPT, UP0 ;  /* 0x0000003f0700728c */ /* 0x000fe2000bf05300 */
[----:B------:R-:W-:Y:S02]  /*c000*/  F2FP.BF16.F32.PACK_AB R11, R78, R11 ;  /* 0x0000000b4e0b723e */ /* 0x000fe400000010ff */
[----:B------:R-:W-:Y:S01]  /*c010*/  F2FP.BF16.F32.PACK_AB R10, R79, R10 ;  /* 0x0000000a4f0a723e */ /* 0x000fe200000010ff */
[----:B------:R-:W-:Y:S01]  /*c020*/  ULDC.64 UR6, c[0x0][0xc00] ;  /* 0x0003000000067ab9 */ /* 0x000fe20000000a00 */
[----:B0-----:R-:W-:Y:S01]  /*c030*/  LOP3.LUT P0, R4, R50, 0x3, RZ, 0xc0, !PT ;  /* 0x0000000332047812 */ /* 0x001fe2000780c0ff */
[----:B------:R-:W-:Y:S01]  /*c040*/  UIMAD.WIDE UR6, UR36, 0x4, UR6 ;  /* 0x00000004240678a5 */ /* 0x000fe2000f8e0206 */
[----:B------:R-:W-:-:S02]  /*c050*/  F2FP.BF16.F32.PACK_AB R26, R55, R26 ;  /* 0x0000001a371a723e */ /* 0x000fc400000010ff */
[----:B------:R-:W-:Y:S02]  /*c060*/  ISETP.EQ.OR P0, PT, R4, 0x3, !P0 ;  /* 0x000000030400780c */ /* 0x000fe40004702670 */
[----:B------:R-:W-:Y:S02]  /*c070*/  F2FP.BF16.F32.PACK_AB R9, R84, R9 ;  /* 0x000000095409723e */ /* 0x000fe400000010ff */
[----:B------:R-:W-:Y:S02]  /*c080*/  SEL R58, R11, R10, P0 ;  /* 0x0000000a0b3a7207 */ /* 0x000fe40000000000 */
[----:B------:R-:W-:Y:S02]  /*c090*/  SEL R55, R10, R11, P0 ;  /* 0x0000000b0a377207 */ /* 0x000fe40000000000 */
[----:B------:R-:W-:Y:S02]  /*c0a0*/  F2FP.BF16.F32.PACK_AB R8, R85, R8 ;  /* 0x000000085508723e */ /* 0x000fe400000010ff */
[----:B------:R-:W-:-:S02]  /*c0b0*/  F2FP.BF16.F32.PACK_AB R38, R38, R49 ;  /* 0x000000312626723e */ /* 0x000fc400000010ff */
[----:B------:R-:W-:Y:S02]  /*c0c0*/  F2FP.BF16.F32.PACK_AB R39, R39, R34 ;  /* 0x000000222727723e */ /* 0x000fe400000010ff */
[----:B------:R-:W-:Y:S02]  /*c0d0*/  F2FP.BF16.F32.PACK_AB R25, R62, R25 ;  /* 0x000000193e19723e */ /* 0x000fe400000010ff */
[----:B------:R-:W-:Y:S02]  /*c0e0*/  F2FP.BF16.F32.PACK_AB R24, R63, R24 ;  /* 0x000000183f18723e */ /* 0x000fe400000010ff */
[----:B------:R-:W-:Y:S02]  /*c0f0*/  F2FP.BF16.F32.PACK_AB R13, R76, R13 ;  /* 0x0000000d4c0d723e */ /* 0x000fe400000010ff */
[----:B------:R-:W-:Y:S02]  /*c100*/  F2FP.BF16.F32.PACK_AB R12, R77, R12 ;  /* 0x0000000c4d0c723e */ /* 0x000fe400000010ff */
[----:B------:R-:W-:-:S02]  /*c110*/  MOV R4, R3 ;  /* 0x0000000300047202 */ /* 0x000fc40000000f00 */
[----:B-1----:R-:W-:Y:S02]  /*c120*/  MOV R5, R52 ;  /* 0x0000003400057202 */ /* 0x002fe40000000f00 */
[----:B------:R-:W-:Y:S02]  /*c130*/  F2FP.BF16.F32.PACK_AB R37, R37, R40 ;  /* 0x000000282525723e */ /* 0x000fe400000010ff */
[----:B------:R-:W-:Y:S01]  /*c140*/  F2FP.BF16.F32.PACK_AB R31, R31, R42 ;  /* 0x0000002a1f1f723e */ /* 0x000fe200000010ff */
[----:B------:R-:W-:Y:S01]  /*c150*/  IMAD.WIDE R6, R191, 0x2, R4 ;  /* 0x00000002bf067825 */ /* 0x000fe200078e0204 */
[----:B------:R-:W-:Y:S02]  /*c160*/  F2FP.BF16.F32.PACK_AB R36, R36, R41 ;  /* 0x000000292424723e */ /* 0x000fe400000010ff */
[----:B------:R-:W-:Y:S02]  /*c170*/  F2FP.BF16.F32.PACK_AB R30, R30, R43 ;  /* 0x0000002b1e1e723e */ /* 0x000fe400000010ff */
[----:B------:R-:W-:-:S02]  /*c180*/  IADD3 R61, P1, R6, 0x40, RZ ;  /* 0x00000040063d7810 */ /* 0x000fc40007f3e0ff */
[----:B------:R-:W-:Y:S02]  /*c190*/  IADD3 R63, P2, R6, 0x60, RZ ;  /* 0x00000060063f7810 */ /* 0x000fe40007f5e0ff */
[----:B------:R-:W-:Y:S02]  /*c1a0*/  LOP3.LUT R10, R61, 0x380, RZ, 0xc0, !PT ;  /* 0x000003803d0a7812 */ /* 0x000fe400078ec0ff */
[----:B------:R-:W-:Y:S02]  /*c1b0*/  SEL R46, R9, R8, P0 ;  /* 0x00000008092e7207 */ /* 0x000fe40000000000 */
[----:B------:R-:W-:Y:S02]  /*c1c0*/  SHF.R.U64 R10, R10, 0x3, RZ ;  /* 0x000000030a0a7819 */ /* 0x000fe400000012ff */
[----:B------:R-:W-:Y:S02]  /*c1d0*/  SEL R45, R8, R9, P0 ;  /* 0x00000009082d7207 */ /* 0x000fe40000000000 */
[----:B------:R-:W-:-:S02]  /*c1e0*/  IADD3 R67, P4, R6, 0x4020, RZ ;  /* 0x0000402006437810 */ /* 0x000fc40007f9e0ff */
[----:B------:R-:W-:Y:S02]  /*c1f0*/  F2FP.BF16.F32.PACK_AB R27, R54, R27 ;  /* 0x0000001b361b723e */ /* 0x000fe400000010ff */
[----:B------:R-:W-:Y:S02]  /*c200*/  LOP3.LUT R9, R6, 0x380, RZ, 0xc0, !PT ;  /* 0x0000038006097812 */ /* 0x000fe400078ec0ff */
[----:B------:R-:W-:Y:S02]  /*c210*/  F2FP.BF16.F32.PACK_AB R32, R53, R32 ;  /* 0x000000203520723e */ /* 0x000fe400000010ff */
[----:B------:R-:W-:Y:S02]  /*c220*/  SEL R44, R13, R12, P0 ;  /* 0x0000000c0d2c7207 */ /* 0x000fe40000000000 */
[----:B------:R-:W-:Y:S01]  /*c230*/  SEL R43, R12, R13, P0 ;  /* 0x0000000d0c2b7207 */ /* 0x000fe20000000000 */
[----:B------:R-:W-:Y:S01]  /*c240*/  IMAD.X R13, RZ, RZ, R7, P4 ;  /* 0x000000ffff0d7224 */ /* 0x000fe200020e0607 */
[----:B------:R-:W-:-:S02]  /*c250*/  SEL R50, R38, R39, P0 ;  /* 0x0000002726327207 */ /* 0x000fc40000000000 */
[----:B------:R-:W-:Y:S02]  /*c260*/  SEL R54, R25, R24, P0 ;  /* 0x0000001819367207 */ /* 0x000fe40000000000 */
[----:B------:R-:W-:Y:S01]  /*c270*/  SEL R51, R24, R25, P0 ;  /* 0x0000001918337207 */ /* 0x000fe20000000000 */
[----:B------:R-:W-:Y:S01]  /*c280*/  IMAD.X R25, RZ, RZ, R7, P1 ;  /* 0x000000ffff197224 */ /* 0x000fe200008e0607 */
[----:B------:R-:W-:Y:S02]  /*c290*/  IADD3 R59, P6, R6, 0x20, RZ ;  /* 0x00000020063b7810 */ /* 0x000fe40007fde0ff */
[----:B------:R-:W-:Y:S02]  /*c2a0*/  SEL R39, R39, R38, P0 ;  /* 0x0000002627277207 */ /* 0x000fe40000000000 */
[----:B------:R-:W-:Y:S02]  /*c2b0*/  LOP3.LUT R12, R63, 0x380, RZ, 0xc0, !PT ;  /* 0x000003803f0c7812 */ /* 0x000fe400078ec0ff */
[----:B------:R-:W-:-:S02]  /*c2c0*/  LOP3.LUT R24, R10, R61, RZ, 0x3c, !PT ;  /* 0x0000003d0a187212 */ /* 0x000fc400078e3cff */
[----:B------:R-:W-:Y:S02]  /*c2d0*/  F2FP.BF16.F32.PACK_AB R29, R60, R29 ;  /* 0x0000001d3c1d723e */ /* 0x000fe400000010ff */
[----:B------:R-:W-:Y:S02]  /*c2e0*/  SEL R42, R37, R36, P0 ;  /* 0x00000024252a7207 */ /* 0x000fe40000000000 */
[----:B------:R-:W-:Y:S02]  /*c2f0*/  SEL R38, R31, R30, P0 ;  /* 0x0000001e1f267207 */ /* 0x000fe40000000000 */
[----:B------:R-:W-:Y:S02]  /*c300*/  LOP3.LUT R10, R67, 0x380, RZ, 0xc0, !PT ;  /* 0x00000380430a7812 */ /* 0x000fe400078ec0ff */
[----:B------:R-:W-:Y:S02]  /*c310*/  SEL R37, R36, R37, P0 ;  /* 0x0000002524257207 */ /* 0x000fe40000000000 */
[----:B------:R-:W-:-:S02]  /*c320*/  SEL R31, R30, R31, P0 ;  /* 0x0000001f1e1f7207 */ /* 0x000fc40000000000 */
[----:B------:R-:W-:Y:S02]  /*c330*/  SHF.R.U64 R9, R9, 0x3, RZ ;  /* 0x0000000309097819 */ /* 0x000fe400000012ff */
[----:B------:R-:W-:Y:S02]  /*c340*/  F2FP.BF16.F32.PACK_AB R21, R68, R21 ;  /* 0x000000154415723e */ /* 0x000fe400000010ff */
[----:B------:R-:W-:Y:S02]  /*c350*/  F2FP.BF16.F32.PACK_AB R20, R69, R20 ;  /* 0x000000144514723e */ /* 0x000fe400000010ff */
[----:B------:R-:W-:Y:S02]  /*c360*/  SEL R36, R33, R32, P0 ;  /* 0x0000002021247207 */ /* 0x000fe40000000000 */
[----:B------:R-:W-:Y:S02]  /*c370*/  SEL R30, R27, R26, P0 ;  /* 0x0000001a1b1e7207 */ /* 0x000fe40000000000 */
[----:B------:R-:W-:Y:S01]  /*c380*/  SEL R49, R26, R27, P0 ;  /* 0x0000001b1a317207 */ /* 0x000fe20000000000 */
[----:B------:R-:W-:Y:S01]  /*c390*/  IMAD.X R27, RZ, RZ, R7, P6 ;  /* 0x000000ffff1b7224 */ /* 0x000fe200030e0607 */
[----:B------:R-:W-:-:S02]  /*c3a0*/  F2FP.BF16.F32.PACK_AB R56, R56, R65 ;  /* 0x000000413838723e */ /* 0x000fc400000010ff */
[----:B------:R-:W-:Y:S02]  /*c3b0*/  SEL R33, R32, R33, P0 ;  /* 0x0000002120217207 */ /* 0x000fe40000000000 */
[----:B------:R-:W-:Y:S02]  /*c3c0*/  SHF.R.U64 R12, R12, 0x3, RZ ;  /* 0x000000030c0c7819 */ /* 0x000fe400000012ff */
[----:B------:R-:W-:Y:S02]  /*c3d0*/  F2FP.BF16.F32.PACK_AB R94, R94, R95 ;  /* 0x0000005f5e5e723e */ /* 0x000fe400000010ff */
[----:B------:R-:W-:Y:S02]  /*c3e0*/  F2FP.BF16.F32.PACK_AB R93, R92, R93 ;  /* 0x0000005d5c5d723e */ /* 0x000fe400000010ff */
[----:B------:R-:W-:Y:S02]  /*c3f0*/  F2FP.BF16.F32.PACK_AB R57, R48, R57 ;  /* 0x000000393039723e */ /* 0x000fe400000010ff */
[----:B------:R-:W-:-:S02]  /*c400*/  SEL R32, R29, R28, P0 ;  /* 0x0000001c1d207207 */ /* 0x000fc40000000000 */
[C---:B------:R-:W-:Y:S02]  /*c410*/  IADD3 R65, P3, R6.reuse, 0x4000, RZ ;  /* 0x0000400006417810 */ /* 0x040fe40007f7e0ff */
[C---:B------:R-:W-:Y:S02]  /*c420*/  IADD3 R69, P5, R6.reuse, 0x4040, RZ ;  /* 0x0000404006457810 */ /* 0x040fe40007fbe0ff */
[----:B------:R-:W-:Y:S02]  /*c430*/  IADD3 R62, P6, R6, 0x4060, RZ ;  /* 0x00004060063e7810 */ /* 0x000fe40007fde0ff */
[----:B------:R-:W-:Y:S01]  /*c440*/  SHF.R.U64 R10, R10, 0x3, RZ ;  /* 0x000000030a0a7819 */ /* 0x000fe200000012ff */
[----:B------:R-:W-:Y:S01]  /*c450*/  IMAD.X R11, RZ, RZ, R7, P5 ;  /* 0x000000ffff0b7224 */ /* 0x000fe200028e0607 */
[----:B------:R-:W-:Y:S02]  /*c460*/  F2FP.BF16.F32.PACK_AB R90, R90, R91 ;  /* 0x0000005b5a5a723e */ /* 0x000fe400000010ff */
[----:B------:R-:W-:-:S02]  /*c470*/  F2FP.BF16.F32.PACK_AB R89, R88, R89 ;  /* 0x000000595859723e */ /* 0x000fc400000010ff */
[----:B------:R-:W-:Y:S02]  /*c480*/  SEL R29, R28, R29, P0 ;  /* 0x0000001d1c1d7207 */ /* 0x000fe40000000000 */
[----:B------:R-:W-:Y:S01]  /*c490*/  LOP3.LUT R6, R9, R6, RZ, 0x3c, !PT ;  /* 0x0000000609067212 */ /* 0x000fe200078e3cff */
[--C-:B------:R-:W-:Y:S01]  /*c4a0*/  IMAD.X R9, RZ, RZ, R7.reuse, P6 ;  /* 0x000000ffff097224 */ /* 0x100fe200030e0607 */
[----:B------:R-:W-:Y:S02]  /*c4b0*/  SEL R28, R21, R20, P0 ;  /* 0x00000014151c7207 */ /* 0x000fe40000000000 */
[----:B------:R-:W-:Y:S01]  /*c4c0*/  SEL R41, R20, R21, P0 ;  /* 0x0000001514297207 */ /* 0x000fe20000000000 */
[----:B------:R-:W-:Y:S01]  /*c4d0*/  IMAD.X R21, RZ, RZ, R7, P2 ;  /* 0x000000ffff157224 */ /* 0x000fe200010e0607 */
[----:B------:R-:W-:Y:S02]  /*c4e0*/  LOP3.LUT R20, R12, R63, RZ, 0x3c, !PT ;  /* 0x0000003f0c147212 */ /* 0x000fe400078e3cff */
[----:B------:R-:W-:-:S02]  /*c4f0*/  SEL R34, R94, R93, P0 ;  /* 0x0000005d5e227207 */ /* 0x000fc40000000000 */
[----:B------:R-:W-:Y:S02]  /*c500*/  SEL R48, R56, R57, P0 ;  /* 0x0000003938307207 */ /* 0x000fe40000000000 */
[----:B------:R-:W-:Y:S02]  /*c510*/  LOP3.LUT R52, R69, 0x380, RZ, 0xc0, !PT ;  /* 0x0000038045347812 */ /* 0x000fe400078ec0ff */
[----:B------:R-:W-:Y:S02]  /*c520*/  LOP3.LUT R12, R10, R67, RZ, 0x3c, !PT ;  /* 0x000000430a0c7212 */ /* 0x000fe400078e3cff */
[----:B------:R-:W-:Y:S02]  /*c530*/  SEL R93, R93, R94, P0 ;  /* 0x0000005e5d5d7207 */ /* 0x000fe40000000000 */
[----:B------:R-:W-:Y:S02]  /*c540*/  SEL R40, R90, R89, P0 ;  /* 0x000000595a287207 */ /* 0x000fe40000000000 */
[----:B------:R-:W-:-:S02]  /*c550*/  SEL R57, R57, R56, P0 ;  /* 0x0000003839397207 */ /* 0x000fc40000000000 */
[----:B------:R-:W-:Y:S02]  /*c560*/  MOV R67, R6 ;  /* 0x0000000600437202 */ /* 0x000fe40000000f00 */
[----:B------:R-:W-:Y:S02]  /*c570*/  F2FP.BF16.F32.PACK_AB R15, R70, R15 ;  /* 0x0000000f460f723e */ /* 0x000fe400000010ff */
[----:B------:R-:W-:Y:S02]  /*c580*/  F2FP.BF16.F32.PACK_AB R14, R71, R14 ;  /* 0x0000000e470e723e */ /* 0x000fe400000010ff */
[----:B------:R-:W-:Y:S02]  /*c590*/  SEL R89, R89, R90, P0 ;  /* 0x0000005a59597207 */ /* 0x000fe40000000000 */
[----:B------:R-:W-:Y:S02]  /*c5a0*/  SHF.R.U64 R52, R52, 0x3, RZ ;  /* 0x0000000334347819 */ /* 0x000fe400000012ff */
[----:B------:R-:W-:-:S02]  /*c5b0*/  SEL R56, R15, R14, P0 ;  /* 0x0000000e0f387207 */ /* 0x000fc40000000000 */
[----:B------:R-:W-:Y:S01]  /*c5c0*/  SEL R53, R14, R15, P0 ;  /* 0x0000000f0e357207 */ /* 0x000fe20000000000 */
[----:B------:R-:W-:Y:S01]  /*c5d0*/  IMAD.X R15, RZ, RZ, R7, P3 ;  /* 0x000000ffff0f7224 */ /* 0x000fe200018e0607 */
[----:B------:R-:W-:Y:S02]  /*c5e0*/  SEL R60, R86, R87, P0 ;  /* 0x00000057563c7207 */ /* 0x000fe40000000000 */
[----:B------:R-:W-:Y:S02]  /*c5f0*/  SEL R87, R87, R86, P0 ;  /* 0x0000005657577207 */ /* 0x000fe40000000000 */
[----:B------:R-:W-:Y:S02]  /*c600*/  LOP3.LUT R8, R59, 0x380, RZ, 0xc0, !PT ;  /* 0x000003803b087812 */ /* 0x000fe400078ec0ff */
[----:B------:R-:W-:Y:S02]  /*c610*/  LOP3.LUT R10, R52, R69, RZ, 0x3c, !PT ;  /* 0x00000045340a7212 */ /* 0x000fe400078e3cff */
[----:B------:R-:W-:-:S02]  /*c620*/  MOV R64, R20 ;  /* 0x0000001400407202 */ /* 0x000fc40000000f00 */
[----:B------:R-:W-:Y:S02]  /*c630*/  SHF.R.U64 R8, R8, 0x3, RZ ;  /* 0x0000000308087819 */ /* 0x000fe400000012ff */
[----:B------:R-:W-:Y:S02]  /*c640*/  MOV R61, R10 ;  /* 0x0000000a003d7202 */ /* 0x000fe40000000f00 */
[----:B------:R-:W-:Y:S02]  /*c650*/  LOP3.LUT R26, R8, R59, RZ, 0x3c, !PT ;  /* 0x0000003b081a7212 */ /* 0x000fe400078e3cff */
[----:B------:R-:W-:Y:S02]  /*c660*/  LOP3.LUT R8, R65, 0x380, RZ, 0xc0, !PT ;  /* 0x0000038041087812 */ /* 0x000fe400078ec0ff */
[----:B------:R-:W-:Y:S02]  /*c670*/  LOP3.LUT R59, R62, 0x380, RZ, 0xc0, !PT ;  /* 0x000003803e3b7812 */ /* 0x000fe400078ec0ff */
[----:B------:R-:W-:-:S02]  /*c680*/  SHF.R.U64 R8, R8, 0x3, RZ ;  /* 0x0000000308087819 */ /* 0x000fc400000012ff */
[----:B------:R-:W-:Y:S02]  /*c690*/  SHF.R.U64 R59, R59, 0x3, RZ ;  /* 0x000000033b3b7819 */ /* 0x000fe400000012ff */
[----:B------:R-:W-:Y:S02]  /*c6a0*/  LOP3.LUT R14, R8, R65, RZ, 0x3c, !PT ;  /* 0x00000041080e7212 */ /* 0x000fe400078e3cff */
[----:B------:R-:W-:Y:S02]  /*c6b0*/  LOP3.LUT R8, R59, R62, RZ, 0x3c, !PT ;  /* 0x0000003e3b087212 */ /* 0x000fe400078e3cff */
[----:B------:R-:W-:Y:S02]  /*c6c0*/  MOV R63, R14 ;  /* 0x0000000e003f7202 */ /* 0x000fe40000000f00 */
[----:B------:R-:W-:Y:S02]  /*c6d0*/  MOV R59, R8 ;  /* 0x00000008003b7202 */ /* 0x000fe40000000f00 */
[----:B------:R-:W-:-:S02]  /*c6e0*/  MOV R62, R12 ;  /* 0x0000000c003e7202 */ /* 0x000fc40000000f00 */
[----:B------:R-:W-:Y:S02]  /*c6f0*/  MOV R66, R26 ;  /* 0x0000001a00427202 */ /* 0x000fe40000000f00 */
[----:B------:R-:W-:Y:S02]  /*c700*/  MOV R65, R24 ;  /* 0x0000001800417202 */ /* 0x000fe40000000f00 */
[----:B------:R-:W-:Y:S01]  /*c710*/  PLOP3.LUT P2, PT, PT, PT, UP0, 0x80, 0x0 ;  /* 0x000000000000781c */ /* 0x000fe20003f4f008 */
[----:B------:R-:W-:Y:S01]  /*c720*/  ULDC UR8, c[0x0][0xa88] ;  /* 0x0002a20000087ab9 */ /* 0x000fe20000000800 */
[----:B--2---:R-:W-:Y:S01]  /*c730*/  LOP3.LUT R6, R35, 0x2, RZ, 0x3c, !PT ;  /* 0x0000000223067812 */ /* 0x004fe200078e3cff */
        /* <DEDUP_REMOVED lines=8> */
[----:B0-----:R-:W-:-:S02]  /*c7c0*/  SEL R8, R34, R93, P0 ;  /* 0x0000005d22087207 */ /* 0x001fc40000000000 */
[----:B------:R-:W-:Y:S01]  /*c7d0*/  SEL R10, R93, R34, P0 ;  /* 0x000000225d0a7207 */ /* 0x000fe20000000000 */
[----:B------:R-:W-:Y:S04]  /*c7e0*/  SHFL.IDX PT, R42, R42, R35, 0x1c1f ;  /* 0x001c1f232a2a7589 */ /* 0x000fe800000e0000 */
[----:B------:R-:W0:Y:S01]  /*c7f0*/  SHFL.IDX PT, R37, R37, R6, 0x1c1f ;  /* 0x001c1f0625257589 */ /* 0x000e2200000e0000 */
[----:B-1----:R-:W-:Y:S02]  /*c800*/  SEL R9, R48, R57, P0 ;  /* 0x0000003930097207 */ /* 0x002fe40000000000 */
[----:B------:R-:W-:Y:S01]  /*c810*/  SEL R11, R57, R48, P0 ;  /* 0x00000030390b7207 */ /* 0x000fe20000000000 */
[----:B------:R-:W-:Y:S04]  /*c820*/  SHFL.IDX PT, R38, R38, R35, 0x1c1f ;  /* 0x001c1f2326267589 */ /* 0x000fe800000e0000 */
[----:B------:R-:W1:Y:S01]  /*c830*/  SHFL.IDX PT, R31, R31, R6, 0x1c1f ;  /* 0x001c1f061f1f7589 */ /* 0x000e6200000e0000 */
[----:B--2---:R-:W-:-:S02]  /*c840*/  SEL R12, R40, R89, P0 ;  /* 0x00000059280c7207 */ /* 0x004fc40000000000 */
[----:B------:R-:W-:Y:S01]  /*c850*/  SEL R14, R89, R40, P0 ;  /* 0x00000028590e7207 */ /* 0x000fe20000000000 */
[----:B------:R-:W-:Y:S04]  /*c860*/  SHFL.IDX PT, R36, R36, R35, 0x1c1f ;  /* 0x001c1f2324247589 */ /* 0x000fe800000e0000 */
[----:B------:R-:W2:Y:S01]  /*c870*/  SHFL.IDX PT, R33, R33, R6, 0x1c1f ;  /* 0x001c1f0621217589 */ /* 0x000ea200000e0000 */
[----:B---3--:R-:W-:Y:S02]  /*c880*/  SEL R13, R50, R39, P0 ;  /* 0x00000027320d7207 */ /* 0x008fe40000000000 */
[----:B------:R-:W-:Y:S01]  /*c890*/  SEL R15, R39, R50, P0 ;  /* 0x00000032270f7207 */ /* 0x000fe20000000000 */
[----:B------:R2:W-:Y:S04]  /*c8a0*/  SHFL.IDX PT, R21, R30, R35, 0x1c1f ;  /* 0x001c1f231e157589 */ /* 0x0005e800000e0000 */
[----:B------:R-:W3:Y:S01]  /*c8b0*/  SHFL.IDX PT, R52, R49, R6, 0x1c1f ;  /* 0x001c1f0631347589 */ /* 0x000ee200000e0000 */
[----:B0-----:R-:W-:-:S02]  /*c8c0*/  SEL R24, R42, R37, P0 ;  /* 0x000000252a187207 */ /* 0x001fc40000000000 */
[----:B------:R-:W-:Y:S01]  /*c8d0*/  SEL R26, R37, R42, P0 ;  /* 0x0000002a251a7207 */ /* 0x000fe20000000000 */
[----:B------:R-:W-:Y:S04]  /*c8e0*/  SHFL.IDX PT, R32, R32, R35, 0x1c1f ;  /* 0x001c1f2320207589 */ /* 0x000fe800000e0000 */
[----:B------:R-:W-:Y:S01]  /*c8f0*/  SHFL.IDX PT, R54, R54, R35, 0x1c1f ;  /* 0x001c1f2336367589 */ /* 0x000fe200000e0000 */
[----:B-1----:R-:W-:Y:S02]  /*c900*/  SEL R25, R38, R31, P0 ;  /* 0x0000001f26197207 */ /* 0x002fe40000000000 */
[----:B------:R-:W-:Y:S01]  /*c910*/  SEL R27, R31, R38, P0 ;  /* 0x000000261f1b7207 */ /* 0x000fe20000000000 */
[----:B------:R3:W0:Y:S04]  /*c920*/  SHFL.IDX PT, R7, R29, R6, 0x1c1f ;  /* 0x001c1f061d077589 */ /* 0x00062800000e0000 */
[----:B------:R-:W1:Y:S01]  /*c930*/  SHFL.IDX PT, R51, R51, R6, 0x1c1f ;  /* 0x001c1f0633337589 */ /* 0x000e6200000e0000 */
[----:B--2---:R-:W-:-:S03]  /*c940*/  SEL R30, R33, R36, P0 ;  /* 0x00000024211e7207 */ /* 0x004fc60000000000 */
[----:B------:R2:W-:Y:S04]  /*c950*/  SHFL.IDX PT, R20, R28, R35, 0x1c1f ;  /* 0x001c1f231c147589 */ /* 0x0005e800000e0000 */
[----:B------:R-:W-:Y:S01]  /*c960*/  SHFL.IDX PT, R44, R44, R35, 0x1c1f ;  /* 0x001c1f232c2c7589 */ /* 0x000fe200000e0000 */
[----:B---3--:R-:W-:Y:S02]  /*c970*/  SEL R29, R21, R52, P0 ;  /* 0x00000034151d7207 */ /* 0x008fe40000000000 */
[----:B------:R-:W-:Y:S01]  /*c980*/  SEL R31, R52, R21, P0 ;  /* 0x00000015341f7207 */ /* 0x000fe20000000000 */
[----:B------:R-:W-:Y:S01]  /*c990*/  SHFL.IDX PT, R56, R56, R35, 0x1c1f ;  /* 0x001c1f2338387589 */ /* 0x000fe200000e0000 */
[----:B--2---:R-:W-:-:S03]  /*c9a0*/  SEL R28, R36, R33, P0 ;  /* 0x00000021241c7207 */ /* 0x004fc60000000000 */
[----:B------:R-:W2:Y:S04]  /*c9b0*/  SHFL.IDX PT, R41, R41, R6, 0x1c1f ;  /* 0x001c1f0629297589 */ /* 0x000ea800000e0000 */
[----:B------:R-:W3:Y:S01]  /*c9c0*/  SHFL.IDX PT, R43, R43, R6, 0x1c1f ;  /* 0x001c1f062b2b7589 */ /* 0x000ee200000e0000 */
[----:B0-----:R-:W-:Y:S02]  /*c9d0*/  SEL R36, R32, R7, P0 ;  /* 0x0000000720247207 */ /* 0x001fe40000000000 */
[----:B------:R-:W-:Y:S01]  /*c9e0*/  SEL R38, R7, R32, P0 ;  /* 0x0000002007267207 */ /* 0x000fe20000000000 */
[----:B------:R-:W0:Y:S01]  /*c9f0*/  SHFL.IDX PT, R53, R53, R6, 0x1c1f ;  /* 0x001c1f0635357589 */ /* 0x000e2200000e0000 */
[----:B-1----:R-:W-:Y:S01]  /*ca00*/  SEL R37, R54, R51, P0 ;  /* 0x0000003336257207 */ /* 0x002fe20000000000 */
[----:B------:R-:W-:Y:S01]  /*ca10*/  IMAD.U32 R7, RZ, RZ, UR7 ;  /* 0x00000007ff077e24 */ /* 0x000fe2000f8e00ff */
[----:B------:R-:W-:Y:S01]  /*ca20*/  SEL R39, R51, R54, P0 ;  /* 0x0000003633277207 */ /* 0x000fe20000000000 */
[----:B------:R-:W-:Y:S06]  /*ca30*/  BAR.SYNC.DEFER_BLOCKING 0x1, 0x100 ;  /* 0x0044000000007b1d */ /* 0x000fec0000010000 */
[----:B------:R-:W-:Y:S04]  /*ca40*/  SHFL.IDX PT, R58, R58, R35, 0x1c1f ;  /* 0x001c1f233a3a7589 */ /* 0x000fe800000e0000 */
[----:B------:R-:W1:Y:S01]  /*ca50*/  SHFL.IDX PT, R55, R55, R6, 0x1c1f ;  /* 0x001c1f0637377589 */ /* 0x000e6200000e0000 */
[----:B--2---:R-:W-:-:S02]  /*ca60*/  SEL R32, R20, R41, P0 ;  /* 0x0000002914207207 */ /* 0x004fc40000000000 */
[----:B------:R-:W-:Y:S01]  /*ca70*/  SEL R34, R41, R20, P0 ;  /* 0x0000001429227207 */ /* 0x000fe20000000000 */
[----:B------:R-:W-:Y:S01]  /*ca80*/  SHFL.IDX PT, R46, R46, R35, 0x1c1f ;  /* 0x001c1f232e2e7589 */ /* 0x000fe200000e0000 */
[----:B---3--:R-:W-:Y:S02]  /*ca90*/  SEL R40, R44, R43, P0 ;  /* 0x0000002b2c287207 */ /* 0x008fe40000000000 */
[----:B------:R-:W-:Y:S01]  /*caa0*/  SEL R42, R43, R44, P0 ;  /* 0x0000002c2b2a7207 */ /* 0x000fe20000000000 */
[----:B------:R2:W-:Y:S01]  /*cab0*/  SHFL.IDX PT, R60, R60, R35, 0x1c1f ;  /* 0x001c1f233c3c7589 */ /* 0x0005e200000e0000 */
[----:B0-----:R-:W-:-:S03]  /*cac0*/  SEL R33, R56, R53, P0 ;  /* 0x0000003538217207 */ /* 0x001fc60000000000 */
[----:B------:R-:W0:Y:S04]  /*cad0*/  SHFL.IDX PT, R45, R45, R6, 0x1c1f ;  /* 0x001c1f062d2d7589 */ /* 0x000e2800000e0000 */
[----:B------:R3:W4:Y:S01]  /*cae0*/  SHFL.IDX PT, R87, R87, R6, 0x1c1f ;  /* 0x001c1f0657577589 */ /* 0x00072200000e0000 */
[----:B--2---:R-:W-:-:S03]  /*caf0*/  SEL R35, R53, R56, P0 ;  /* 0x0000003835237207 */ /* 0x004fc60000000000 */
[----:B------:R0:W-:Y:S04]  /*cb00*/  STSM.16.M88.4 [R67], R8 ;  /* 0x0000000843007844 */ /* 0x0001e80000000200 */
[----:B------:R-:W-:Y:S01]  /*cb10*/  STSM.16.M88.4 [R66], R12 ;  /* 0x0000000c42007844 */ /* 0x000fe20000000200 */
[----:B-1----:R-:W-:Y:S01]  /*cb20*/  SEL R41, R58, R55, P0 ;  /* 0x000000373a297207 */ /* 0x002fe20000000000 */
[----:B---3--:R-:W-:Y:S01]  /*cb30*/  IMAD.U32 R6, RZ, RZ, UR6 ;  /* 0x00000006ff067e24 */ /* 0x008fe2000f8e00ff */
[----:B------:R-:W-:Y:S01]  /*cb40*/  SEL R43, R55, R58, P0 ;  /* 0x0000003a372b7207 */ /* 0x000fe20000000000 */
[----:B------:R-:W-:Y:S01]  /*cb50*/  STSM.16.M88.4 [R65], R24 ;  /* 0x0000001841007844 */ /* 0x000fe20000000200 */
[----:B------:R-:W-:-:S03]  /*cb60*/  ULDC.64 UR6, c[0x0][0xc08] ;  /* 0x0003020000067ab9 */ /* 0x000fc60000000a00 */
[----:B------:R-:W-:Y:S01]  /*cb70*/  STSM.16.M88.4 [R64], R28 ;  /* 0x0000001c40007844 */ /* 0x000fe20000000200 */
[----:B0-----:R-:W-:-:S03]  /*cb80*/  SEL R8, R46, R45, P0 ;  /* 0x0000002d2e087207 */ /* 0x001fc60000000000 */
[----:B------:R-:W-:Y:S01]  /*cb90*/  STSM.16.M88.4 [R63], R36 ;  /* 0x000000243f007844 */ /* 0x000fe20000000200 */
[----:B------:R-:W-:Y:S02]  /*cba0*/  SEL R10, R45, R46, P0 ;  /* 0x0000002e2d0a7207 */ /* 0x000fe40000000000 */
[----:B----4-:R-:W-:Y:S01]  /*cbb0*/  SEL R9, R60, R87, P0 ;  /* 0x000000573c097207 */ /* 0x010fe20000000000 */
[----:B------:R-:W-:Y:S01]  /*cbc0*/  STSM.16.M88.4 [R62], R32 ;  /* 0x000000203e007844 */ /* 0x000fe20000000200 */
[----:B------:R-:W-:Y:S01]  /*cbd0*/  SEL R11, R87, R60, P0 ;  /* 0x0000003c570b7207 */ /* 0x000fe20000000000 */
[----:B------:R-:W-:Y:S01]  /*cbe0*/  UISETP.NE.U32.AND UP1, UPT, UR6, URZ, UPT ;  /* 0x0000003f0600728c */ /* 0x000fe2000bf25070 */
[----:B------:R-:W0:Y:S01]  /*cbf0*/  LDC R46, c[0x0][0xbe8] ;  /* 0x0002fa00ff2e7b82 */ /* 0x000e220000000800 */
[----:B------:R-:W-:Y:S04]  /*cc00*/  STSM.16.M88.4 [R61], R40 ;  /* 0x000000283d007844 */ /* 0x000fe80000000200 */
[----:B------:R1:W-:Y:S03]  /*cc10*/  STSM.16.M88.4 [R59], R8 ;  /* 0x000000083b007844 */ /* 0x0003e60000000200 */
[----:B------:R-:W-:Y:S01]  /*cc20*/  BAR.SYNC.DEFER_BLOCKING 0x1, 0x100 ;  /* 0x0044000000007b1d */ /* 0x000fe20000010000 */
[----:B------:R-:W-:-:S06]  /*cc30*/  UISETP.NE.AND.EX UP1, UPT, UR7, URZ, UPT, UP1 ;  /* 0x0000003f0700728c */ /* 0x000fcc000bf25310 */
[----:B------:R-:W-:-:S05]  /*cc40*/  PLOP3.LUT P0, PT, PT, PT, UP1, 0x80, 0x0 ;  /* 0x000000000000781c */ /* 0x000fca0003f0f018 */
[----:B------:R-:W-:-:S04]  /*cc50*/  @UP1 ULEA UR6, UP2, UR36, UR6, 0x2 ;  /* 0x0000000624061291 */ /* 0x000fc8000f84103f */
[----:B------:R-:W-:Y:S01]  /*cc60*/  @UP1 ULEA.HI.X UR7, UR36, UR7, UR37, 0x2, UP2 ;  /* 0x0000000724071291 */ /* 0x000fe200090f1425 */
[----:B-1----:R-:W-:Y:S02]  /*cc70*/  IMAD.U32 R9, RZ, RZ, UR8 ;  /* 0x00000008ff097e24 */ /* 0x002fe4000f8e00ff */
[----:B------:R-:W-:-:S03]  /*cc80*/  IMAD.U32 R10, RZ, RZ, UR6 ;  /* 0x00000006ff0a7e24 */ /* 0x000fc6000f8e00ff */
[----:B------:R-:W-:Y:S01]  /*cc90*/  IMAD.U32 R11, RZ, RZ, UR7 ;  /* 0x00000007ff0b7e24 */ /* 0x000fe2000f8e00ff */
[----:B------:R-:W2:Y:S01]  /*cca0*/  @P2 LDG.E R12, desc[UR54][R6.64] ;  /* 0x00000036060c2981 */ /* 0x000ea2000c1e1900 */
[----:B0-----:R-:W-:Y:S01]  /*ccb0*/  ISETP.NE.AND P1, PT, R46, 0x1, PT ;  /* 0x000000012e00780c */ /* 0x001fe20003f25270 */
[----:B------:R-:W-:Y:S02]  /*ccc0*/  UMOV UR4, URZ ;  /* 0x0000003f00047c82 */ /* 0x000fe40008000000 */
[----:B------:R0:W5:Y:S10]  /*ccd0*/  @P0 LDG.E R9, desc[UR54][R10.64] ;  /* 0x000000360a090981 */ /* 0x000174000c1e1900 */
[----:B------:R-:W1:Y:S08]  /*cce0*/  @P1 LDC R13, c[0x0][0xbec] ;  /* 0x0002fb00ff0d1b82 */ /* 0x000e700000000800 */
[----:B------:R-:W3:Y:S01]  /*ccf0*/  @P1 LDC R14, c[0x0][0xbf0] ;  /* 0x0002fc00ff0e1b82 */ /* 0x000ee20000000800 */
[----:B--2---:R-:W-:Y:S01]  /*cd00*/  @P2 R2UR UR4, R12 ;  /* 0x000000000c0422ca */ /* 0x004fe200000e0000 */
[----:B01-3--:R-:W-:-:S14]  /*cd10*/  @P0 BRA `(.L_x_2415) ;  /* 0x0000000000100947 */ /* 0x00bfdc0003800000 */
[----:B------:R-:W-:Y:S05]  /*cd20*/  @!P2 BRA `(.L_x_2415) ;  /* 0x00000000000ca947 */ /* 0x000fea0003800000 */
[----:B------:R-:W2:Y:S04]  /*cd30*/  LDG.E R8, desc[UR54][R6.64] ;  /* 0x0000003606087981 */ /* 0x000ea8000c1e1900 */
[----:B-----5:R-:W2:Y:S02]  /*cd40*/  LDG.E R9, desc[UR54][R6.64+0x4] ;  /* 0x0000043606097981 */ /* 0x020ea4000c1e1900 */
[----:B--2---:R-:W-:-:S07]  /*cd50*/  IMAD.IADD R9, R9, 0x1, -R8 ;  /* 0x0000000109097824 */ /* 0x004fce00078e0a08 */
.L_x_2415:
[----:B------:R-:W-:Y:S01]  /*cd60*/  USHF.R.S32.HI UR14, URZ, 0x1f, UR42 ;  /* 0x0000001f3f0e7899 */ /* 0x000fe2000801142a */
[----:B------:R-:W-:Y:S01]  /*cd70*/  VIADD R8, R18, UR38 ;  /* 0x0000002612087c36 */ /* 0x000fe20008000000 */
[----:B------:R-:W-:Y:S01]  /*cd80*/  ULDC.64 UR12, c[0x0][0xb90] ;  /* 0x0002e400000c7ab9 */ /* 0x000fe20000000a00 */
[----:B------:R-:W-:Y:S01]  /*cd90*/  USHF.R.S32.HI UR9, URZ, 0x1f, UR4 ;  /* 0x0000001f3f097899 */ /* 0x000fe20008011404 */
[----:B------:R-:W-:Y:S01]  /*cda0*/  VIADD R24, R190, UR38 ;  /* 0x00000026be187c36 */ /* 0x000fe20008000000 */
[----:B------:R-:W-:Y:S01]  /*cdb0*/  UIMAD UR10, UR14, UR12, URZ ;  /* 0x0000000c0e0a72a4 */ /* 0x000fe2000f8e023f */
[----:B------:R-:W-:Y:S01]  /*cdc0*/  @P1 IMAD.HI.U32 R7, R8, R13, RZ ;  /* 0x0000000d08071227 */ /* 0x000fe200078e00ff */
[----:B------:R-:W-:Y:S01]  /*cdd0*/  UMOV UR8, UR4 ;  /* 0x0000000400087c82 */ /* 0x000fe20008000000 */
[----:B------:R-:W-:Y:S01]  /*cde0*/  USEL UR37, UR37, URZ, !UP0 ;  /* 0x0000003f25257287 */ /* 0x000fe2000c000000 */
[----:B------:R-:W0:Y:S01]  /*cdf0*/  @P1 LDC R49, c[0x0][0xbf0] ;  /* 0x0002fc00ff311b82 */ /* 0x000e220000000800 */
        /* <DEDUP_REMOVED lines=15> */
[----:B------:R-:W-:Y:S01]  /*cef0*/  IADD3 R13, P3, R4, 0x2000, RZ ;  /* 0x00002000040d7810 */ /* 0x000fe20007f7e0ff */
[----:B-----5:R-:W-:Y:S01]  /*cf00*/  IMAD R53, R9, R46, RZ ;  /* 0x0000002e09357224 */ /* 0x020fe200078e02ff */
[----:B------:R-:W-:Y:S01]  /*cf10*/  IADD3 R6, P2, R6, UR6, RZ ;  /* 0x0000000606067c10 */ /* 0x000fe2000ff5e0ff */
[----:B------:R-:W-:Y:S01]  /*cf20*/  ULDC.64 UR10, c[0x0][0xaa0] ;  /* 0x0002a800000a7ab9 */ /* 0x000fe20000000a00 */
[----:B------:R-:W-:Y:S01]  /*cf30*/  IMAD.U32 R10, RZ, RZ, UR8 ;  /* 0x00000008ff0a7e24 */ /* 0x000fe2000f8e00ff */
[----:B------:R-:W-:Y:S01]  /*cf40*/  SHF.R.S32.HI R8, RZ, 0x1f, R11 ;  /* 0x0000001fff087819 */ /* 0x000fe2000001140b */
[----:B------:R-:W-:Y:S01]  /*cf50*/  IMAD.X R9, RZ, RZ, R5, P3 ;  /* 0x000000ffff097224 */ /* 0x000fe200018e0605 */
[----:B------:R-:W-:-:S02]  /*cf60*/  IADD3 R15, P0, R4, 0x1000, RZ ;  /* 0x00001000040f7810 */ /* 0x000fc40007f1e0ff */
[----:B------:R-:W-:Y:S01]  /*cf70*/  IADD3.X R7, R7, UR7, R10, P2, !PT ;  /* 0x0000000707077c10 */ /* 0x000fe200097fe40a */
[----:B------:R-:W-:Y:S01]  /*cf80*/  ULDC.64 UR6, c[0x0][0xb88] ;  /* 0x0002e20000067ab9 */ /* 0x000fe20000000a00 */
[----:B------:R-:W-:Y:S01]  /*cf90*/  LOP3.LUT R10, R13, 0x380, RZ, 0xc0, !PT ;  /* 0x000003800d0a7812 */ /* 0x000fe200078ec0ff */
[----:B------:R-:W-:Y:S01]  /*cfa0*/  IMAD R14, R8, UR6, RZ ;  /* 0x00000006080e7c24 */ /* 0x000fe2000f8e02ff */
[----:B------:R-:W-:Y:S01]  /*cfb0*/  LOP3.LUT R12, R15, 0x380, RZ, 0xc0, !PT ;  /* 0x000003800f0c7812 */ /* 0x000fe200078ec0ff */
[C---:B------:R-:W-:Y:S01]  /*cfc0*/  IMAD.WIDE.U32 R6, R11.reuse, UR6, R6 ;  /* 0x000000060b067c25 */ /* 0x040fe2000f8e0006 */
[----:B------:R-:W-:Y:S02]  /*cfd0*/  SHF.R.U64 R8, R10, 0x3, RZ ;  /* 0x000000030a087819 */ /* 0x000fe400000012ff */
[----:B------:R-:W-:Y:S01]  /*cfe0*/  SHF.R.U64 R12, R12, 0x3, RZ ;  /* 0x000000030c0c7819 */ /* 0x000fe200000012ff */
[----:B------:R-:W-:Y:S01]  /*cff0*/  IMAD R21, R11, UR7, R14 ;  /* 0x000000070b157c24 */ /* 0x000fe2000f8e020e */
[----:B------:R-:W-:Y:S01]  /*d000*/  LOP3.LUT R8, R8, R13, RZ, 0x3c, !PT ;  /* 0x0000000d08087212 */ /* 0x000fe200078e3cff */
[----:B------:R-:W-:Y:S01]  /*d010*/  ULDC.64 UR6, c[0x0][0xb50] ;  /* 0x0002d40000067ab9 */ /* 0x000fe20000000a00 */
[----:B------:R-:W-:Y:S01]  /*d020*/  LOP3.LUT R12, R12, R15, RZ, 0x3c, !PT ;  /* 0x0000000f0c0c7212 */ /* 0x000fe200078e3cff */
[----:B------:R-:W-:Y:S01]  /*d030*/  IMAD.IADD R13, R7, 0x1, R21 ;  /* 0x00000001070d7824 */ /* 0x000fe200078e0215 */
[----:B------:R-:W-:Y:S01]  /*d040*/  LEA R14, P4, R6, UR6, 0x2 ;  /* 0x00000006060e7c11 */ /* 0x000fe2000f8810ff */
[----:B------:R-:W-:Y:S01]  /*d050*/  VIADD R10, R24, 0x8 ;  /* 0x00000008180a7836 */ /* 0x000fe20000000000 */
[----:B------:R-:W-:-:S02]  /*d060*/  IADD3 R11, P2, R4, 0x3000, RZ ;  /* 0x00003000040b7810 */ /* 0x000fc40007f5e0ff */
[----:B------:R-:W-:Y:S01]  /*d070*/  LEA.HI.X R15, R6, UR7, R13, 0x2, P4 ;  /* 0x00000007060f7c11 */ /* 0x000fe2000a0f140d */
[----:B------:R-:W-:Y:S01]  /*d080*/  SHFL.IDX PT, R20, R14, RZ, 0x1c1f ;  /* 0x001c1fff0e147589 */ /* 0x000fe200000e0000 */
[----:B------:R-:W-:Y:S01]  /*d090*/  LOP3.LUT R7, R11, 0x380, RZ, 0xc0, !PT ;  /* 0x000003800b077812 */ /* 0x000fe200078ec0ff */
[--C-:B------:R-:W-:Y:S01]  /*d0a0*/  IMAD.X R13, RZ, RZ, R5.reuse, P0 ;  /* 0x000000ffff0d7224 */ /* 0x100fe200000e0605 */
[----:B------:R-:W-:Y:S01]  /*d0b0*/  LOP3.LUT P0, RZ, R188, 0x3, RZ, 0xc0, !PT ;  /* 0x00000003bcff7812 */ /* 0x000fe2000780c0ff */
[----:B------:R-:W1:Y:S01]  /*d0c0*/  SHFL.IDX PT, R21, R15, RZ, 0x1c1f ;  /* 0x001c1fff0f157589 */ /* 0x000e6200000e0000 */
[----:B------:R-:W-:Y:S01]  /*d0d0*/  SHF.R.U64 R6, R7, 0x3, RZ ;  /* 0x0000000307067819 */ /* 0x000fe200000012ff */
[----:B------:R-:W-:Y:S01]  /*d0e0*/  IMAD.X R7, RZ, RZ, R5, P2 ;  /* 0x000000ffff077224 */ /* 0x000fe200010e0605 */
[-C--:B------:R-:W-:Y:S01]  /*d0f0*/  ISETP.GE.OR P2, PT, R24, R53.reuse, P0 ;  /* 0x000000351800720c */ /* 0x080fe20000746670 */
[----:B------:R-:W-:Y:S01]  /*d100*/  SHFL.IDX PT, R44, R14, 0x1, 0x1c1f ;  /* 0x003c1f000e2c7f89 */ /* 0x000fe200000e0000 */
[----:B------:R-:W-:Y:S01]  /*d110*/  ISETP.GE.OR P0, PT, R10, R53, P0 ;  /* 0x000000350a00720c */ /* 0x000fe20000706670 */
[----:B------:R-:W-:Y:S01]  /*d120*/  UIMAD UR8, UR9, UR10, URZ ;  /* 0x0000000a090872a4 */ /* 0x000fe2000f8e023f */
[C---:B------:R-:W-:Y:S01]  /*d130*/  IADD3 R41, P6, R4.reuse, 0x4000, RZ ;  /* 0x0000400004297810 */ /* 0x040fe20007fde0ff */
[----:B------:R-:W2:Y:S01]  /*d140*/  SHFL.IDX PT, R45, R15, 0x1, 0x1c1f ;  /* 0x003c1f000f2d7f89 */ /* 0x000ea200000e0000 */
[----:B------:R-:W-:Y:S01]  /*d150*/  UIMAD.WIDE.U32 UR6, UR4, UR10, URZ ;  /* 0x0000000a040672a5 */ /* 0x000fe2000f8e003f */
[----:B------:R-:W-:-:S02]  /*d160*/  IADD3 R37, P5, R4, 0x5000, RZ ;  /* 0x0000500004257810 */ /* 0x000fc40007fbe0ff */
[----:B------:R-:W-:Y:S02]  /*d170*/  IADD3 R33, P4, R4, 0x6000, RZ ;  /* 0x0000600004217810 */ /* 0x000fe40007f9e0ff */
[----:B------:R-:W-:Y:S02]  /*d180*/  LOP3.LUT R6, R6, R11, RZ, 0x3c, !PT ;  /* 0x0000000b06067212 */ /* 0x000fe400078e3cff */
[C---:B------:R-:W-:Y:S01]  /*d190*/  LOP3.LUT R25, R4.reuse, 0x380, RZ, 0xc0, !PT ;  /* 0x0000038004197812 */ /* 0x040fe200078ec0ff */
[----:B-1----:R1:W-:Y:S01]  /*d1a0*/  @!P2 ST.E desc[UR54][R20.64], R2 ;  /* 0x000000021400a985 */ /* 0x0023e2000c101936 */
[----:B------:R-:W-:Y:S01]  /*d1b0*/  UIMAD UR8, UR4, UR11, UR8 ;  /* 0x0000000b040872a4 */ /* 0x000fe2000f8e0208 */
[----:B------:R-:W-:Y:S02]  /*d1c0*/  IADD3 R11, P3, R4, 0x7000, RZ ;  /* 0x00007000040b7810 */ /* 0x000fe40007f7e0ff */
[----:B------:R-:W-:Y:S01]  /*d1d0*/  ULDC.64 UR10, c[0x0][0xae8] ;  /* 0x0002ba00000a7ab9 */ /* 0x000fe20000000a00 */
[----:B------:R-:W-:-:S02]  /*d1e0*/  LOP3.LUT R40, R41, 0x380, RZ, 0xc0, !PT ;  /* 0x0000038029287812 */ /* 0x000fc400078ec0ff */
[----:B------:R-:W-:Y:S01]  /*d1f0*/  LOP3.LUT R36, R37, 0x380, RZ, 0xc0, !PT ;  /* 0x0000038025247812 */ /* 0x000fe200078ec0ff */
[----:B--2---:R2:W-:Y:S01]  /*d200*/  @!P0 ST.E desc[UR54][R44.64], R0 ;  /* 0x000000002c008985 */ /* 0x0045e2000c101936 */
[----:B------:R-:W-:Y:S02]  /*d210*/  LOP3.LUT R32, R33, 0x380, RZ, 0xc0, !PT ;  /* 0x0000038021207812 */ /* 0x000fe400078ec0ff */
[----:B------:R-:W-:Y:S01]  /*d220*/  SHF.R.U64 R25, R25, 0x3, RZ ;  /* 0x0000000319197819 */ /* 0x000fe200000012ff */
[----:B-1----:R-:W1:Y:S01]  /*d230*/  @P1 LDC R21, c[0x0][0xbec] ;  /* 0x0002fb00ff151b82 */ /* 0x002e620000000800 */
[----:B------:R-:W-:Y:S01]  /*d240*/  UIADD3 UR7, UR7, UR8, URZ ;  /* 0x0000000807077290 */ /* 0x000fe2000fffe03f */
[----:B------:R-:W-:Y:S01]  /*d250*/  LOP3.LUT R10, R11, 0x380, RZ, 0xc0, !PT ;  /* 0x000003800b0a7812 */ /* 0x000fe200078ec0ff */
[----:B------:R-:W-:Y:S01]  /*d260*/  UIMAD UR4, UR14, UR10, URZ ;  /* 0x0000000a0e0472a4 */ /* 0x000fe2000f8e023f */
[----:B------:R-:W-:Y:S01]  /*d270*/  SHF.R.U64 R40, R40, 0x3, RZ ;  /* 0x0000000328287819 */ /* 0x000fe200000012ff */
[----:B------:R-:W-:Y:S01]  /*d280*/  IMAD.X R29, RZ, RZ, R5, P3 ;  /* 0x000000ffff1d7224 */ /* 0x000fe200018e0605 */
[----:B------:R-:W-:Y:S01]  /*d290*/  SHF.R.U64 R36, R36, 0x3, RZ ;  /* 0x0000000324247819 */ /* 0x000fe200000012ff */
[----:B--2---:R-:W-:Y:S01]  /*d2a0*/  IMAD R0, R22, 0x20, R23 ;  /* 0x0000002016007824 */ /* 0x004fe200078e0217 */
[----:B------:R-:W-:Y:S01]  /*d2b0*/  UIMAD UR4, UR42, UR11, UR4 ;  /* 0x0000000b2a0472a4 */ /* 0x000fe2000f8e0204 */
[----:B------:R-:W-:Y:S01]  /*d2c0*/  SHF.R.U64 R32, R32, 0x3, RZ ;  /* 0x0000000320207819 */ /* 0x000fe200000012ff */
[----:B------:R-:W-:Y:S01]  /*d2d0*/  UIMAD.WIDE.U32 UR6, UR42, UR10, UR6 ;  /* 0x0000000a2a0672a5 */ /* 0x000fe2000f8e0006 */
[----:B------:R-:W-:Y:S01]  /*d2e0*/  VIADD R2, R0, UR38 ;  /* 0x0000002600027c36 */ /* 0x000fe20008000000 */
[----:B------:R-:W-:Y:S01]  /*d2f0*/  ULDC.64 UR8, c[0x0][0xaf0] ;  /* 0x0002bc0000087ab9 */ /* 0x000fe20000000a00 */
[----:B------:R-:W-:Y:S01]  /*d300*/  LOP3.LUT R24, R25, R4, RZ, 0x3c, !PT ;  /* 0x0000000419187212 */ /* 0x000fe200078e3cff */
[----:B------:R-:W-:Y:S01]  /*d310*/  UIADD3 UR7, UR7, UR4, URZ ;  /* 0x0000000407077290 */ /* 0x000fe2000fffe03f */
[----:B------:R-:W-:Y:S01]  /*d320*/  IMAD.MOV.U32 R45, RZ, RZ, R2 ;  /* 0x000000ffff2d7224 */ /* 0x000fe200078e0002 */
[----:B------:R-:W-:Y:S01]  /*d330*/  UIMAD UR4, UR37, UR8, URZ ;  /* 0x00000008250472a4 */ /* 0x000fe2000f8e023f */
[----:B------:R-:W-:Y:S01]  /*d340*/  SHF.R.U64 R4, R10, 0x3, RZ ;  /* 0x000000030a047819 */ /* 0x000fe200000012ff */
[----:B------:R-:W5:Y:S01]  /*d350*/  LD.E.128 R12, desc[UR54][R12.64] ;  /* 0x000000360c0c7980 */ /* 0x000f62000c101d00 */
[----:B------:R-:W-:-:S02]  /*d360*/  LOP3.LUT R40, R40, R41, RZ, 0x3c, !PT ;  /* 0x0000002928287212 */ /* 0x000fc400078e3cff */
[----:B------:R-:W-:Y:S01]  /*d370*/  LOP3.LUT R36, R36, R37, RZ, 0x3c, !PT ;  /* 0x0000002524247212 */ /* 0x000fe200078e3cff */
[----:B-1----:R-:W-:Y:S01]  /*d380*/  @P1 IMAD.HI.U32 R0, R2, R21, RZ ;  /* 0x0000001502001227 */ /* 0x002fe200078e00ff */
[----:B------:R-:W-:Y:S01]  /*d390*/  UIMAD UR4, UR36, UR9, UR4 ;  /* 0x00000009240472a4 */ /* 0x000fe2000f8e0204 */
[----:B------:R-:W-:Y:S01]  /*d3a0*/  LOP3.LUT R32, R32, R33, RZ, 0x3c, !PT ;  /* 0x0000002120207212 */ /* 0x000fe200078e3cff */
[----:B------:R-:W-:Y:S01]  /*d3b0*/  UIMAD.WIDE.U32 UR6, UR36, UR8, UR6 ;  /* 0x00000008240672a5 */ /* 0x000fe2000f8e0006 */
[--C-:B------:R-:W-:Y:S01]  /*d3c0*/  IMAD.X R41, RZ, RZ, R5.reuse, P6 ;  /* 0x000000ffff297224 */ /* 0x100fe200030e0605 */
[----:B0-----:R-:W-:Y:S01]  /*d3d0*/  @P1 SHF.R.U32.HI R45, RZ, R49, R0 ;  /* 0x00000031ff2d1219 */ /* 0x001fe20000011600 */
[--C-:B------:R-:W-:Y:S01]  /*d3e0*/  IMAD.X R37, RZ, RZ, R5.reuse, P5 ;  /* 0x000000ffff257224 */ /* 0x100fe200028e0605 */
[----:B------:R-:W-:Y:S01]  /*d3f0*/  UIADD3 UR4, UR7, UR4, URZ ;  /* 0x0000000407047290 */ /* 0x000fe2000fffe03f */
[----:B------:R-:W-:Y:S01]  /*d400*/  IMAD.X R33, RZ, RZ, R5, P4 ;  /* 0x000000ffff217224 */ /* 0x000fe200020e0605 */
[--C-:B------:R-:W-:Y:S01]  /*d410*/  SHF.R.S32.HI R0, RZ, 0x1f, R45.reuse ;  /* 0x0000001fff007819 */ /* 0x100fe2000001142d */
[----:B------:R-:W-:Y:S01]  /*d420*/  IMAD.MOV R49, RZ, RZ, -R45 ;  /* 0x000000ffff317224 */ /* 0x000fe200078e0a2d */
[----:B------:R-:W-:Y:S01]  /*d430*/  LOP3.LUT R28, R4, R11, RZ, 0x3c, !PT ;  /* 0x0000000b041c7212 */ /* 0x000fe200078e3cff */
[----:B------:R-:W-:Y:S01]  /*d440*/  IMAD.MOV.U32 R25, RZ, RZ, R5 ;  /* 0x000000ffff197224 */ /* 0x000fe200078e0005 */
[----:B------:R-:W-:Y:S01]  /*d450*/  ULDC.64 UR8, c[0x0][0xae0] ;  /* 0x0002b80000087ab9 */ /* 0x000fe20000000a00 */
[----:B------:R-:W-:Y:S01]  /*d460*/  IMAD R49, R46, R49, R2 ;  /* 0x000000312e317224 */ /* 0x000fe200078e0202 */
[----:B------:R-:W5:Y:S01]  /*d470*/  LD.E.128 R8, desc[UR54][R8.64] ;  /* 0x0000003608087980 */ /* 0x000f62000c101d00 */
[----:B------:R-:W-:-:S02]  /*d480*/  IMAD R0, R0, UR8, RZ ;  /* 0x0000000800007c24 */ /* 0x000fc4000f8e02ff */
[----:B------:R-:W-:Y:S01]  /*d490*/  IMAD.U32 R21, RZ, RZ, UR7 ;  /* 0x00000007ff157e24 */ /* 0x000fe2000f8e00ff */
[----:B------:R-:W5:Y:S01]  /*d4a0*/  LD.E.128 R24, desc[UR54][R24.64] ;  /* 0x0000003618187980 */ /* 0x000f62000c101d00 */
[----:B------:R-:W-:Y:S01]  /*d4b0*/  IMAD.U32 R20, RZ, RZ, UR6 ;  /* 0x00000006ff147e24 */ /* 0x000fe2000f8e00ff */
[----:B------:R-:W-:Y:S01]  /*d4c0*/  ULDC.64 UR6, c[0x0][0xad8] ;  /* 0x0002b60000067ab9 */ /* 0x000fe20000000a00 */
[----:B------:R-:W-:Y:S01]  /*d4d0*/  IMAD.U32 R21, RZ, RZ, UR4 ;  /* 0x00000004ff157e24 */ /* 0x000fe2000f8e00ff */
[----:B------:R-:W5:Y:S01]  /*d4e0*/  LD.E.128 R4, desc[UR54][R6.64] ;  /* 0x0000003606047980 */ /* 0x000f62000c101d00 */
[C---:B------:R-:W-:Y:S01]  /*d4f0*/  IMAD R51, R45.reuse, UR9, R0 ;  /* 0x000000092d337c24 */ /* 0x040fe2000f8e0200 */
[----:B------:R-:W-:Y:S02]  /*d500*/  SHF.R.S32.HI R0, RZ, 0x1f, R49 ;  /* 0x0000001fff007819 */ /* 0x000fe40000011431 */
[----:B------:R-:W5:Y:S01]  /*d510*/  LD.E.128 R40, desc[UR54][R40.64] ;  /* 0x0000003628287980 */ /* 0x000f62000c101d00 */
[----:B------:R-:W-:-:S03]  /*d520*/  IMAD.WIDE.U32 R20, R45, UR8, R20 ;  /* 0x000000082d147c25 */ /* 0x000fc6000f8e0014 */
[----:B------:R-:W5:Y:S04]  /*d530*/  LD.E.128 R36, desc[UR54][R36.64] ;  /* 0x0000003624247980 */ /* 0x000f68000c101d00 */
[----:B------:R-:W5:Y:S04]  /*d540*/  LD.E.128 R32, desc[UR54][R32.64] ;  /* 0x0000003620207980 */ /* 0x000f68000c101d00 */
[----:B------:R-:W5:Y:S01]  /*d550*/  LD.E.128 R28, desc[UR54][R28.64] ;  /* 0x000000361c1c7980 */ /* 0x000f62000c101d00 */
[----:B------:R-:W-:Y:S01]  /*d560*/  @!PT LDS RZ, [RZ] ;  /* 0x00000000fffff984 */ /* 0x000fe20000000800 */
[----:B------:R-:W-:Y:S01]  /*d570*/  @!PT LDS RZ, [RZ] ;  /* 0x00000000fffff984 */ /* 0x000fe20000000800 */
[----:B------:R-:W-:Y:S01]  /*d580*/  @!PT LDS RZ, [RZ] ;  /* 0x00000000fffff984 */ /* 0x000fe20000000800 */
[----:B------:R-:W-:Y:S01]  /*d590*/  @!PT LDS RZ, [RZ] ;  /* 0x00000000fffff984 */ /* 0x000fe20000000800 */
[----:B------:R0:W-:Y:S06]  /*d5a0*/  MEMBAR.ALL.CTA ;  /* 0x0000000000007992 */ /* 0x0001ec0000008000 */
[----:B0-----:R-:W0:Y:S01]  /*d5b0*/  FENCE.VIEW.ASYNC.S ;  /* 0x00000000000073c6 */ /* 0x001e220000000000 */
[----:B------:R-:W-:-:S02]  /*d5c0*/  IMAD.IADD R21, R21, 0x1, R51 ;  /* 0x0000000115157824 */ /* 0x000fc400078e0233 */
[----:B------:R-:W-:Y:S02]  /*d5d0*/  IMAD R2, R0, UR6, RZ ;  /* 0x0000000600027c24 */ /* 0x000fe4000f8e02ff */
[----:B------:R-:W-:Y:S02]  /*d5e0*/  VIADD R46, R23, UR38 ;  /* 0x00000026172e7c36 */ /* 0x000fe40008000000 */
[C---:B------:R-:W-:Y:S02]  /*d5f0*/  IMAD R45, R49.reuse, UR7, R2 ;  /* 0x00000007312d7c24 */ /* 0x040fe4000f8e0202 */
[----:B------:R-:W-:Y:S01]  /*d600*/  IMAD.WIDE.U32 R20, R49, UR6, R20 ;  /* 0x0000000631147c25 */ /* 0x000fe2000f8e0014 */
[C---:B------:R-:W-:Y:S01]  /*d610*/  ISETP.GE.AND P2, PT, R46.reuse, R53, PT ;  /* 0x000000352e00720c */ /* 0x040fe20003f46270 */
[----:B------:R-:W-:Y:S02]  /*d620*/  ULDC.64 UR6, c[0x0][0xa80] ;  /* 0x0002a00000067ab9 */ /* 0x000fe40000000a00 */
[----:B------:R-:W-:Y:S01]  /*d630*/  VIADD R0, R46, 0x20 ;  /* 0x000000202e007836 */ /* 0x000fe20000000000 */
[----:B------:R-:W-:Y:S01]  /*d640*/  LEA R44, P3, R20, UR6, 0x1 ;  /* 0x00000006142c7c11 */ /* 0x000fe2000f8608ff */
[----:B------:R-:W-:-:S02]  /*d650*/  IMAD.IADD R21, R21, 0x1, R45 ;  /* 0x0000000115157824 */ /* 0x000fc400078e022d */
[----:B------:R-:W-:Y:S01]  /*d660*/  VIADD R3, R3, 0x29820 ;  /* 0x0002982003037836 */ /* 0x000fe20000000000 */
[-C--:B------:R-:W-:Y:S01]  /*d670*/  ISETP.GE.AND P0, PT, R0, R53.reuse, PT ;  /* 0x000000350000720c */ /* 0x080fe20003f06270 */
[----:B------:R-:W-:Y:S01]  /*d680*/  VIADD R0, R46, 0x40 ;  /* 0x000000402e007836 */ /* 0x000fe20000000000 */
[----:B------:R-:W-:Y:S02]  /*d690*/  LEA.HI.X R45, R20, UR7, R21, 0x1, P3 ;  /* 0x00000007142d7c11 */ /* 0x000fe400098f0c15 */
[----:B------:R-:W-:Y:S01]  /*d6a0*/  PRMT R3, RZ, 0x654, R3 ;  /* 0x00000654ff037816 */ /* 0x000fe20000000003 */
[----:B0-----:R0:W1:Y:S01]  /*d6b0*/  SHFL.IDX PT, R20, R44, RZ, 0x181f ;  /* 0x00181fff2c147589 */ /* 0x00106200000e0000 */
        /* <DEDUP_REMOVED lines=14> */
.L_x_2417:
[----:B------:R-:W-:Y:S05]  /*d7a0*/  BSYNC B1 ;  /* 0x0000000000017941 */ /* 0x000fea0003800000 */
.L_x_2416:
        /* <DEDUP_REMOVED lines=13> */
.L_x_2419:
[----:B------:R-:W-:Y:S05]  /*d880*/  BSYNC B1 ;  /* 0x0000000000017941 */ /* 0x000fea0003800000 */
.L_x_2418:
[----:B----4-:R4:W0:Y:S01]  /*d890*/  SHFL.IDX PT, R0, R45, 0x2, 0x181f ;  /* 0x00581f002d007f89 */ /* 0x01082200000e0000 */
        /* <DEDUP_REMOVED lines=12> */
.L_x_2421:
[----:B------:R-:W-:Y:S05]  /*d960*/  BSYNC B1 ;  /* 0x0000000000017941 */ /* 0x000fea0003800000 */
.L_x_2420:
[----:B0-----:R-:W-:Y:S01]  /*d970*/  VIADD R0, R46, 0x60 ;  /* 0x000000602e007836 */ /* 0x001fe20000000000 */
[----:B--2-4-:R-:W4:Y:S04]  /*d980*/  SHFL.IDX PT, R45, R45, 0x3, 0x181f ;  /* 0x00781f002d2d7f89 */ /* 0x014f2800000e0000 */
[----:B------:R-:W-:Y:S01]  /*d990*/  ISETP.GE.AND P0, PT, R0, R53, PT ;  /* 0x000000350000720c */ /* 0x000fe20003f06270 */
[----:B------:R-:W0:-:S12]  /*d9a0*/  SHFL.IDX PT, R44, R44, 0x3, 0x181f ;  /* 0x00781f002c2c7f89 */ /* 0x000e1800000e0000 */
[----:B------:R-:W-:Y:S05]  /*d9b0*/  @P0 BRA `(.L_x_2422) ;  /* 0x0000000c00080947 */ /* 0x000fea0003800000 */
[----:B------:R-:W-:Y:S02]  /*d9c0*/  ULDC UR4, c[0x0][0xac8] ;  /* 0x0002b20000047ab9 */ /* 0x000fe40000000800 */
[----:B------:R-:W-:-:S13]  /*d9d0*/  ISETP.GE.AND P1, PT, R16, UR4, PT ;  /* 0x0000000410007c0c */ /* 0x000fda000bf26270 */
[----:B0-----:R-:W-:-:S04]  /*d9e0*/  @!P1 LEA R2, P0, R16, R44, 0x1 ;  /* 0x0000002c10029211 */ /* 0x001fc800078008ff */
[----:B----4-:R-:W-:Y:S02]  /*d9f0*/  @!P1 LEA.HI.X R3, R16, R45, R193, 0x1, P0 ;  /* 0x0000002d10039211 */ /* 0x010fe400000f0cc1 */
[----:B------:R-:W-:-:S03]  /*da00*/  ISETP.GE.AND P0, PT, R19, UR4, PT ;  /* 0x0000000413007c0c */ /* 0x000fc6000bf06270 */
[----:B------:R0:W-:Y:S10]  /*da10*/  @!P1 ST.E.128 desc[UR54][R2.64], R4 ;  /* 0x0000000402009985 */ /* 0x0001f4000c101d36 */
[----:B------:R-:W-:Y:S05]  /*da20*/  @P0 BRA `(.L_x_2422) ;  /* 0x0000000800ec0947 */ /* 0x000fea0003800000 */
[----:B0-----:R-:W-:-:S04]  /*da30*/  LEA R2, P0, R19, R44, 0x1 ;  /* 0x0000002c13027211 */ /* 0x001fc800078008ff */
[----:B------:R-:W-:-:S05]  /*da40*/  LEA.HI.X R3, R19, R45, R192, 0x1, P0 ;  /* 0x0000002d13037211 */ /* 0x000fca00000f0cc0 */
[----:B------:R0:W-:Y:S01]  /*da50*/  ST.E.128 desc[UR54][R2.64], R28 ;  /* 0x0000001c02007985 */ /* 0x0001e2000c101d36 */
[----:B------:R-:W-:Y:S05]  /*da60*/  BRA `(.L_x_2422) ;  /* 0x0000000800dc7947 */ /* 0x000fea0003800000 */
.L_x_2414:
        /* <DEDUP_REMOVED lines=33> */
.L_x_2423:
[----:B------:R-:W-:Y:S01]  /*dc80*/  USEL UR36, UR36, URZ, !UP0 ;  /* 0x0000003f24247287 */ /* 0x000fe2000c000000 */
[----:B------:R-:W-:Y:S01]  /*dc90*/  BSSY B1, `(.L_x_2424) ;  /* 0x000002c000017945 */ /* 0x000fe20003800000 */
[----:B------:R-:W-:-:S03]  /*dca0*/  USEL UR37, UR37, URZ, !UP0 ;  /* 0x0000003f25257287 */ /* 0x000fc6000c000000 */
[----:B------:R-:W-:Y:S09]  /*dcb0*/  @P1 BRA `(.L_x_2425) ;  /* 0x0000000000a41947 */ /* 0x000ff20003800000 */
[----:B------:R-:W0:Y:S01]  /*dcc0*/  S2R R3, SR_TID.X ;  /* 0x0000000000037919 */ /* 0x000e220000002100 */
[----:B------:R-:W1:Y:S01]  /*dcd0*/  LDC R7, c[0x0][0xbe8] ;  /* 0x0002fa00ff077b82 */ /* 0x000e620000000800 */
[----:B------:R-:W-:Y:S02]  /*dce0*/  IMAD.U32 R4, RZ, RZ, UR38 ;  /* 0x00000026ff047e24 */ /* 0x000fe4000f8e00ff */
[----:B-1---5:R-:W-:-:S03]  /*dcf0*/  IMAD R2, R0, R7, RZ ;  /* 0x0000000700027224 */ /* 0x022fc600078e02ff */
[----:B0-----:R-:W-:-:S04]  /*dd00*/  IADD3 R4, R4, -0x80, R3 ;  /* 0xffffff8004047810 */ /* 0x001fc80007ffe003 */
[----:B------:R-:W-:-:S13]  /*dd10*/  ISETP.GE.AND P1, PT, R4, R2, PT ;  /* 0x000000020400720c */ /* 0x000fda0003f26270 */
[----:B------:R-:W-:Y:S05]  /*dd20*/  @P1 BRA `(.L_x_2425) ;  /* 0x0000000000881947 */ /* 0x000fea0003800000 */
[----:B------:R-:W-:Y:S01]  /*dd30*/  ISETP.NE.AND P1, PT, R7, 0x1, PT ;  /* 0x000000010700780c */ /* 0x000fe20003f25270 */
[----:B------:R-:W-:Y:S01]  /*dd40*/  ULDC.64 UR12, c[0x0][0xb90] ;  /* 0x0002e400000c7ab9 */ /* 0x000fe20000000a00 */
[----:B------:R-:W-:Y:S01]  /*dd50*/  UMOV UR6, UR4 ;  /* 0x0000000400067c82 */ /* 0x000fe20008000000 */
[----:B------:R-:W-:Y:S01]  /*dd60*/  UIMAD UR8, UR10, UR12, URZ ;  /* 0x0000000c0a0872a4 */ /* 0x000fe2000f8e023f */
[----:B------:R-:W-:Y:S01]  /*dd70*/  IMAD.MOV.U32 R2, RZ, RZ, R4 ;  /* 0x000000ffff027224 */ /* 0x000fe200078e0004 */
[----:B------:R-:W-:Y:S02]  /*dd80*/  UMOV UR7, UR9 ;  /* 0x0000000900077c82 */ /* 0x000fe40008000000 */
[----:B------:R-:W-:Y:S02]  /*dd90*/  UIMAD.WIDE.U32 UR6, UR42, UR12, UR6 ;  /* 0x0000000c2a0672a5 */ /* 0x000fe4000f8e0006 */
[----:B------:R-:W-:-:S03]  /*dda0*/  UIMAD UR8, UR42, UR13, UR8 ;  /* 0x0000000d2a0872a4 */ /* 0x000fc6000f8e0208 */
[----:B------:R-:W-:Y:S01]  /*ddb0*/  ULDC.64 UR12, c[0x0][0xb98] ;  /* 0x0002e600000c7ab9 */ /* 0x000fe20000000a00 */
[----:B------:R-:W0:Y:S01]  /*ddc0*/  @P1 LDC R3, c[0x0][0xbec] ;  /* 0x0002fb00ff031b82 */ /* 0x000e220000000800 */
[----:B------:R-:W-:Y:S02]  /*ddd0*/  UIADD3 UR7, UR7, UR8, URZ ;  /* 0x0000000807077290 */ /* 0x000fe4000fffe03f */
[----:B------:R-:W-:Y:S02]  /*dde0*/  UIMAD UR8, UR37, UR12, URZ ;  /* 0x0000000c250872a4 */ /* 0x000fe4000f8e023f */
[----:B------:R-:W-:Y:S02]  /*ddf0*/  UIMAD.WIDE.U32 UR6, UR36, UR12, UR6 ;  /* 0x0000000c240672a5 */ /* 0x000fe4000f8e0006 */
[----:B------:R-:W-:Y:S01]  /*de00*/  UIMAD UR8, UR36, UR13, UR8 ;  /* 0x0000000d240872a4 */ /* 0x000fe2000f8e0208 */
[----:B------:R-:W1:Y:S02]  /*de10*/  @P1 LDC R6, c[0x0][0xbf0] ;  /* 0x0002fc00ff061b82 */ /* 0x000e640000000800 */
[----:B------:R-:W-:Y:S01]  /*de20*/  ULDC.64 UR12, c[0x0][0xb88] ;  /* 0x0002e200000c7ab9 */ /* 0x000fe20000000a00 */
[----:B0-----:R-:W-:-:S05]  /*de30*/  @P1 IMAD.HI.U32 R3, R4, R3, RZ ;  /* 0x0000000304031227 */ /* 0x001fca00078e00ff */
[----:B-1----:R-:W-:Y:S01]  /*de40*/  @P1 SHF.R.U32.HI R2, RZ, R6, R3 ;  /* 0x00000006ff021219 */ /* 0x002fe20000011603 */
[----:B------:R-:W-:-:S03]  /*de50*/  IMAD.U32 R6, RZ, RZ, UR8 ;  /* 0x00000008ff067e24 */ /* 0x000fc6000f8e00ff */
[--C-:B------:R-:W-:Y:S01]  /*de60*/  SHF.R.S32.HI R3, RZ, 0x1f, R2.reuse ;  /* 0x0000001fff037819 */ /* 0x100fe20000011402 */
[----:B------:R-:W-:Y:S01]  /*de70*/  IMAD.MOV R5, RZ, RZ, -R2 ;  /* 0x000000ffff057224 */ /* 0x000fe200078e0a02 */
[----:B------:R-:W-:-:S03]  /*de80*/  IADD3 R2, P1, R2, UR6, RZ ;  /* 0x0000000602027c10 */ /* 0x000fc6000ff3e0ff */
[----:B------:R-:W-:Y:S01]  /*de90*/  IMAD R5, R7, R5, R4 ;  /* 0x0000000507057224 */ /* 0x000fe200078e0204 */
[----:B------:R-:W-:Y:S01]  /*dea0*/  IADD3.X R3, R3, UR7, R6, P1, !PT ;  /* 0x0000000703037c10 */ /* 0x000fe20008ffe406 */
[----:B------:R-:W-:-:S03]  /*deb0*/  ULDC.64 UR6, c[0x0][0xb50] ;  /* 0x0002d40000067ab9 */ /* 0x000fc60000000a00 */
[----:B------:R-:W-:Y:S01]  /*dec0*/  SHF.R.S32.HI R4, RZ, 0x1f, R5 ;  /* 0x0000001fff047819 */ /* 0x000fe20000011405 */
[----:B------:R-:W-:-:S04]  /*ded0*/  IMAD.WIDE.U32 R2, R5, UR12, R2 ;  /* 0x0000000c05027c25 */ /* 0x000fc8000f8e0002 */
[----:B------:R-:W-:-:S04]  /*dee0*/  IMAD R4, R4, UR12, RZ ;  /* 0x0000000c04047c24 */ /* 0x000fc8000f8e02ff */
[----:B------:R-:W-:Y:S01]  /*def0*/  IMAD R7, R5, UR13, R4 ;  /* 0x0000000d05077c24 */ /* 0x000fe2000f8e0204 */
[----:B------:R-:W-:-:S03]  /*df00*/  LEA R4, P1, R2, UR6, 0x2 ;  /* 0x0000000602047c11 */ /* 0x000fc6000f8210ff */
[----:B------:R-:W-:-:S05]  /*df10*/  IMAD.IADD R3, R3, 0x1, R7 ;  /* 0x0000000103037824 */ /* 0x000fca00078e0207 */
[----:B------:R-:W-:Y:S01]  /*df20*/  LEA.HI.X R5, R2, UR7, R3, 0x2, P1 ;  /* 0x0000000702057c11 */ /* 0x000fe200088f1403 */
[----:B------:R-:W-:-:S05]  /*df30*/  IMAD.MOV.U32 R3, RZ, RZ, -0x800000 ;  /* 0xff800000ff037424 */ /* 0x000fca00078e00ff */
[----:B------:R0:W-:Y:S02]  /*df40*/  STG.E desc[UR54][R4.64], R3 ;  /* 0x0000000304007986 */ /* 0x0001e4000c101936 */
.L_x_2425:
[----:B------:R-:W-:Y:S05]  /*df50*/  BSYNC B1 ;  /* 0x0000000000017941 */ /* 0x000fea0003800000 */
.L_x_2424:
[----:B0-----:R-:W0:Y:S01]  /*df60*/  @P0 LDC R3, c[0x0][0xbf0] ;  /* 0x0002fc00ff030b82 */ /* 0x001e220000000800 */
[----:B------:R-:W-:Y:S01]  /*df70*/  ULDC.64 UR12, c[0x0][0xaa0] ;  /* 0x0002a800000c7ab9 */ /* 0x000fe20000000a00 */
[----:B------:R-:W-:Y:S01]  /*df80*/  IMAD R2, R22, 0x20, R23 ;  /* 0x0000002016027824 */ /* 0x000fe200078e0217 */
[----:B------:R-:W-:Y:S01]  /*df90*/  UIMAD UR8, UR9, UR12, URZ ;  /* 0x0000000c090872a4 */ /* 0x000fe2000f8e023f */
[----:B------:R-:W-:Y:S01]  /*dfa0*/  BSSY B1, `(.L_x_2426) ;  /* 0x0000039000017945 */ /* 0x000fe20003800000 */
[----:B------:R-:W-:Y:S01]  /*dfb0*/  UIMAD.WIDE.U32 UR6, UR4, UR12, URZ ;  /* 0x0000000c040672a5 */ /* 0x000fe2000f8e003f */
[----:B------:R-:W-:Y:S01]  /*dfc0*/  VIADD R6, R2, UR38 ;  /* 0x0000002602067c36 */ /* 0x000fe20008000000 */
[----:B------:R-:W-:-:S03]  /*dfd0*/  UIMAD UR8, UR4, UR13, UR8 ;  /* 0x0000000d040872a4 */ /* 0x000fc6000f8e0208 */
[----:B------:R-:W-:Y:S01]  /*dfe0*/  ULDC.64 UR12, c[0x0][0xae8] ;  /* 0x0002ba00000c7ab9 */ /* 0x000fe20000000a00 */
[----:B------:R-:W-:Y:S01]  /*dff0*/  UIADD3 UR7, UR7, UR8, URZ ;  /* 0x0000000807077290 */ /* 0x000fe2000fffe03f */
[----:B------:R-:W-:Y:S01]  /*e000*/  @P0 IMAD.HI.U32 R2, R6, R9, RZ ;  /* 0x0000000906020227 */ /* 0x000fe200078e00ff */
[----:B------:R-:W-:Y:S02]  /*e010*/  UIMAD UR4, UR10, UR12, URZ ;  /* 0x0000000c0a0472a4 */ /* 0x000fe4000f8e023f */
[----:B------:R-:W-:Y:S01]  /*e020*/  UIMAD.WIDE.U32 UR6, UR42, UR12, UR6 ;  /* 0x0000000c2a0672a5 */ /* 0x000fe2000f8e0006 */
[----:B------:R-:W-:Y:S01]  /*e030*/  IMAD.MOV.U32 R5, RZ, RZ, R6 ;  /* 0x000000ffff057224 */ /* 0x000fe200078e0006 */
[----:B------:R-:W-:Y:S01]  /*e040*/  UIMAD UR4, UR42, UR13, UR4 ;  /* 0x0000000d2a0472a4 */ /* 0x000fe2000f8e0204 */
[----:B------:R-:W-:-:S03]  /*e050*/  ULDC.64 UR8, c[0x0][0xaf0] ;  /* 0x0002bc0000087ab9 */ /* 0x000fc60000000a00 */
[----:B------:R-:W-:Y:S02]  /*e060*/  UIADD3 UR7, UR7, UR4, URZ ;  /* 0x0000000407077290 */ /* 0x000fe4000fffe03f */
[----:B------:R-:W-:Y:S01]  /*e070*/  UIMAD UR4, UR37, UR8, URZ ;  /* 0x00000008250472a4 */ /* 0x000fe2000f8e023f */
[----:B0-----:R-:W-:Y:S01]  /*e080*/  @P0 SHF.R.U32.HI R5, RZ, R3, R2 ;  /* 0x00000003ff050219 */ /* 0x001fe20000011602 */
        /* <DEDUP_REMOVED lines=11> */
[----:B------:R-:W-:Y:S02]  /*e140*/  IMAD.U32 R3, RZ, RZ, UR4 ;  /* 0x00000004ff037e24 */ /* 0x000fe4000f8e00ff */
[C---:B------:R-:W-:Y:S01]  /*e150*/  IMAD R9, R5.reuse, UR9, R4 ;  /* 0x0000000905097c24 */ /* 0x040fe2000f8e0204 */
[----:B------:R-:W-:Y:S01]  /*e160*/  SHF.R.S32.HI R4, RZ, 0x1f, R7 ;  /* 0x0000001fff047819 */ /* 0x000fe20000011407 */
[----:B------:R-:W-:-:S04]  /*e170*/  IMAD.WIDE.U32 R2, R5, UR8, R2 ;  /* 0x0000000805027c25 */ /* 0x000fc8000f8e0002 */
[----:B------:R-:W-:Y:S02]  /*e180*/  IMAD.IADD R3, R3, 0x1, R9 ;  /* 0x0000000103037824 */ /* 0x000fe400078e0209 */
[----:B------:R-:W-:Y:S02]  /*e190*/  IMAD R4, R4, UR6, RZ ;  /* 0x0000000604047c24 */ /* 0x000fe4000f8e02ff */
[----:B------:R-:W-:Y:S02]  /*e1a0*/  VIADD R6, R23, UR38 ;  /* 0x0000002617067c36 */ /* 0x000fe40008000000 */
[----:B-----5:R-:W-:Y:S02]  /*e1b0*/  IMAD R11, R0, R11, RZ ;  /* 0x0000000b000b7224 */ /* 0x020fe400078e02ff */
        /* <DEDUP_REMOVED lines=23> */
.L_x_2427:
[----:B------:R-:W-:Y:S05]  /*e330*/  BSYNC B1 ;  /* 0x0000000000017941 */ /* 0x000fea0003800000 */
.L_x_2426:
        /* <DEDUP_REMOVED lines=13> */
.L_x_2429:
[----:B------:R-:W-:Y:S05]  /*e410*/  BSYNC B1 ;  /* 0x0000000000017941 */ /* 0x000fea0003800000 */
.L_x_2428:
        /* <DEDUP_REMOVED lines=13> */
.L_x_2431:
[----:B------:R-:W-:Y:S05]  /*e4f0*/  BSYNC B1 ;  /* 0x0000000000017941 */ /* 0x000fea0003800000 */
.L_x_2430:
[----:B0-----:R-:W-:Y:S01]  /*e500*/  VIADD R0, R6, 0x60 ;  /* 0x0000006006007836 */ /* 0x001fe20000000000 */
[----:B--2-4-:R-:W0:Y:S04]  /*e510*/  SHFL.IDX PT, R5, R5, 0x3, 0x181f ;  /* 0x00781f0005057f89 */ /* 0x014e2800000e0000 */
[----:B------:R-:W-:Y:S01]  /*e520*/  ISETP.GE.AND P0, PT, R0, R11, PT ;  /* 0x0000000b0000720c */ /* 0x000fe20003f06270 */
[----:B-1-3--:R1:W2:-:S12]  /*e530*/  SHFL.IDX PT, R2, R4, 0x3, 0x181f ;  /* 0x00781f0004027f89 */ /* 0x00a29800000e0000 */
[----:B-1----:R-:W-:Y:S05]  /*e540*/  @P0 BRA `(.L_x_2422) ;  /* 0x0000000000240947 */ /* 0x002fea0003800000 */
[----:B------:R-:W-:Y:S02]  /*e550*/  ULDC UR4, c[0x0][0xac8] ;  /* 0x0002b20000047ab9 */ /* 0x000fe40000000800 */
[----:B------:R-:W-:Y:S02]  /*e560*/  ISETP.GE.AND P2, PT, R16, UR4, PT ;  /* 0x0000000410007c0c */ /* 0x000fe4000bf46270 */
[----:B------:R-:W-:-:S11]  /*e570*/  ISETP.GE.AND P3, PT, R19, UR4, PT ;  /* 0x0000000413007c0c */ /* 0x000fd6000bf66270 */
[CC--:B--2---:R-:W-:Y:S02]  /*e580*/  @!P2 LEA R6, P0, R16.reuse, R2.reuse, 0x1 ;  /* 0x000000021006a211 */ /* 0x0c4fe400078008ff */
[C---:B------:R-:W-:Y:S02]  /*e590*/  @!P3 LEA R2, P1, R19.reuse, R2, 0x1 ;  /* 0x000000021302b211 */ /* 0x040fe400078208ff */
[-C--:B0-----:R-:W-:Y:S02]  /*e5a0*/  @!P2 LEA.HI.X R7, R16, R5.reuse, R193, 0x1, P0 ;  /* 0x000000051007a211 */ /* 0x081fe400000f0cc1 */
[----:B------:R-:W-:-:S03]  /*e5b0*/  @!P3 LEA.HI.X R3, R19, R5, R192, 0x1, P1 ;  /* 0x000000051303b211 */ /* 0x000fc600008f0cc0 */
[----:B------:R1:W-:Y:S04]  /*e5c0*/  @!P2 ST.E.128 desc[UR54][R6.64], RZ ;  /* 0x000000ff0600a985 */ /* 0x0003e8000c101d36 */
[----:B------:R1:W-:Y:S02]  /*e5d0*/  @!P3 ST.E.128 desc[UR54][R2.64], RZ ;  /* 0x000000ff0200b985 */ /* 0x0003e4000c101d36 */
.L_x_2422:
[----:B------:R-:W-:Y:S05]  /*e5e0*/  BSYNC B0 ;  /* 0x0000000000007941 */ /* 0x000fea0003800000 */
.L_x_2413:
[----:B------:R-:W-:Y:S02]  /*e5f0*/  ULDC UR4, c[0x0][0xc3c] ;  /* 0x00030f0000047ab9 */ /* 0x000fe40000000800 */
[----:B------:R-:W-:-:S13]  /*e600*/  ISETP.GE.AND P0, PT, R47, UR4, PT ;  /* 0x000000042f007c0c */ /* 0x000fda000bf06270 */
[----:B------:R-:W-:Y:S05]  /*e610*/  @!P0 BRA `(.L_x_2432) ;  /* 0xffffff2400c88947 */ /* 0x000fea000383ffff */
[----:B------:R-:W-:Y:S05]  /*e620*/  EXIT ;  /* 0x000000000000794d */ /* 0x000fea0003800000 */
.L_x_2371:
        /* <DEDUP_REMOVED lines=55> */
.L_x_2438:
        /* <DEDUP_REMOVED lines=12> */
.L_x_2437:
[----:B------:R-:W-:Y:S05]  /*ea60*/  BSYNC B0 ;  /* 0x0000000000007941 */ /* 0x000fea0003800000 */
.L_x_2436:
        /* <DEDUP_REMOVED lines=21> */
.L_x_2434:
[----:B------:R-:W-:-:S04]  /*ebc0*/  IMAD.IADD R13, R4, 0x1, -R3 ;  /* 0x00000001040d7824 */ /* 0x000fc800078e0a03 */
[----:B------:R-:W-:-:S05]  /*ebd0*/  IMAD R2, R8, R9, R13 ;  /* 0x0000000908027224 */ /* 0x000fca00078e020d */
[----:B------:R-:W-:-:S13]  /*ebe0*/  ISETP.GT.AND P0, PT, R2, R7, PT ;  /* 0x000000070200720c */ /* 0x000fda0003f04270 */
[----:B------:R-:W-:Y:S02]  /*ebf0*/  VOTEU.ANY UR7, UPT, !P0 ;  /* 0x0000000000077886 */ /* 0x000fe400040e0100 */
[----:B------:R-:W-:-:S04]  /*ec00*/  UPOPC UR6, UR7 ;  /* 0x00000007000672bf */ /* 0x000fc80008000000 */
[----:B------:R-:W-:-:S03]  /*ec10*/  UIADD3 UR39, UR6, UR4, URZ ;  /* 0x0000000406277290 */ /* 0x000fc6000fffe03f */
[----:B------:R-:W-:Y:S02]  /*ec20*/  ULDC.64 UR4, c[0x0][0xc90] ;  /* 0x0003240000047ab9 */ /* 0x000fe40000000a00 */
[----:B------:R-:W-:-:S06]  /*ec30*/  UIMAD.WIDE UR4, UR39, 0x4, UR4 ;  /* 0x00000004270478a5 */ /* 0x000fcc000f8e0204 */
[----:B------:R-:W-:Y:S02]  /*ec40*/  IMAD.U32 R2, RZ, RZ, UR4 ;  /* 0x00000004ff027e24 */ /* 0x000fe4000f8e00ff */
[----:B------:R-:W-:-:S05]  /*ec50*/  IMAD.U32 R3, RZ, RZ, UR5 ;  /* 0x00000005ff037e24 */ /* 0x000fca000f8e00ff */
[----:B------:R-:W2:Y:S01]  /*ec60*/  LDG.E R6, desc[UR54][R2.64] ;  /* 0x0000003602067981 */ /* 0x000ea2000c1e1900 */
[----:B------:R-:W-:Y:S01]  /*ec70*/  IMAD.U32 R15, RZ, RZ, UR6 ;  /* 0x00000006ff0f7e24 */ /* 0x000fe2000f8e00ff */
[----:B------:R-:W-:-:S04]  /*ec80*/  ISETP.NE.AND P0, PT, RZ, UR7, PT ;  /* 0x00000007ff007c0c */ /* 0x000fc8000bf05270 */
        /* <DEDUP_REMOVED lines=8> */
[----:B------:R-:W-:-:S06]  /*ed10*/  UIADD3 UR4, UR6, -0x1, URZ ;  /* 0xffffffff06047890 */ /* 0x000fcc000fffe03f */
[----:B0-----:R-:W-:-:S05]  /*ed20*/  IMAD.U32 R11, RZ, RZ, UR4 ;  /* 0x00000004ff0b7e24 */ /* 0x001fca000f8e00ff */
[----:B------:R2:W3:Y:S02]  /*ed30*/  SHFL.IDX PT, R16, R8, R11, 0x1f ;  /* 0x00001f0b08107589 */ /* 0x0004e400000e0000 */
.L_x_2439:
[----:B-1----:R-:W-:Y:S02]  /*ed40*/  IMAD.MOV R2, RZ, RZ, -R3 ;  /* 0x000000ffff027224 */ /* 0x002fe400078e0a03 */
[----:B---3--:R-:W-:Y:S02]  /*ed50*/  IMAD R16, R16, R9, R13 ;  /* 0x0000000910107224 */ /* 0x008fe400078e020d */
[----:B------:R-:W-:Y:S01]  /*ed60*/  IMAD.MOV.U32 R13, RZ, RZ, R2 ;  /* 0x000000ffff0d7224 */ /* 0x000fe200078e0002 */
[----:B------:R-:W-:Y:S01]  /*ed70*/  IABS R2, R4 ;  /* 0x0000000400027213 */ /* 0x000fe20000000000 */
[----:B0-2---:R-:W-:Y:S02]  /*ed80*/  IMAD.IADD R11, R7, 0x1, -R16 ;  /* 0x00000001070b7824 */ /* 0x005fe400078e0a10 */
        /* <DEDUP_REMOVED lines=22> */
[----:B------:R-:W-:-:S03]  /*eef0*/  IMAD R4, R4, R7, R11 ;  /* 0x0000000704047224 */ /* 0x000fc600078e020b */
[----:B------:R-:W-:Y:S02]  /*ef00*/  VIADDMNMX R15, R3, R9, R6, PT ;  /* 0x00000009030f7246 */ /* 0x000fe40003800106 */
[----:B------:R-:W-:Y:S02]  /*ef10*/  IABS R9, R4 ;  /* 0x0000000400097213 */ /* 0x000fe40000000000 */
[-C--:B------:R-:W-:Y:S01]  /*ef20*/  IABS R8, R15.reuse ;  /* 0x0000000f00087213 */ /* 0x080fe20000000000 */
[----:B------:R-:W-:Y:S01]  /*ef30*/  IMAD.MOV R18, RZ, RZ, -R15 ;  /* 0x000000ffff127224 */ /* 0x000fe200078e0a0f */
[----:B------:R-:W-:Y:S02]  /*ef40*/  IABS R10, R15 ;  /* 0x0000000f000a7213 */ /* 0x000fe40000000000 */
[----:B------:R-:W0:Y:S08]  /*ef50*/  I2F.RP R6, R8 ;  /* 0x0000000800067306 */ /* 0x000e300000209400 */
[----:B0-----:R-:W0:Y:S02]  /*ef60*/  MUFU.RCP R6, R6 ;  /* 0x0000000600067308 */ /* 0x001e240000001000 */
[----:B0-----:R-:W-:-:S06]  /*ef70*/  VIADD R3, R6, 0xffffffe ;  /* 0x0ffffffe06037836 */ /* 0x001fcc0000000000 */
[----:B------:R-:W0:Y:S02]  /*ef80*/  F2I.FTZ.U32.TRUNC.NTZ R3, R3 ;  /* 0x0000000300037305 */ /* 0x000e24000021f000 */
[----:B0-----:R-:W-:-:S04]  /*ef90*/  IMAD.MOV R2, RZ, RZ, -R3 ;  /* 0x000000ffff027224 */ /* 0x001fc800078e0a03 */
[----:B------:R-:W-:Y:S02]  /*efa0*/  IMAD.MOV.U32 R7, RZ, RZ, R2 ;  /* 0x000000ffff077224 */ /* 0x000fe400078e0002 */
[----:B------:R-:W-:Y:S02]  /*efb0*/  IMAD.MOV.U32 R2, RZ, RZ, RZ ;  /* 0x000000ffff027224 */ /* 0x000fe400078e00ff */
        /* <DEDUP_REMOVED lines=20> */
.L_x_2435:
[----:B------:R-:W-:Y:S01]  /*f100*/  IMAD.MOV.U32 R16, RZ, RZ, R7 ;  /* 0x000000ffff107224 */ /* 0x000fe200078e0007 */
[----:B------:R-:W-:Y:S01]  /*f110*/  ULDC UR39, c[0x0][0xc3c] ;  /* 0x00030f0000277ab9 */ /* 0x000fe20000000800 */
[----:B------:R-:W-:Y:S02]  /*f120*/  IMAD.MOV.U32 R17, RZ, RZ, RZ ;  /* 0x000000ffff117224 */ /* 0x000fe400078e00ff */
[----:B------:R-:W-:-:S07]  /*f130*/  IMAD.MOV.U32 R18, RZ, RZ, RZ ;  /* 0x000000ffff127224 */ /* 0x000fce00078e00ff */
.L_x_2440:
[----:B------:R-:W-:Y:S01]  /*f140*/  ISETP.NE.AND P0, PT, R5, RZ, PT ;  /* 0x000000ff0500720c */ /* 0x000fe20003f05270 */
[----:B------:R-:W-:-:S12]  /*f150*/  IMAD.U32 R19, RZ, RZ, UR39 ;  /* 0x00000027ff137e24 */ /* 0x000fd8000f8e00ff */
[----:B------:R-:W0:Y:S01]  /*f160*/  @!P0 S2R R3, SR_CgaCtaId ;  /* 0x0000000000038919 */ /* 0x000e220000008800 */
[----:B------:R-:W-:-:S04]  /*f170*/  @!P0 MOV R0, 0x400 ;  /* 0x0000040000008802 */ /* 0x000fc80000000f00 */
[----:B0-----:R-:W-:-:S05]  /*f180*/  @!P0 LEA R0, R3, R0, 0x18 ;  /* 0x0000000003008211 */ /* 0x001fca00078ec0ff */
[----:B------:R0:W-:Y:S01]  /*f190*/  @!P0 STS.128 [R0+0x298d0], R16 ;  /* 0x0298d01000008388 */ /* 0x0001e20000000c00 */
[----:B------:R-:W-:Y:S06]  /*f1a0*/  BAR.ARV 0x5, 0x180 ;  /* 0x0146000000007b1d */ /* 0x000fec0000002000 */
.L_x_2433:
        /* <DEDUP_REMOVED lines=8> */
[----:B------:R-:W2:Y:S01]  /*f230*/  S2UR UR4, SR_CgaCtaId ;  /* 0x00000000000479c3 */ /* 0x000ea20000008800 */
        /* <DEDUP_REMOVED lines=8> */
[C---:B------:R-:W-:Y:S01]  /*f2c0*/  LOP3.LUT R13, R14.reuse, 0x7f, RZ, 0xc0, !PT ;  /* 0x0000007f0e0d7812 */ /* 0x040fe200078ec0ff */
        /* <DEDUP_REMOVED lines=36> */
[----:B--2---:R-:W-:-:S05]  /*f510*/  IMAD.U32 R3, RZ, RZ, UR4 ;  /* 0x00000004ff037e24 */ /* 0x004fca000f8e00ff */
[----:B------:R-:W-:Y:S01]  /*f520*/  LEA R22, R3, R22, 0x18 ;  /* 0x0000001603167211 */ /* 0x000fe200078ec0ff */
[----:B------:R0:W-:Y:S04]  /*f530*/  STL [R1+0x4], R3 ;  /* 0x0000040301007387 */ /* 0x0001e80000100800 */
[----:B------:R-:W-:Y:S01]  /*f540*/  IMAD.IADD R0, R22, 0x1, R12 ;  /* 0x0000000116007824 */ /* 0x000fe200078e020c */
[----:B------:R1:W-:Y:S04]  /*f550*/  STL [R1+0x1c], RZ ;  /* 0x00001cff01007387 */ /* 0x0003e80000100800 */
[----:B------:R1:W-:Y:S01]  /*f560*/  STL [R1+0x18], R0 ;  /* 0x0000180001007387 */ /* 0x0003e20000100800 */
[----:B0-----:R-:W-:-:S07]  /*f570*/  LOP3.LUT R3, R37, 0x80, RZ, 0xfc, !PT ;  /* 0x0000008025037812 */ /* 0x001fce00078efcff */
.L_x_2518:
        /* <DEDUP_REMOVED lines=49> */
.L_x_2442:
        /* <DEDUP_REMOVED lines=21> */
.L_x_2443:
        /* <DEDUP_REMOVED lines=11> */
.L_x_2444:
[----:B------:R-:W-:Y:S01]  /*fa90*/  R2UR UR6, R17 ;  /* 0x00000000110672ca */ /* 0x000fe200000e0000 */
[----:B------:R-:W-:Y:S01]  /*faa0*/  ULDC UR4, c[0x0][0x448] ;  /* 0x0001120000047ab9 */ /* 0x000fe20000000800 */
[----:B------:R-:W-:Y:S01]  /*fab0*/  UIADD3 UR36, -UR38, UR36, URZ ;  /* 0x0000002426247290 */ /* 0x000fe2000fffe13f */
[----:B------:R-:W-:Y:S01]  /*fac0*/  BSSY B7, `(.L_x_2445) ;  /* 0x0000467000077945 */ /* 0x000fe20003800000 */
[----:B------:R-:W-:Y:S02]  /*fad0*/  UISETP.NE.AND UP0, UPT, UR4, 0x1, UPT ;  /* 0x000000010400788c */ /* 0x000fe4000bf05270 */
[----:B------:R-:W-:Y:S02]  /*fae0*/  UIADD3 UR7, UR36, 0xa0, -UR40 ;  /* 0x000000a024077890 */ /* 0x000fe4000fffe828 */
[----:B------:R-:W-:-:S05]  /*faf0*/  UP2UR UR49, UPR, URZ, 0x1 ;  /* 0x000000013f317883 */ /* 0x000fca0008000000 */
[----:B------:R-:W-:Y:S02]  /*fb00*/  USHF.L.U32 UR6, UR6, 0x7, URZ ;  /* 0x0000000706067899 */ /* 0x000fe4000800063f */
[----:B------:R-:W-:Y:S01]  /*fb10*/  @UP0 ULDC UR4, c[0x0][0x44c] ;  /* 0x0001130000040ab9 */ /* 0x000fe20000000800 */
[----:B------:R-:W-:Y:S01]  /*fb20*/  @UP0 ULDC UR8, c[0x0][0x450] ;  /* 0x0001140000080ab9 */ /* 0x000fe20000000800 */
[----:B------:R-:W-:-:S04]  /*fb30*/  UIADD3 UR6, UR6, 0x7f, URZ ;  /* 0x0000007f06067890 */ /* 0x000fc8000fffe03f */
[----:B------:R-:W-:Y:S02]  /*fb40*/  UIMAD.WIDE.U32 UR4, UR6, UR4, URZ ;  /* 0x00000004060472a5 */ /* 0x000fe4000f8e003f */
[----:B------:R-:W-:Y:S02]  /*fb50*/  UIADD3 UR4, UR36, 0x9f, URZ ;  /* 0x0000009f24047890 */ /* 0x000fe4000fffe03f */
        /* <DEDUP_REMOVED lines=9> */
[----:B------:R-:W-:-:S06]  /*fbf0*/  USEL UR41, UR4, UR6, UP0 ;  /* 0x0000000604297287 */ /* 0x000fcc0008000000 */
[----:B------:R-:W-:-:S13]  /*fc00*/  ISETP.LT.AND P0, PT, RZ, UR41, PT ;  /* 0x00000029ff007c0c */ /* 0x000fda000bf01270 */
        /* <DEDUP_REMOVED lines=18> */
.L_x_2446:
        /* <DEDUP_REMOVED lines=20> */
.L_x_2449:
[----:B------:R-:W-:Y:S05]  /*fe70*/  BSYNC B6 ;  /* 0x0000000000067941 */ /* 0x000fea0003800000 */
.L_x_2448:
        /* <DEDUP_REMOVED lines=22> */
.L_x_2451:
[----:B------:R-:W-:Y:S05]  /*ffe0*/  BSYNC B6 ;  /* 0x0000000000067941 */ /* 0x000fea0003800000 */
.L_x_2450:
        /* <DEDUP_REMOVED lines=20> */
.L_x_2453:
[----:B------:R-:W-:Y:S05]  /*10130*/  BSYNC B6 ;  /* 0x0000000000067941 */ /* 0x000fea0003800000 */
.L_x_2452:
        /* <DEDUP_REMOVED lines=19> */
.L_x_2455:
[----:B------:R-:W-:Y:S05]  /*10270*/  BSYNC B6 ;  /* 0x0000000000067941 */ /* 0x000fea0003800000 */
.L_x_2454:
        /* <DEDUP_REMOVED lines=34> */
.L_x_2538:
        /* <DEDUP_REMOVED lines=70> */
.L_x_2457:
[----:B------:R-:W-:Y:S01]  /*10900*/  IMAD R0, R28, 0x8, R22 ;  /* 0x000000081c007824 */ /* 0x000fe200078e0216 */
[----:B------:R-:W-:Y:S01]  /*10910*/  SHF.L.U32 R31, R33, 0x1f, RZ ;  /* 0x0000001f211f7819 */ /* 0x000fe200000006ff */
[----:B------:R-:W-:Y:S01]  /*10920*/  BSSY B0, `(.L_x_2458) ;  /* 0x0000004000007945 */ /* 0x000fe20003800000 */
[----:B------:R-:W-:Y:S02]  /*10930*/  SHF.R.S32.HI R29, RZ, 0x1f, R5 ;  /* 0x0000001fff1d7819 */ /* 0x000fe40000011405 */
[----:B------:R-:W0:Y:S02]  /*10940*/  SYNCS.PHASECHK.TRANS64.TRYWAIT P0, [R0+URZ+0x29880], R31 ;  /* 0x0298801f000075a7 */ /* 0x000e24000800017f */
[----:B0-----:R-:W-:Y:S05]  /*10950*/  @!P0 BRA `(.L_x_2459) ;  /* 0x0000004800c48947 */ /* 0x001fea0003800000 */
.L_x_2539:
[----:B------:R-:W-:Y:S05]  /*10960*/  BSYNC B0 ;  /* 0x0000000000007941 */ /* 0x000fea0003800000 */
.L_x_2458:
        /* <DEDUP_REMOVED lines=87> */
.L_x_2551:
        /* <DEDUP_REMOVED lines=12> */
.L_x_2461:
        /* <DEDUP_REMOVED lines=11> */
.L_x_2462:
[----:B------:R2:W-:Y:S01]  /*11050*/  SYNCS.ARRIVE.TRANS64.A1T0 RZ, [R0+URZ+0x29870], RZ ;  /* 0x029870ff00ff79a7 */ /* 0x0005e2000810003f */
[----:B------:R-:W-:Y:S05]  /*11060*/  @!P6 BRA `(.L_x_2463) ;  /* 0x000000000004e947 */ /* 0x000fea0003800000 */
[----:B------:R-:W-:Y:S01]  /*11070*/  BPT.TRAP 0x1 ;  /* 0x000000040000795c */ /* 0x000fe20000300000 */
.L_x_2463:
[----:B------:R-:W3:Y:S01]  /*11080*/  SYNCS.PHASECHK.TRANS64.TRYWAIT P0, [R0+URZ+0x29840], R31 ;  /* 0x0298401f000075a7 */ /* 0x000ee2000800017f */
[----:B------:R-:W-:Y:S04]  /*11090*/  BSSY B0, `(.L_x_2464) ;  /* 0x0000002000007945 */ /* 0x000fe80003800000 */
[----:B---3--:R-:W-:Y:S05]  /*110a0*/  @!P0 BRA `(.L_x_2465) ;  /* 0x0000004800cc8947 */ /* 0x008fea0003800000 */
.L_x_2552:
[----:B------:R-:W-:Y:S05]  /*110b0*/  BSYNC B0 ;  /* 0x0000000000007941 */ /* 0x000fea0003800000 */
.L_x_2464:
        /* <DEDUP_REMOVED lines=80> */
.L_x_2564:
        /* <DEDUP_REMOVED lines=15> */
.L_x_2468:
[----:B------:R-:W-:Y:S05]  /*116b0*/  BSYNC B0 ;  /* 0x0000000000007941 */ /* 0x000fea0003800000 */
.L_x_2467:
[----:B------:R-:W-:Y:S01]  /*116c0*/  NOP ;  /* 0x0000000000007918 */ /* 0x000fe20000000000 */
[----:B------:R-:W-:-:S13]  /*116d0*/  PLOP3.LUT P0, PT, PT, PT, PT, 0x80, 0x0 ;  /* 0x000000000000781c */ /* 0x000fda0003f0f070 */
.L_x_2469:
        /* <DEDUP_REMOVED lines=11> */
.L_x_2470:
        /* <DEDUP_REMOVED lines=34> */
.L_x_2472:
[----:B------:R-:W-:Y:S05]  /*119b0*/  BSYNC B6 ;  /* 0x0000000000067941 */ /* 0x000fea0003800000 */
.L_x_2471:
[----:B------:R0:W5:Y:S01]  /*119c0*/  LDL R8, [R1+0x18] ;  /* 0x0000180001087983 */ /* 0x0001620000100800 */
[----:B------:R-:W-:Y:S01]  /*119d0*/  UISETP.NE.AND UP0, UPT, UR49, URZ, UPT ;  /* 0x0000003f3100728c */ /* 0x000fe2000bf05270 */
[----:B------:R-:W2:Y:S01]  /*119e0*/  S2R R2, SR_TID.X ;  /* 0x0000000000027919 */ /* 0x000ea20000002100 */
[----:B------:R-:W-:Y:S01]  /*119f0*/  R2UR UR6, R34 ;  /* 0x00000000220672ca */ /* 0x000fe200000e0000 */
[----:B------:R-:W-:-:S03]  /*11a00*/  ULDC.64 UR8, c[0x0][0x2d8] ;  /* 0x0000b60000087ab9 */ /* 0x000fc60000000a00 */
[----:B------:R-:W-:Y:S01]  /*11a10*/  PLOP3.LUT P0, PT, PT, PT, UP0, 0x80, 0x0 ;  /* 0x000000000000781c */ /* 0x000fe20003f0f008 */
[----:B------:R-:W3:Y:S04]  /*11a20*/  LDC R4, c[0x0][0x448] ;  /* 0x00011200ff047b82 */ /* 0x000ee80000000800 */
[----:B------:R-:W-:Y:S01]  /*11a30*/  @UP0 ULDC UR4, c[0x0][0x44c] ;  /* 0x0001130000040ab9 */ /* 0x000fe20000000800 */
[C---:B------:R-:W-:Y:S02]  /*11a40*/  R2UR UR7, R18.reuse ;  /* 0x00000000120772ca */ /* 0x040fe400000e0000 */
[----:B------:R-:W-:Y:S02]  /*11a50*/  R2UR UR10, R18 ;  /* 0x00000000120a72ca */ /* 0x000fe400000e0000 */
[C---:B--2---:R-:W-:Y:S01]  /*11a60*/  LOP3.LUT R19, R2.reuse, 0x7f, RZ, 0xc0, !PT ;  /* 0x0000007f02137812 */ /* 0x044fe200078ec0ff */
[----:B------:R-:W-:-:S03]  /*11a70*/  IMAD.SHL.U32 R2, R2, 0x20, RZ ;  /* 0x0000002002027824 */ /* 0x000fc600078e00ff */
[----:B------:R-:W-:-:S04]  /*11a80*/  SHF.R.U32.HI R19, RZ, 0x2, R19 ;  /* 0x00000002ff137819 */ /* 0x000fc80000011613 */
[----:B------:R-:W-:-:S05]  /*11a90*/  LOP3.LUT R2, R19, 0x60, R2, 0xf8, !PT ;  /* 0x0000006013027812 */ /* 0x000fca00078ef802 */
[----:B------:R-:W-:-:S04]  /*11aa0*/  IMAD R7, R17, 0x80, R2 ;  /* 0x0000008011077824 */ /* 0x000fc800078e0202 */
[----:B------:R-:W-:Y:S01]  /*11ab0*/  @P0 IMAD.HI.U32 R0, R7, UR4, RZ ;  /* 0x0000000407000c27 */ /* 0x000fe2000f8e00ff */
[----:B------:R-:W-:Y:S01]  /*11ac0*/  PLOP3.LUT P0, PT, PT, PT, UP0, 0x80, 0x0 ;  /* 0x000000000000781c */ /* 0x000fe20003f0f008 */
[----:B------:R-:W-:Y:S01]  /*11ad0*/  @UP0 ULDC UR4, c[0x0][0x450] ;  /* 0x0001140000040ab9 */ /* 0x000fe20000000800 */
[----:B------:R-:W-:Y:S01]  /*11ae0*/  UIMAD UR6, UR6, UR8, URZ ;  /* 0x00000008060672a4 */ /* 0x000fe2000f8e023f */
[----:B------:R-:W-:Y:S01]  /*11af0*/  IMAD.MOV.U32 R2, RZ, RZ, R7 ;  /* 0x000000ffff027224 */ /* 0x000fe200078e0007 */
[----:B------:R-:W-:Y:S02]  /*11b00*/  UMOV UR5, UR45 ;  /* 0x0000002d00057c82 */ /* 0x000fe40008000000 */
[----:B------:R-:W-:-:S07]  /*11b10*/  UIMAD UR6, UR10, UR9, UR6 ;  /* 0x000000090a0672a4 */ /* 0x000fce000f8e0206 */
[----:B------:R-:W-:Y:S01]  /*11b20*/  @P0 SHF.R.U32.HI R2, RZ, UR4, R0 ;  /* 0x00000004ff020c19 */ /* 0x000fe20008011600 */
[----:B------:R-:W-:Y:S02]  /*11b30*/  UMOV UR4, UR36 ;  /* 0x0000002400047c82 */ /* 0x000fe40008000000 */
[----:B------:R-:W-:-:S03]  /*11b40*/  UIMAD.WIDE.U32 UR4, UR7, UR8, UR4 ;  /* 0x00000008070472a5 */ /* 0x000fc6000f8e0004 */
[----:B------:R-:W-:Y:S01]  /*11b50*/  ULDC.64 UR8, c[0x0][0x2e0] ;  /* 0x0000b80000087ab9 */ /* 0x000fe20000000a00 */
[----:B------:R-:W-:Y:S02]  /*11b60*/  UIADD3 UR5, UR5, UR6, URZ ;  /* 0x0000000605057290 */ /* 0x000fe4000fffe03f */
[----:B------:R-:W-:Y:S01]  /*11b70*/  UIMAD UR7, UR44, UR8, URZ ;  /* 0x000000082c0772a4 */ /* 0x000fe2000f8e023f */
[----:B------:R-:W-:Y:S01]  /*11b80*/  SHF.R.S32.HI R0, RZ, 0x1f, R2 ;  /* 0x0000001fff007819 */ /* 0x000fe20000011402 */
[----:B------:R-:W-:Y:S01]  /*11b90*/  UIMAD.WIDE.U32 UR4, UR42, UR8, UR4 ;  /* 0x000000082a0472a5 */ /* 0x000fe2000f8e0004 */
[----:B------:R-:W2:Y:S01]  /*11ba0*/  S2R R19, SR_TID.X ;  /* 0x0000000000137919 */ /* 0x000ea20000002100 */
[----:B------:R-:W-:-:S03]  /*11bb0*/  UIMAD UR7, UR42, UR9, UR7 ;  /* 0x000000092a0772a4 */ /* 0x000fc6000f8e0207 */
[----:B------:R-:W-:Y:S01]  /*11bc0*/  ULDC.64 UR8, c[0x0][0x2d0] ;  /* 0x0000b40000087ab9 */ /* 0x000fe20000000a00 */
[----:B------:R-:W-:Y:S01]  /*11bd0*/  UIADD3 UR5, UR5, UR7, URZ ;  /* 0x0000000705057290 */ /* 0x000fe2000fffe03f */
[----:B------:R-:W-:Y:S02]  /*11be0*/  IMAD R5, R0, UR8, RZ ;  /* 0x0000000800057c24 */ /* 0x000fe4000f8e02ff */
[----:B------:R-:W-:Y:S02]  /*11bf0*/  IMAD.U32 R3, RZ, RZ, UR8 ;  /* 0x00000008ff037e24 */ /* 0x000fe4000f8e00ff */
[----:B------:R-:W-:Y:S02]  /*11c00*/  IMAD.MOV R0, RZ, RZ, -R2 ;  /* 0x000000ffff007224 */ /* 0x000fe400078e0a02 */
[C---:B------:R-:W-:Y:S02]  /*11c10*/  IMAD R5, R2.reuse, UR9, R5 ;  /* 0x0000000902057c24 */ /* 0x040fe4000f8e0205 */
[----:B------:R-:W-:Y:S01]  /*11c20*/  IMAD.WIDE.U32 R2, R2, R3, UR4 ;  /* 0x0000000402027e25 */ /* 0x000fe2000f8e0003 */
[----:B------:R-:W-:-:S03]  /*11c30*/  ULDC.64 UR4, c[0x0][0x2c8] ;  /* 0x0000b20000047ab9 */ /* 0x000fc60000000a00 */
[----:B---3--:R-:W-:Y:S02]  /*11c40*/  IMAD R0, R4, R0, R7 ;  /* 0x0000000004007224 */ /* 0x008fe400078e0207 */
[----:B------:R-:W-:-:S03]  /*11c50*/  IMAD.IADD R3, R3, 0x1, R5 ;  /* 0x0000000103037824 */ /* 0x000fc600078e0205 */
[----:B------:R-:W-:Y:S01]  /*11c60*/  SHF.R.S32.HI R5, RZ, 0x1f, R0 ;  /* 0x0000001fff057819 */ /* 0x000fe20000011400 */
[----:B------:R-:W-:-:S04]  /*11c70*/  IMAD.WIDE.U32 R2, R0, UR4, R2 ;  /* 0x0000000400027c25 */ /* 0x000fc8000f8e0002 */
[----:B------:R-:W-:-:S04]  /*11c80*/  IMAD R5, R5, UR4, RZ ;  /* 0x0000000405057c24 */ /* 0x000fc8000f8e02ff */
        /* <DEDUP_REMOVED lines=16> */
[----:B------:R-:W-:Y:S01]  /*11d90*/  IMAD R17, R17, 0x80, R9 ;  /* 0x0000008011117824 */ /* 0x000fe200078e0209 */
        /* <DEDUP_REMOVED lines=10> */
[----:B------:R-:W-:-:S03]  /*11e40*/  ISETP.GE.AND P0, PT, R7, R4, PT ;  /* 0x000000040700720c */ /* 0x000fc60003f06270 */
[----:B0-----:R-:W0:Y:S10]  /*11e50*/  SHFL.IDX PT, R2, R5, 0x1, 0x1c1f ;  /* 0x003c1f0005027f89 */ /* 0x001e3400000e0000 */
[----:B---3--:R-:W-:-:S05]  /*11e60*/  @!P0 IADD3 R14, P4, R37, R14, RZ ;  /* 0x0000000e250e8210 */ /* 0x008fca0007f9e0ff */
[----:B0-----:R-:W-:Y:S02]  /*11e70*/  @!P0 IMAD.X R7, RZ, RZ, R2, P4 ;  /* 0x000000ffff078224 */ /* 0x001fe400020e0602 */
[----:B------:R-:W-:Y:S02]  /*11e80*/  @!P0 IMAD.MOV.U32 R2, RZ, RZ, R14 ;  /* 0x000000ffff028224 */ /* 0x000fe400078e000e */
[----:B------:R-:W-:Y:S01]  /*11e90*/  @!P0 IMAD.MOV.U32 R3, RZ, RZ, R7 ;  /* 0x000000ffff038224 */ /* 0x000fe200078e0007 */
[----:B------:R-:W0:Y:S01]  /*11ea0*/  SHFL.IDX PT, R14, R0, 0x2, 0x1c1f ;  /* 0x005c1f00000e7f89 */ /* 0x000e2200000e0000 */
[----:B------:R-:W-:-:S03]  /*11eb0*/  VIADD R7, R17, 0x40 ;  /* 0x0000004011077836 */ /* 0x000fc60000000000 */
        /* <DEDUP_REMOVED lines=14> */
.L_x_2573:
        /* <DEDUP_REMOVED lines=12> */
.L_x_2475:
[----:B------:R-:W-:Y:S05]  /*12060*/  BSYNC B0 ;  /* 0x0000000000007941 */ /* 0x000fea0003800000 */
.L_x_2474:
[----:B------:R-:W-:Y:S01]  /*12070*/  NOP ;  /* 0x0000000000007918 */ /* 0x000fe20000000000 */
[----:B------:R-:W-:-:S13]  /*12080*/  PLOP3.LUT P0, PT, PT, PT, PT, 0x80, 0x0 ;  /* 0x000000000000781c */ /* 0x000fda0003f0f070 */
.L_x_2476:
        /* <DEDUP_REMOVED lines=18> */
.L_x_2574:
[----:B------:R-:W-:Y:S05]  /*121b0*/  BSYNC B0 ;  /* 0x0000000000007941 */ /* 0x000fea0003800000 */
.L_x_2477:
[----:B------:R-:W-:-:S06]  /*121c0*/  UISETP.GE.AND UP0, UPT, UR41, 0x2, UPT ;  /* 0x000000022900788c */ /* 0x000fcc000bf06270 */
[----:B------:R-:W-:-:S13]  /*121d0*/  PLOP3.LUT P0, PT, PT, PT, UP0, 0x40, 0x0 ;  /* 0x000000000000781c */ /* 0x000fda0003f0e808 */
[----:B------:R-:W-:Y:S05]  /*121e0*/  @P0 BRA `(.L_x_2479) ;  /* 0x0000001400cc0947 */ /* 0x000fea0003800000 */
[----:B------:R-:W-:Y:S01]  /*121f0*/  UIADD3 UR4, UR41, -0x2, URZ ;  /* 0xfffffffe29047890 */ /* 0x000fe2000fffe03f */
[----:B------:R-:W-:Y:S02]  /*12200*/  IMAD.MOV.U32 R20, RZ, RZ, R33 ;  /* 0x000000ffff147224 */ /* 0x000fe400078e0021 */
[----:B------:R-:W-:-:S03]  /*12210*/  IMAD.MOV.U32 R19, RZ, RZ, R28 ;  /* 0x000000ffff137224 */ /* 0x000fc600078e001c */
[----:B------:R-:W-:-:S07]  /*12220*/  IMAD.U32 R31, RZ, RZ, UR4 ;  /* 0x00000004ff1f7e24 */ /* 0x000fce000f8e00ff */
.L_x_2499:
        /* <DEDUP_REMOVED lines=68> */
.L_x_2480:
[----:B------:R-:W-:Y:S01]  /*12670*/  IMAD R0, R28, 0x8, R22 ;  /* 0x000000081c007824 */ /* 0x000fe200078e0216 */
[----:B------:R-:W-:Y:S01]  /*12680*/  SHF.L.U32 R30, R33, 0x1f, RZ ;  /* 0x0000001f211e7819 */ /* 0x000fe200000006ff */
[----:B------:R-:W-:Y:S01]  /*12690*/  BSSY B0, `(.L_x_2481) ;  /* 0x0000004000007945 */ /* 0x000fe20003800000 */
[----:B------:R-:W-:Y:S02]  /*126a0*/  SHF.R.S32.HI R27, RZ, 0x1f, R4 ;  /* 0x0000001fff1b7819 */ /* 0x000fe40000011404 */
[----:B------:R-:W0:Y:S02]  /*126b0*/  SYNCS.PHASECHK.TRANS64.TRYWAIT P0, [R0+URZ+0x29880], R30 ;  /* 0x0298801e000075a7 */ /* 0x000e24000800017f */
[----:B0-----:R-:W-:Y:S05]  /*126c0*/  @!P0 BRA `(.L_x_2482) ;  /* 0x0000004000888947 */ /* 0x001fea0003800000 */
.L_x_2575:
[----:B------:R-:W-:Y:S05]  /*126d0*/  BSYNC B0 ;  /* 0x0000000000007941 */ /* 0x000fea0003800000 */
.L_x_2481:
        /* <DEDUP_REMOVED lines=67> */
.L_x_2587:
        /* <DEDUP_REMOVED lines=9> */
.L_x_2484:
        /* <DEDUP_REMOVED lines=11> */
.L_x_2485:
[----:B------:R2:W-:Y:S01]  /*12c50*/  SYNCS.ARRIVE.TRANS64.A1T0 RZ, [R0+URZ+0x29870], RZ ;  /* 0x029870ff00ff79a7 */ /* 0x0005e2000810003f */
[----:B------:R-:W-:Y:S05]  /*12c60*/  @!P3 BRA `(.L_x_2486) ;  /* 0x000000000004b947 */ /* 0x000fea0003800000 */
[----:B------:R-:W-:Y:S01]  /*12c70*/  BPT.TRAP 0x1 ;  /* 0x000000040000795c */ /* 0x000fe20000300000 */
.L_x_2486:
[----:B------:R-:W3:Y:S01]  /*12c80*/  SYNCS.PHASECHK.TRANS64.TRYWAIT P0, [R0+URZ+0x29840], R30 ;  /* 0x0298401e000075a7 */ /* 0x000ee2000800017f */
[----:B------:R-:W-:Y:S04]  /*12c90*/  BSSY B0, `(.L_x_2487) ;  /* 0x0000002000007945 */ /* 0x000fe80003800000 */
[----:B---3--:R-:W-:Y:S05]  /*12ca0*/  @!P0 BRA `(.L_x_2488) ;  /* 0x0000004000988947 */ /* 0x008fea0003800000 */
.L_x_2588:
[----:B------:R-:W-:Y:S05]  /*12cb0*/  BSYNC B0 ;  /* 0x0000000000007941 */ /* 0x000fea0003800000 */
.L_x_2487:
        /* <DEDUP_REMOVED lines=67> */
.L_x_2600:
        /* <DEDUP_REMOVED lines=10> */
.L_x_2490:
        /* <DEDUP_REMOVED lines=11> */
.L_x_2491:
[----:B------:R0:W-:Y:S02]  /*13240*/  SYNCS.ARRIVE.TRANS64.A1T0 RZ, [R0+URZ+0x29830], RZ ;  /* 0x029830ff00ff79a7 */ /* 0x0001e4000810003f */
[----:B0-23--:R-:W-:-:S05]  /*13250*/  IMAD.U32 R0, RZ, RZ, UR47 ;  /* 0x0000002fff007e24 */ /* 0x00dfca000f8e00ff */
[----:B------:R-:W-:-:S13]  /*13260*/  ISETP.NE.AND P0, PT, R0, 0x3, PT ;  /* 0x000000030000780c */ /* 0x000fda0003f05270 */
[----:B------:R-:W-:Y:S05]  /*13270*/  @!P0 BRA `(.L_x_2492) ;  /* 0x0000000000048947 */ /* 0x000fea0003800000 */
[----:B------:R-:W-:Y:S01]  /*13280*/  BPT.TRAP 0x1 ;  /* 0x000000040000795c */ /* 0x000fe20000300000 */
.L_x_2492:
[----:B------:R-:W-:Y:S01]  /*13290*/  LOP3.LUT R0, R20, 0x1, RZ, 0x3c, !PT ;  /* 0x0000000114007812 */ /* 0x000fe200078e3cff */
[----:B------:R-:W-:Y:S01]  /*132a0*/  IMAD R3, R19, 0x8, R22 ;  /* 0x0000000813037824 */ /* 0x000fe200078e0216 */
[----:B------:R-:W-:Y:S02]  /*132b0*/  BSSY B0, `(.L_x_2493) ;  /* 0x0000004000007945 */ /* 0x000fe40003800000 */
[----:B------:R-:W-:-:S04]  /*132c0*/  SHF.L.U32 R0, R0, 0x1f, RZ ;  /* 0x0000001f00007819 */ /* 0x000fc800000006ff */
[----:B------:R-:W0:Y:S02]  /*132d0*/  SYNCS.PHASECHK.TRANS64.TRYWAIT P1, [R3+URZ+0x29870], R0 ;  /* 0x02987000030075a7 */ /* 0x000e24000802017f */
[----:B0-----:R-:W-:Y:S05]  /*132e0*/  @!P1 BRA `(.L_x_2494) ;  /* 0x0000004000989947 */ /* 0x001fea0003800000 */
.L_x_2601:
[----:B------:R-:W-:Y:S05]  /*132f0*/  BSYNC B0 ;  /* 0x0000000000007941 */ /* 0x000fea0003800000 */
.L_x_2493:
[----:B------:R-:W-:-:S05]  /*13300*/  IMAD.U32 R2, RZ, RZ, UR46 ;  /* 0x0000002eff027e24 */ /* 0x000fca000f8e00ff */
[----:B------:R-:W-:-:S13]  /*13310*/  ISETP.NE.AND P1, PT, R2, 0x3, PT ;  /* 0x000000030200780c */ /* 0x000fda0003f25270 */
[----:B------:R-:W-:Y:S05]  /*13320*/  @!P1 BRA `(.L_x_2495) ;  /* 0x0000000000049947 */ /* 0x000fea0003800000 */
[----:B------:R-:W-:Y:S01]  /*13330*/  BPT.TRAP 0x1 ;  /* 0x000000040000795c */ /* 0x000fe20000300000 */
.L_x_2495:
[----:B0-----:R-:W-:Y:S01]  /*13340*/  SHF.L.U32 R0, R20, 0x1f, RZ ;  /* 0x0000001f14007819 */ /* 0x001fe200000006ff */
[----:B------:R-:W-:-:S03]  /*13350*/  IMAD R12, R19, 0x5000, RZ ;  /* 0x00005000130c7824 */ /* 0x000fc600078e02ff */
[----:B------:R-:W0:Y:S02]  /*13360*/  SYNCS.PHASECHK.TRANS64.TRYWAIT P1, [R3+URZ+0x29860], R0 ;  /* 0x02986000030075a7 */ /* 0x000e24000802017f */
[----:B0-----:R-:W-:Y:S05]  /*13370*/  @!P1 BRA `(.L_x_2496) ;  /* 0x0000004000889947 */ /* 0x001fea0003800000 */
.L_x_2602:
        /* <DEDUP_REMOVED lines=79> */
.L_x_2497:
[----:B-1----:R1:W-:Y:S01]  /*13870*/  SYNCS.ARRIVE.TRANS64.A1T0 RZ, [R3+URZ+0x29850], RZ ;  /* 0x029850ff03ff79a7 */ /* 0x0023e2000810003f */
[----:B------:R-:W-:Y:S06]  /*13880*/  BAR.SYNC.DEFER_BLOCKING 0x2, 0x80 ;  /* 0x0082000000007b1d */ /* 0x000fec0000010000 */
[----:B------:R-:W-:Y:S05]  /*13890*/  @!P0 BRA `(.L_x_2498) ;  /* 0x0000000000048947 */ /* 0x000fea0003800000 */
[----:B------:R-:W-:Y:S01]  /*138a0*/  BPT.TRAP 0x1 ;  /* 0x000000040000795c */ /* 0x000fe20000300000 */
.L_x_2498:
[----:B------:R-:W2:Y:S01]  /*138b0*/  LDL R0, [R1+0x4] ;  /* 0x0000040001007983 */ /* 0x000ea20000100800 */
[----:B-1----:R-:W-:Y:S02]  /*138c0*/  VIADD R3, R3, 0x29880 ;  /* 0x0002988003037836 */ /* 0x002fe40000000000 */
[----:B------:R-:W-:Y:S02]  /*138d0*/  IMAD.MOV.U32 R20, RZ, RZ, R33 ;  /* 0x000000ffff147224 */ /* 0x000fe400078e0021 */
[----:B------:R-:W-:Y:S01]  /*138e0*/  IMAD.MOV.U32 R19, RZ, RZ, R28 ;  /* 0x000000ffff137224 */ /* 0x000fe200078e001c */
[----:B--2---:R-:W-:-:S04]  /*138f0*/  PRMT R3, R0, 0x654, R3 ;  /* 0x0000065400037816 */ /* 0x004fc80000000003 */
[----:B------:R2:W-:Y:S01]  /*13900*/  SYNCS.ARRIVE.TRANS64.RED.A1T0 RZ, [R3+URZ], RZ ;  /* 0x000000ff03ff79a7 */ /* 0x0005e2000810043f */
[----:B------:R-:W-:Y:S05]  /*13910*/  @P2 BRA `(.L_x_2499) ;  /* 0xffffffe800442947 */ /* 0x000fea000383ffff */
.L_x_2479:
        /* <DEDUP_REMOVED lines=19> */
.L_x_2501:
[----:B------:R-:W-:Y:S05]  /*13a50*/  BSYNC B0 ;  /* 0x0000000000007941 */ /* 0x000fea0003800000 */
.L_x_2500:
[----:B------:R-:W-:Y:S05]  /*13a60*/  @!P0 BRA `(.L_x_2502) ;  /* 0x0000000000048947 */ /* 0x000fea0003800000 */
[----:B------:R-:W-:Y:S01]  /*13a70*/  BPT.TRAP 0x1 ;  /* 0x000000040000795c */ /* 0x000fe20000300000 */
.L_x_2502:
[----:B------:R-:W-:Y:S01]  /*13a80*/  LOP3.LUT R0, R33, 0x1, RZ, 0x3c, !PT ;  /* 0x0000000121007812 */ /* 0x000fe200078e3cff */
[----:B0-----:R-:W-:Y:S01]  /*13a90*/  IMAD R17, R28, 0x8, R22 ;  /* 0x000000081c117824 */ /* 0x001fe200078e0216 */
[----:B------:R-:W-:Y:S02]  /*13aa0*/  BSSY B0, `(.L_x_2503) ;  /* 0x0000004000007945 */ /* 0x000fe40003800000 */
[----:B------:R-:W-:-:S04]  /*13ab0*/  SHF.L.U32 R0, R0, 0x1f, RZ ;  /* 0x0000001f00007819 */ /* 0x000fc800000006ff */
[----:B------:R-:W0:Y:S02]  /*13ac0*/  SYNCS.PHASECHK.TRANS64.TRYWAIT P1, [R17+URZ+0x29870], R0 ;  /* 0x02987000110075a7 */ /* 0x000e24000802017f */
[----:B0-----:R-:W-:Y:S05]  /*13ad0*/  @!P1 BRA `(.L_x_2504) ;  /* 0x0000003800c49947 */ /* 0x001fea0003800000 */
.L_x_2603:
[----:B------:R-:W-:Y:S05]  /*13ae0*/  BSYNC B0 ;  /* 0x0000000000007941 */ /* 0x000fea0003800000 */
.L_x_2503:
[----:B------:R-:W-:-:S05]  /*13af0*/  IMAD.U32 R2, RZ, RZ, UR46 ;  /* 0x0000002eff027e24 */ /* 0x000fca000f8e00ff */
[----:B------:R-:W-:-:S13]  /*13b00*/  ISETP.NE.AND P1, PT, R2, 0x3, PT ;  /* 0x000000030200780c */ /* 0x000fda0003f25270 */
[----:B------:R-:W-:Y:S05]  /*13b10*/  @!P1 BRA `(.L_x_2505) ;  /* 0x0000000000049947 */ /* 0x000fea0003800000 */
[----:B------:R-:W-:Y:S01]  /*13b20*/  BPT.TRAP 0x1 ;  /* 0x000000040000795c */ /* 0x000fe20000300000 */
.L_x_2505:
[----:B0-----:R-:W-:-:S04]  /*13b30*/  SHF.L.U32 R0, R33, 0x1f, RZ ;  /* 0x0000001f21007819 */ /* 0x001fc800000006ff */
[----:B------:R-:W0:Y:S02]  /*13b40*/  SYNCS.PHASECHK.TRANS64.TRYWAIT P1, [R17+URZ+0x29860], R0 ;  /* 0x02986000110075a7 */ /* 0x000e24000802017f */
[----:B0-----:R-:W-:Y:S05]  /*13b50*/  @!P1 BRA `(.L_x_2506) ;  /* 0x0000003800b89947 */ /* 0x001fea0003800000 */
.L_x_2604:
        /* <DEDUP_REMOVED lines=80> */
.L_x_2507:
[----:B-1----:R1:W-:Y:S01]  /*14060*/  SYNCS.ARRIVE.TRANS64.A1T0 RZ, [R17+URZ+0x29850], RZ ;  /* 0x029850ff11ff79a7 */ /* 0x0023e2000810003f */
[----:B------:R-:W-:Y:S06]  /*14070*/  BAR.SYNC.DEFER_BLOCKING 0x2, 0x80 ;  /* 0x0082000000007b1d */ /* 0x000fec0000010000 */
[----:B------:R-:W-:Y:S05]  /*14080*/  @!P0 BRA `(.L_x_2508) ;  /* 0x0000000000048947 */ /* 0x000fea0003800000 */
[----:B------:R-:W-:Y:S01]  /*14090*/  BPT.TRAP 0x1 ;  /* 0x000000040000795c */ /* 0x000fe20000300000 */
.L_x_2508:
        /* <DEDUP_REMOVED lines=9> */
.L_x_2447:
[----:B------:R-:W-:Y:S05]  /*14130*/  BSYNC B7 ;  /* 0x0000000000077941 */ /* 0x000fea0003800000 */
.L_x_2445:
        /* <DEDUP_REMOVED lines=12> */
.L_x_2509:
[----:B------:R-:W1:Y:S01]  /*14200*/  S2R R0, SR_TID.X ;  /* 0x0000000000007919 */ /* 0x000e620000002100 */
[----:B------:R-:W-:Y:S01]  /*14210*/  ULDC UR4, c[0x0][0xc3c] ;  /* 0x00030f0000047ab9 */ /* 0x000fe20000000800 */
[----:B0-----:R-:W-:Y:S01]  /*14220*/  IMAD.MOV.U32 R17, RZ, RZ, RZ ;  /* 0x000000ffff117224 */ /* 0x001fe200078e00ff */
[----:B-1----:R-:W-:-:S04]  /*14230*/  LOP3.LUT R6, R0, 0x1f, RZ, 0xc0, !PT ;  /* 0x0000001f00067812 */ /* 0x002fc800078ec0ff */
[C---:B------:R-:W-:Y:S01]  /*14240*/  ISETP.NE.AND P0, PT, R6.reuse, 0x1f, PT ;  /* 0x0000001f0600780c */ /* 0x040fe20003f05270 */
[----:B------:R-:W-:-:S05]  /*14250*/  VIADD R5, R6, UR39 ;  /* 0x0000002706057c36 */ /* 0x000fca0008000000 */
[----:B------:R-:W-:Y:S01]  /*14260*/  ISETP.GE.OR P1, PT, R5, UR4, !P0 ;  /* 0x0000000405007c0c */ /* 0x000fe2000c726670 */
[----:B------:R-:W-:-:S12]  /*14270*/  ULDC UR4, c[0x0][0xc3c] ;  /* 0x00030f0000047ab9 */ /* 0x000fd80000000800 */
[----:B------:R-:W0:Y:S02]  /*14280*/  @!P1 LDC.64 R2, c[0x0][0xc80] ;  /* 0x00032000ff029b82 */ /* 0x000e240000000a00 */
[----:B0-----:R-:W-:-:S05]  /*14290*/  @!P1 IMAD.WIDE R2, R5, 0x4, R2 ;  /* 0x0000000405029825 */ /* 0x001fca00078e0202 */
[----:B------:R-:W2:Y:S01]  /*142a0*/  @!P1 LDG.E R17, desc[UR54][R2.64] ;  /* 0x0000003602119981 */ /* 0x000ea2000c1e1900 */
[C---:B------:R-:W-:Y:S02]  /*142b0*/  ISETP.NE.AND P1, PT, R6.reuse, RZ, PT ;  /* 0x000000ff0600720c */ /* 0x040fe40003f25270 */
        /* <DEDUP_REMOVED lines=13> */
[----:B------:R-:W-:Y:S04]  /*14390*/  SHFL.IDX PT, R5, R16, RZ, 0x1f ;  /* 0x00001fff10057589 */ /* 0x000fe800000e0000 */
[----:B------:R-:W0:Y:S02]  /*143a0*/  SHFL.UP PT, R2, R4, 0x8, RZ ;  /* 0x0500000004027989 */ /* 0x000e2400000e00ff */
[----:B0-----:R-:W-:Y:S02]  /*143b0*/  SEL R3, R2, RZ, P4 ;  /* 0x000000ff02037207 */ /* 0x001fe40002000000 */
[----:B------:R-:W-:Y:S03]  /*143c0*/  SHFL.IDX PT, R2, R16, 0x1, 0x1f ;  /* 0x00201f0010027f89 */ /* 0x000fe600000e0000 */
        /* <DEDUP_REMOVED lines=9> */
[----:B------:R-:W-:Y:S05]  /*14460*/  @P6 BRA `(.L_x_2511) ;  /* 0x0000000000946947 */ /* 0x000fea0003800000 */
.L_x_2515:
[----:B------:R-:W-:-:S04]  /*14470*/  UIADD3 UR39, UR39, 0x1f, URZ ;  /* 0x0000001f27277890 */ /* 0x000fc8000fffe03f */
[----:B------:R-:W-:-:S06]  /*14480*/  UISETP.GE.AND UP0, UPT, UR39, UR4, UPT ;  /* 0x000000042700728c */ /* 0x000fcc000bf06270 */
[----:B------:R-:W-:-:S13]  /*14490*/  PLOP3.LUT P6, PT, PT, PT, UP0, 0x40, 0x0 ;  /* 0x000000000000781c */ /* 0x000fda0003fce808 */
[----:B------:R-:W-:Y:S05]  /*144a0*/  @!P6 BRA `(.L_x_2512) ;  /* 0x0000000400c8e947 */ /* 0x000fea0003800000 */
[----:B------:R-:W0:Y:S01]  /*144b0*/  S2R R0, SR_TID.X ;  /* 0x0000000000007919 */ /* 0x000e220000002100 */
[----:B------:R-:W-:Y:S01]  /*144c0*/  BSSY B0, `(.L_x_2513) ;  /* 0x0000009000007945 */ /* 0x000fe20003800000 */
[----:B------:R-:W-:Y:S01]  /*144d0*/  IMAD.MOV.U32 R17, RZ, RZ, RZ ;  /* 0x000000ffff117224 */ /* 0x000fe200078e00ff */
[----:B0-----:R-:W-:-:S05]  /*144e0*/  LOP3.LUT R0, R0, 0x1f, RZ, 0xc0, !PT ;  /* 0x0000001f00007812 */ /* 0x001fca00078ec0ff */
[----:B------:R-:W-:-:S05]  /*144f0*/  VIADD R7, R0, UR39 ;  /* 0x0000002700077c36 */ /* 0x000fca0008000000 */
[----:B------:R-:W-:-:S13]  /*14500*/  ISETP.GE.OR P6, PT, R7, UR4, !P0 ;  /* 0x0000000407007c0c */ /* 0x000fda000c7c6670 */
[----:B------:R-:W-:Y:S05]  /*14510*/  @P6 BRA `(.L_x_2514) ;  /* 0x00000000000c6947 */ /* 0x000fea0003800000 */
[----:B------:R-:W0:Y:S02]  /*14520*/  LDC.64 R2, c[0x0][0xc80] ;  /* 0x00032000ff027b82 */ /* 0x000e240000000a00 */
[----:B0-----:R-:W-:-:S05]  /*14530*/  IMAD.WIDE R2, R7, 0x4, R2 ;  /* 0x0000000407027825 */ /* 0x001fca00078e0202 */
[----:B------:R0:W5:Y:S02]  /*14540*/  LDG.E R17, desc[UR54][R2.64] ;  /* 0x0000003602117981 */ /* 0x000164000c1e1900 */
.L_x_2514:
[----:B------:R-:W-:Y:S05]  /*14550*/  BSYNC B0 ;  /* 0x0000000000007941 */ /* 0x000fea0003800000 */
.L_x_2513:
[----:B-----5:R-:W1:Y:S02]  /*14560*/  SHFL.UP PT, R0, R17, 0x1, RZ ;  /* 0x0420000011007989 */ /* 0x020e6400000e00ff */
[----:B-1----:R-:W-:-:S05]  /*14570*/  SEL R0, R0, RZ, P1 ;  /* 0x000000ff00007207 */ /* 0x002fca0000800000 */
[----:B------:R-:W-:-:S05]  /*14580*/  IMAD.IADD R0, R17, 0x1, R0 ;  /* 0x0000000111007824 */ /* 0x000fca00078e0200 */
[----:B0-----:R-:W0:Y:S02]  /*14590*/  SHFL.UP PT, R2, R0, 0x2, RZ ;  /* 0x0440000000027989 */ /* 0x001e2400000e00ff */
[----:B0-----:R-:W-:-:S05]  /*145a0*/  SEL R3, R2, RZ, P2 ;  /* 0x000000ff02037207 */ /* 0x001fca0001000000 */
[----:B------:R-:W-:Y:S02]  /*145b0*/  IMAD.IADD R3, R0, 0x1, R3 ;  /* 0x0000000100037824 */ /* 0x000fe400078e0203 */
[----:B------:R-:W0:Y:S03]  /*145c0*/  LDC R0, c[0x0][0xc38] ;  /* 0x00030e00ff007b82 */ /* 0x000e260000000800 */
        /* <DEDUP_REMOVED lines=9> */
[----:B------:R-:W0:Y:S02]  /*14660*/  SHFL.IDX PT, R9, R6, 0x1f, 0x1f ;  /* 0x03e01f0006097f89 */ /* 0x000e2400000e0000 */
[----:B0-----:R-:W-:-:S04]  /*14670*/  IMAD R9, R9, R0, RZ ;  /* 0x0000000009097224 */ /* 0x001fc800078e02ff */
[----:B------:R-:W-:-:S05]  /*14680*/  IMAD.IADD R4, R9, 0x1, R4 ;  /* 0x0000000109047824 */ /* 0x000fca00078e0204 */
[----:B------:R-:W-:-:S13]  /*14690*/  ISETP.GT.AND P6, PT, R4, R5, PT ;  /* 0x000000050400720c */ /* 0x000fda0003fc4270 */
[----:B------:R-:W-:Y:S05]  /*146a0*/  @!P6 BRA `(.L_x_2515) ;  /* 0xfffffffc0070e947 */ /* 0x000fea000383ffff */
[----:B------:R-:W-:-:S07]  /*146b0*/  IMAD.MOV.U32 R7, RZ, RZ, R6 ;  /* 0x000000ffff077224 */ /* 0x000fce00078e0006 */
.L_x_2511:
[----:B------:R-:W-:Y:S01]  /*146c0*/  IMAD.IADD R9, R4, 0x1, -R9 ;  /* 0x0000000104097824 */ /* 0x000fe200078e0a09 */
[----:B------:R-:W-:-:S03]  /*146d0*/  ULDC.64 UR4, c[0x0][0xc90] ;  /* 0x0003240000047ab9 */ /* 0x000fc60000000a00 */
[----:B------:R-:W-:-:S05]  /*146e0*/  IMAD R2, R7, R0, R9 ;  /* 0x0000000007027224 */ /* 0x000fca00078e0209 */
[----:B------:R-:W-:-:S13]  /*146f0*/  ISETP.GT.AND P0, PT, R2, R5, PT ;  /* 0x000000050200720c */ /* 0x000fda0003f04270 */
[----:B------:R-:W-:Y:S02]  /*14700*/  VOTEU.ANY UR7, UPT, !P0 ;  /* 0x0000000000077886 */ /* 0x000fe400040e0100 */
[----:B------:R-:W-:-:S04]  /*14710*/  UPOPC UR6, UR7 ;  /* 0x00000007000672bf */ /* 0x000fc80008000000 */
[----:B------:R-:W-:-:S04]  /*14720*/  UIADD3 UR39, UR6, UR39, URZ ;  /* 0x0000002706277290 */ /* 0x000fc8000fffe03f */
[----:B------:R-:W-:-:S06]  /*14730*/  UIMAD.WIDE UR4, UR39, 0x4, UR4 ;  /* 0x00000004270478a5 */ /* 0x000fcc000f8e0204 */
[----:B------:R-:W-:Y:S02]  /*14740*/  IMAD.U32 R2, RZ, RZ, UR4 ;  /* 0x00000004ff027e24 */ /* 0x000fe4000f8e00ff */
[----:B------:R-:W-:-:S05]  /*14750*/  IMAD.U32 R3, RZ, RZ, UR5 ;  /* 0x00000005ff037e24 */ /* 0x000fca000f8e00ff */
[----:B------:R-:W2:Y:S01]  /*14760*/  LDG.E R6, desc[UR54][R2.64] ;  /* 0x0000003602067981 */ /* 0x000ea2000c1e1900 */
[----:B------:R-:W-:Y:S01]  /*14770*/  IMAD.U32 R12, RZ, RZ, UR6 ;  /* 0x00000006ff0c7e24 */ /* 0x000fe2000f8e00ff */
[----:B------:R-:W-:Y:S01]  /*14780*/  ISETP.NE.AND P0, PT, RZ, UR7, PT ;  /* 0x00000007ff007c0c */ /* 0x000fe2000bf05270 */
[----:B------:R-:W-:-:S03]  /*14790*/  IMAD.MOV.U32 R16, RZ, RZ, RZ ;  /* 0x000000ffff107224 */ /* 0x000fc600078e00ff */
[----:B------:R-:W2:Y:S02]  /*147a0*/  SHFL.IDX PT, R17, R17, R12, 0x1f ;  /* 0x00001f0c11117589 */ /* 0x000ea400000e0000 */
[----:B--2---:R-:W-:-:S05]  /*147b0*/  IMAD R4, R17, R6, RZ ;  /* 0x0000000611047224 */ /* 0x004fca00078e02ff */
[----:B------:R-:W-:-:S04]  /*147c0*/  IABS R8, R4 ;  /* 0x0000000400087213 */ /* 0x000fc80000000000 */
[----:B------:R-:W0:Y:S08]  /*147d0*/  I2F.RP R10, R8 ;  /* 0x00000008000a7306 */ /* 0x000e300000209400 */
[----:B0-----:R-:W0:Y:S02]  /*147e0*/  MUFU.RCP R10, R10 ;  /* 0x0000000a000a7308 */ /* 0x001e240000001000 */
[----:B0-----:R-:W-:-:S06]  /*147f0*/  VIADD R11, R10, 0xffffffe ;  /* 0x0ffffffe0a0b7836 */ /* 0x001fcc0000000000 */
[----:B------:R-:W0:Y:S02]  /*14800*/  F2I.FTZ.U32.TRUNC.NTZ R3, R11 ;  /* 0x0000000b00037305 */ /* 0x000e24000021f000 */
[----:B0-----:R-:W-:Y:S01]  /*14810*/  IMAD.MOV R13, RZ, RZ, -R3 ;  /* 0x000000ffff0d7224 */ /* 0x001fe200078e0a03 */
[----:B------:R-:W-:Y:S06]  /*14820*/  @!P0 BRA `(.L_x_2516) ;  /* 0x00000000000c8947 */ /* 0x000fec0003800000 */
[----:B------:R-:W-:-:S06]  /*14830*/  UIADD3 UR4, UR6, -0x1, URZ ;  /* 0xffffffff06047890 */ /* 0x000fcc000fffe03f */
[----:B------:R-:W-:-:S06]  /*14840*/  IMAD.U32 R16, RZ, RZ, UR4 ;  /* 0x00000004ff107e24 */ /* 0x000fcc000f8e00ff */
[----:B------:R0:W1:Y:S02]  /*14850*/  SHFL.IDX PT, R16, R7, R16, 0x1f ;  /* 0x00001f1007107589 */ /* 0x00006400000e0000 */
.L_x_2516:
[----:B-1----:R-:W-:Y:S02]  /*14860*/  IMAD R16, R16, R0, R9 ;  /* 0x0000000010107224 */ /* 0x002fe400078e0209 */
[----:B0-----:R-:W-:Y:S02]  /*14870*/  IMAD R7, R13, R8, RZ ;  /* 0x000000080d077224 */ /* 0x001fe400078e02ff */
[----:B------:R-:W-:Y:S02]  /*14880*/  IMAD.MOV.U32 R2, RZ, RZ, RZ ;  /* 0x000000ffff027224 */ /* 0x000fe400078e00ff */
[----:B------:R-:W-:Y:S02]  /*14890*/  IMAD.IADD R5, R5, 0x1, -R16 ;  /* 0x0000000105057824 */ /* 0x000fe400078e0a10 */
        /* <DEDUP_REMOVED lines=21> */
[----:B------:R-:W-:-:S04]  /*149f0*/  IABS R6, R0 ;  /* 0x0000000000067213 */ /* 0x000fc80000000000 */
[----:B------:R-:W0:Y:S08]  /*14a00*/  I2F.RP R8, R6 ;  /* 0x0000000600087306 */ /* 0x000e300000209400 */
[----:B0-----:R-:W0:Y:S02]  /*14a10*/  MUFU.RCP R8, R8 ;  /* 0x0000000800087308 */ /* 0x001e240000001000 */
[----:B0-----:R-:W-:Y:S01]  /*14a20*/  VIADD R2, R8, 0xffffffe ;  /* 0x0ffffffe08027836 */ /* 0x001fe20000000000 */
[----:B------:R-:W-:-:S05]  /*14a30*/  IABS R8, R4 ;  /* 0x0000000400087213 */ /* 0x000fca0000000000 */
[----:B------:R0:W1:Y:S02]  /*14a40*/  F2I.FTZ.U32.TRUNC.NTZ R3, R2 ;  /* 0x0000000200037305 */ /* 0x000064000021f000 */
[----:B0-----:R-:W-:Y:S02]  /*14a50*/  IMAD.MOV.U32 R2, RZ, RZ, RZ ;  /* 0x000000ffff027224 */ /* 0x001fe400078e00ff */
[----:B-1----:R-:W-:-:S04]  /*14a60*/  IMAD.MOV R5, RZ, RZ, -R3 ;  /* 0x000000ffff057224 */ /* 0x002fc800078e0a03 */
[----:B------:R-:W-:-:S04]  /*14a70*/  IMAD R5, R5, R6, RZ ;  /* 0x0000000605057224 */ /* 0x000fc800078e02ff */
[----:B------:R-:W-:Y:S01]  /*14a80*/  IMAD.HI.U32 R3, R3, R5, R2 ;  /* 0x0000000503037227 */ /* 0x000fe200078e0002 */
[-C--:B------:R-:W-:Y:S02]  /*14a90*/  IABS R5, R0.reuse ;  /* 0x0000000000057213 */ /* 0x080fe40000000000 */
[C---:B------:R-:W-:Y:S01]  /*14aa0*/  LOP3.LUT R2, R4.reuse, R0, RZ, 0x3c, !PT ;  /* 0x0000000004027212 */ /* 0x040fe200078e3cff */
[----:B------:R-:W-:Y:S02]  /*14ab0*/  IMAD.IADD R4, R4, 0x1, R7 ;  /* 0x0000000104047824 */ /* 0x000fe400078e0207 */
[----:B------:R-:W-:Y:S01]  /*14ac0*/  IMAD.MOV R5, RZ, RZ, -R5 ;  /* 0x000000ffff057224 */ /* 0x000fe200078e0a05 */
[----:B------:R-:W-:Y:S01]  /*14ad0*/  ISETP.GE.AND P2, PT, R2, RZ, PT ;  /* 0x000000ff0200720c */ /* 0x000fe20003f46270 */
[----:B------:R-:W-:-:S04]  /*14ae0*/  IMAD.HI.U32 R3, R3, R8, RZ ;  /* 0x0000000803037227 */ /* 0x000fc800078e00ff */
[----:B------:R-:W-:-:S05]  /*14af0*/  IMAD R5, R3, R5, R8 ;  /* 0x0000000503057224 */ /* 0x000fca00078e0208 */
[----:B------:R-:W-:-:S13]  /*14b00*/  ISETP.GT.U32.AND P1, PT, R6, R5, PT ;  /* 0x000000050600720c */ /* 0x000fda0003f24070 */
        /* <DEDUP_REMOVED lines=12> */
.L_x_2512:
[----:B------:R-:W-:Y:S01]  /*14bd0*/  IMAD.MOV.U32 R16, RZ, RZ, R5 ;  /* 0x000000ffff107224 */ /* 0x000fe200078e0005 */
[----:B------:R-:W-:Y:S01]  /*14be0*/  ULDC UR39, c[0x0][0xc3c] ;  /* 0x00030f0000277ab9 */ /* 0x000fe20000000800 */
[----:B------:R-:W-:Y:S02]  /*14bf0*/  IMAD.MOV.U32 R17, RZ, RZ, RZ ;  /* 0x000000ffff117224 */ /* 0x000fe400078e00ff */
[----:B------:R-:W-:-:S07]  /*14c00*/  IMAD.MOV.U32 R18, RZ, RZ, RZ ;  /* 0x000000ffff127224 */ /* 0x000fce00078e00ff */
.L_x_2517:
        /* <DEDUP_REMOVED lines=12> */
.L_x_2510:
[----:B------:R-:W-:Y:S02]  /*14cd0*/  ULDC UR4, c[0x0][0xc3c] ;  /* 0x00030f0000047ab9 */ /* 0x000fe40000000800 */
[----:B------:R-:W-:-:S06]  /*14ce0*/  UISETP.GE.AND UP0, UPT, UR39, UR4, UPT ;  /* 0x000000042700728c */ /* 0x000fcc000bf06270 */
[----:B------:R-:W-:-:S13]  /*14cf0*/  PLOP3.LUT P0, PT, PT, PT, UP0, 0x80, 0x0 ;  /* 0x000000000000781c */ /* 0x000fda0003f0f008 */
[----:B------:R-:W-:Y:S05]  /*14d00*/  @!P0 BRA `(.L_x_2518) ;  /* 0xffffffa8001c8947 */ /* 0x000fea000383ffff */
.L_x_2441:
[----:B0-----:R-:W2:Y:S01]  /*14d10*/  LDL.LU R0, [R1+0x1c] ;  /* 0x00001c0001007983 */ /* 0x001ea20000300800 */
[----:B------:R-:W-:Y:S01]  /*14d20*/  BSSY B0, `(.L_x_2519) ;  /* 0x000000b000007945 */ /* 0x000fe20003800000 */
[----:B------:R-:W0:Y:S01]  /*14d30*/  S2R R5, SR_CgaCtaId ;  /* 0x0000000000057919 */ /* 0x000e220000008800 */
[----:B--2---:R-:W-:-:S05]  /*14d40*/  VIADD R0, R0, 0x1 ;  /* 0x0000000100007836 */ /* 0x004fca0000000000 */
        /* <DEDUP_REMOVED lines=8> */
.L_x_2605:
[----:B------:R-:W-:Y:S05]  /*14dd0*/  BSYNC B0 ;  /* 0x0000000000007941 */ /* 0x000fea0003800000 */
.L_x_2519:
[----:B------:R-:W-:-:S03]  /*14de0*/  UMOV UR4, 0xffffffff ;  /* 0xffffffff00047882 */ /* 0x000fc60000000000 */
[----:B------:R-:W-:Y:S05]  /*14df0*/  BRA.DIV UR4, `(.L_x_2521) ;  /* 0x0000002a04387947 */ /* 0x000fea000b800000 */
[----:B0-----:R-:W0:Y:S02]  /*14e00*/  S2R R0, SR_TID.X ;  /* 0x0000000000007919 */ /* 0x001e240000002100 */
[----:B0-----:R-:W-:-:S04]  /*14e10*/  SHF.R.U32.HI R0, RZ, 0x5, R0 ;  /* 0x00000005ff007819 */ /* 0x001fc80000011600 */
[----:B------:R-:W-:-:S05]  /*14e20*/  LOP3.LUT R0, R0, 0x3, RZ, 0xc0, !PT ;  /* 0x0000000300007812 */ /* 0x000fca00078ec0ff */
[----:B------:R0:W1:Y:S02]  /*14e30*/  SHFL.IDX PT, R14, R0, RZ, 0x1f ;  /* 0x00001fff000e7589 */ /* 0x00006400000e0000 */
.L_x_2608:
[----:B-1----:R-:W-:Y:S01]  /*14e40*/  ISETP.NE.AND P0, PT, R14, RZ, PT ;  /* 0x000000ff0e00720c */ /* 0x002fe20003f05270 */
[----:B------:R-:W-:-:S12]  /*14e50*/  BSSY B0, `(.L_x_2522) ;  /* 0x000002c000007945 */ /* 0x000fd80003800000 */
[----:B------:R-:W-:Y:S05]  /*14e60*/  @P0 BRA `(.L_x_2523) ;  /* 0x0000000000a80947 */ /* 0x000fea0003800000 */
[----:B------:R-:W-:-:S03]  /*14e70*/  UMOV UR4, 0xffffffff ;  /* 0xffffffff00047882 */ /* 0x000fc60000000000 */
[----:B------:R-:W-:Y:S05]  /*14e80*/  BRA.DIV UR4, `(.L_x_2524) ;  /* 0x0000002a04487947 */ /* 0x000fea000b800000 */
[----:B------:R-:W-:-:S13]  /*14e90*/  ELECT P6, URZ, PT ;  /* 0x00000000003f782f */ /* 0x000fda00038c0000 */
.L_x_2611:
[----:B------:R-:W-:Y:S05]  /*14ea0*/  @!P6 BRA `(.L_x_2523) ;  /* 0x000000000098e947 */ /* 0x000fea0003800000 */
[----:B------:R-:W-:-:S06]  /*14eb0*/  ULOP3.LUT UR4, UR43, 0x2, URZ, 0xfc, !UPT ;  /* 0x000000022b047892 */ /* 0x000fcc000f8efc3f */
[----:B0-----:R-:W-:-:S05]  /*14ec0*/  IMAD.U32 R0, RZ, RZ, UR4 ;  /* 0x00000004ff007e24 */ /* 0x001fca000f8e00ff */
[----:B------:R-:W-:-:S13]  /*14ed0*/  ISETP.NE.AND P0, PT, R0, 0x3, PT ;  /* 0x000000030000780c */ /* 0x000fda0003f05270 */
[----:B------:R-:W-:Y:S05]  /*14ee0*/  @!P0 BRA `(.L_x_2525) ;  /* 0x0000000000048947 */ /* 0x000fea0003800000 */
[----:B------:R-:W-:Y:S01]  /*14ef0*/  BPT.TRAP 0x1 ;  /* 0x000000040000795c */ /* 0x000fe20000300000 */
.L_x_2525:
[C---:B------:R-:W-:Y:S01]  /*14f00*/  IMAD R3, R28.reuse, 0x8, R5 ;  /* 0x000000081c037824 */ /* 0x040fe200078e0205 */
[----:B------:R-:W-:Y:S01]  /*14f10*/  SHF.L.U32 R2, R33, 0x1f, RZ ;  /* 0x0000001f21027819 */ /* 0x000fe200000006ff */
[----:B------:R-:W-:-:S03]  /*14f20*/  VIADD R28, R28, 0x1 ;  /* 0x000000011c1c7836 */ /* 0x000fc60000000000 */
[----:B------:R-:W0:Y:S02]  /*14f30*/  SYNCS.PHASECHK.TRANS64.TRYWAIT P1, [R3+URZ+0x29840], R2 ;  /* 0x02984002030075a7 */ /* 0x000e24000802017f */
[----:B------:R-:W-:-:S04]  /*14f40*/  ISETP.NE.AND P2, PT, R28, 0x2, PT ;  /* 0x000000021c00780c */ /* 0x000fc80003f45270 */
[----:B------:R-:W-:Y:S01]  /*14f50*/  SEL R0, RZ, 0x1, P2 ;  /* 0x00000001ff007807 */ /* 0x000fe20001000000 */
[----:B0-----:R-:W-:Y:S08]  /*14f60*/  @!P1 BRA `(.L_x_2526) ;  /* 0x0000002800309947 */ /* 0x001ff00003800000 */
.L_x_2612:
[----:B------:R-:W-:Y:S02]  /*14f70*/  SEL R28, R28, RZ, P2 ;  /* 0x000000ff1c1c7207 */ /* 0x000fe40001000000 */
[----:B------:R-:W-:Y:S01]  /*14f80*/  LOP3.LUT R0, R33, R0, RZ, 0x3c, !PT ;  /* 0x0000000021007212 */ /* 0x000fe200078e3cff */
[----:B------:R-:W-:Y:S06]  /*14f90*/  @!P0 BRA `(.L_x_2527) ;  /* 0x0000000000048947 */ /* 0x000fec0003800000 */
[----:B------:R-:W-:Y:S01]  /*14fa0*/  BPT.TRAP 0x1 ;  /* 0x000000040000795c */ /* 0x000fe20000300000 */
.L_x_2527:
[----:B------:R-:W-:Y:S01]  /*14fb0*/  IMAD R5, R28, 0x8, R5 ;  /* 0x000000081c057824 */ /* 0x000fe200078e0205 */
[----:B------:R-:W-:-:S04]  /*14fc0*/  SHF.L.U32 R0, R0, 0x1f, RZ ;  /* 0x0000001f00007819 */ /* 0x000fc800000006ff */
[----:B------:R-:W1:Y:S02]  /*14fd0*/  SYNCS.PHASECHK.TRANS64.TRYWAIT P1, [R5+URZ+0x29840], R0 ;  /* 0x02984000050075a7 */ /* 0x000e64000802017f */
[----:B-1----:R-:W-:Y:S05]  /*14fe0*/  @!P1 BRA `(.L_x_2528) ;  /* 0x0000002800249947 */ /* 0x002fea0003800000 */
.L_x_2613:
[----:B------:R-:W-:Y:S05]  /*14ff0*/  @!P0 BRA `(.L_x_2529) ;  /* 0x0000000000048947 */ /* 0x000fea0003800000 */
[----:B------:R-:W-:Y:S01]  /*15000*/  BPT.TRAP 0x1 ;  /* 0x000000040000795c */ /* 0x000fe20000300000 */
.L_x_2529:
[----:B------:R-:W2:Y:S02]  /*15010*/  SYNCS.PHASECHK.TRANS64.TRYWAIT P1, [R3+URZ+0x29860], R2 ;  /* 0x02986002030075a7 */ /* 0x000ea4000802017f */
[----:B--2---:R-:W-:Y:S05]  /*15020*/  @!P1 BRA `(.L_x_2530) ;  /* 0x0000002800289947 */ /* 0x004fea0003800000 */
.L_x_2614:
[----:B------:R-:W-:Y:S05]  /*15030*/  @!P0 BRA `(.L_x_2531) ;  /* 0x0000000000048947 */ /* 0x000fea0003800000 */
[----:B------:R-:W-:Y:S01]  /*15040*/  BPT.TRAP 0x1 ;  /* 0x000000040000795c */ /* 0x000fe20000300000 */
.L_x_2531:
[----:B------:R-:W3:Y:S02]  /*15050*/  SYNCS.PHASECHK.TRANS64.TRYWAIT P1, [R5+URZ+0x29860], R0 ;  /* 0x02986000050075a7 */ /* 0x000ee4000802017f */
[----:B---3--:R-:W-:Y:S05]  /*15060*/  @!P1 BRA `(.L_x_2532) ;  /* 0x00000028002c9947 */ /* 0x008fea0003800000 */
.L_x_2615:
[----:B------:R-:W-:Y:S05]  /*15070*/  @!P0 BRA `(.L_x_2533) ;  /* 0x0000000000048947 */ /* 0x000fea0003800000 */
[----:B------:R-:W-:Y:S01]  /*15080*/  BPT.TRAP 0x1 ;  /* 0x000000040000795c */ /* 0x000fe20000300000 */
.L_x_2533:
[----:B------:R-:W4:Y:S02]  /*15090*/  SYNCS.PHASECHK.TRANS64.TRYWAIT P1, [R3+URZ+0x29880], R2 ;  /* 0x02988002030075a7 */ /* 0x000f24000802017f */
[----:B----4-:R-:W-:Y:S05]  /*150a0*/  @!P1 BRA `(.L_x_2534) ;  /* 0x0000002800309947 */ /* 0x010fea0003800000 */
.L_x_2616:
[----:B------:R-:W-:Y:S05]  /*150b0*/  @!P0 BRA `(.L_x_2535) ;  /* 0x0000000000048947 */ /* 0x000fea0003800000 */
[----:B------:R-:W-:Y:S01]  /*150c0*/  BPT.TRAP 0x1 ;  /* 0x000000040000795c */ /* 0x000fe20000300000 */
.L_x_2535:
[----:B------:R0:W0:Y:S02]  /*150d0*/  SYNCS.PHASECHK.TRANS64.TRYWAIT P0, [R5+URZ+0x29880], R0 ;  /* 0x02988000050075a7 */ /* 0x000024000800017f */
[----:B0-----:R-:W-:Y:S05]  /*150e0*/  @!P0 NANOSLEEP.SYNCS 0x989680 ;  /* 0x009896800000895d */ /* 0x001fea0003900000 */
[----:B------:R-:W0:Y:S02]  /*150f0*/  @!P0 SYNCS.PHASECHK.TRANS64 P0, [R5+URZ+0x29880], R0 ;  /* 0x02988000050085a7 */ /* 0x000e24000800007f */
[----:B0-----:R-:W-:Y:S05]  /*15100*/  @!P0 BRA `(.L_x_2535) ;  /* 0xfffffffc00f08947 */ /* 0x001fea000383ffff */
.L_x_2523:
[----:B------:R-:W-:Y:S05]  /*15110*/  BSYNC B0 ;  /* 0x0000000000007941 */ /* 0x000fea0003800000 */
.L_x_2522:
[----:B------:R-:W-:Y:S05]  /*15120*/  EXIT ;  /* 0x000000000000794d */ /* 0x000fea0003800000 */
.L_x_2378:
[----:B0-----:R-:W-:-:S04]  /*15130*/  IMAD.U32 R3, RZ, RZ, UR41 ;  /* 0x00000029ff037e24 */ /* 0x001fc8000f8e00ff */
[----:B------:R0:W1:Y:S03]  /*15140*/  SYNCS.PHASECHK.TRANS64.TRYWAIT P1, [R3+URZ+0x29800], R0 ;  /* 0x02980000030075a7 */ /* 0x000066000802017f */
[----:B-1----:R-:W-:Y:S05]  /*15150*/  @!P1 NANOSLEEP.SYNCS 0x989680 ;  /* 0x009896800000995d */ /* 0x002fea0003900000 */
[----:B------:R-:W1:Y:S02]  /*15160*/  @!P1 SYNCS.PHASECHK.TRANS64 P1, [R3+URZ+0x29800], R0 ;  /* 0x02980000030095a7 */ /* 0x000e64000802007f */
[----:B-1----:R-:W-:Y:S05]  /*15170*/  @!P1 BRA `(.L_x_2378) ;  /* 0xfffffffc00ec9947 */ /* 0x002fea000383ffff */
[----:B------:R-:W-:Y:S05]  /*15180*/  BRA `(.L_x_2536) ;  /* 0xfffffec800587947 */ /* 0x000fea000383ffff */
.L_x_2382:
[----:B-1----:R1:W2:Y:S02]  /*15190*/  SYNCS.PHASECHK.TRANS64.TRYWAIT P1, [R0+URZ+0x29830], R3 ;  /* 0x02983003000075a7 */ /* 0x0022a4000802017f */
[----:B--2---:R-:W-:Y:S05]  /*151a0*/  @!P1 NANOSLEEP.SYNCS 0x989680 ;  /* 0x009896800000995d */ /* 0x004fea0003900000 */
[----:B------:R-:W2:Y:S02]  /*151b0*/  @!P1 SYNCS.PHASECHK.TRANS64 P1, [R0+URZ+0x29830], R3 ;  /* 0x02983003000095a7 */ /* 0x000ea4000802007f */
[----:B--2---:R-:W-:Y:S05]  /*151c0*/  @!P1 BRA `(.L_x_2382) ;  /* 0xfffffffc00f09947 */ /* 0x004fea000383ffff */
[----:B------:R-:W-:Y:S05]  /*151d0*/  BRA `(.L_x_2381) ;  /* 0xfffffec800747947 */ /* 0x000fea000383ffff */
.L_x_2388:
[----:B-1----:R-:W-:-:S04]  /*151e0*/  IMAD.U32 R4, RZ, RZ, UR6 ;  /* 0x00000006ff047e24 */ /* 0x002fc8000f8e00ff */
[----:B------:R1:W2:Y:S03]  /*151f0*/  SYNCS.PHASECHK.TRANS64.TRYWAIT P1, [R4+URZ+0x29830], R3 ;  /* 0x02983003040075a7 */ /* 0x0002a6000802017f */
[----:B--2---:R-:W-:Y:S05]  /*15200*/  @!P1 NANOSLEEP.SYNCS 0x989680 ;  /* 0x009896800000995d */ /* 0x004fea0003900000 */
[----:B------:R-:W2:Y:S02]  /*15210*/  @!P1 SYNCS.PHASECHK.TRANS64 P1, [R4+URZ+0x29830], R3 ;  /* 0x02983003040095a7 */ /* 0x000ea4000802007f */
[----:B--2---:R-:W-:Y:S05]  /*15220*/  @!P1 BRA `(.L_x_2388) ;  /* 0xfffffffc00ec9947 */ /* 0x004fea000383ffff */
[----:B------:R-:W-:Y:S05]  /*15230*/  BRA `(.L_x_2385) ;  /* 0xfffffefc00607947 */ /* 0x000fea000383ffff */
.L_x_2392:
[----:B-1----:R-:W-:-:S04]  /*15240*/  IMAD.U32 R4, RZ, RZ, UR6 ;  /* 0x00000006ff047e24 */ /* 0x002fc8000f8e00ff */
[----:B------:R1:W2:Y:S03]  /*15250*/  SYNCS.PHASECHK.TRANS64.TRYWAIT P1, [R4+URZ+0x29850], R3 ;  /* 0x02985003040075a7 */ /* 0x0002a6000802017f */
[----:B--2---:R-:W-:Y:S05]  /*15260*/  @!P1 NANOSLEEP.SYNCS 0x989680 ;  /* 0x009896800000995d */ /* 0x004fea0003900000 */
[----:B------:R-:W2:Y:S02]  /*15270*/  @!P1 SYNCS.PHASECHK.TRANS64 P1, [R4+URZ+0x29850], R3 ;  /* 0x02985003040095a7 */ /* 0x000ea4000802007f */
[----:B--2---:R-:W-:Y:S05]  /*15280*/  @!P1 BRA `(.L_x_2392) ;  /* 0xfffffffc00ec9947 */ /* 0x004fea000383ffff */
[----:B------:R-:W-:Y:S05]  /*15290*/  BRA `(.L_x_2389) ;  /* 0xffffff0800687947 */ /* 0x000fea000383ffff */
.L_x_2400:
[----:B-1----:R-:W-:-:S04]  /*152a0*/  IMAD.U32 R4, RZ, RZ, UR6 ;  /* 0x00000006ff047e24 */ /* 0x002fc8000f8e00ff */
[----:B------:R1:W2:Y:S03]  /*152b0*/  SYNCS.PHASECHK.TRANS64.TRYWAIT P1, [R4+URZ+0x29830], R3 ;  /* 0x02983003040075a7 */ /* 0x0002a6000802017f */
[----:B--2---:R-:W-:Y:S05]  /*152c0*/  @!P1 NANOSLEEP.SYNCS 0x989680 ;  /* 0x009896800000995d */ /* 0x004fea0003900000 */
[----:B------:R-:W2:Y:S02]  /*152d0*/  @!P1 SYNCS.PHASECHK.TRANS64 P1, [R4+URZ+0x29830], R3 ;  /* 0x02983003040095a7 */ /* 0x000ea4000802007f */
[----:B--2---:R-:W-:Y:S05]  /*152e0*/  @!P1 BRA `(.L_x_2400) ;  /* 0xfffffffc00ec9947 */ /* 0x004fea000383ffff */
[----:B------:R-:W-:Y:S05]  /*152f0*/  BRA `(.L_x_2397) ;  /* 0xffffff3400507947 */ /* 0x000fea000383ffff */
.L_x_2404:
[----:B-1----:R-:W-:-:S04]  /*15300*/  IMAD.U32 R4, RZ, RZ, UR6 ;  /* 0x00000006ff047e24 */ /* 0x002fc8000f8e00ff */
[----:B------:R1:W2:Y:S03]  /*15310*/  SYNCS.PHASECHK.TRANS64.TRYWAIT P1, [R4+URZ+0x29850], R3 ;  /* 0x02985003040075a7 */ /* 0x0002a6000802017f */
[----:B--2---:R-:W-:Y:S05]  /*15320*/  @!P1 NANOSLEEP.SYNCS 0x989680 ;  /* 0x009896800000995d */ /* 0x004fea0003900000 */
[----:B------:R-:W2:Y:S02]  /*15330*/  @!P1 SYNCS.PHASECHK.TRANS64 P1, [R4+URZ+0x29850], R3 ;  /* 0x02985003040095a7 */ /* 0x000ea4000802007f */
[----:B--2---:R-:W-:Y:S05]  /*15340*/  @!P1 BRA `(.L_x_2404) ;  /* 0xfffffffc00ec9947 */ /* 0x004fea000383ffff */
[----:B------:R-:W-:Y:S05]  /*15350*/  BRA `(.L_x_2401) ;  /* 0xffffff40004c7947 */ /* 0x000fea000383ffff */
.L_x_2411:
[----:B-1----:R-:W-:-:S04]  /*15360*/  IMAD.U32 R6, RZ, RZ, UR9 ;  /* 0x00000009ff067e24 */ /* 0x002fc8000f8e00ff */
[----:B------:R1:W2:Y:S03]  /*15370*/  SYNCS.PHASECHK.TRANS64.TRYWAIT P1, [R6+URZ+0x29850], R5 ;  /* 0x02985005060075a7 */ /* 0x0002a6000802017f */
[----:B--2---:R-:W-:Y:S05]  /*15380*/  @!P1 NANOSLEEP.SYNCS 0x989680 ;  /* 0x009896800000995d */ /* 0x004fea0003900000 */
[----:B------:R-:W2:Y:S02]  /*15390*/  @!P1 SYNCS.PHASECHK.TRANS64 P1, [R6+URZ+0x29850], R5 ;  /* 0x02985005060095a7 */ /* 0x000ea4000802007f */
[----:B--2---:R-:W-:Y:S05]  /*153a0*/  @!P1 BRA `(.L_x_2411) ;  /* 0xfffffffc00ec9947 */ /* 0x004fea000383ffff */
[----:B------:R-:W-:Y:S05]  /*153b0*/  BRA `(.L_x_2410) ;  /* 0xffffff6000247947 */ /* 0x000fea000383ffff */
.L_x_2456:
        /* <DEDUP_REMOVED lines=10> */
.L_x_2537:
[----:B------:R-:W-:Y:S05]  /*15460*/  BRA `(.L_x_2538) ;  /* 0xffffffb0000c7947 */ /* 0x000fea000383ffff */
.L_x_2459:
[----:B0-----:R0:W1:Y:S02]  /*15470*/  SYNCS.PHASECHK.TRANS64.TRYWAIT P0, [R0+URZ+0x29880], R31 ;  /* 0x0298801f000075a7 */ /* 0x001064000800017f */
[----:B-1----:R-:W-:Y:S05]  /*15480*/  @!P0 NANOSLEEP.SYNCS 0x989680 ;  /* 0x009896800000895d */ /* 0x002fea0003900000 */
[----:B------:R-:W1:Y:S02]  /*15490*/  @!P0 SYNCS.PHASECHK.TRANS64 P0, [R0+URZ+0x29880], R31 ;  /* 0x0298801f000085a7 */ /* 0x000e64000800007f */
[----:B-1----:R-:W-:Y:S05]  /*154a0*/  @!P0 BRA `(.L_x_2459) ;  /* 0xfffffffc00f08947 */ /* 0x002fea000383ffff */
[----:B------:R-:W-:Y:S05]  /*154b0*/  BRA `(.L_x_2539) ;  /* 0xffffffb400287947 */ /* 0x000fea000383ffff */
.L_x_2460:
        /* <DEDUP_REMOVED lines=8> */
.L_x_2541:
[----:B------:R-:W-:Y:S05]  /*15540*/  BSYNC B0 ;  /* 0x0000000000007941 */ /* 0x000fea0003800000 */
.L_x_2540:
        /* <DEDUP_REMOVED lines=14> */
.L_x_2542:
[----:B------:R-:W-:Y:S02]  /*15630*/  IMAD.MOV.U32 R13, RZ, RZ, R8 ;  /* 0x000000ffff0d7224 */ /* 0x000fe400078e0008 */
[----:B------:R-:W-:Y:S02]  /*15640*/  IMAD.MOV.U32 R12, RZ, RZ, 0x1 ;  /* 0x00000001ff0c7424 */ /* 0x000fe400078e00ff */
[----:B------:R-:W-:-:S07]  /*15650*/  IMAD.MOV.U32 R2, RZ, RZ, R14 ;  /* 0x000000ffff027224 */ /* 0x000fce00078e000e */
[----:B------:R-:W-:Y:S05]  /*15660*/  WARPSYNC.COLLECTIVE R15, `(.L_x_2543) ;  /* 0x000000000f087348 */ /* 0x000fea0003c00000 */
[----:B------:R0:W1:Y:S02]  /*15670*/  SHFL.IDX P6, R14, R13, R12, R11 ;  /* 0x0000000c0d0e7389 */ /* 0x00006400000c000b */
[----:B01----:R-:W-:Y:S01]  /*15680*/  ENDCOLLECTIVE ;  /* 0x000000000000791b */ /* 0x003fe20003800000 */
.L_x_2543:
        /* <DEDUP_REMOVED lines=14> */
.L_x_2544:
[----:B------:R-:W-:Y:S02]  /*15770*/  IMAD.MOV.U32 R13, RZ, RZ, R8 ;  /* 0x000000ffff0d7224 */ /* 0x000fe400078e0008 */
[----:B------:R-:W-:Y:S02]  /*15780*/  IMAD.MOV.U32 R12, RZ, RZ, 0x2 ;  /* 0x00000002ff0c7424 */ /* 0x000fe400078e00ff */
[----:B------:R-:W-:-:S07]  /*15790*/  IMAD.MOV.U32 R2, RZ, RZ, R14 ;  /* 0x000000ffff027224 */ /* 0x000fce00078e000e */
[----:B------:R-:W-:Y:S05]  /*157a0*/  WARPSYNC.COLLECTIVE R15, `(.L_x_2545) ;  /* 0x000000000f087348 */ /* 0x000fea0003c00000 */
[----:B------:R0:W1:Y:S02]  /*157b0*/  SHFL.IDX P6, R14, R13, R12, R11 ;  /* 0x0000000c0d0e7389 */ /* 0x00006400000c000b */
[----:B01----:R-:W-:Y:S01]  /*157c0*/  ENDCOLLECTIVE ;  /* 0x000000000000791b */ /* 0x003fe20003800000 */
.L_x_2545:
        /* <DEDUP_REMOVED lines=14> */
.L_x_2546:
[----:B------:R-:W-:Y:S02]  /*158b0*/  IMAD.MOV.U32 R13, RZ, RZ, R8 ;  /* 0x000000ffff0d7224 */ /* 0x000fe400078e0008 */
[----:B------:R-:W-:Y:S02]  /*158c0*/  IMAD.MOV.U32 R12, RZ, RZ, 0x3 ;  /* 0x00000003ff0c7424 */ /* 0x000fe400078e00ff */
[----:B------:R-:W-:-:S07]  /*158d0*/  IMAD.MOV.U32 R2, RZ, RZ, R14 ;  /* 0x000000ffff027224 */ /* 0x000fce00078e000e */
[----:B------:R-:W-:Y:S05]  /*158e0*/  WARPSYNC.COLLECTIVE R15, `(.L_x_2547) ;  /* 0x000000000f087348 */ /* 0x000fea0003c00000 */
[----:B------:R0:W1:Y:S02]  /*158f0*/  SHFL.IDX P6, R14, R13, R12, R11 ;  /* 0x0000000c0d0e7389 */ /* 0x00006400000c000b */
[----:B01----:R-:W-:Y:S01]  /*15900*/  ENDCOLLECTIVE ;  /* 0x000000000000791b */ /* 0x003fe20003800000 */
.L_x_2547:
        /* <DEDUP_REMOVED lines=13> */
.L_x_2548:
        /* <DEDUP_REMOVED lines=10> */
.L_x_2549:
        /* <DEDUP_REMOVED lines=14> */
.L_x_2550:
        /* <DEDUP_REMOVED lines=8> */
.L_x_2465:
[----:B---3--:R3:W4:Y:S02]  /*15be0*/  SYNCS.PHASECHK.TRANS64.TRYWAIT P0, [R0+URZ+0x29840], R31 ;  /* 0x0298401f000075a7 */ /* 0x008724000800017f */
[----:B----4-:R-:W-:Y:S05]  /*15bf0*/  @!P0 NANOSLEEP.SYNCS 0x989680 ;  /* 0x009896800000895d */ /* 0x010fea0003900000 */
[----:B------:R-:W4:Y:S02]  /*15c00*/  @!P0 SYNCS.PHASECHK.TRANS64 P0, [R0+URZ+0x29840], R31 ;  /* 0x0298401f000085a7 */ /* 0x000f24000800007f */
[----:B----4-:R-:W-:Y:S05]  /*15c10*/  @!P0 BRA `(.L_x_2465) ;  /* 0xfffffffc00f08947 */ /* 0x010fea000383ffff */
[----:B------:R-:W-:Y:S05]  /*15c20*/  BRA `(.L_x_2552) ;  /* 0xffffffb400207947 */ /* 0x000fea000383ffff */
.L_x_2466:
        /* <DEDUP_REMOVED lines=8> */
.L_x_2554:
[----:B------:R-:W-:Y:S05]  /*15cb0*/  BSYNC B0 ;  /* 0x0000000000007941 */ /* 0x000fea0003800000 */
.L_x_2553:
        /* <DEDUP_REMOVED lines=10> */
.L_x_2555:
        /* <DEDUP_REMOVED lines=19> */
.L_x_2556:
        /* <DEDUP_REMOVED lines=11> */
.L_x_2557:
        /* <DEDUP_REMOVED lines=16> */
.L_x_2558:
        /* <DEDUP_REMOVED lines=12> */
.L_x_2559:
[----:B------:R-:W-:Y:S02]  /*16100*/  IMAD.MOV.U32 R13, RZ, RZ, R6 ;  /* 0x000000ffff0d7224 */ /* 0x000fe400078e0006 */
[----:B------:R-:W-:Y:S02]  /*16110*/  IMAD.MOV.U32 R12, RZ, RZ, 0x3 ;  /* 0x00000003ff0c7424 */ /* 0x000fe400078e00ff */
[----:B------:R-:W-:-:S07]  /*16120*/  IMAD.MOV.U32 R3, RZ, RZ, R14 ;  /* 0x000000ffff037224 */ /* 0x000fce00078e000e */
[----:B------:R-:W-:Y:S05]  /*16130*/  WARPSYNC.COLLECTIVE R15, `(.L_x_2560) ;  /* 0x000000000f087348 */ /* 0x000fea0003c00000 */
[----:B------:R0:W1:Y:S02]  /*16140*/  SHFL.IDX P6, R14, R13, R12, R11 ;  /* 0x0000000c0d0e7389 */ /* 0x00006400000c000b */
[----:B01----:R-:W-:Y:S01]  /*16150*/  ENDCOLLECTIVE ;  /* 0x000000000000791b */ /* 0x003fe20003800000 */
.L_x_2560:
        /* <DEDUP_REMOVED lines=10> */
.L_x_2561:
        /* <DEDUP_REMOVED lines=12> */
.L_x_2562:
        /* <DEDUP_REMOVED lines=13> */
.L_x_2563:
[----:B------:R-:W-:Y:S05]  /*16390*/  BRA `(.L_x_2564) ;  /* 0xffffffb000887947 */ /* 0x000fea000383ffff */
.L_x_2473:
[----:B------:R-:W-:Y:S02]  /*163a0*/  IMAD.MOV.U32 R13, RZ, RZ, R5 ;  /* 0x000000ffff0d7224 */ /* 0x000fe400078e0005 */
[----:B------:R-:W-:Y:S02]  /*163b0*/  IMAD.MOV.U32 R12, RZ, RZ, RZ ;  /* 0x000000ffff0c7224 */ /* 0x000fe400078e00ff */
[----:B------:R-:W-:Y:S02]  /*163c0*/  IMAD.MOV.U32 R11, RZ, RZ, 0x1c1f ;  /* 0x00001c1fff0b7424 */ /* 0x000fe400078e00ff */
[----:B------:R-:W-:Y:S02]  /*163d0*/  IMAD.MOV.U32 R15, RZ, RZ, -0x1 ;  /* 0xffffffffff0f7424 */ /* 0x000fe400078e00ff */
[----:B------:R-:W-:Y:S02]  /*163e0*/  IMAD R4, R4, UR40, RZ ;  /* 0x0000002804047c24 */ /* 0x000fe4000f8e02ff */
[----:B------:R-:W-:-:S07]  /*163f0*/  IMAD R17, R17, 0x80, R9 ;  /* 0x0000008011117824 */ /* 0x000fce00078e0209 */
[----:B-1---5:R-:W-:Y:S05]  /*16400*/  WARPSYNC.COLLECTIVE R15, `(.L_x_2565) ;  /* 0x000000000f087348 */ /* 0x022fea0003c00000 */
[----:B------:R0:W2:Y:S02]  /*16410*/  SHFL.IDX P6, R14, R13, R12, R11 ;  /* 0x0000000c0d0e7389 */ /* 0x0000a400000c000b */
[----:B012--5:R-:W-:Y:S01]  /*16420*/  ENDCOLLECTIVE ;  /* 0x000000000000791b */ /* 0x027fe20003800000 */
.L_x_2565:
[C---:B------:R-:W-:Y:S01]  /*16430*/  VIADD R7, R17.reuse, 0x20 ;  /* 0x0000002011077836 */ /* 0x040fe20000000000 */
[----:B------:R-:W-:Y:S01]  /*16440*/  ISETP.GE.AND P0, PT, R17, R4, PT ;  /* 0x000000041100720c */ /* 0x000fe20003f06270 */
[----:B------:R-:W-:Y:S02]  /*16450*/  IMAD.MOV.U32 R13, RZ, RZ, R0 ;  /* 0x000000ffff0d7224 */ /* 0x000fe400078e0000 */
[----:B------:R-:W-:-:S10]  /*16460*/  IMAD.MOV.U32 R2, RZ, RZ, R14 ;  /* 0x000000ffff027224 */ /* 0x000fd400078e000e */
[----:B------:R-:W-:Y:S05]  /*16470*/  WARPSYNC.COLLECTIVE R15, `(.L_x_2566) ;  /* 0x000000000f087348 */ /* 0x000fea0003c00000 */
[----:B------:R0:W1:Y:S02]  /*16480*/  SHFL.IDX P6, R14, R13, R12, R11 ;  /* 0x0000000c0d0e7389 */ /* 0x00006400000c000b */
[----:B01----:R-:W-:Y:S01]  /*16490*/  ENDCOLLECTIVE ;  /* 0x000000000000791b */ /* 0x003fe20003800000 */
.L_x_2566:
[----:B------:R-:W-:Y:S02]  /*164a0*/  IMAD.MOV.U32 R13, RZ, RZ, R5 ;  /* 0x000000ffff0d7224 */ /* 0x000fe400078e0005 */
[----:B------:R-:W-:Y:S02]  /*164b0*/  IMAD.MOV.U32 R12, RZ, RZ, 0x1 ;  /* 0x00000001ff0c7424 */ /* 0x000fe400078e00ff */
[----:B------:R-:W-:-:S07]  /*164c0*/  IMAD.MOV.U32 R3, RZ, RZ, R14 ;  /* 0x000000ffff037224 */ /* 0x000fce00078e000e */
[----:B------:R-:W-:Y:S05]  /*164d0*/  WARPSYNC.COLLECTIVE R15, `(.L_x_2567) ;  /* 0x000000000f087348 */ /* 0x000fea0003c00000 */
[----:B------:R0:W1:Y:S02]  /*164e0*/  SHFL.IDX P6, R14, R13, R12, R11 ;  /* 0x0000000c0d0e7389 */ /* 0x00006400000c000b */
[----:B01----:R-:W-:Y:S01]  /*164f0*/  ENDCOLLECTIVE ;  /* 0x000000000000791b */ /* 0x003fe20003800000 */
.L_x_2567:
        /* <DEDUP_REMOVED lines=15> */
.L_x_2568:
        /* <DEDUP_REMOVED lines=8> */
.L_x_2569:
[----:B------:R-:W-:Y:S02]  /*16670*/  @!P0 IMAD.MOV.U32 R3, RZ, RZ, R7 ;  /* 0x000000ffff038224 */ /* 0x000fe400078e0007 */
[----:B------:R-:W-:-:S03]  /*16680*/  VIADD R7, R17, 0x40 ;  /* 0x0000004011077836 */ /* 0x000fc60000000000 */
        /* <DEDUP_REMOVED lines=12> */
.L_x_2570:
        /* <DEDUP_REMOVED lines=8> */
.L_x_2571:
        /* <DEDUP_REMOVED lines=12> */
.L_x_2572:
[----:B------:R-:W-:Y:S05]  /*16890*/  BRA `(.L_x_2573) ;  /* 0xffffffb400c07947 */ /* 0x000fea000383ffff */
.L_x_2478:
[----:B0-----:R0:W2:Y:S02]  /*168a0*/  SYNCS.PHASECHK.TRANS64.TRYWAIT P0, [R22+URZ+0x29820], R3 ;  /* 0x02982003160075a7 */ /* 0x0010a4000800017f */
[----:B--2---:R-:W-:Y:S05]  /*168b0*/  @!P0 NANOSLEEP.SYNCS 0x989680 ;  /* 0x009896800000895d */ /* 0x004fea0003900000 */
[----:B------:R-:W2:Y:S02]  /*168c0*/  @!P0 SYNCS.PHASECHK.TRANS64 P0, [R22+URZ+0x29820], R3 ;  /* 0x02982003160085a7 */ /* 0x000ea4000800007f */
[----:B--2---:R-:W-:Y:S05]  /*168d0*/  @!P0 BRA `(.L_x_2478) ;  /* 0xfffffffc00f08947 */ /* 0x004fea000383ffff */
[----:B------:R-:W-:Y:S05]  /*168e0*/  BRA `(.L_x_2574) ;  /* 0xffffffb800307947 */ /* 0x000fea000383ffff */
.L_x_2482:
[----:B0-----:R0:W1:Y:S02]  /*168f0*/  SYNCS.PHASECHK.TRANS64.TRYWAIT P0, [R0+URZ+0x29880], R30 ;  /* 0x0298801e000075a7 */ /* 0x001064000800017f */
[----:B-1----:R-:W-:Y:S05]  /*16900*/  @!P0 NANOSLEEP.SYNCS 0x989680 ;  /* 0x009896800000895d */ /* 0x002fea0003900000 */
[----:B------:R-:W1:Y:S02]  /*16910*/  @!P0 SYNCS.PHASECHK.TRANS64 P0, [R0+URZ+0x29880], R30 ;  /* 0x0298801e000085a7 */ /* 0x000e64000800007f */
[----:B-1----:R-:W-:Y:S05]  /*16920*/  @!P0 BRA `(.L_x_2482) ;  /* 0xfffffffc00f08947 */ /* 0x002fea000383ffff */
[----:B------:R-:W-:Y:S05]  /*16930*/  BRA `(.L_x_2575) ;  /* 0xffffffbc00647947 */ /* 0x000fea000383ffff */
.L_x_2483:
        /* <DEDUP_REMOVED lines=8> */
.L_x_2577:
[----:B------:R-:W-:Y:S05]  /*169c0*/  BSYNC B0 ;  /* 0x0000000000007941 */ /* 0x000fea0003800000 */
.L_x_2576:
        /* <DEDUP_REMOVED lines=10> */
.L_x_2578:
[----:B------:R-:W-:Y:S02]  /*16a70*/  IMAD.MOV.U32 R13, RZ, RZ, R9 ;  /* 0x000000ffff0d7224 */ /* 0x000fe400078e0009 */
[----:B------:R-:W-:Y:S02]  /*16a80*/  IMAD.MOV.U32 R12, RZ, RZ, 0x1 ;  /* 0x00000001ff0c7424 */ /* 0x000fe400078e00ff */
[----:B------:R-:W-:-:S07]  /*16a90*/  IMAD.MOV.U32 R2, RZ, RZ, R14 ;  /* 0x000000ffff027224 */ /* 0x000fce00078e000e */
[----:B------:R-:W-:Y:S05]  /*16aa0*/  WARPSYNC.COLLECTIVE R15, `(.L_x_2579) ;  /* 0x000000000f087348 */ /* 0x000fea0003c00000 */
[----:B------:R0:W1:Y:S02]  /*16ab0*/  SHFL.IDX P6, R14, R13, R12, R11 ;  /* 0x0000000c0d0e7389 */ /* 0x00006400000c000b */
[----:B01----:R-:W-:Y:S01]  /*16ac0*/  ENDCOLLECTIVE ;  /* 0x000000000000791b */ /* 0x003fe20003800000 */
.L_x_2579:
        /* <DEDUP_REMOVED lines=12> */
.L_x_2580:
[----:B------:R-:W-:Y:S02]  /*16b90*/  IMAD.MOV.U32 R13, RZ, RZ, R9 ;  /* 0x000000ffff0d7224 */ /* 0x000fe400078e0009 */
[----:B------:R-:W-:Y:S02]  /*16ba0*/  IMAD.MOV.U32 R12, RZ, RZ, 0x2 ;  /* 0x00000002ff0c7424 */ /* 0x000fe400078e00ff */
[----:B------:R-:W-:-:S07]  /*16bb0*/  IMAD.MOV.U32 R2, RZ, RZ, R14 ;  /* 0x000000ffff027224 */ /* 0x000fce00078e000e */
[----:B------:R-:W-:Y:S05]  /*16bc0*/  WARPSYNC.COLLECTIVE R15, `(.L_x_2581) ;  /* 0x000000000f087348 */ /* 0x000fea0003c00000 */
[----:B------:R0:W1:Y:S02]  /*16bd0*/  SHFL.IDX P6, R14, R13, R12, R11 ;  /* 0x0000000c0d0e7389 */ /* 0x00006400000c000b */
[----:B01----:R-:W-:Y:S01]  /*16be0*/  ENDCOLLECTIVE ;  /* 0x000000000000791b */ /* 0x003fe20003800000 */
.L_x_2581:
        /* <DEDUP_REMOVED lines=12> */
.L_x_2582:
[----:B------:R-:W-:Y:S02]  /*16cb0*/  IMAD.MOV.U32 R13, RZ, RZ, R9 ;  /* 0x000000ffff0d7224 */ /* 0x000fe400078e0009 */
[----:B------:R-:W-:Y:S02]  /*16cc0*/  IMAD.MOV.U32 R12, RZ, RZ, 0x3 ;  /* 0x00000003ff0c7424 */ /* 0x000fe400078e00ff */
[----:B------:R-:W-:-:S07]  /*16cd0*/  IMAD.MOV.U32 R2, RZ, RZ, R14 ;  /* 0x000000ffff027224 */ /* 0x000fce00078e000e */
[----:B------:R-:W-:Y:S05]  /*16ce0*/  WARPSYNC.COLLECTIVE R15, `(.L_x_2583) ;  /* 0x000000000f087348 */ /* 0x000fea0003c00000 */
[----:B------:R0:W1:Y:S02]  /*16cf0*/  SHFL.IDX P6, R14, R13, R12, R11 ;  /* 0x0000000c0d0e7389 */ /* 0x00006400000c000b */
[----:B01----:R-:W-:Y:S01]  /*16d00*/  ENDCOLLECTIVE ;  /* 0x000000000000791b */ /* 0x003fe20003800000 */
.L_x_2583:
        /* <DEDUP_REMOVED lines=12> */
.L_x_2584:
[----:B------:R-:W-:Y:S02]  /*16dd0*/  IMAD.MOV.U32 R13, RZ, RZ, R21 ;  /* 0x000000ffff0d7224 */ /* 0x000fe400078e0015 */
[----:B------:R-:W-:Y:S02]  /*16de0*/  IMAD.MOV.U32 R12, RZ, RZ, RZ ;  /* 0x000000ffff0c7224 */ /* 0x000fe400078e00ff */
[----:B------:R-:W-:-:S07]  /*16df0*/  IMAD.MOV.U32 R2, RZ, RZ, R14 ;  /* 0x000000ffff027224 */ /* 0x000fce00078e000e */
[----:B------:R-:W-:Y:S05]  /*16e00*/  WARPSYNC.COLLECTIVE R15, `(.L_x_2585) ;  /* 0x000000000f087348 */ /* 0x000fea0003c00000 */
[----:B------:R0:W1:Y:S02]  /*16e10*/  SHFL.IDX P6, R14, R13, R12, R11 ;  /* 0x0000000c0d0e7389 */ /* 0x00006400000c000b */
[----:B01----:R-:W-:Y:S01]  /*16e20*/  ENDCOLLECTIVE ;  /* 0x000000000000791b */ /* 0x003fe20003800000 */
.L_x_2585:
        /* <DEDUP_REMOVED lines=12> */
.L_x_2586:
[----:B------:R-:W-:Y:S01]  /*16ef0*/  IMAD.MOV.U32 R2, RZ, RZ, R14 ;  /* 0x000000ffff027224 */ /* 0x000fe200078e000e */
[----:B------:R-:W-:Y:S06]  /*16f00*/  BRA `(.L_x_2587) ;  /* 0xffffffbc00007947 */ /* 0x000fec000383ffff */
.L_x_2488:
[----:B---3--:R3:W4:Y:S02]  /*16f10*/  SYNCS.PHASECHK.TRANS64.TRYWAIT P0, [R0+URZ+0x29840], R30 ;  /* 0x0298401e000075a7 */ /* 0x008724000800017f */
[----:B----4-:R-:W-:Y:S05]  /*16f20*/  @!P0 NANOSLEEP.SYNCS 0x989680 ;  /* 0x009896800000895d */ /* 0x010fea0003900000 */
[----:B------:R-:W4:Y:S02]  /*16f30*/  @!P0 SYNCS.PHASECHK.TRANS64 P0, [R0+URZ+0x29840], R30 ;  /* 0x0298401e000085a7 */ /* 0x000f24000800007f */
[----:B----4-:R-:W-:Y:S05]  /*16f40*/  @!P0 BRA `(.L_x_2488) ;  /* 0xfffffffc00f08947 */ /* 0x010fea000383ffff */
[----:B------:R-:W-:Y:S05]  /*16f50*/  BRA `(.L_x_2588) ;  /* 0xffffffbc00547947 */ /* 0x000fea000383ffff */
.L_x_2489:
        /* <DEDUP_REMOVED lines=8> */
.L_x_2590:
[----:B------:R-:W-:Y:S05]  /*16fe0*/  BSYNC B0 ;  /* 0x0000000000007941 */ /* 0x000fea0003800000 */
.L_x_2589:
        /* <DEDUP_REMOVED lines=9> */
.L_x_2591:
[----:B------:R-:W-:Y:S02]  /*17080*/  IMAD.MOV.U32 R13, RZ, RZ, R5 ;  /* 0x000000ffff0d7224 */ /* 0x000fe400078e0005 */
[----:B------:R-:W-:Y:S02]  /*17090*/  IMAD.MOV.U32 R12, RZ, RZ, 0x1 ;  /* 0x00000001ff0c7424 */ /* 0x000fe400078e00ff */
[----:B------:R-:W-:-:S07]  /*170a0*/  IMAD.MOV.U32 R2, RZ, RZ, R14 ;  /* 0x000000ffff027224 */ /* 0x000fce00078e000e */
[----:B------:R-:W-:Y:S05]  /*170b0*/  WARPSYNC.COLLECTIVE R15, `(.L_x_2592) ;  /* 0x000000000f087348 */ /* 0x000fea0003c00000 */
[----:B------:R0:W1:Y:S02]  /*170c0*/  SHFL.IDX P6, R14, R13, R12, R11 ;  /* 0x0000000c0d0e7389 */ /* 0x00006400000c000b */
[----:B01----:R-:W-:Y:S01]  /*170d0*/  ENDCOLLECTIVE ;  /* 0x000000000000791b */ /* 0x003fe20003800000 */
.L_x_2592:
        /* <DEDUP_REMOVED lines=13> */
.L_x_2593:
[----:B------:R-:W-:Y:S02]  /*171b0*/  IMAD.MOV.U32 R13, RZ, RZ, R5 ;  /* 0x000000ffff0d7224 */ /* 0x000fe400078e0005 */
[----:B------:R-:W-:Y:S02]  /*171c0*/  IMAD.MOV.U32 R12, RZ, RZ, 0x2 ;  /* 0x00000002ff0c7424 */ /* 0x000fe400078e00ff */
[----:B------:R-:W-:-:S07]  /*171d0*/  IMAD.MOV.U32 R2, RZ, RZ, R14 ;  /* 0x000000ffff027224 */ /* 0x000fce00078e000e */
[----:B------:R-:W-:Y:S05]  /*171e0*/  WARPSYNC.COLLECTIVE R15, `(.L_x_2594) ;  /* 0x000000000f087348 */ /* 0x000fea0003c00000 */
[----:B------:R0:W1:Y:S02]  /*171f0*/  SHFL.IDX P6, R14, R13, R12, R11 ;  /* 0x0000000c0d0e7389 */ /* 0x00006400000c000b */
[----:B01----:R-:W-:Y:S01]  /*17200*/  ENDCOLLECTIVE ;  /* 0x000000000000791b */ /* 0x003fe20003800000 */
.L_x_2594:
        /* <DEDUP_REMOVED lines=13> */
.L_x_2595:
[----:B------:R-:W-:Y:S02]  /*172e0*/  IMAD.MOV.U32 R13, RZ, RZ, R5 ;  /* 0x000000ffff0d7224 */ /* 0x000fe400078e0005 */
[----:B------:R-:W-:Y:S02]  /*172f0*/  IMAD.MOV.U32 R12, RZ, RZ, 0x3 ;  /* 0x00000003ff0c7424 */ /* 0x000fe400078e00ff */
[----:B------:R-:W-:-:S07]  /*17300*/  IMAD.MOV.U32 R2, RZ, RZ, R14 ;  /* 0x000000ffff027224 */ /* 0x000fce00078e000e */
[----:B------:R-:W-:Y:S05]  /*17310*/  WARPSYNC.COLLECTIVE R15, `(.L_x_2596) ;  /* 0x000000000f087348 */ /* 0x000fea0003c00000 */
[----:B------:R0:W1:Y:S02]  /*17320*/  SHFL.IDX P6, R14, R13, R12, R11 ;  /* 0x0000000c0d0e7389 */ /* 0x00006400000c000b */
[----:B01----:R-:W-:Y:S01]  /*17330*/  ENDCOLLECTIVE ;  /* 0x000000000000791b */ /* 0x003fe20003800000 */
.L_x_2596:
        /* <DEDUP_REMOVED lines=13> */
.L_x_2597:
[----:B------:R-:W-:Y:S02]  /*17410*/  IMAD.MOV.U32 R13, RZ, RZ, R8 ;  /* 0x000000ffff0d7224 */ /* 0x000fe400078e0008 */
[----:B------:R-:W-:Y:S02]  /*17420*/  IMAD.MOV.U32 R12, RZ, RZ, RZ ;  /* 0x000000ffff0c7224 */ /* 0x000fe400078e00ff */
[----:B------:R-:W-:-:S07]  /*17430*/  IMAD.MOV.U32 R2, RZ, RZ, R14 ;  /* 0x000000ffff027224 */ /* 0x000fce00078e000e */
[----:B------:R-:W-:Y:S05]  /*17440*/  WARPSYNC.COLLECTIVE R15, `(.L_x_2598) ;  /* 0x000000000f087348 */ /* 0x000fea0003c00000 */
[----:B------:R0:W1:Y:S02]  /*17450*/  SHFL.IDX P6, R14, R13, R12, R11 ;  /* 0x0000000c0d0e7389 */ /* 0x00006400000c000b */
[----:B01----:R-:W-:Y:S01]  /*17460*/  ENDCOLLECTIVE ;  /* 0x000000000000791b */ /* 0x003fe20003800000 */
.L_x_2598:
        /* <DEDUP_REMOVED lines=13> */
.L_x_2599:
[----:B------:R-:W-:Y:S05]  /*17540*/  BRA `(.L_x_2600) ;  /* 0xffffffb800e87947 */ /* 0x000fea000383ffff */
.L_x_2494:
[----:B0-----:R0:W2:Y:S02]  /*17550*/  SYNCS.PHASECHK.TRANS64.TRYWAIT P1, [R3+URZ+0x29870], R0 ;  /* 0x02987000030075a7 */ /* 0x0010a4000802017f */
[----:B--2---:R-:W-:Y:S05]  /*17560*/  @!P1 NANOSLEEP.SYNCS 0x989680 ;  /* 0x009896800000995d */ /* 0x004fea0003900000 */
[----:B------:R-:W2:Y:S02]  /*17570*/  @!P1 SYNCS.PHASECHK.TRANS64 P1, [R3+URZ+0x29870], R0 ;  /* 0x02987000030095a7 */ /* 0x000ea4000802007f */
[----:B--2---:R-:W-:Y:S05]  /*17580*/  @!P1 BRA `(.L_x_2494) ;  /* 0xfffffffc00f09947 */ /* 0x004fea000383ffff */
[----:B------:R-:W-:Y:S05]  /*17590*/  BRA `(.L_x_2601) ;  /* 0xffffffbc00547947 */ /* 0x000fea000383ffff */
.L_x_2496:
[----:B0-----:R0:W2:Y:S02]  /*175a0*/  SYNCS.PHASECHK.TRANS64.TRYWAIT P1, [R3+URZ+0x29860], R0 ;  /* 0x02986000030075a7 */ /* 0x0010a4000802017f */
[----:B--2---:R-:W-:Y:S05]  /*175b0*/  @!P1 NANOSLEEP.SYNCS 0x989680 ;  /* 0x009896800000995d */ /* 0x004fea0003900000 */
[----:B------:R-:W2:Y:S02]  /*175c0*/  @!P1 SYNCS.PHASECHK.TRANS64 P1, [R3+URZ+0x29860], R0 ;  /* 0x02986000030095a7 */ /* 0x000ea4000802007f */
[----:B--2---:R-:W-:Y:S05]  /*175d0*/  @!P1 BRA `(.L_x_2496) ;  /* 0xfffffffc00f09947 */ /* 0x004fea000383ffff */
[----:B------:R-:W-:Y:S05]  /*175e0*/  BRA `(.L_x_2602) ;  /* 0xffffffbc00647947 */ /* 0x000fea000383ffff */
.L_x_2504:
[----:B0-----:R0:W4:Y:S02]  /*175f0*/  SYNCS.PHASECHK.TRANS64.TRYWAIT P1, [R17+URZ+0x29870], R0 ;  /* 0x02987000110075a7 */ /* 0x001124000802017f */
[----:B----4-:R-:W-:Y:S05]  /*17600*/  @!P1 NANOSLEEP.SYNCS 0x989680 ;  /* 0x009896800000995d */ /* 0x010fea0003900000 */
[----:B------:R-:W4:Y:S02]  /*17610*/  @!P1 SYNCS.PHASECHK.TRANS64 P1, [R17+URZ+0x29870], R0 ;  /* 0x02987000110095a7 */ /* 0x000f24000802007f */
[----:B----4-:R-:W-:Y:S05]  /*17620*/  @!P1 BRA `(.L_x_2504) ;  /* 0xfffffffc00f09947 */ /* 0x010fea000383ffff */
[----:B------:R-:W-:Y:S05]  /*17630*/  BRA `(.L_x_2603) ;  /* 0xffffffc400287947 */ /* 0x000fea000383ffff */
.L_x_2506:
[----:B0-----:R0:W4:Y:S02]  /*17640*/  SYNCS.PHASECHK.TRANS64.TRYWAIT P1, [R17+URZ+0x29860], R0 ;  /* 0x02986000110075a7 */ /* 0x001124000802017f */
[----:B----4-:R-:W-:Y:S05]  /*17650*/  @!P1 NANOSLEEP.SYNCS 0x989680 ;  /* 0x009896800000995d */ /* 0x010fea0003900000 */
[----:B------:R-:W4:Y:S02]  /*17660*/  @!P1 SYNCS.PHASECHK.TRANS64 P1, [R17+URZ+0x29860], R0 ;  /* 0x02986000110095a7 */ /* 0x000f24000802007f */
[----:B----4-:R-:W-:Y:S05]  /*17670*/  @!P1 BRA `(.L_x_2506) ;  /* 0xfffffffc00f09947 */ /* 0x010fea000383ffff */
[----:B------:R-:W-:Y:S05]  /*17680*/  BRA `(.L_x_2604) ;  /* 0xffffffc400347947 */ /* 0x000fea000383ffff */
.L_x_2520:
[----:B0-----:R0:W1:Y:S02]  /*17690*/  SYNCS.PHASECHK.TRANS64.TRYWAIT P0, [R5+URZ+0x29820], R0 ;  /* 0x02982000050075a7 */ /* 0x001064000800017f */
[----:B-1----:R-:W-:Y:S05]  /*176a0*/  @!P0 NANOSLEEP.SYNCS 0x989680 ;  /* 0x009896800000895d */ /* 0x002fea0003900000 */
[----:B------:R-:W1:Y:S02]  /*176b0*/  @!P0 SYNCS.PHASECHK.TRANS64 P0, [R5+URZ+0x29820], R0 ;  /* 0x02982000050085a7 */ /* 0x000e64000800007f */
[----:B-1----:R-:W-:Y:S05]  /*176c0*/  @!P0 BRA `(.L_x_2520) ;  /* 0xfffffffc00f08947 */ /* 0x002fea000383ffff */
[----:B------:R-:W-:Y:S05]  /*176d0*/  BRA `(.L_x_2605) ;  /* 0xffffffd400bc7947 */ /* 0x000fea000383ffff */
.L_x_2521:
        /* <DEDUP_REMOVED lines=11> */
.L_x_2607:
[----:B------:R-:W-:Y:S05]  /*17790*/  BSYNC B0 ;  /* 0x0000000000007941 */ /* 0x000fea0003800000 */
.L_x_2606:
[----:B------:R-:W-:Y:S05]  /*177a0*/  BRA `(.L_x_2608) ;  /* 0xffffffd400a47947 */ /* 0x000fea000383ffff */
.L_x_2524:
[----:B------:R-:W-:Y:S01]  /*177b0*/  BSSY B1, `(.L_x_2609) ;  /* 0x0000006000017945 */ /* 0x000fe20003800000 */
[----:B------:R-:W-:-:S07]  /*177c0*/  IMAD.MOV.U32 R15, RZ, RZ, -0x1 ;  /* 0xffffffffff0f7424 */ /* 0x000fce00078e00ff */
[----:B0-----:R-:W-:Y:S05]  /*177d0*/  WARPSYNC.COLLECTIVE R15, `(.L_x_2610) ;  /* 0x000000000f0c7348 */ /* 0x001fea0003c00000 */
[----:B------:R-:W-:Y:S02]  /*177e0*/  ELECT P6, UR62, PT ;  /* 0x00000000003e782f */ /* 0x000fe400038c0000 */
[----:B------:R-:W-:Y:S01]  /*177f0*/  MOV R14, UR62 ;  /* 0x0000003e000e7c02 */ /* 0x000fe20008000f00 */
[----:B0-----:R-:W-:Y:S10]  /*17800*/  ENDCOLLECTIVE ;  /* 0x000000000000791b */ /* 0x001ff40003800000 */
.L_x_2610:
[----:B------:R-:W-:Y:S05]  /*17810*/  BSYNC B1 ;  /* 0x0000000000017941 */ /* 0x000fea0003800000 */
.L_x_2609:
[----:B------:R-:W-:Y:S05]  /*17820*/  BRA `(.L_x_2611) ;  /* 0xffffffd4009c7947 */ /* 0x000fea000383ffff */
.L_x_2526:
[----:B0-----:R0:W1:Y:S02]  /*17830*/  SYNCS.PHASECHK.TRANS64.TRYWAIT P1, [R3+URZ+0x29840], R2 ;  /* 0x02984002030075a7 */ /* 0x001064000802017f */
[----:B-1----:R-:W-:Y:S05]  /*17840*/  @!P1 NANOSLEEP.SYNCS 0x989680 ;  /* 0x009896800000995d */ /* 0x002fea0003900000 */
[----:B------:R-:W1:Y:S02]  /*17850*/  @!P1 SYNCS.PHASECHK.TRANS64 P1, [R3+URZ+0x29840], R2 ;  /* 0x02984002030095a7 */ /* 0x000e64000802007f */
[----:B-1----:R-:W-:Y:S05]  /*17860*/  @!P1 BRA `(.L_x_2526) ;  /* 0xfffffffc00f09947 */ /* 0x002fea000383ffff */
[----:B------:R-:W-:Y:S05]  /*17870*/  BRA `(.L_x_2612) ;  /* 0xffffffd400bc7947 */ /* 0x000fea000383ffff */
.L_x_2528:
[----:B-1----:R1:W2:Y:S02]  /*17880*/  SYNCS.PHASECHK.TRANS64.TRYWAIT P1, [R5+URZ+0x29840], R0 ;  /* 0x02984000050075a7 */ /* 0x0022a4000802017f */
[----:B--2---:R-:W-:Y:S05]  /*17890*/  @!P1 NANOSLEEP.SYNCS 0x989680 ;  /* 0x009896800000995d */ /* 0x004fea0003900000 */
[----:B------:R-:W2:Y:S02]  /*178a0*/  @!P1 SYNCS.PHASECHK.TRANS64 P1, [R5+URZ+0x29840], R0 ;  /* 0x02984000050095a7 */ /* 0x000ea4000802007f */
[----:B--2---:R-:W-:Y:S05]  /*178b0*/  @!P1 BRA `(.L_x_2528) ;  /* 0xfffffffc00f09947 */ /* 0x004fea000383ffff */
[----:B------:R-:W-:Y:S05]  /*178c0*/  BRA `(.L_x_2613) ;  /* 0xffffffd400c87947 */ /* 0x000fea000383ffff */
.L_x_2530:
[----:B--2---:R2:W3:Y:S02]  /*178d0*/  SYNCS.PHASECHK.TRANS64.TRYWAIT P1, [R3+URZ+0x29860], R2 ;  /* 0x02986002030075a7 */ /* 0x0044e4000802017f */
[----:B---3--:R-:W-:Y:S05]  /*178e0*/  @!P1 NANOSLEEP.SYNCS 0x989680 ;  /* 0x009896800000995d */ /* 0x008fea0003900000 */
[----:B------:R-:W3:Y:S02]  /*178f0*/  @!P1 SYNCS.PHASECHK.TRANS64 P1, [R3+URZ+0x29860], R2 ;  /* 0x02986002030095a7 */ /* 0x000ee4000802007f */
[----:B---3--:R-:W-:Y:S05]  /*17900*/  @!P1 BRA `(.L_x_2530) ;  /* 0xfffffffc00f09947 */ /* 0x008fea000383ffff */
[----:B------:R-:W-:Y:S05]  /*17910*/  BRA `(.L_x_2614) ;  /* 0xffffffd400c47947 */ /* 0x000fea000383ffff */
.L_x_2532:
[----:B---3--:R3:W4:Y:S02]  /*17920*/  SYNCS.PHASECHK.TRANS64.TRYWAIT P1, [R5+URZ+0x29860], R0 ;  /* 0x02986000050075a7 */ /* 0x008724000802017f */
[----:B----4-:R-:W-:Y:S05]  /*17930*/  @!P1 NANOSLEEP.SYNCS 0x989680 ;  /* 0x009896800000995d */ /* 0x010fea0003900000 */
[----:B------:R-:W4:Y:S02]  /*17940*/  @!P1 SYNCS.PHASECHK.TRANS64 P1, [R5+URZ+0x29860], R0 ;  /* 0x02986000050095a7 */ /* 0x000f24000802007f */
[----:B----4-:R-:W-:Y:S05]  /*17950*/  @!P1 BRA `(.L_x_2532) ;  /* 0xfffffffc00f09947 */ /* 0x010fea000383ffff */
[----:B------:R-:W-:Y:S05]  /*17960*/  BRA `(.L_x_2615) ;  /* 0xffffffd400c07947 */ /* 0x000fea000383ffff */
.L_x_2534:
[----:B----4-:R4:W0:Y:S02]  /*17970*/  SYNCS.PHASECHK.TRANS64.TRYWAIT P1, [R3+URZ+0x29880], R2 ;  /* 0x02988002030075a7 */ /* 0x010824000802017f */
[----:B0-----:R-:W-:Y:S05]  /*17980*/  @!P1 NANOSLEEP.SYNCS 0x989680 ;  /* 0x009896800000995d */ /* 0x001fea0003900000 */
[----:B------:R-:W0:Y:S02]  /*17990*/  @!P1 SYNCS.PHASECHK.TRANS64 P1, [R3+URZ+0x29880], R2 ;  /* 0x02988002030095a7 */ /* 0x000e24000802007f */
[----:B0-----:R-:W-:Y:S05]  /*179a0*/  @!P1 BRA `(.L_x_2534) ;  /* 0xfffffffc00f09947 */ /* 0x001fea000383ffff */
[----:B------:R-:W-:Y:S05]  /*179b0*/  BRA `(.L_x_2616) ;  /* 0xffffffd400bc7947 */ /* 0x000fea000383ffff */
.L_x_2617:
        /* <DEDUP_REMOVED lines=12> */
.L_x_3197:


//--------------------- .text._ZN7cutlass13device_kernelIN5flash11enable_sm90INS1_16FlashAttnFwdSm90INS1_25CollectiveMainloopFwdSm90ILi2EN4cute5tupleIJNS5_1CILi1EEES8_S8_EEENS6_IJNS7_ILi128EEENS7_ILi160EEENS7_ILi192EEEEEELi128ENS_12float_e4m3_tEfNS_4arch4Sm90ELb1ELb0ELb0ELb1ELb1ELb1ELb0ELb1ELb1ELb1ELb0ELb0EEENS1_21CollectiveEpilogueFwdINS6_IJSA_SA_SB_EEES9_NS_10bfloat16_tESG_Li256ELb1ELb1ELb0ELb1EEENS1_36VarlenDynamicPersistentTileSchedulerILi128ELi160ELi256ELi128ELb0ELb1ELb1ELb1ELb1ELb1EEEEEEEEEvNT_6ParamsE --------------------------
	.section	.text._ZN7cutlass13device_kernelIN5flash11enable_sm90INS1_16FlashAttnFwdSm90INS1_25CollectiveMainloopFwdSm90ILi2EN4cute5tupleIJNS5_1CILi1EEES8_S8_EEENS6_IJNS7_ILi128EEENS7_ILi160EEENS7_ILi192EEEEEELi128ENS_12float_e4m3_tEfNS_4arch4Sm90ELb1ELb0ELb0ELb1ELb1ELb1ELb0ELb1ELb1ELb1ELb0ELb0EEENS1_21CollectiveEpilogueFwdINS6_IJSA_SA_SB_EEES9_NS_10bfloat16_tESG_Li256ELb1ELb1ELb0ELb1EEENS1_36VarlenDynamicPersistentTileSchedulerILi128ELi160ELi256ELi128ELb0ELb1ELb1ELb1ELb1ELb1EEEEEEEEEvNT_6ParamsE,"ax",@progbits
	.align	128
.text._ZN7cutlass13device_kernelIN5flash11enable_sm90INS1_16FlashAttnFwdSm90INS1_25CollectiveMainloopFwdSm90ILi2EN4cute5tupleIJNS5_1CILi1EEES8_S8_EEENS6_IJNS7_ILi128EEENS7_ILi160EEENS7_ILi192EEEEEELi128ENS_12float_e4m3_tEfNS_4arch4Sm90ELb1ELb0ELb0ELb1ELb1ELb1ELb0ELb1ELb1ELb1ELb0ELb0EEENS1_21CollectiveEpilogueFwdINS6_IJSA_SA_SB_EEES9_NS_10bfloat16_tESG_Li256ELb1ELb1ELb0ELb1EEENS1_36VarlenDynamicPersistentTileSchedulerILi128ELi160ELi256ELi128ELb0ELb1ELb1ELb1ELb1ELb1EEEEEEEEEvNT_6ParamsE:
        .type           _ZN7cutlass13device_kernelIN5flash11enable_sm90INS1_16FlashAttnFwdSm90INS1_25CollectiveMainloopFwdSm90ILi2EN4cute5tupleIJNS5_1CILi1EEES8_S8_EEENS6_IJNS7_ILi128EEENS7_ILi160EEENS7_ILi192EEEEEELi128ENS_12float_e4m3_tEfNS_4arch4Sm90ELb1ELb0ELb0ELb1ELb1ELb1ELb0ELb1ELb1ELb1ELb0ELb0EEENS1_21CollectiveEpilogueFwdINS6_IJSA_SA_SB_EEES9_NS_10bfloat16_tESG_Li256ELb1ELb1ELb0ELb1EEENS1_36VarlenDynamicPersistentTileSchedulerILi128ELi160ELi256ELi128ELb0ELb1ELb1ELb1ELb1ELb1EEEEEEEEEvNT_6ParamsE,@function
        .size           _ZN7cutlass13device_kernelIN5flash11enable_sm90INS1_16FlashAttnFwdSm90INS1_25CollectiveMainloopFwdSm90ILi2EN4cute5tupleIJNS5_1CILi1EEES8_S8_EEENS6_IJNS7_ILi128EEENS7_ILi160EEENS7_ILi192EEEEEELi128ENS_12float_e4m3_tEfNS_4arch4Sm90ELb1ELb0ELb0ELb1ELb1ELb1ELb0ELb1ELb1ELb1ELb0ELb0EEENS1_21CollectiveEpilogueFwdINS6_IJSA_SA_SB_EEES9_NS_10bfloat16_tESG_Li256ELb1ELb1ELb0ELb1EEENS1_36VarlenDynamicPersistentTileSchedulerILi128ELi160ELi256ELi128ELb0ELb1ELb1ELb1ELb1ELb1EEEEEEEEEvNT_6ParamsE,(.L_x_3198 - _ZN7cutlass13device_kernelIN5flash11enable_sm90INS1_16FlashAttnFwdSm90INS1_25CollectiveMainloopFwdSm90ILi2EN4cute5tupleIJNS5_1CILi1EEES8_S8_EEENS6_IJNS7_ILi128EEENS7_ILi160EEENS7_ILi192EEEEEELi128ENS_12float_e4m3_tEfNS_4arch4Sm90ELb1ELb0ELb0ELb1ELb1ELb1ELb0ELb1ELb1ELb1ELb0ELb0EEENS1_21CollectiveEpilogueFwdINS6_IJSA_SA_SB_EEES9_NS_10bfloat16_tESG_Li256ELb1ELb1ELb0ELb1EEENS1_36VarlenDynamicPersistentTileSchedulerILi128ELi160ELi256ELi128ELb0ELb1ELb1ELb1ELb1ELb1EEEEEEEEEvNT_6ParamsE)
        .other          _ZN7cutlass13device_kernelIN5flash11enable_sm90INS1_16FlashAttnFwdSm90INS1_25CollectiveMainloopFwdSm90ILi2EN4cute5tupleIJNS5_1CILi1EEES8_S8_EEENS6_IJNS7_ILi128EEENS7_ILi160EEENS7_ILi192EEEEEELi128ENS_12float_e4m3_tEfNS_4arch4Sm90ELb1ELb0ELb0ELb1ELb1ELb1ELb0ELb1ELb1ELb1ELb0ELb0EEENS1_21CollectiveEpilogueFwdINS6_IJSA_SA_SB_EEES9_NS_10bfloat16_tESG_Li256ELb1ELb1ELb0ELb1EEENS1_36VarlenDynamicPersistentTileSchedulerILi128ELi160ELi256ELi128ELb0ELb1ELb1ELb1ELb1ELb1EEEEEEEEEvNT_6ParamsE,@"STO_CUDA_ENTRY STV_DEFAULT"
_ZN7cutlass13device_kernelIN5flash11enable_sm90INS1_16FlashAttnFwdSm90INS1_25CollectiveMainloopFwdSm90ILi2EN4cute5tupleIJNS5_1CILi1EEES8_S8_EEENS6_IJNS7_ILi128EEENS7_ILi160EEENS7_ILi192EEEEEELi128ENS_12float_e4m3_tEfNS_4arch4Sm90ELb1ELb0ELb0ELb1ELb1ELb1ELb0ELb1ELb1ELb1ELb0ELb0EEENS1_21CollectiveEpilogueFwdINS6_IJSA_SA_SB_EEES9_NS_10bfloat16_tESG_Li256ELb1ELb1ELb0ELb1EEENS1_36VarlenDynamicPersistentTileSchedulerILi128ELi160ELi256ELi128ELb0ELb1ELb1ELb1ELb1ELb1EEEEEEEEEvNT_6ParamsE:
        /* <DEDUP_REMOVED lines=18> */
.L_x_2619:
[----:B------:R-:W-:Y:S05]  /*0120*/  BSYNC B0 ;  /* 0x0000000000007941 */ /* 0x000fea0003800000 */
.L_x_2618:
        /* <DEDUP_REMOVED lines=41> */
.L_x_2620:
        /* <DEDUP_REMOVED lines=22> */
.L_x_2621:
        /* <DEDUP_REMOVED lines=18> */
.L_x_2622:
        /* <DEDUP_REMOVED lines=22> */
.L_x_2623:
        /* <DEDUP_REMOVED lines=23> */
.L_x_2624:
        /* <DEDUP_REMOVED lines=8> */
.L_x_2627:
        /* <DEDUP_REMOVED lines=24> */
[----:B------:R-:W-:Y:S01]  /*0b10*/  R2UR UR39, R18 ;  /* 0x00000000122772ca */ /* 0x000fe200000e0000 */
[----:B------:R-:W-:Y:S01]  /*0b20*/  IMAD.MOV.U32 R199, RZ, RZ, RZ ;  /* 0x000000ffffc77224 */ /* 0x000fe200078e00ff */
[----:B------:R-:W-:Y:S01]  /*0b30*/  ULOP3.LUT UR48, UR36, 0x1, URZ, 0xfc, !UPT ;  /* 0x0000000124307892 */ /* 0x000fe2000f8efc3f */
[----:B------:R-:W-:Y:S01]  /*0b40*/  IMAD.MOV.U32 R194, RZ, RZ, RZ ;  /* 0x000000ffffc27224 */ /* 0x000fe200078e00ff */
[----:B------:R-:W-:Y:S01]  /*0b50*/  UMOV UR37, URZ ;  /* 0x0000003f00257c82 */ /* 0x000fe20008000000 */
[----:B------:R-:W-:-:S08]  /*0b60*/  IMAD.MOV.U32 R188, RZ, RZ, RZ ;  /* 0x000000ffffbc7224 */ /* 0x000fd000078e00ff */
[----:B------:R-:W-:Y:S01]  /*0b70*/  UIADD3 UR39, UR39, 0x14400, URZ ;  /* 0x0001440027277890 */ /* 0x000fe2000fffe03f */
[----:B0-----:R-:W-:-:S05]  /*0b80*/  VIADD R24, R0, 0xffffff80 ;  /* 0xffffff8000187836 */ /* 0x001fca0000000000 */
[----:B------:R-:W-:-:S04]  /*0b90*/  SHF.R.S32.HI R0, RZ, 0x1f, R24 ;  /* 0x0000001fff007819 */ /* 0x000fc80000011418 */
[CC--:B------:R-:W-:Y:S02]  /*0ba0*/  LEA.HI R2, R0.reuse, R24.reuse, RZ, 0x5 ;  /* 0x0000001800027211 */ /* 0x0c0fe400078f28ff */
[CC--:B------:R-:W-:Y:S02]  /*0bb0*/  LEA.HI R7, R0.reuse, R24.reuse, RZ, 0x4 ;  /* 0x0000001800077211 */ /* 0x0c0fe400078f20ff */
[-C--:B------:R-:W-:Y:S01]  /*0bc0*/  LEA.HI R4, R0, R24.reuse, RZ, 0x2 ;  /* 0x0000001800047211 */ /* 0x080fe200078f10ff */
[----:B------:R-:W-:Y:S01]  /*0bd0*/  IMAD.SHL.U32 R3, R2, 0x20, RZ ;  /* 0x0000002002037824 */ /* 0x000fe200078e00ff */
[----:B------:R-:W-:Y:S02]  /*0be0*/  LOP3.LUT R2, R7, 0x3fffff0, RZ, 0xc0, !PT ;  /* 0x03fffff007027812 */ /* 0x000fe400078ec0ff */
[----:B------:R-:W-:Y:S02]  /*0bf0*/  SHF.R.S32.HI R220, RZ, 0x4, R7 ;  /* 0x00000004ffdc7819 */ /* 0x000fe40000011407 */
[----:B------:R-:W-:Y:S01]  /*0c00*/  LOP3.LUT R5, R3, 0xfffffc00, RZ, 0xc0, !PT ;  /* 0xfffffc0003057812 */ /* 0x000fe200078ec0ff */
[C---:B------:R-:W-:Y:S01]  /*0c10*/  IMAD.IADD R2, R24.reuse, 0x1, -R2 ;  /* 0x0000000118027824 */ /* 0x040fe200078e0a02 */
[----:B------:R-:W-:-:S02]  /*0c20*/  LEA.HI R3, R24, R24, RZ, 0x1 ;  /* 0x0000001818037211 */ /* 0x000fc400078f08ff */
[--C-:B------:R-:W-:Y:S02]  /*0c30*/  SHF.R.S32.HI R6, RZ, 0x1f, R4.reuse ;  /* 0x0000001fff067819 */ /* 0x100fe40000011404 */
[----:B------:R-:W-:Y:S02]  /*0c40*/  LEA R8, R2, R5, 0x6 ;  /* 0x0000000502087211 */ /* 0x000fe400078e30ff */
[----:B------:R-:W-:Y:S02]  /*0c50*/  LOP3.LUT R2, R3, 0xfffffffe, RZ, 0xc0, !PT ;  /* 0xfffffffe03027812 */ /* 0x000fe400078ec0ff */
[----:B------:R-:W-:Y:S02]  /*0c60*/  SHF.R.S32.HI R5, RZ, 0x2, R4 ;  /* 0x00000002ff057819 */ /* 0x000fe40000011404 */
[----:B------:R-:W-:Y:S01]  /*0c70*/  LOP3.LUT R4, R4, 0xfffffffc, RZ, 0xc0, !PT ;  /* 0xfffffffc04047812 */ /* 0x000fe200078ec0ff */
[----:B------:R-:W-:Y:S01]  /*0c80*/  IMAD.IADD R10, R24, 0x1, -R2 ;  /* 0x00000001180a7824 */ /* 0x000fe200078e0a02 */
[----:B------:R-:W-:-:S02]  /*0c90*/  LEA.HI R7, R7, R220, RZ, 0x1 ;  /* 0x000000dc07077211 */ /* 0x000fc400078f08ff */
[----:B------:R-:W-:Y:S01]  /*0ca0*/  LEA.HI R6, R6, R5, RZ, 0x2 ;  /* 0x0000000506067211 */ /* 0x000fe200078f10ff */
[----:B------:R-:W-:Y:S01]  /*0cb0*/  IMAD.IADD R4, R24, 0x1, -R4 ;  /* 0x0000000118047824 */ /* 0x000fe200078e0a04 */
[----:B------:R-:W-:Y:S01]  /*0cc0*/  LOP3.LUT R7, R7, 0x1ffffffe, RZ, 0xc0, !PT ;  /* 0x1ffffffe07077812 */ /* 0x000fe200078ec0ff */
[----:B------:R-:W-:Y:S01]  /*0cd0*/  IMAD.SHL.U32 R190, R10, 0x8, RZ ;  /* 0x000000080abe7824 */ /* 0x000fe200078e00ff */
[----:B------:R-:W-:Y:S01]  /*0ce0*/  LOP3.LUT R6, R6, 0xfffffffc, RZ, 0xc0, !PT ;  /* 0xfffffffc06067812 */ /* 0x000fe200078ec0ff */
[----:B------:R-:W-:Y:S01]  /*0cf0*/  IMAD.SHL.U32 R16, R10, 0x10, RZ ;  /* 0x000000100a107824 */ /* 0x000fe200078e00ff */
[----:B------:R-:W-:Y:S01]  /*0d00*/  LEA.HI R2, R4, R4, RZ, 0x1 ;  /* 0x0000000404027211 */ /* 0x000fe200078f08ff */
[----:B------:R-:W-:Y:S01]  /*0d10*/  IMAD.IADD R7, R220, 0x1, -R7 ;  /* 0x00000001dc077824 */ /* 0x000fe200078e0a07 */
[----:B------:R-:W-:Y:S01]  /*0d20*/  IADD3 R200, R190, 0x20, RZ ;  /* 0x00000020bec87810 */ /* 0x000fe20007ffe0ff */
[----:B------:R-:W-:Y:S01]  /*0d30*/  IMAD.IADD R6, R5, 0x1, -R6 ;  /* 0x0000000105067824 */ /* 0x000fe200078e0a06 */
[----:B------:R-:W-:Y:S01]  /*0d40*/  LOP3.LUT R5, R2, 0x1ffffffe, RZ, 0xc0, !PT ;  /* 0x1ffffffe02057812 */ /* 0x000fe200078ec0ff */
[----:B------:R-:W-:Y:S01]  /*0d50*/  IMAD R2, R7, 0x8, R8 ;  /* 0x0000000807027824 */ /* 0x000fe200078e0208 */
[----:B------:R-:W-:Y:S01]  /*0d60*/  SHF.R.S32.HI R198, RZ, 0x1, R3 ;  /* 0x00000001ffc67819 */ /* 0x000fe20000011403 */
[C---:B------:R-:W-:Y:S01]  /*0d70*/  IMAD.IADD R7, R190.reuse, 0x1, R200 ;  /* 0x00000001be077824 */ /* 0x040fe200078e02c8 */
[----:B------:R-:W-:Y:S01]  /*0d80*/  IADD3 R203, R190, 0x30, RZ ;  /* 0x00000030becb7810 */ /* 0x000fe20007ffe0ff */
[----:B------:R-:W-:Y:S01]  /*0d90*/  IMAD.IADD R218, R4, 0x1, -R5 ;  /* 0x0000000104da7824 */ /* 0x000fe200078e0a05 */
[----:B------:R0:W-:Y:S01]  /*0da0*/  STL [R1+0x38], R2 ;  /* 0x0000380201007387 */ /* 0x0001e20000100800 */
[----:B------:R-:W-:Y:S01]  /*0db0*/  VIADD R202, R190, 0x40 ;  /* 0x00000040beca7836 */ /* 0x000fe20000000000 */
[----:B------:R-:W-:Y:S01]  /*0dc0*/  SHF.R.S32.HI R4, RZ, 0x1f, R7 ;  /* 0x0000001fff047819 */ /* 0x000fe20000011407 */
[----:B------:R-:W-:Y:S01]  /*0dd0*/  IMAD.SHL.U32 R207, R6, 0x80, RZ ;  /* 0x0000008006cf7824 */ /* 0x000fe200078e00ff */
[----:B------:R-:W-:Y:S01]  /*0de0*/  SHF.R.S32.HI R5, RZ, 0x1f, R3 ;  /* 0x0000001fff057819 */ /* 0x000fe20000011403 */
[----:B------:R-:W-:Y:S01]  /*0df0*/  IMAD.IADD R8, R190, 0x1, R202 ;  /* 0x00000001be087824 */ /* 0x000fe200078e02ca */
[-C--:B------:R-:W-:Y:S01]  /*0e00*/  LEA.HI R192, R4, R7.reuse, RZ, 0x4 ;  /* 0x0000000704c07211 */ /* 0x080fe200078f20ff */
[----:B------:R-:W-:Y:S01]  /*0e10*/  VIADD R201, R190, 0x10 ;  /* 0x00000010bec97836 */ /* 0x000fe20000000000 */
[----:B------:R-:W-:Y:S01]  /*0e20*/  LEA.HI R15, R4, R7, RZ, 0x6 ;  /* 0x00000007040f7211 */ /* 0x000fe200078f30ff */
[----:B------:R-:W-:Y:S01]  /*0e30*/  VIADD R204, R190, 0x50 ;  /* 0x00000050becc7836 */ /* 0x000fe20000000000 */
[----:B0-----:R-:W-:Y:S01]  /*0e40*/  LEA.HI R2, R0, R24, RZ, 0x7 ;  /* 0x0000001800027211 */ /* 0x001fe200078f38ff */
[----:B------:R-:W-:Y:S01]  /*0e50*/  VIADD R189, R16, 0x60 ;  /* 0x0000006010bd7836 */ /* 0x000fe20000000000 */
[----:B------:R-:W-:Y:S01]  /*0e60*/  LEA.HI R5, R5, R198, RZ, 0x3 ;  /* 0x000000c605057211 */ /* 0x000fe200078f18ff */
[----:B------:R-:W-:Y:S01]  /*0e70*/  IMAD.SHL.U32 R15, R15, 0x80, RZ ;  /* 0x000000800f0f7824 */ /* 0x000fe200078e00ff */
[----:B------:R-:W-:Y:S01]  /*0e80*/  LOP3.LUT R4, R2, 0xffffff80, RZ, 0xc0, !PT ;  /* 0xffffff8002047812 */ /* 0x000fe200078ec0ff */
[C---:B------:R-:W-:Y:S01]  /*0e90*/  VIADD R195, R16.reuse, 0x80 ;  /* 0x0000008010c37836 */ /* 0x040fe20000000000 */
[----:B------:R-:W-:Y:S01]  /*0ea0*/  SHF.R.S32.HI R9, RZ, 0x1f, R8 ;  /* 0x0000001fff097819 */ /* 0x000fe20000011408 */
[----:B------:R-:W-:Y:S01]  /*0eb0*/  VIADD R196, R16, 0xa0 ;  /* 0x000000a010c47836 */ /* 0x000fe20000000000 */
[----:B------:R-:W-:Y:S01]  /*0ec0*/  LOP3.LUT R5, R5, 0xfffffff8, RZ, 0xc0, !PT ;  /* 0xfffffff805057812 */ /* 0x000fe200078ec0ff */
[----:B------:R-:W-:Y:S01]  /*0ed0*/  IMAD.IADD R20, R24, 0x1, -R4 ;  /* 0x0000000118147824 */ /* 0x000fe200078e0a04 */
[----:B------:R-:W-:-:S02]  /*0ee0*/  IADD3 R19, R198, 0x80, RZ ;  /* 0x00000080c6137810 */ /* 0x000fc40007ffe0ff */
[CC--:B------:R-:W-:Y:S02]  /*0ef0*/  LEA.HI R12, R9.reuse, R8.reuse, RZ, 0x4 ;  /* 0x00000008090c7211 */ /* 0x0c0fe400078f20ff */
[----:B------:R-:W-:Y:S02]  /*0f00*/  SHF.R.S32.HI R7, RZ, 0x1f, R20 ;  /* 0x0000001fff077819 */ /* 0x000fe40000011414 */
[----:B------:R-:W-:Y:S01]  /*0f10*/  LEA.HI R17, R9, R8, RZ, 0x6 ;  /* 0x0000000809117211 */ /* 0x000fe200078f30ff */
[----:B------:R-:W-:Y:S01]  /*0f20*/  IMAD.IADD R9, R198, 0x1, -R5 ;  /* 0x00000001c6097824 */ /* 0x000fe200078e0a05 */
[----:B------:R-:W-:Y:S02]  /*0f30*/  SHF.R.S32.HI R4, RZ, 0x1f, R19 ;  /* 0x0000001fff047819 */ /* 0x000fe40000011413 */
[-C--:B------:R-:W-:Y:S01]  /*0f40*/  LEA.HI R11, R19, R19.reuse, RZ, 0x1 ;  /* 0x00000013130b7211 */ /* 0x080fe200078f08ff */
[----:B------:R-:W-:Y:S01]  /*0f50*/  IMAD.SHL.U32 R17, R17, 0x80, RZ ;  /* 0x0000008011117824 */ /* 0x000fe200078e00ff */
[----:B------:R-:W-:Y:S01]  /*0f60*/  LEA.HI R8, R7, R20, RZ, 0x2 ;  /* 0x0000001407087211 */ /* 0x000fe200078f10ff */
[----:B------:R0:W-:Y:S01]  /*0f70*/  STL [R1+0x34], R9 ;  /* 0x0000340901007387 */ /* 0x0001e20000100800 */
[----:B------:R-:W-:Y:S01]  /*0f80*/  LEA.HI R5, R4, R19, RZ, 0x3 ;  /* 0x0000001304057211 */ /* 0x000fe200078f18ff */
[----:B------:R-:W-:Y:S01]  /*0f90*/  IMAD.SHL.U32 R4, R9, 0x80, RZ ;  /* 0x0000008009047824 */ /* 0x000fe200078e00ff */
[----:B------:R-:W-:-:S02]  /*0fa0*/  LEA.HI R3, R3, R198, RZ, 0x1 ;  /* 0x000000c603037211 */ /* 0x000fc400078f08ff */
[----:B------:R-:W-:Y:S01]  /*0fb0*/  LOP3.LUT R13, R11, 0x3fffffe, RZ, 0xc0, !PT ;  /* 0x03fffffe0b0d7812 */ /* 0x000fe200078ec0ff */
[----:B------:R-:W-:Y:S01]  /*0fc0*/  IMAD.SHL.U32 R14, R5, 0x40, RZ ;  /* 0x00000040050e7824 */ /* 0x000fe200078e00ff */
[--C-:B------:R-:W-:Y:S02]  /*0fd0*/  SHF.R.S32.HI R10, RZ, 0x1f, R8.reuse ;  /* 0x0000001fff0a7819 */ /* 0x100fe40000011408 */
[----:B------:R-:W-:Y:S02]  /*0fe0*/  LOP3.LUT R3, R3, 0x3fffffe, RZ, 0xc0, !PT ;  /* 0x03fffffe03037812 */ /* 0x000fe400078ec0ff */
[----:B0-----:R-:W-:Y:S02]  /*0ff0*/  SHF.R.S32.HI R9, RZ, 0x2, R8 ;  /* 0x00000002ff097819 */ /* 0x001fe40000011408 */
[----:B------:R-:W-:Y:S01]  /*1000*/  IADD3 R13, R19, -R13, RZ ;  /* 0x8000000d130d7210 */ /* 0x000fe20007ffe0ff */
[----:B------:R-:W-:Y:S01]  /*1010*/  IMAD.IADD R3, R198, 0x1, -R3 ;  /* 0x00000001c6037824 */ /* 0x000fe200078e0a03 */
[----:B------:R-:W-:-:S02]  /*1020*/  LEA.HI R10, R10, R9, RZ, 0x3 ;  /* 0x000000090a0a7211 */ /* 0x000fc400078f18ff */
[----:B------:R-:W-:Y:S01]  /*1030*/  SHF.R.S32.HI R19, RZ, 0x7, R2 ;  /* 0x00000007ff137819 */ /* 0x000fe20000011402 */
[----:B------:R-:W-:Y:S01]  /*1040*/  IMAD R3, R220, 0x8, R3 ;  /* 0x00000008dc037824 */ /* 0x000fe200078e0203 */
[----:B------:R-:W-:Y:S02]  /*1050*/  LEA.HI R0, R0, R24, RZ, 0x3 ;  /* 0x0000001800007211 */ /* 0x000fe400078f18ff */
[----:B------:R-:W-:Y:S01]  /*1060*/  LOP3.LUT R10, R10, 0xfffffff8, RZ, 0xc0, !PT ;  /* 0xfffffff80a0a7812 */ /* 0x000fe200078ec0ff */
[----:B------:R-:W-:Y:S01]  /*1070*/  IMAD.SHL.U32 R209, R3, 0x40, RZ ;  /* 0x0000004003d17824 */ /* 0x000fe200078e00ff */
[----:B------:R-:W-:Y:S02]  /*1080*/  LEA.HI R2, R2, R19, RZ, 0x1 ;  /* 0x0000001302027211 */ /* 0x000fe400078f08ff */
[----:B------:R-:W-:Y:S01]  /*1090*/  LOP3.LUT R223, R0, 0xfffffff8, RZ, 0xc0, !PT ;  /* 0xfffffff800df7812 */ /* 0x000fe200078ec0ff */
[----:B------:R-:W-:Y:S01]  /*10a0*/  IMAD.IADD R10, R9, 0x1, -R10 ;  /* 0x00000001090a7824 */ /* 0x000fe200078e0a0a */
[----:B------:R-:W-:-:S02]  /*10b0*/  LOP3.LUT R5, R4, 0x380, RZ, 0xc0, !PT ;  /* 0x0000038004057812 */ /* 0x000fc400078ec0ff */
[----:B------:R-:W-:Y:S02]  /*10c0*/  LEA.HI R7, R7, R20, RZ, 0x5 ;  /* 0x0000001407077211 */ /* 0x000fe400078f28ff */
[----:B------:R-:W-:Y:S02]  /*10d0*/  LOP3.LUT R207, R207, 0x180, RZ, 0xc0, !PT ;  /* 0x00000180cfcf7812 */ /* 0x000fe400078ec0ff */
[----:B------:R-:W-:Y:S02]  /*10e0*/  LOP3.LUT R2, R2, 0x3fffffe, RZ, 0xc0, !PT ;  /* 0x03fffffe02027812 */ /* 0x000fe400078ec0ff */
[----:B------:R-:W-:Y:S02]  /*10f0*/  IADD3 R223, R24, -R223, RZ ;  /* 0x800000df18df7210 */ /* 0x000fe40007ffe0ff */
[----:B------:R-:W-:Y:S01]  /*1100*/  SHF.R.U32.HI R4, RZ, 0x3, R5 ;  /* 0x00000003ff047819 */ /* 0x000fe20000011605 */
[----:B------:R-:W-:Y:S01]  /*1110*/  IMAD.IADD R2, R19, 0x1, -R2 ;  /* 0x0000000113027824 */ /* 0x000fe200078e0a02 */
[----:B------:R-:W-:Y:S01]  /*1120*/  SHF.R.S32.HI R7, RZ, 0x5, R7 ;  /* 0x00000005ff077819 */ /* 0x000fe20000011407 */
[----:B------:R-:W-:Y:S01]  /*1130*/  IMAD.SHL.U32 R215, R223, 0x8, RZ ;  /* 0x00000008dfd77824 */ /* 0x000fe200078e00ff */
[----:B------:R-:W-:Y:S01]  /*1140*/  LOP3.LUT R5, R5, 0x10, R16, 0xf8, !PT ;  /* 0x0000001005057812 */ /* 0x000fe200078ef810 */
[----:B------:R-:W-:Y:S01]  /*1150*/  IMAD.MOV.U32 R19, RZ, RZ, RZ ;  /* 0x000000ffff137224 */ /* 0x000fe200078e00ff */
[----:B------:R-:W-:Y:S01]  /*1160*/  LOP3.LUT R14, R14, 0xfffffe00, RZ, 0xc0, !PT ;  /* 0xfffffe000e0e7812 */ /* 0x000fe200078ec0ff */
[----:B------:R-:W-:Y:S01]  /*1170*/  VIADD R222, R215, 0x40 ;  /* 0x00000040d7de7836 */ /* 0x000fe20000000000 */
[----:B------:R-:W-:-:S02]  /*1180*/  LOP3.LUT R3, R207, 0x30, R192, 0xf8, !PT ;  /* 0x00000030cf037812 */ /* 0x000fc400078ef8c0 */
[----:B------:R-:W-:Y:S01]  /*1190*/  SHF.R.U32.HI R208, RZ, 0x3, R207 ;  /* 0x00000003ffd07819 */ /* 0x000fe200000116cf */
[----:B------:R-:W-:Y:S01]  /*11a0*/  IMAD R211, R13, 0x40, R14 ;  /* 0x000000400dd37824 */ /* 0x000fe200078e020e */
[----:B------:R-:W-:Y:S02]  /*11b0*/  LEA R7, R7, R10, 0x4 ;  /* 0x0000000a07077211 */ /* 0x000fe400078e20ff */
[----:B------:R-:W-:Y:S02]  /*11c0*/  LOP3.LUT R5, R5, R4, RZ, 0x3c, !PT ;  /* 0x0000000405057212 */ /* 0x000fe400078e3cff */
[----:B------:R-:W-:Y:S02]  /*11d0*/  LOP3.LUT R9, R207, 0x30, R12, 0xf8, !PT ;  /* 0x00000030cf097812 */ /* 0x000fe400078ef80c */
[----:B------:R-:W-:Y:S01]  /*11e0*/  LOP3.LUT R4, R15, 0xffffe000, RZ, 0xc0, !PT ;  /* 0xffffe0000f047812 */ /* 0x000fe200078ec0ff */
[----:B------:R-:W-:Y:S01]  /*11f0*/  IMAD R220, R220, 0x400, R5 ;  /* 0x00000400dcdc7824 */ /* 0x000fe200078e0205 */
[----:B------:R-:W-:Y:S01]  /*1200*/  LOP3.LUT R3, R3, R208, RZ, 0x3c, !PT ;  /* 0x000000d003037212 */ /* 0x000fe200078e3cff */
[----:B------:R-:W-:Y:S01]  /*1210*/  IMAD.MOV.U32 R5, RZ, RZ, 0x20 ;  /* 0x00000020ff057424 */ /* 0x000fe200078e00ff */
[----:B------:R-:W-:-:S02]  /*1220*/  LEA R14, R2, R7, 0x6 ;  /* 0x00000007020e7211 */ /* 0x000fc400078e30ff */
[----:B------:R-:W-:Y:S02]  /*1230*/  SHF.R.S32.HI R229, RZ, 0x3, R0 ;  /* 0x00000003ffe57819 */ /* 0x000fe40000011400 */
[----:B------:R-:W-:Y:S01]  /*1240*/  LOP3.LUT R10, R9, R208, RZ, 0x3c, !PT ;  /* 0x000000d0090a7212 */ /* 0x000fe200078e3cff */
[----:B------:R-:W-:Y:S01]  /*1250*/  STL [R1+0x30], R14 ;  /* 0x0000300e01007387 */ /* 0x000fe20000100800 */
[----:B------:R-:W-:Y:S01]  /*1260*/  SHF.R.S32.HI R0, RZ, 0x1f, R215 ;  /* 0x0000001fff007819 */ /* 0x000fe200000114d7 */
[----:B------:R-:W-:Y:S01]  /*1270*/  IMAD R218, R218, 0x8, R14 ;  /* 0x00000008dada7824 */ /* 0x000fe200078e020e */
[----:B------:R-:W-:Y:S02]  /*1280*/  SHF.R.S32.HI R2, RZ, 0x1f, R201 ;  /* 0x0000001fff027819 */ /* 0x000fe400000114c9 */
[----:B------:R-:W-:Y:S02]  /*1290*/  IADD3 R9, R3, R209, R4 ;  /* 0x000000d103097210 */ /* 0x000fe40007ffe004 */
[----:B------:R-:W-:Y:S01]  /*12a0*/  SHF.R.S32.HI R0, RZ, 0x1f, R200 ;  /* 0x0000001fff007819 */ /* 0x000fe200000114c8 */
[----:B------:R0:W-:Y:S01]  /*12b0*/  STL [R1+0x1c], R2 ;  /* 0x00001c0201007387 */ /* 0x0001e20000100800 */
[----:B------:R-:W-:-:S02]  /*12c0*/  SHF.R.S32.HI R3, RZ, 0x1f, R203 ;  /* 0x0000001fff037819 */ /* 0x000fc400000114cb */
[----:B------:R-:W-:Y:S01]  /*12d0*/  LOP3.LUT P0, RZ, R6, 0x2, RZ, 0xc0, !PT ;  /* 0x0000000206ff7812 */ /* 0x000fe2000780c0ff */
[----:B------:R1:W-:Y:S01]  /*12e0*/  STL [R1+0x18], R0 ;  /* 0x0000180001007387 */ /* 0x0003e20000100800 */
[----:B------:R-:W-:Y:S02]  /*12f0*/  LOP3.LUT R7, R207, 0x30, R16, 0xf8, !PT ;  /* 0x00000030cf077812 */ /* 0x000fe400078ef810 */
[----:B------:R-:W-:Y:S01]  /*1300*/  LOP3.LUT R6, R17, 0xffffe000, RZ, 0xc0, !PT ;  /* 0xffffe00011067812 */ /* 0x000fe200078ec0ff */
[----:B------:R2:W-:Y:S01]  /*1310*/  STL [R1+0x14], R3 ;  /* 0x0000140301007387 */ /* 0x0005e20000100800 */
[----:B------:R-:W-:Y:S02]  /*1320*/  LOP3.LUT R7, R7, R208, RZ, 0x3c, !PT ;  /* 0x000000d007077212 */ /* 0x000fe400078e3cff */
[----:B0-----:R-:W-:Y:S02]  /*1330*/  SHF.R.S32.HI R2, RZ, 0x1f, R202 ;  /* 0x0000001fff027819 */ /* 0x001fe400000114ca */
[----:B------:R-:W-:-:S02]  /*1340*/  IADD3 R13, R10, R209, R6 ;  /* 0x000000d10a0d7210 */ /* 0x000fc40007ffe006 */
[----:B-1----:R-:W-:Y:S01]  /*1350*/  SHF.R.S32.HI R0, RZ, 0x1f, R204 ;  /* 0x0000001fff007819 */ /* 0x002fe200000114cc */
[----:B------:R0:W-:Y:S01]  /*1360*/  STL [R1+0x10], R2 ;  /* 0x0000100201007387 */ /* 0x0001e20000100800 */
[----:B------:R-:W-:Y:S02]  /*1370*/  SHF.R.S32.HI R11, RZ, 0x1, R11 ;  /* 0x00000001ff0b7819 */ /* 0x000fe4000001140b */
[----:B--2---:R-:W-:Y:S01]  /*1380*/  LOP3.LUT R3, R207, 0x10, R16, 0xf8, !PT ;  /* 0x00000010cf037812 */ /* 0x004fe200078ef810 */
[----:B------:R1:W-:Y:S01]  /*1390*/  STL [R1+0xc], R0 ;  /* 0x00000c0001007387 */ /* 0x0003e20000100800 */
[----:B------:R-:W-:Y:S01]  /*13a0*/  LOP3.LUT R217, R8, 0x7ffffffc, RZ, 0xc0, !PT ;  /* 0x7ffffffc08d97812 */ /* 0x000fe200078ec0ff */
[----:B------:R-:W-:Y:S01]  /*13b0*/  IMAD.SHL.U32 R11, R11, 0x80, RZ ;  /* 0x000000800b0b7824 */ /* 0x000fe200078e00ff */
[----:B------:R-:W-:Y:S02]  /*13c0*/  LOP3.LUT R216, R3, R208, RZ, 0x3c, !PT ;  /* 0x000000d003d87212 */ /* 0x000fe400078e3cff */
[----:B------:R-:W-:Y:S01]  /*13d0*/  IADD3 R3, R18, R209, R7 ;  /* 0x000000d112037210 */ /* 0x000fe20007ffe007 */
[----:B------:R-:W-:Y:S01]  /*13e0*/  IMAD.IADD R217, R20, 0x1, -R217 ;  /* 0x0000000114d97824 */ /* 0x000fe200078e0ad9 */
[C---:B0-----:R-:W-:Y:S01]  /*13f0*/  IADD3 R2, R18.reuse, R9, RZ ;  /* 0x0000000912027210 */ /* 0x041fe20007ffe0ff */
[----:B------:R-:W-:Y:S01]  /*1400*/  IMAD.IADD R216, R209, 0x1, R216 ;  /* 0x00000001d1d87824 */ /* 0x000fe200078e02d8 */
[----:B------:R-:W-:Y:S01]  /*1410*/  SEL R5, R5, 0xffffffe0, !P0 ;  /* 0xffffffe005057807 */ /* 0x000fe20004000000 */
[----:B------:R0:W-:Y:S01]  /*1420*/  STL [R1+0x28], R3 ;  /* 0x0000280301007387 */ /* 0x0001e20000100800 */
[----:B-1----:R-:W-:Y:S01]  /*1430*/  SHF.R.S32.HI R0, RZ, 0x1f, R222 ;  /* 0x0000001fff007819 */ /* 0x002fe200000114de */
[----:B------:R-:W-:Y:S01]  /*1440*/  IMAD.IADD R0, R18, 0x1, R13 ;  /* 0x0000000112007824 */ /* 0x000fe200078e020d */
[----:B------:R-:W-:Y:S01]  /*1450*/  SHF.R.S32.HI R17, RZ, 0x1f, R16 ;  /* 0x0000001fff117819 */ /* 0x000fe20000011410 */
[----:B------:R0:W-:Y:S01]  /*1460*/  STL [R1+0x24], R2 ;  /* 0x0000240201007387 */ /* 0x0001e20000100800 */
[----:B------:R-:W-:Y:S01]  /*1470*/  SHF.R.S32.HI R197, RZ, 0x1f, R189 ;  /* 0x0000001fffc57819 */ /* 0x000fe200000114bd */
[----:B------:R-:W-:Y:S01]  /*1480*/  IMAD.IADD R219, R5, 0x1, R216 ;  /* 0x0000000105db7824 */ /* 0x000fe200078e02d8 */
[----:B------:R-:W-:Y:S01]  /*1490*/  SHF.R.S32.HI R206, RZ, 0x1f, R195 ;  /* 0x0000001fffce7819 */ /* 0x000fe200000114c3 */
[----:B------:R0:W-:Y:S01]  /*14a0*/  STL [R1+0x20], R0 ;  /* 0x0000200001007387 */ /* 0x0001e20000100800 */
[----:B------:R-:W-:-:S02]  /*14b0*/  SHF.R.S32.HI R205, RZ, 0x1f, R196 ;  /* 0x0000001fffcd7819 */ /* 0x000fc400000114c4 */
[----:B------:R-:W-:Y:S02]  /*14c0*/  LOP3.LUT R210, R11, 0x180, RZ, 0xc0, !PT ;  /* 0x000001800bd27812 */ /* 0x000fe400078ec0ff */
[----:B------:R-:W-:Y:S02]  /*14d0*/  SHF.R.S32.HI R192, RZ, 0x4, R192 ;  /* 0x00000004ffc07819 */ /* 0x000fe400000114c0 */
[----:B------:R-:W-:Y:S02]  /*14e0*/  SHF.R.S32.HI R193, RZ, 0x4, R12 ;  /* 0x00000004ffc17819 */ /* 0x000fe4000001140c */
[----:B------:R-:W-:-:S07]  /*14f0*/  IADD3 R228, R5, UR39, R216 ;  /* 0x0000002705e47c10 */ /* 0x000fce000fffe0d8 */
.L_x_2840:
[----:B0---4-:R-:W0:Y:S02]  /*1500*/  LDC.64 R2, c[0x0][0xc88] ;  /* 0x00032200ff027b82 */ /* 0x011e240000000a00 */
[----:B0-----:R-:W-:-:S05]  /*1510*/  IMAD.WIDE R2, R23, 0x4, R2 ;  /* 0x0000000417027825 */ /* 0x001fca00078e0202 */
[----:B--2---:R-:W2:Y:S01]  /*1520*/  LDG.E R221, desc[UR50][R2.64] ;  /* 0x0000003202dd7981 */ /* 0x004ea2000c1e1900 */
[----:B------:R-:W-:Y:S05]  /*1530*/  YIELD ;  /* 0x0000000000007946 */ /* 0x000fea0003800000 */
[----:B------:R-:W-:Y:S01]  /*1540*/  ULDC.64 UR4, c[0x0][0xa28] ;  /* 0x00028a0000047ab9 */ /* 0x000fe20000000a00 */
[----:B------:R-:W-:Y:S01]  /*1550*/  ULDC.64 UR8, c[0x0][0xa18] ;  /* 0x0002860000087ab9 */ /* 0x000fe20000000a00 */
[----:B------:R-:W-:Y:S01]  /*1560*/  ISETP.NE.U32.AND P1, PT, RZ, UR4, PT ;  /* 0x00000004ff007c0c */ /* 0x000fe2000bf25070 */
[----:B------:R-:W-:Y:S01]  /*1570*/  ULDC.64 UR6, c[0x0][0xa08] ;  /* 0x0002820000067ab9 */ /* 0x000fe20000000a00 */
[----:B------:R-:W-:Y:S01]  /*1580*/  IMAD.MOV.U32 R0, RZ, RZ, RZ ;  /* 0x000000ffff007224 */ /* 0x000fe200078e00ff */
[----:B------:R-:W-:-:S02]  /*1590*/  ISETP.NE.U32.AND P0, PT, RZ, UR6, PT ;  /* 0x00000006ff007c0c */ /* 0x000fc4000bf05070 */
[----:B------:R-:W-:Y:S02]  /*15a0*/  ISETP.NE.AND.EX P1, PT, RZ, UR5, PT, P1 ;  /* 0x00000005ff007c0c */ /* 0x000fe4000bf25310 */
[----:B------:R-:W-:Y:S02]  /*15b0*/  ISETP.NE.AND.EX P0, PT, RZ, UR7, PT, P0 ;  /* 0x00000007ff007c0c */ /* 0x000fe4000bf05300 */
[----:B------:R-:W-:Y:S02]  /*15c0*/  MOV R26, RZ ;  /* 0x000000ff001a7202 */ /* 0x000fe40000000f00 */
[----:B--2---:R-:W-:Y:S01]  /*15d0*/  SHF.R.S32.HI R227, RZ, 0x1f, R221 ;  /* 0x0000001fffe37819 */ /* 0x004fe200000114dd */
[----:B------:R-:W-:-:S06]  /*15e0*/  IMAD.SHL.U32 R225, R221, 0x4, RZ ;  /* 0x00000004dde17824 */ /* 0x000fcc00078e00ff */
        /* <DEDUP_REMOVED lines=22> */
[----:B------:R-:W-:Y:S02]  /*1750*/  IMAD.U32 R2, RZ, RZ, UR5 ;  /* 0x00000005ff027e24 */ /* 0x000fe4000f8e00ff */
[----:B------:R-:W-:Y:S02]  /*1760*/  IMAD.U32 R25, RZ, RZ, UR4 ;  /* 0x00000004ff197e24 */ /* 0x000fe4000f8e00ff */
[----:B------:R-:W-:Y:S01]  /*1770*/  IMAD.MOV.U32 R23, RZ, RZ, R221 ;  /* 0x000000ffff177224 */ /* 0x000fe200078e00dd */
[----:B0-----:R-:W-:Y:S06]  /*1780*/  @P2 BRA `(.L_x_2629) ;  /* 0x0000000000242947 */ /* 0x001fec0003800000 */
        /* <DEDUP_REMOVED lines=9> */
.L_x_2629:
[----:B------:R-:W-:Y:S01]  /*1820*/  ULDC.64 UR4, c[0x0][0xa20] ;  /* 0x0002880000047ab9 */ /* 0x000fe20000000a00 */
[----:B------:R-:W-:Y:S02]  /*1830*/  MOV R224, R22 ;  /* 0x0000001600e07202 */ /* 0x000fe40000000f00 */
[----:B------:R-:W-:-:S04]  /*1840*/  ISETP.NE.U32.AND P1, PT, RZ, UR4, PT ;  /* 0x00000004ff007c0c */ /* 0x000fc8000bf25070 */
[----:B------:R-:W-:-:S13]  /*1850*/  ISETP.NE.AND.EX P1, PT, RZ, UR5, PT, P1 ;  /* 0x00000005ff007c0c */ /* 0x000fda000bf25310 */
[----:B------:R-:W-:Y:S05]  /*1860*/  @!P1 BRA `(.L_x_2630) ;  /* 0x0000000000109947 */ /* 0x000fea0003800000 */
[----:B------:R-:W-:-:S04]  /*1870*/  IADD3 R4, P0, R225, UR4, RZ ;  /* 0x00000004e1047c10 */ /* 0x000fc8000ff1e0ff */
[----:B------:R-:W-:-:S05]  /*1880*/  IADD3.X R5, R226, UR5, RZ, P0, !PT ;  /* 0x00000005e2057c10 */ /* 0x000fca00087fe4ff */
[----:B------:R0:W5:Y:S01]  /*1890*/  LDG.E R25, desc[UR50][R4.64] ;  /* 0x0000003204197981 */ /* 0x000162000c1e1900 */
[----:B------:R-:W-:Y:S05]  /*18a0*/  BRA `(.L_x_2631) ;  /* 0x0000000000107947 */ /* 0x000fea0003800000 */
.L_x_2630:
[----:B------:R-:W-:Y:S05]  /*18b0*/  @!P0 BRA `(.L_x_2631) ;  /* 0x00000000000c8947 */ /* 0x000fea0003800000 */
[----:B------:R-:W2:Y:S04]  /*18c0*/  LDG.E R4, desc[UR50][R8.64] ;  /* 0x0000003208047981 */ /* 0x000ea8000c1e1900 */
[----:B------:R-:W2:Y:S02]  /*18d0*/  LDG.E R25, desc[UR50][R8.64+0x4] ;  /* 0x0000043208197981 */ /* 0x000ea4000c1e1900 */
[----:B--2---:R-:W-:-:S07]  /*18e0*/  IMAD.IADD R25, R25, 0x1, -R4 ;  /* 0x0000000119197824 */ /* 0x004fce00078e0a04 */
.L_x_2631:
[----:B------:R-:W-:Y:S01]  /*18f0*/  ULDC.64 UR4, c[0x0][0xa10] ;  /* 0x0002840000047ab9 */ /* 0x000fe20000000a00 */
[----:B------:R-:W1:Y:S01]  /*1900*/  LDC R9, c[0x0][0x448] ;  /* 0x00011200ff097b82 */ /* 0x000e620000000800 */
[----:B------:R-:W-:-:S04]  /*1910*/  ISETP.NE.U32.AND P0, PT, RZ, UR4, PT ;  /* 0x00000004ff007c0c */ /* 0x000fc8000bf05070 */
[----:B------:R-:W-:Y:S01]  /*1920*/  ISETP.NE.AND.EX P0, PT, RZ, UR5, PT, P0 ;  /* 0x00000005ff007c0c */ /* 0x000fe2000bf05300 */
[----:B------:R-:W-:-:S12]  /*1930*/  ULDC.64 UR4, c[0x0][0xa30] ;  /* 0x00028c0000047ab9 */ /* 0x000fd80000000a00 */
[----:B0-----:R-:W0:Y:S02]  /*1940*/  @P0 LDC.64 R4, c[0x0][0xa10] ;  /* 0x00028400ff040b82 */ /* 0x001e240000000a00 */
[----:B0-----:R-:W-:-:S05]  /*1950*/  @P0 IMAD.WIDE R4, R23, 0x4, R4 ;  /* 0x0000000417040825 */ /* 0x001fca00078e0204 */
[----:B------:R-:W2:Y:S04]  /*1960*/  @P0 LDG.E R3, desc[UR50][R4.64] ;  /* 0x0000003204030981 */ /* 0x000ea8000c1e1900 */
[----:B------:R0:W2:Y:S01]  /*1970*/  @P0 LDG.E R8, desc[UR50][R4.64+0x4] ;  /* 0x0000043204080981 */ /* 0x0000a2000c1e1900 */
[----:B------:R-:W-:Y:S01]  /*1980*/  ISETP.NE.U32.AND P1, PT, RZ, UR4, PT ;  /* 0x00000004ff007c0c */ /* 0x000fe2000bf25070 */
[----:B-----5:R-:W-:-:S03]  /*1990*/  IMAD.MOV.U32 R135, RZ, RZ, R25 ;  /* 0x000000ffff877224 */ /* 0x020fc600078e0019 */
[----:B------:R-:W-:-:S13]  /*19a0*/  ISETP.NE.AND.EX P1, PT, RZ, UR5, PT, P1 ;  /* 0x00000005ff007c0c */ /* 0x000fda000bf25310 */
[----:B------:R-:W-:-:S04]  /*19b0*/  @P1 IADD3 R6, P2, R225, UR4, RZ ;  /* 0x00000004e1061c10 */ /* 0x000fc8000ff5e0ff */
[----:B------:R-:W-:-:S05]  /*19c0*/  @P1 IADD3.X R7, R226, UR5, RZ, P2, !PT ;  /* 0x00000005e2071c10 */ /* 0x000fca00097fe4ff */
[----:B------:R3:W5:Y:S01]  /*19d0*/  @P1 LDG.E R135, desc[UR50][R6.64] ;  /* 0x0000003206871981 */ /* 0x000762000c1e1900 */
[----:B-1----:R-:W-:Y:S01]  /*19e0*/  ISETP.NE.AND P1, PT, R9, 0x1, PT ;  /* 0x000000010900780c */ /* 0x002fe20003f25270 */
[----:B------:R-:W-:-:S04]  /*19f0*/  IMAD.SHL.U32 R212, R21, 0x80, RZ ;  /* 0x0000008015d47824 */ /* 0x000fc800078e00ff */
[----:B0-----:R-:W-:-:S08]  /*1a00*/  VIADD R4, R212, 0x7f ;  /* 0x0000007fd4047836 */ /* 0x001fd00000000000 */
[----:B------:R-:W0:Y:S08]  /*1a10*/  @P1 LDC R9, c[0x0][0x44c] ;  /* 0x00011300ff091b82 */ /* 0x000e300000000800 */
[----:B------:R-:W1:Y:S01]  /*1a20*/  @P1 LDC R5, c[0x0][0x450] ;  /* 0x00011400ff051b82 */ /* 0x000e620000000800 */
[----:B--2---:R-:W-:Y:S01]  /*1a30*/  @P0 IMAD.IADD R2, R8, 0x1, -R3 ;  /* 0x0000000108020824 */ /* 0x004fe200078e0a03 */
[----:B------:R-:W-:Y:S01]  /*1a40*/  IADD3 R8, -R0, R25, RZ ;  /* 0x0000001900087210 */ /* 0x000fe20007ffe1ff */
[----:B0-----:R-:W-:-:S04]  /*1a50*/  @P1 IMAD.HI.U32 R0, R4, R9, RZ ;  /* 0x0000000904001227 */ /* 0x001fc800078e00ff */
[----:B------:R-:W-:Y:S01]  /*1a60*/  IMAD.IADD R214, R8, 0x1, R2 ;  /* 0x0000000108d67824 */ /* 0x000fe200078e0202 */
[----:B-1----:R-:W-:-:S03]  /*1a70*/  @P1 SHF.R.U32.HI R4, RZ, R5, R0 ;  /* 0x00000005ff041219 */ /* 0x002fc60000011600 */
[C---:B------:R-:W-:Y:S01]  /*1a80*/  VIADD R0, R214.reuse, 0x9f ;  /* 0x0000009fd6007836 */ /* 0x040fe20000000000 */
[----:B------:R-:W-:-:S03]  /*1a90*/  IADD3 R151, R214, 0xa0, -R213 ;  /* 0x000000a0d6977810 */ /* 0x000fc60007ffe8d5 */
[----:B------:R-:W-:-:S04]  /*1aa0*/  IMAD.HI R0, R0, 0x66666667, RZ ;  /* 0x6666666700007827 */ /* 0x000fc800078e02ff */
[----:B------:R-:W-:Y:S01]  /*1ab0*/  IMAD.IADD R4, R151, 0x1, R4 ;  /* 0x0000000197047824 */ /* 0x000fe200078e0204 */
[----:B------:R-:W-:-:S03]  /*1ac0*/  SHF.R.U32.HI R3, RZ, 0x1f, R0 ;  /* 0x0000001fff037819 */ /* 0x000fc60000011600 */
[----:B------:R-:W-:Y:S01]  /*1ad0*/  IMAD.HI R4, R4, 0x66666667, RZ ;  /* 0x6666666704047827 */ /* 0x000fe200078e02ff */
[----:B------:R-:W-:-:S04]  /*1ae0*/  LEA.HI.SX32 R152, R0, R3, 0x1a ;  /* 0x0000000300987211 */ /* 0x000fc800078fd2ff */
[----:B------:R-:W-:-:S04]  /*1af0*/  SHF.R.U32.HI R5, RZ, 0x1f, R4 ;  /* 0x0000001fff057819 */ /* 0x000fc80000011604 */
[----:B------:R-:W-:Y:S01]  /*1b00*/  LEA.HI.SX32 R5, R4, R5, 0x1a ;  /* 0x0000000504057211 */ /* 0x000fe200078fd2ff */
[----:B------:R-:W-:-:S03]  /*1b10*/  IMAD.MOV R4, RZ, RZ, -R8 ;  /* 0x000000ffff047224 */ /* 0x000fc600078e0a08 */
[----:B------:R-:W-:Y:S02]  /*1b20*/  VIMNMX R5, R152, R5, PT ;  /* 0x0000000598057248 */ /* 0x000fe40003fe0100 */
[----:B------:R-:W-:-:S03]  /*1b30*/  VIMNMX R4, RZ, R4, !PT ;  /* 0x00000004ff047248 */ /* 0x000fc60007fe0100 */
[----:B------:R-:W-:-:S05]  /*1b40*/  IMAD R5, R5, 0xa0, -R8 ;  /* 0x000000a005057824 */ /* 0x000fca00078e0a08 */
[----:B------:R-:W-:-:S04]  /*1b50*/  VIMNMX R3, R5, R2, PT ;  /* 0x0000000205037248 */ /* 0x000fc80003fe0100 */
[----:B------:R-:W-:Y:S01]  /*1b60*/  ISETP.GT.AND P0, PT, R3, R4, PT ;  /* 0x000000040300720c */ /* 0x000fe20003f04270 */
[----:B------:R-:W-:-:S05]  /*1b70*/  IMAD.WIDE.U32 R4, R4, -0x33333333, RZ ;  /* 0xcccccccd04047825 */ /* 0x000fca00078e00ff */
[----:B------:R-:W-:-:S04]  /*1b80*/  SHF.R.U32.HI R121, RZ, 0x7, R5 ;  /* 0x00000007ff797819 */ /* 0x000fc80000011605 */
[----:B------:R-:W-:-:S03]  /*1b90*/  MOV R24, R121 ;  /* 0x0000007900187202 */ /* 0x000fc60000000f00 */
[----:B------:R-:W-:-:S04]  /*1ba0*/  @P0 VIADD R0, R3, 0x9f ;  /* 0x0000009f03000836 */ /* 0x000fc80000000000 */
[----:B------:R-:W-:-:S05]  /*1bb0*/  @P0 IMAD.HI R0, R0, 0x66666667, RZ ;  /* 0x6666666700000827 */ /* 0x000fca00078e02ff */
[----:B------:R-:W-:-:S04]  /*1bc0*/  @P0 SHF.R.U32.HI R3, RZ, 0x1f, R0 ;  /* 0x0000001fff030819 */ /* 0x000fc80000011600 */
[----:B------:R-:W-:Y:S02]  /*1bd0*/  @P0 LEA.HI.SX32 R24, R0, R3, 0x1a ;  /* 0x0000000300180211 */ /* 0x000fe400078fd2ff */
[----:B------:R-:W-:Y:S02]  /*1be0*/  PLOP3.LUT P0, PT, PT, PT, PT, 0x80, 0x0 ;  /* 0x000000000000781c */ /* 0x000fe40003f0f070 */
[----:B------:R-:W-:-:S13]  /*1bf0*/  ISETP.GT.AND P1, PT, R24, R121, PT ;  /* 0x000000791800720c */ /* 0x000fda0003f24270 */
[----:B---3--:R-:W-:Y:S05]  /*1c00*/  @!P1 BRA `(.L_x_2632) ;  /* 0x000000e400649947 */ /* 0x008fea0003800000 */
        /* <DEDUP_REMOVED lines=11> */
[----:B------:R-:W-:Y:S01]  /*1cc0*/  MOV R10, UR6 ;  /* 0x00000006000a7c02 */ /* 0x000fe20008000f00 */
        /* <DEDUP_REMOVED lines=8> */
.L_x_2634:
[----:B------:R-:W-:Y:S05]  /*1d50*/  BSYNC B6 ;  /* 0x0000000000067941 */ /* 0x000fea0003800000 */
.L_x_2633:
[----:B------:R-:W-:Y:S01]  /*1d60*/  VIADD R0, R18, 0xa400 ;  /* 0x0000a40012007836 */ /* 0x000fe20000000000 */
[----:B------:R-:W-:Y:S04]  /*1d70*/  BSSY B6, `(.L_x_2635) ;  /* 0x0000013000067945 */ /* 0x000fe80003800000 */
[----:B------:R-:W-:-:S13]  /*1d80*/  LOP3.LUT P0, RZ, R0, 0x3ff, RZ, 0xc0, !PT ;  /* 0x000003ff00ff7812 */ /* 0x000fda000780c0ff */
[----:B------:R-:W-:Y:S05]  /*1d90*/  @!P0 BRA `(.L_x_2636) ;  /* 0x0000000000408947 */ /* 0x000fea0003800000 */
[----:B------:R-:W-:Y:S01]  /*1da0*/  MOV R0, 0x0 ;  /* 0x0000000000007802 */ /* 0x000fe20000000f00 */
[----:B------:R-:W-:Y:S01]  /*1db0*/  ULDC.64 UR4, c[0x4][0xc8] ;  /* 0x0100320000047ab9 */ /* 0x000fe20000000a00 */
[----:B------:R-:W-:Y:S01]  /*1dc0*/  ULDC.64 UR6, c[0x4][0xd0] ;  /* 0x0100340000067ab9 */ /* 0x000fe20000000a00 */
[----:B------:R-:W-:Y:S01]  /*1dd0*/  MOV R4, UR4 ;  /* 0x0000000400047c02 */ /* 0x000fe20008000f00 */
[----:B------:R0:W1:Y:S01]  /*1de0*/  LDC.64 R14, c[0x4][R0] ;  /* 0x01000000000e7b82 */ /* 0x0000620000000a00 */
[----:B------:R-:W-:Y:S01]  /*1df0*/  IMAD.U32 R5, RZ, RZ, UR5 ;  /* 0x00000005ff057e24 */ /* 0x000fe2000f8e00ff */
        /* <DEDUP_REMOVED lines=10> */
.L_x_2636:
[----:B------:R-:W-:Y:S05]  /*1ea0*/  BSYNC B6 ;  /* 0x0000000000067941 */ /* 0x000fea0003800000 */
.L_x_2635:
        /* <DEDUP_REMOVED lines=12> */
[----:B------:R-:W-:Y:S01]  /*1f70*/  SHF.R.S32.HI R9, RZ, 0x1f, R198 ;  /* 0x0000001fff097819 */ /* 0x000fe200000114c6 */
[----:B------:R-:W4:Y:S01]  /*1f80*/  LDC.64 R96, c[0x0][0x408] ;  /* 0x00010200ff607b82 */ /* 0x000f220000000a00 */
        /* <DEDUP_REMOVED lines=13> */
[----:B------:R-:W-:-:S03]  /*2060*/  SEL R4, RZ, 0x1, P4 ;  /* 0x00000001ff047807 */ /* 0x000fc60002000000 */
[----:B------:R-:W-:Y:S01]  /*2070*/  IMAD.SHL.U32 R5, R5, 0x2, RZ ;  /* 0x0000000205057824 */ /* 0x000fe200078e00ff */
[----:B------:R-:W-:-:S04]  /*2080*/  ISETP.GE.AND P4, PT, R189, UR4, PT ;  /* 0x00000004bd007c0c */ /* 0x000fc8000bf86270 */
[----:B------:R-:W-:Y:S02]  /*2090*/  LOP3.LUT R6, R5, 0x2, R4, 0xe2, !PT ;  /* 0x0000000205067812 */ /* 0x000fe400078ee204 */
[----:B------:R-:W-:Y:S02]  /*20a0*/  SEL R5, RZ, 0xffffffff, P3 ;  /* 0xffffffffff057807 */ /* 0x000fe40001800000 */
[----:B------:R-:W-:Y:S02]  /*20b0*/  ISETP.GE.AND P3, PT, R3, UR4, PT ;  /* 0x0000000403007c0c */ /* 0x000fe4000bf66270 */
[----:B------:R-:W-:Y:S01]  /*20c0*/  SEL R7, RZ, 0x8, P4 ;  /* 0x00000008ff077807 */ /* 0x000fe20002000000 */
[----:B------:R-:W-:Y:S01]  /*20d0*/  IMAD.SHL.U32 R11, R5, 0x2, RZ ;  /* 0x00000002050b7824 */ /* 0x000fe200078e00ff */
[----:B------:R-:W-:Y:S01]  /*20e0*/  SEL R5, RZ, 0x4, P3 ;  /* 0x00000004ff057807 */ /* 0x000fe20001800000 */
[----:B------:R-:W-:Y:S01]  /*20f0*/  IMAD R8, R9, R102, RZ ;  /* 0x0000006609087224 */ /* 0x000fe200078e02ff */
[----:B------:R-:W-:-:S02]  /*2100*/  SEL R4, RZ, 0x1, P2 ;  /* 0x00000001ff047807 */ /* 0x000fc40001000000 */
[----:B------:R-:W-:Y:S02]  /*2110*/  LOP3.LUT R7, R7, R6, R5, 0xfe, !PT ;  /* 0x0000000607077212 */ /* 0x000fe400078efe05 */
[----:B------:R-:W-:Y:S02]  /*2120*/  ISETP.GE.AND P2, PT, R195, UR4, PT ;  /* 0x00000004c3007c0c */ /* 0x000fe4000bf46270 */
[----:B------:R-:W-:Y:S02]  /*2130*/  SEL R5, RZ, 0x4, P0 ;  /* 0x00000004ff057807 */ /* 0x000fe40000000000 */
[-C--:B----4-:R-:W-:Y:S02]  /*2140*/  ISETP.GE.AND P0, PT, R16, R13.reuse, PT ;  /* 0x0000000d1000720c */ /* 0x090fe40003f06270 */
[-C--:B------:R-:W-:Y:S02]  /*2150*/  ISETP.GE.AND P3, PT, R0, R13.reuse, PT ;  /* 0x0000000d0000720c */ /* 0x080fe40003f66270 */
[----:B------:R-:W-:-:S02]  /*2160*/  ISETP.GE.AND P5, PT, R3, R13, PT ;  /* 0x0000000d0300720c */ /* 0x000fc40003fa6270 */
[----:B------:R-:W-:Y:S01]  /*2170*/  LOP3.LUT R4, R11, 0x2, R4, 0xe2, !PT ;  /* 0x000000020b047812 */ /* 0x000fe200078ee204 */
[----:B------:R-:W-:Y:S01]  /*2180*/  IMAD R11, R198, R103, R8 ;  /* 0x00000067c60b7224 */ /* 0x000fe200078e0208 */
[----:B------:R-:W-:Y:S02]  /*2190*/  SEL R6, RZ, 0x8, P1 ;  /* 0x00000008ff067807 */ /* 0x000fe40000800000 */
[----:B------:R-:W-:Y:S02]  /*21a0*/  SEL R8, RZ, 0x10, P2 ;  /* 0x00000010ff087807 */ /* 0x000fe40001000000 */
[----:B------:R-:W-:Y:S02]  /*21b0*/  LOP3.LUT R20, R6, R4, R5, 0xfe, !PT ;  /* 0x0000000406147212 */ /* 0x000fe400078efe05 */
[----:B------:R-:W-:Y:S02]  /*21c0*/  LOP3.LUT R12, R7, R8, RZ, 0xfc, !PT ;  /* 0x00000008070c7212 */ /* 0x000fe400078efcff */
[----:B------:R-:W-:-:S02]  /*21d0*/  SEL R5, R13, RZ, P0 ;  /* 0x000000ff0d057207 */ /* 0x000fc40000000000 */
[C---:B------:R-:W-:Y:S02]  /*21e0*/  SEL R7, R13.reuse, RZ, P3 ;  /* 0x000000ff0d077207 */ /* 0x040fe40001800000 */
[----:B------:R-:W-:Y:S02]  /*21f0*/  IADD3 R5, R16, R5, RZ ;  /* 0x0000000510057210 */ /* 0x000fe40007ffe0ff */
[----:B------:R-:W-:Y:S01]  /*2200*/  SEL R6, R13, RZ, P5 ;  /* 0x000000ff0d067207 */ /* 0x000fe20002800000 */
[----:B------:R-:W-:Y:S01]  /*2210*/  IMAD.IADD R7, R0, 0x1, R7 ;  /* 0x0000000100077824 */ /* 0x000fe200078e0207 */
[----:B------:R-:W-:Y:S01]  /*2220*/  SHF.R.S32.HI R191, RZ, 0x1f, R190 ;  /* 0x0000001fffbf7819 */ /* 0x000fe200000114be */
[-C--:B------:R-:W-:Y:S01]  /*2230*/  IMAD R9, R9, R96.reuse, RZ ;  /* 0x0000006009097224 */ /* 0x080fe200078e02ff */
[----:B------:R-:W-:Y:S01]  /*2240*/  SHF.R.S32.HI R4, RZ, 0x1f, R5 ;  /* 0x0000001fff047819 */ /* 0x000fe20000011405 */
[----:B------:R-:W-:-:S03]  /*2250*/  IMAD.WIDE.U32 R98, R198, R96, R16 ;  /* 0x00000060c6627225 */ /* 0x000fc600078e0010 */
[-C--:B------:R-:W-:Y:S01]  /*2260*/  LEA.HI R28, R4, R5.reuse, RZ, 0x4 ;  /* 0x00000005041c7211 */ /* 0x080fe200078f20ff */
[----:B------:R-:W-:Y:S01]  /*2270*/  IMAD.WIDE.U32 R100, R198, R96, R190 ;  /* 0x00000060c6647225 */ /* 0x000fe200078e00be */
[----:B------:R-:W-:-:S03]  /*2280*/  LEA.HI R5, R4, R5, RZ, 0x6 ;  /* 0x0000000504057211 */ /* 0x000fc600078f30ff */
[C---:B------:R-:W-:Y:S02]  /*2290*/  IMAD R9, R198.reuse, R97, R9 ;  /* 0x00000061c6097224 */ /* 0x040fe400078e0209 */
[----:B------:R-:W-:-:S04]  /*22a0*/  IMAD.WIDE.U32 R106, R198, R102, R190 ;  /* 0x00000066c66a7225 */ /* 0x000fc800078e00be */
[----:B------:R-:W-:Y:S01]  /*22b0*/  IMAD.WIDE.U32 R104, R198, R102, R16 ;  /* 0x00000066c6687225 */ /* 0x000fe200078e0010 */
[----:B------:R-:W-:-:S03]  /*22c0*/  SHF.R.U32.HI R4, RZ, 0x3, R210 ;  /* 0x00000003ff047819 */ /* 0x000fc600000116d2 */
[----:B------:R-:W-:Y:S02]  /*22d0*/  IMAD.IADD R101, R101, 0x1, R9 ;  /* 0x0000000165657824 */ /* 0x000fe400078e0209 */
[----:B------:R-:W-:Y:S01]  /*22e0*/  IMAD.IADD R99, R9, 0x1, R99 ;  /* 0x0000000109637824 */ /* 0x000fe200078e0263 */
[----:B------:R-:W-:Y:S01]  /*22f0*/  LOP3.LUT R9, R210, 0x30, R28, 0xf8, !PT ;  /* 0x00000030d2097812 */ /* 0x000fe200078ef81c */
[----:B------:R-:W-:Y:S02]  /*2300*/  IMAD.IADD R107, R107, 0x1, R11 ;  /* 0x000000016b6b7824 */ /* 0x000fe400078e020b */
[----:B------:R-:W-:Y:S01]  /*2310*/  IMAD.IADD R105, R11, 0x1, R105 ;  /* 0x000000010b697824 */ /* 0x000fe200078e0269 */
[----:B------:R-:W-:Y:S01]  /*2320*/  LOP3.LUT R9, R9, R4, RZ, 0x3c, !PT ;  /* 0x0000000409097212 */ /* 0x000fe200078e3cff */
[----:B------:R-:W-:Y:S01]  /*2330*/  IMAD.MOV.U32 R122, RZ, RZ, 0x20 ;  /* 0x00000020ff7a7424 */ /* 0x000fe200078e00ff */
[----:B------:R-:W-:Y:S01]  /*2340*/  IADD3 R125, R26, R25, RZ ;  /* 0x000000191a7d7210 */ /* 0x000fe20007ffe0ff */
[----:B------:R-:W-:-:S02]  /*2350*/  IMAD.MOV.U32 R123, RZ, RZ, 0x40 ;  /* 0x00000040ff7b7424 */ /* 0x000fc400078e00ff */
[----:B-----5:R-:W-:Y:S01]  /*2360*/  IMAD.WIDE.U32 R106, R135, R102, R106 ;  /* 0x00000066876a7225 */ /* 0x020fe200078e006a */
[----:B------:R-:W-:-:S03]  /*2370*/  SHF.L.U64.HI R108, R96, 0x7, R97 ;  /* 0x00000007606c7819 */ /* 0x000fc60000010261 */
[----:B------:R-:W-:Y:S01]  /*2380*/  IMAD.WIDE.U32 R104, R135, R102, R104 ;  /* 0x0000006687687225 */ /* 0x000fe200078e0068 */
[----:B------:R-:W-:Y:S02]  /*2390*/  SHF.L.U32 R109, R96, 0x7, RZ ;  /* 0x00000007606d7819 */ /* 0x000fe400000006ff */
[----:B------:R-:W-:Y:S01]  /*23a0*/  SHF.R.S32.HI R116, RZ, 0x4, R28 ;  /* 0x00000004ff747819 */ /* 0x000fe2000001141c */
[----:B------:R-:W-:Y:S02]  /*23b0*/  IMAD R127, R97, 0xa0, RZ ;  /* 0x000000a0617f7824 */ /* 0x000fe400078e02ff */
[----:B------:R-:W-:-:S04]  /*23c0*/  IMAD.WIDE.U32 R100, R135, R96, R100 ;  /* 0x0000006087647225 */ /* 0x000fc800078e0064 */
[----:B------:R-:W-:-:S04]  /*23d0*/  IMAD.WIDE.U32 R98, R135, R96, R98 ;  /* 0x0000006087627225 */ /* 0x000fc800078e0062 */
[----:B------:R-:W-:Y:S02]  /*23e0*/  VIADD R150, R21, 0x8 ;  /* 0x0000000815967836 */ /* 0x000fe40000000000 */
[----:B------:R-:W-:Y:S01]  /*23f0*/  IMAD.SHL.U32 R118, R13, 0x2, RZ ;  /* 0x000000020d767824 */ /* 0x000fe200078e00ff */
[----:B--2---:R-:W-:Y:S01]  /*2400*/  LOP3.LUT R10, R10, 0xfffffffe, RZ, 0xc0, !PT ;  /* 0xfffffffe0a0a7812 */ /* 0x004fe200078ec0ff */
[----:B------:R-:W-:Y:S01]  /*2410*/  @!P6 BAR.SYNC.DEFER_BLOCKING 0x9, 0x100 ;  /* 0x024400000000eb1d */ /* 0x000fe20000010000 */
[----:B---3--:R-:W-:-:S05]  /*2420*/  R2P PR, R14, 0x6 ;  /* 0x000000060e007804 */ /* 0x008fca0000000000 */
[----:B------:R-:W0:Y:S01]  /*2430*/  S2R R14, SR_TID.X ;  /* 0x00000000000e7919 */ /* 0x000e220000002100 */
[----:B------:R-:W-:-:S05]  /*2440*/  @P5 LOP3.LUT R10, R10, 0x1, RZ, 0xfc, !PT ;  /* 0x000000010a0a5812 */ /* 0x000fca00078efcff */
[----:B------:R1:W-:Y:S02]  /*2450*/  STL [R1], R10 ;  /* 0x0000000a01007387 */ /* 0x0003e40000100800 */
[----:B-1----:R-:W-:Y:S01]  /*2460*/  IMAD.IADD R10, R3, 0x1, R6 ;  /* 0x00000001030a7824 */ /* 0x002fe200078e0206 */
[----:B------:R-:W-:-:S04]  /*2470*/  SHF.R.S32.HI R6, RZ, 0x1f, R7 ;  /* 0x0000001fff067819 */ /* 0x000fc80000011407 */
[CC--:B------:R-:W-:Y:S02]  /*2480*/  LEA.HI R29, R6.reuse, R7.reuse, RZ, 0x4 ;  /* 0x00000007061d7211 */ /* 0x0c0fe400078f20ff */
[----:B------:R-:W-:Y:S02]  /*2490*/  LEA.HI R7, R6, R7, RZ, 0x6 ;  /* 0x0000000706077211 */ /* 0x000fe400078f30ff */
[----:B------:R-:W-:Y:S02]  /*24a0*/  SHF.R.S32.HI R6, RZ, 0x6, R5 ;  /* 0x00000006ff067819 */ /* 0x000fe40000011405 */
[----:B------:R-:W-:Y:S02]  /*24b0*/  SHF.R.S32.HI R11, RZ, 0x1f, R10 ;  /* 0x0000001fff0b7819 */ /* 0x000fe4000001140a */
[----:B------:R-:W-:Y:S01]  /*24c0*/  LOP3.LUT R5, R207, 0x30, R28, 0xf8, !PT ;  /* 0x00000030cf057812 */ /* 0x000fe200078ef81c */
[----:B------:R-:W-:Y:S01]  /*24d0*/  IMAD R132, R6, 0x2800, R211 ;  /* 0x0000280006847824 */ /* 0x000fe200078e02d3 */
[----:B------:R-:W-:-:S02]  /*24e0*/  LEA.HI R30, R11, R10, RZ, 0x4 ;  /* 0x0000000a0b1e7211 */ /* 0x000fc400078f20ff */
[----:B------:R-:W-:Y:S01]  /*24f0*/  SHF.R.S32.HI R8, RZ, 0x6, R7 ;  /* 0x00000006ff087819 */ /* 0x000fe20000011407 */
[----:B------:R-:W-:Y:S01]  /*2500*/  IMAD R134, R6, 0x2800, R209 ;  /* 0x0000280006867824 */ /* 0x000fe200078e02d1 */
[----:B------:R-:W-:Y:S02]  /*2510*/  LOP3.LUT R7, R207, 0x30, R29, 0xf8, !PT ;  /* 0x00000030cf077812 */ /* 0x000fe400078ef81d */
[----:B------:R-:W-:Y:S02]  /*2520*/  LOP3.LUT R5, R5, R208, RZ, 0x3c, !PT ;  /* 0x000000d005057212 */ /* 0x000fe400078e3cff */
[----:B------:R-:W-:Y:S01]  /*2530*/  LEA.HI R10, R11, R10, RZ, 0x6 ;  /* 0x0000000a0b0a7211 */ /* 0x000fe200078f30ff */
[----:B------:R-:W-:Y:S01]  /*2540*/  IMAD.IADD R132, R132, 0x1, R9 ;  /* 0x0000000184847824 */ /* 0x000fe200078e0209 */
[----:B------:R-:W-:Y:S01]  /*2550*/  LOP3.LUT R6, R7, R208, RZ, 0x3c, !PT ;  /* 0x000000d007067212 */ /* 0x000fe200078e3cff */
[----:B------:R-:W-:Y:S01]  /*2560*/  IMAD R133, R8, 0x2800, R209 ;  /* 0x0000280008857824 */ /* 0x000fe200078e02d1 */
[----:B------:R-:W-:Y:S01]  /*2570*/  SHF.R.S32.HI R10, RZ, 0x6, R10 ;  /* 0x00000006ff0a7819 */ /* 0x000fe2000001140a */
[----:B------:R-:W-:Y:S01]  /*2580*/  IMAD.IADD R134, R134, 0x1, R5 ;  /* 0x0000000186867824 */ /* 0x000fe200078e0205 */
[--C-:B------:R-:W-:Y:S01]  /*2590*/  LOP3.LUT R9, R210, 0x30, R30.reuse, 0xf8, !PT ;  /* 0x00000030d2097812 */ /* 0x100fe200078ef81e */
[----:B0-----:R-:W-:Y:S01]  /*25a0*/  VIADD R31, R14, 0xffffff80 ;  /* 0xffffff800e1f7836 */ /* 0x001fe20000000000 */
[----:B------:R-:W-:Y:S01]  /*25b0*/  LOP3.LUT R5, R207, 0x30, R30, 0xf8, !PT ;  /* 0x00000030cf057812 */ /* 0x000fe200078ef81e */
[----:B------:R-:W-:Y:S01]  /*25c0*/  IMAD R130, R8, 0x2800, R211 ;  /* 0x0000280008827824 */ /* 0x000fe200078e02d3 */
[----:B------:R-:W-:Y:S01]  /*25d0*/  SHF.R.S32.HI R11, RZ, 0x1f, R135 ;  /* 0x0000001fff0b7819 */ /* 0x000fe20000011487 */
[----:B------:R-:W-:Y:S01]  /*25e0*/  IMAD.IADD R133, R133, 0x1, R6 ;  /* 0x0000000185857824 */ /* 0x000fe200078e0206 */
[----:B------:R-:W-:Y:S01]  /*25f0*/  LOP3.LUT R8, R9, R4, RZ, 0x3c, !PT ;  /* 0x0000000409087212 */ /* 0x000fe200078e3cff */
[C---:B------:R-:W-:Y:S01]  /*2600*/  IMAD R129, R10.reuse, 0x2800, R211 ;  /* 0x000028000a817824 */ /* 0x040fe200078e02d3 */
[----:B------:R-:W-:Y:S01]  /*2610*/  LOP3.LUT R6, R5, R208, RZ, 0x3c, !PT ;  /* 0x000000d005067212 */ /* 0x000fe200078e3cff */
[----:B------:R-:W-:Y:S01]  /*2620*/  IMAD R131, R10, 0x2800, R209 ;  /* 0x000028000a837824 */ /* 0x000fe200078e02d1 */
[----:B------:R-:W-:-:S02]  /*2630*/  LEA.HI R14, R31, R31, RZ, 0x1 ;  /* 0x0000001f1f0e7211 */ /* 0x000fc400078f08ff */
[----:B------:R-:W-:Y:S01]  /*2640*/  SEL R122, R122, 0xffffffe0, !P1 ;  /* 0xffffffe07a7a7807 */ /* 0x000fe20004800000 */
[----:B------:R-:W-:Y:S01]  /*2650*/  IMAD R10, R11, R102, RZ ;  /* 0x000000660b0a7224 */ /* 0x000fe200078e02ff */
[----:B------:R-:W-:Y:S01]  /*2660*/  ISETP.GE.AND P1, PT, R196, UR4, PT ;  /* 0x00000004c4007c0c */ /* 0x000fe2000bf26270 */
[----:B------:R-:W-:Y:S01]  /*2670*/  IMAD.IADD R129, R129, 0x1, R8 ;  /* 0x0000000181817824 */ /* 0x000fe200078e0208 */
[----:B------:R-:W-:Y:S01]  /*2680*/  LOP3.LUT R7, R210, 0x30, R29, 0xf8, !PT ;  /* 0x00000030d2077812 */ /* 0x000fe200078ef81d */
[----:B------:R-:W-:Y:S01]  /*2690*/  IMAD R8, R11, R96, RZ ;  /* 0x000000600b087224 */ /* 0x000fe200078e02ff */
[----:B------:R-:W-:Y:S01]  /*26a0*/  LOP3.LUT R14, R14, 0xfffffffe, RZ, 0xc0, !PT ;  /* 0xfffffffe0e0e7812 */ /* 0x000fe200078ec0ff */
[----:B------:R-:W-:Y:S01]  /*26b0*/  IMAD.IADD R131, R131, 0x1, R6 ;  /* 0x0000000183837824 */ /* 0x000fe200078e0206 */
[----:B------:R-:W-:Y:S01]  /*26c0*/  SEL R11, RZ, 0x20, P1 ;  /* 0x00000020ff0b7807 */ /* 0x000fe20000800000 */
[----:B------:R-:W-:Y:S01]  /*26d0*/  IMAD R9, R103, 0xa0, RZ ;  /* 0x000000a067097824 */ /* 0x000fe200078e02ff */
[----:B------:R-:W-:Y:S01]  /*26e0*/  SHF.L.U64.HI R5, R102, 0x7, R103 ;  /* 0x0000000766057819 */ /* 0x000fe20000010267 */
[----:B------:R-:W-:-:S02]  /*26f0*/  IMAD R25, R135, R103, R10 ;  /* 0x0000006787197224 */ /* 0x000fc400078e020a */
[C---:B------:R-:W-:Y:S01]  /*2700*/  IMAD.SHL.U32 R6, R102.reuse, 0x80, RZ ;  /* 0x0000008066067824 */ /* 0x040fe200078e00ff */
[----:B------:R-:W-:Y:S01]  /*2710*/  LOP3.LUT R7, R7, R4, RZ, 0x3c, !PT ;  /* 0x0000000407077212 */ /* 0x000fe200078e3cff */
[----:B------:R-:W-:Y:S01]  /*2720*/  IMAD.WIDE.U32 R102, R102, 0xa0, RZ ;  /* 0x000000a066667825 */ /* 0x000fe200078e00ff */
[----:B------:R-:W-:Y:S02]  /*2730*/  SHF.R.S32.HI R115, RZ, 0x4, R29 ;  /* 0x00000004ff737819 */ /* 0x000fe4000001141d */
[----:B------:R-:W-:Y:S01]  /*2740*/  SHF.R.S32.HI R114, RZ, 0x4, R30 ;  /* 0x00000004ff727819 */ /* 0x000fe2000001141e */
[----:B------:R-:W-:Y:S01]  /*2750*/  IMAD R27, R135, R97, R8 ;  /* 0x00000061871b7224 */ /* 0x000fe200078e0208 */
[----:B------:R-:W-:Y:S01]  /*2760*/  SEL R123, R123, 0xffffffc0, !P2 ;  /* 0xffffffc07b7b7807 */ /* 0x000fe20005000000 */
[----:B------:R-:W-:Y:S01]  /*2770*/  IMAD.WIDE.U32 R96, R96, 0xa0, RZ ;  /* 0x000000a060607825 */ /* 0x000fe200078e00ff */
[----:B------:R-:W-:Y:S02]  /*2780*/  LOP3.LUT R28, R28, 0xfffffff0, RZ, 0xc0, !PT ;  /* 0xfffffff01c1c7812 */ /* 0x000fe400078ec0ff */
[----:B------:R-:W-:Y:S01]  /*2790*/  LOP3.LUT R29, R29, 0xfffffff0, RZ, 0xc0, !PT ;  /* 0xfffffff01d1d7812 */ /* 0x000fe200078ec0ff */
[----:B------:R-:W-:Y:S01]  /*27a0*/  IMAD.IADD R14, R31, 0x1, -R14 ;  /* 0x000000011f0e7824 */ /* 0x000fe200078e0a0e */
[----:B------:R-:W-:-:S02]  /*27b0*/  LOP3.LUT R30, R30, 0xfffffff0, RZ, 0xc0, !PT ;  /* 0xfffffff01e1e7812 */ /* 0x000fc400078ec0ff */
[----:B------:R-:W-:Y:S01]  /*27c0*/  LOP3.LUT R11, R12, R11, RZ, 0xfc, !PT ;  /* 0x0000000b0c0b7212 */ /* 0x000fe200078efcff */
[----:B------:R-:W-:Y:S01]  /*27d0*/  IMAD.IADD R126, R103, 0x1, R9 ;  /* 0x00000001677e7824 */ /* 0x000fe200078e0209 */
[----:B------:R-:W-:Y:S01]  /*27e0*/  IADD3 R130, R130, R7, RZ ;  /* 0x0000000782827210 */ /* 0x000fe20007ffe0ff */
[----:B------:R-:W-:Y:S01]  /*27f0*/  IMAD.IADD R21, R107, 0x1, R25 ;  /* 0x000000016b157824 */ /* 0x000fe200078e0219 */
[C---:B------:R-:W-:Y:S01]  /*2800*/  LOP3.LUT R8, R20.reuse, 0x1, RZ, 0xc0, !PT ;  /* 0x0000000114087812 */ /* 0x040fe200078ec0ff */
[----:B------:R-:W-:Y:S01]  /*2810*/  IMAD.IADD R26, R101, 0x1, R27 ;  /* 0x00000001651a7824 */ /* 0x000fe200078e021b */
[----:B------:R-:W-:Y:S01]  /*2820*/  LOP3.LUT R9, R20, 0x2, RZ, 0xc0, !PT ;  /* 0x0000000214097812 */ /* 0x000fe200078ec0ff */
[----:B------:R-:W-:Y:S01]  /*2830*/  IMAD R113, R14, 0x80, R198 ;  /* 0x000000800e717824 */ /* 0x000fe200078e02c6 */
[----:B------:R-:W-:Y:S01]  /*2840*/  LOP3.LUT R10, R20, 0x4, RZ, 0xc0, !PT ;  /* 0x00000004140a7812 */ /* 0x000fe200078ec0ff */
[----:B------:R-:W-:Y:S01]  /*2850*/  IMAD.IADD R127, R97, 0x1, R127 ;  /* 0x00000001617f7824 */ /* 0x000fe200078e027f */
[----:B------:R-:W-:Y:S01]  /*2860*/  SHF.R.S32.HI R7, RZ, 0x1f, R22 ;  /* 0x0000001fff077819 */ /* 0x000fe20000011416 */
[----:B------:R-:W-:Y:S01]  /*2870*/  IMAD.IADD R25, R25, 0x1, R105 ;  /* 0x0000000119197824 */ /* 0x000fe200078e0269 */
[----:B------:R-:W-:-:S02]  /*2880*/  IADD3 R128, R123, R122, RZ ;  /* 0x0000007a7b807210 */ /* 0x000fc40007ffe0ff */
[----:B------:R-:W-:Y:S02]  /*2890*/  LOP3.LUT R20, R20, 0x8, RZ, 0xc0, !PT ;  /* 0x0000000814147812 */ /* 0x000fe400078ec0ff */
[----:B------:R-:W-:Y:S02]  /*28a0*/  IADD3 R27, R27, R99, RZ ;  /* 0x000000631b1b7210 */ /* 0x000fe40007ffe0ff */
[----:B------:R-:W-:Y:S02]  /*28b0*/  SHF.R.S32.HI R124, RZ, 0x1f, R23 ;  /* 0x0000001fff7c7819 */ /* 0x000fe40000011417 */
[----:B------:R-:W-:Y:S02]  /*28c0*/  SHF.R.S32.HI R112, RZ, 0x1f, R28 ;  /* 0x0000001fff707819 */ /* 0x000fe4000001141c */
[----:B------:R-:W-:Y:S02]  /*28d0*/  SHF.R.S32.HI R111, RZ, 0x1f, R29 ;  /* 0x0000001fff6f7819 */ /* 0x000fe4000001141d */
[----:B------:R-:W-:-:S02]  /*28e0*/  SHF.R.S32.HI R110, RZ, 0x1f, R30 ;  /* 0x0000001fff6e7819 */ /* 0x000fc4000001141e */
[----:B------:R-:W-:Y:S02]  /*28f0*/  LOP3.LUT R31, R12, 0x1, RZ, 0xc0, !PT ;  /* 0x000000010c1f7812 */ /* 0x000fe400078ec0ff */
[C---:B------:R-:W-:Y:S02]  /*2900*/  LOP3.LUT R32, R11.reuse, 0x2, RZ, 0xc0, !PT ;  /* 0x000000020b207812 */ /* 0x040fe400078ec0ff */
[C---:B------:R-:W-:Y:S02]  /*2910*/  LOP3.LUT R33, R11.reuse, 0x4, RZ, 0xc0, !PT ;  /* 0x000000040b217812 */ /* 0x040fe400078ec0ff */
[C---:B------:R-:W-:Y:S02]  /*2920*/  LOP3.LUT R34, R11.reuse, 0x8, RZ, 0xc0, !PT ;  /* 0x000000080b227812 */ /* 0x040fe400078ec0ff */
[C---:B------:R-:W-:Y:S02]  /*2930*/  LOP3.LUT R35, R11.reuse, 0x10, RZ, 0xc0, !PT ;  /* 0x000000100b237812 */ /* 0x040fe400078ec0ff */
[----:B------:R-:W-:-:S07]  /*2940*/  LOP3.LUT R84, R11, 0x20, RZ, 0xc0, !PT ;  /* 0x000000200b547812 */ /* 0x000fce00078ec0ff */
.L_x_2742:
[----:B------:R-:W2:Y:S01]  /*2950*/  LDL.LU R39, [R1] ;  /* 0x0000000001277983 */ /* 0x000ea20000300800 */
[----:B------:R-:W0:Y:S01]  /*2960*/  LDC R86, c[0x0][0x430] ;  /* 0x00010c00ff567b82 */ /* 0x000e220000000800 */
        /* <DEDUP_REMOVED lines=10> */
[----:B------:R-:W3:Y:S08]  /*2a10*/  @!P1 LDC.64 R12, c[0x0][0x418] ;  /* 0x00010600ff0c9b82 */ /* 0x000ef00000000a00 */
[----:B----4-:R-:W4:Y:S08]  /*2a20*/  @P2 LDC R11, c[0x0][0x434] ;  /* 0x00010d00ff0b2b82 */ /* 0x010f300000000800 */
[----:B------:R-:W1:Y:S01]  /*2a30*/  @P2 LDC R38, c[0x0][0x438] ;  /* 0x00010e00ff262b82 */ /* 0x000e620000000800 */
[----:B----4-:R-:W-:-:S05]  /*2a40*/  @P2 IMAD.HI.U32 R11, R40, R11, RZ ;  /* 0x0000000b280b2227 */ /* 0x010fca00078e00ff */
[----:B-1----:R-:W-:Y:S01]  /*2a50*/  @P2 SHF.R.U32.HI R36, RZ, R38, R11 ;  /* 0x00000026ff242219 */ /* 0x002fe2000001160b */
[----:B0-----:R-:W-:-:S03]  /*2a60*/  @!P1 IMAD R38, R124, R14, RZ ;  /* 0x0000000e7c269224 */ /* 0x001fc600078e02ff */
[----:B------:R-:W-:Y:S01]  /*2a70*/  @!P1 SHF.R.S32.HI R37, RZ, 0x1f, R36 ;  /* 0x0000001fff259819 */ /* 0x000fe20000011424 */
[C---:B------:R-:W-:Y:S02]  /*2a80*/  @!P1 IMAD R11, R23.reuse, R15, R38 ;  /* 0x0000000f170b9224 */ /* 0x040fe400078e0226 */
[----:B------:R-:W-:-:S04]  /*2a90*/  @!P1 IMAD.WIDE.U32 R14, R23, R14, R36 ;  /* 0x0000000e170e9225 */ /* 0x000fc800078e0024 */
[----:B------:R-:W-:Y:S01]  /*2aa0*/  @!P1 IMAD.IADD R11, R15, 0x1, R11 ;  /* 0x000000010f0b9824 */ /* 0x000fe200078e020b */
[----:B---3--:R-:W-:-:S04]  /*2ab0*/  @!P1 LEA R12, P2, R14, R12, 0x2 ;  /* 0x0000000c0e0c9211 */ /* 0x008fc800078410ff */
[----:B------:R-:W-:Y:S02]  /*2ac0*/  @!P1 LEA.HI.X R13, R14, R13, R11, 0x2, P2 ;  /* 0x0000000d0e0d9211 */ /* 0x000fe400010f140b */
[----:B------:R-:W-:-:S03]  /*2ad0*/  ISETP.GT.AND P2, PT, R24, R121, PT ;  /* 0x000000791800720c */ /* 0x000fc60003f44270 */
[----:B------:R0:W5:Y:S01]  /*2ae0*/  @!P1 LDG.E R85, desc[UR50][R12.64] ;  /* 0x000000320c559981 */ /* 0x000162000c1e1900 */
[----:B------:R-:W-:Y:S01]  /*2af0*/  ISETP.GE.AND P1, PT, R117, 0x1, PT ;  /* 0x000000017500780c */ /* 0x000fe20003f26270 */
[C---:B------:R-:W-:Y:S01]  /*2b00*/  IMAD R37, R19.reuse, 0x7800, R216 ;  /* 0x0000780013257824 */ /* 0x040fe200078e02d8 */
[----:B------:R-:W-:Y:S01]  /*2b10*/  IADD3 R11, -R36, RZ, RZ ;  /* 0x000000ff240b7210 */ /* 0x000fe20007ffe1ff */
[----:B------:R-:W-:Y:S05]  /*2b20*/  YIELD ;  /* 0x0000000000007946 */ /* 0x000fea0003800000 */
[----:B------:R-:W-:Y:S01]  /*2b30*/  IMAD R86, R86, R11, R40 ;  /* 0x0000000b56567224 */ /* 0x000fe200078e0228 */
[----:B------:R-:W-:Y:S01]  /*2b40*/  BSSY B0, `(.L_x_2637) ;  /* 0x0000cea000007945 */ /* 0x000fe20003800000 */
[----:B------:R-:W-:-:S02]  /*2b50*/  IMAD R11, R19, 0x7800, R219 ;  /* 0x00007800130b7824 */ /* 0x000fc400078e02db */
        /* <DEDUP_REMOVED lines=13> */
[----:B------:R-:W-:Y:S02]  /*2c30*/  IMAD R38, R127, R24, RZ ;  /* 0x000000187f267224 */ /* 0x000fe400078e02ff */
[----:B------:R-:W-:Y:S01]  /*2c40*/  IMAD R11, R86, UR5, R11 ;  /* 0x00000005560b7c24 */ /* 0x000fe2000f8e020b */
[----:B------:R-:W-:Y:S01]  /*2c50*/  ULDC.64 UR4, c[0x0][0x310] ;  /* 0x0000c40000047ab9 */ /* 0x000fe20000000a00 */
[----:B------:R-:W-:-:S02]  /*2c60*/  IMAD R93, R24, -0xa0, R2 ;  /* 0xffffff60185d7824 */ /* 0x000fc400078e0202 */
[----:B------:R-:W-:Y:S02]  /*2c70*/  IMAD R14, R92, UR4, RZ ;  /* 0x000000045c0e7c24 */ /* 0x000fe4000f8e02ff */
[----:B------:R-:W-:Y:S01]  /*2c80*/  IMAD.IADD R13, R13, 0x1, R11 ;  /* 0x000000010d0d7824 */ /* 0x000fe200078e020b */
[----:B------:R-:W-:Y:S01]  /*2c90*/  SHF.R.S32.HI R11, RZ, 0x1f, R24 ;  /* 0x0000001fff0b7819 */ /* 0x000fe20000011418 */
[----:B------:R-:W-:Y:S01]  /*2ca0*/  IMAD R15, R85, UR5, R14 ;  /* 0x00000005550f7c24 */ /* 0x000fe2000f8e020e */
[----:B------:R-:W-:Y:S01]  /*2cb0*/  VIMNMX R93, R93, 0xa0, PT ;  /* 0x000000a05d5d7848 */ /* 0x000fe20003fe0100 */
[----:B------:R-:W-:Y:S01]  /*2cc0*/  IMAD.WIDE.U32 R12, R85, UR4, R12 ;  /* 0x00000004550c7c25 */ /* 0x000fe2000f8e000c */
[----:B------:R-:W-:-:S03]  /*2cd0*/  ULDC.64 UR4, c[0x0][0x308] ;  /* 0x0000c20000047ab9 */ /* 0x000fc60000000a00 */
[----:B------:R-:W-:Y:S02]  /*2ce0*/  IMAD.IADD R13, R13, 0x1, R15 ;  /* 0x000000010d0d7824 */ /* 0x000fe400078e020f */
[----:B------:R-:W-:Y:S02]  /*2cf0*/  IMAD R15, R7, UR4, RZ ;  /* 0x00000004070f7c24 */ /* 0x000fe4000f8e02ff */
[----:B------:R-:W-:Y:S02]  /*2d00*/  IMAD R43, R11, R96, R38 ;  /* 0x000000600b2b7224 */ /* 0x000fe400078e0226 */
[----:B------:R-:W-:-:S04]  /*2d10*/  IMAD.WIDE.U32 R38, R22, UR4, R12 ;  /* 0x0000000416267c25 */ /* 0x000fc8000f8e000c */
[----:B------:R-:W-:Y:S01]  /*2d20*/  IMAD R119, R22, UR5, R15 ;  /* 0x0000000516777c24 */ /* 0x000fe2000f8e020f */
[----:B------:R-:W-:Y:S01]  /*2d30*/  ULDC.64 UR4, c[0x0][0x2e8] ;  /* 0x0000ba0000047ab9 */ /* 0x000fe20000000a00 */
[-C--:B------:R-:W-:Y:S01]  /*2d40*/  IMAD R14, R126, R24.reuse, RZ ;  /* 0x000000187e0e7224 */ /* 0x080fe200078e02ff */
[----:B------:R-:W-:Y:S01]  /*2d50*/  IADD3 R120, P2, R38, UR4, RZ ;  /* 0x0000000426787c10 */ /* 0x000fe2000ff5e0ff */
[----:B------:R-:W-:-:S03]  /*2d60*/  IMAD.WIDE.U32 R12, R96, R24, RZ ;  /* 0x00000018600c7225 */ /* 0x000fc600078e00ff */
[----:B------:R-:W-:Y:S01]  /*2d70*/  IADD3.X R119, R39, UR5, R119, P2, !PT ;  /* 0x0000000527777c10 */ /* 0x000fe200097fe477 */
[----:B------:R-:W-:Y:S01]  /*2d80*/  IMAD R41, R11, R102, R14 ;  /* 0x000000660b297224 */ /* 0x000fe200078e020e */
[----:B------:R-:W-:Y:S01]  /*2d90*/  IADD3 R90, R13, R43, RZ ;  /* 0x0000002b0d5a7210 */ /* 0x000fe20007ffe0ff */
[----:B------:R-:W-:-:S04]  /*2da0*/  IMAD.WIDE.U32 R14, R102, R24, RZ ;  /* 0x00000018660e7225 */ /* 0x000fc800078e00ff */
        /* <DEDUP_REMOVED lines=54> */
.L_x_2641:
[----:B------:R-:W-:Y:S05]  /*3110*/  BSYNC B1 ;  /* 0x0000000000017941 */ /* 0x000fea0003800000 */
.L_x_2640:
        /* <DEDUP_REMOVED lines=57> */
.L_x_2643:
[----:B------:R-:W-:Y:S05]  /*34b0*/  BSYNC B1 ;  /* 0x0000000000017941 */ /* 0x000fea0003800000 */
.L_x_2642:
        /* <DEDUP_REMOVED lines=26> */
.L_x_2644:
[----:B------:R-:W-:Y:S01]  /*3660*/  IMAD R94, R19, 0x8, R18 ;  /* 0x00000008135e7824 */ /* 0x000fe200078e0212 */
[----:B------:R-:W-:Y:S01]  /*3670*/  SHF.L.U32 R95, R199, 0x1f, RZ ;  /* 0x0000001fc75f7819 */ /* 0x000fe200000006ff */
[----:B------:R-:W-:Y:S03]  /*3680*/  BSSY B1, `(.L_x_2645) ;  /* 0x0000003000017945 */ /* 0x000fe60003800000 */
[----:B------:R-:W1:Y:S02]  /*3690*/  SYNCS.PHASECHK.TRANS64.TRYWAIT P5, [R94+URZ+0x29890], R95 ;  /* 0x0298905f5e0075a7 */ /* 0x000e6400080a017f */
[----:B-1----:R-:W-:Y:S05]  /*36a0*/  @!P5 BRA `(.L_x_2646) ;  /* 0x0000029c0044d947 */ /* 0x002fea0003800000 */
.L_x_2981:
[----:B------:R-:W-:Y:S05]  /*36b0*/  BSYNC B1 ;  /* 0x0000000000017941 */ /* 0x000fea0003800000 */
.L_x_2645:
[----:B------:R-:W-:-:S03]  /*36c0*/  UMOV UR4, 0xffffffff ;  /* 0xffffffff00047882 */ /* 0x000fc60000000000 */
[----:B------:R-:W-:Y:S05]  /*36d0*/  BRA.DIV UR4, `(.L_x_2647) ;  /* 0x0000029e044c7947 */ /* 0x000fea000b800000 */
[----:B------:R2:W3:Y:S04]  /*36e0*/  SHFL.IDX PT, R149, R119, RZ, 0x1e1f ;  /* 0x001e1fff77957589 */ /* 0x0004e800000e0000 */
[----:B------:R2:W4:Y:S02]  /*36f0*/  SHFL.IDX PT, R11, R120, RZ, 0x1e1f ;  /* 0x001e1fff780b7589 */ /* 0x00052400000e0000 */
.L_x_2985:
        /* <DEDUP_REMOVED lines=17> */
[----:B------:R-:W-:Y:S01]  /*3810*/  LOP3.LUT R89, R89, 0xff0000ff, RZ, 0xc0, !PT ;  /* 0xff0000ff59597812 */ /* 0x000fe200078ec0ff */
[----:B------:R-:W-:Y:S01]  /*3820*/  IMAD.SHL.U32 R164, R164, 0x100, RZ ;  /* 0x00000100a4a47824 */ /* 0x000fe200078e00ff */
[----:B------:R-:W-:-:S02]  /*3830*/  F2FP.F16.E4M3.UNPACK_B R88, R161.H1 ;  /* 0x000000a1ff58723e */ /* 0x000fc400030006ff */
[----:B------:R-:W-:Y:S02]  /*3840*/  LOP3.LUT R83, R162, 0xff0000, R83, 0xf8, !PT ;  /* 0x00ff0000a2537812 */ /* 0x000fe400078ef853 */
[----:B0-----:R-:W-:Y:S01]  /*3850*/  F2FP.F16.E4M3.UNPACK_B R162, R13 ;  /* 0x0000000dffa2723e */ /* 0x001fe200020006ff */
[----:B------:R-:W-:Y:S01]  /*3860*/  HADD2.F32 R166, -RZ, R88.H0_H0 ;  /* 0x20000058ffa67230 */ /* 0x000fe20000004100 */
[----:B------:R-:W-:Y:S02]  /*3870*/  LOP3.LUT R164, R89, 0xff00, R164, 0xf8, !PT ;  /* 0x0000ff0059a47812 */ /* 0x000fe400078ef8a4 */
        /* <DEDUP_REMOVED lines=19> */
[----:B------:R-:W-:Y:S01]  /*39b0*/  SHF.L.U32 R13, R82, 0x10, RZ ;  /* 0x00000010520d7819 */ /* 0x000fe200000006ff */
[----:B------:R-:W-:Y:S01]  /*39c0*/  IMAD.MOV.U32 R82, RZ, RZ, R15 ;  /* 0x000000ffff527224 */ /* 0x000fe200078e000f */
[----:B------:R-:W-:Y:S02]  /*39d0*/  F2FP.F16.E4M3.UNPACK_B R15, R83.H1 ;  /* 0x00000053ff0f723e */ /* 0x000fe400030006ff */
[----:B------:R-:W-:-:S02]  /*39e0*/  LOP3.LUT R13, R164, 0xff0000, R13, 0xf8, !PT ;  /* 0x00ff0000a40d7812 */ /* 0x000fc400078ef80d */
        /* <DEDUP_REMOVED lines=53> */
[----:B------:R-:W-:Y:S02]  /*3d40*/  IMAD.MOV.U32 R13, RZ, RZ, R89 ;  /* 0x000000ffff0d7224 */ /* 0x000fe400078e0059 */
[-C--:B------:R-:W-:Y:S01]  /*3d50*/  FFMA.FTZ R162, R88, R83.reuse, -R162 ;  /* 0x0000005358a27223 */ /* 0x080fe200000108a2 */
        /* <DEDUP_REMOVED lines=11> */
.L_x_2653:
[----:B------:R-:W-:Y:S05]  /*3e10*/  BSYNC B3 ;  /* 0x0000000000037941 */ /* 0x000fea0003800000 */
.L_x_2652:
[----:B----4-:R-:W-:-:S05]  /*3e20*/  IADD3 R82, P2, R16, R11, RZ ;  /* 0x0000000b10527210 */ /* 0x010fca0007f5e0ff */
[----:B---3--:R-:W-:-:S05]  /*3e30*/  IMAD.X R83, R149, 0x1, R17, P2 ;  /* 0x0000000195537824 */ /* 0x008fca00010e0611 */
[----:B0-----:R0:W-:Y:S03]  /*3e40*/  ST.E.128 desc[UR50][R82.64], R12 ;  /* 0x0000000c52007985 */ /* 0x0011e6000c101d32 */
.L_x_2651:
[----:B------:R-:W-:Y:S05]  /*3e50*/  BSYNC B2 ;  /* 0x0000000000027941 */ /* 0x000fea0003800000 */
.L_x_2650:
        /* <DEDUP_REMOVED lines=45> */
[----:B------:R-:W-:Y:S01]  /*4130*/  HADD2.F32 R159, -RZ, R82.H0_H0 ;  /* 0x20000052ff9f7230 */ /* 0x000fe20000004100 */
[----:B------:R-:W-:Y:S01]  /*4140*/  F2FP.SATFINITE.E4M3.F32.PACK_AB_MERGE_C R78, R78, R83, R88 ;  /* 0x000000534e4e723e */ /* 0x000fe20004807058 */
[-C--:B------:R-:W-:Y:S01]  /*4150*/  FMUL.FTZ R161, R158, R89.reuse ;  /* 0x000000599ea17220 */ /* 0x080fe20000410000 */
[----:B------:R-:W-:Y:S01]  /*4160*/  SHF.R.U32.HI R88, RZ, 0x8, R81 ;  /* 0x00000008ff587819 */ /* 0x000fe20000011651 */
[C---:B------:R-:W-:Y:S01]  /*4170*/  FMUL.FTZ R163, R80.reuse, R89 ;  /* 0x0000005950a37220 */ /* 0x040fe20000410000 */
[----:B------:R-:W-:Y:S01]  /*4180*/  LOP3.LUT R83, R81, 0xff0000ff, RZ, 0xc0, !PT ;  /* 0xff0000ff51537812 */ /* 0x000fe200078ec0ff */
[-C--:B------:R-:W-:Y:S01]  /*4190*/  FFMA.FTZ R89, R80, R159.reuse, -R161 ;  /* 0x0000009f50597223 */ /* 0x080fe200000108a1 */
[----:B------:R-:W-:Y:S01]  /*41a0*/  SHF.R.U32.HI R81, RZ, 0x10, R81 ;  /* 0x00000010ff517819 */ /* 0x000fe20000011651 */
[----:B------:R-:W-:Y:S01]  /*41b0*/  FFMA.FTZ R80, R158, R159, R163 ;  /* 0x0000009f9e507223 */ /* 0x000fe200000100a3 */
        /* <DEDUP_REMOVED lines=9> */
[----:B------:R-:W-:Y:S01]  /*4250*/  LOP3.LUT R88, R88, 0xff0000, R81, 0xf8, !PT ;  /* 0x00ff000058587812 */ /* 0x000fe200078ef851 */
[----:B------:R-:W-:Y:S01]  /*4260*/  IMAD.MOV.U32 R81, RZ, RZ, R15 ;  /* 0x000000ffff517224 */ /* 0x000fe200078e000f */
[----:B------:R-:W-:-:S02]  /*4270*/  F2FP.SATFINITE.E4M3.F32.PACK_AB_MERGE_C R12, R13, R12, RZ ;  /* 0x0000000c0d0c723e */ /* 0x000fc400048070ff */
[----:B------:R-:W-:Y:S02]  /*4280*/  LOP3.LUT R83, R79, 0xff0000, R82, 0xf8, !PT ;  /* 0x00ff00004f537812 */ /* 0x000fe400078ef852 */
[----:B------:R-:W-:Y:S02]  /*4290*/  F2FP.F16.E4M3.UNPACK_B R15, R81 ;  /* 0x00000051ff0f723e */ /* 0x000fe400020006ff */
[----:B------:R-:W-:Y:S02]  /*42a0*/  F2FP.F16.E4M3.UNPACK_B R158, R88.H1 ;  /* 0x00000058ff9e723e */ /* 0x000fe400030006ff */
[-C--:B------:R-:W-:Y:S01]  /*42b0*/  F2FP.F16.E4M3.UNPACK_B R79, R83.reuse.H1 ;  /* 0x00000053ff4f723e */ /* 0x080fe200030006ff */
[--C-:B------:R-:W-:Y:S01]  /*42c0*/  HADD2.F32 R159, -RZ, R15.reuse.H1_H1 ;  /* 0x3000000fff9f7230 */ /* 0x100fe20000004100 */
[----:B------:R-:W-:Y:S01]  /*42d0*/  F2FP.F16.E4M3.UNPACK_B R83, R83 ;  /* 0x00000053ff53723e */ /* 0x000fe200020006ff */
[----:B------:R-:W-:Y:S01]  /*42e0*/  HADD2.F32 R82, -RZ, R158.H0_H0 ;  /* 0x2000009eff527230 */ /* 0x000fe20000004100 */
[----:B------:R-:W-:Y:S01]  /*42f0*/  F2FP.SATFINITE.E4M3.F32.PACK_AB_MERGE_C R12, R80, R89, R12 ;  /* 0x00000059500c723e */ /* 0x000fe2000480700c */
[----:B------:R-:W-:Y:S01]  /*4300*/  HADD2.F32 R15, -RZ, R15.H0_H0 ;  /* 0x2000000fff0f7230 */ /* 0x000fe20000004100 */
[----:B------:R-:W-:Y:S01]  /*4310*/  MOV R13, R78 ;  /* 0x0000004e000d7202 */ /* 0x000fe20000000f00 */
[----:B------:R-:W-:-:S02]  /*4320*/  HADD2.F32 R160, -RZ, R79.H0_H0 ;  /* 0x2000004fffa07230 */ /* 0x000fc40000004100 */
[-C--:B------:R-:W-:Y:S01]  /*4330*/  FMUL.FTZ R162, R159, R82.reuse ;  /* 0x000000529fa27220 */ /* 0x080fe20000410000 */
[----:B------:R-:W-:Y:S02]  /*4340*/  HADD2.F32 R79, -RZ, R79.H1_H1 ;  /* 0x3000004fff4f7230 */ /* 0x000fe40000004100 */
[C---:B------:R-:W-:Y:S01]  /*4350*/  FMUL.FTZ R164, R15.reuse, R82 ;  /* 0x000000520fa47220 */ /* 0x040fe20000410000 */
[----:B------:R-:W-:-:S03]  /*4360*/  FFMA.FTZ R82, R15, R160, -R162 ;  /* 0x000000a00f527223 */ /* 0x000fc600000108a2 */
        /* <DEDUP_REMOVED lines=33> */
.L_x_2657:
[----:B------:R-:W-:Y:S05]  /*4580*/  BSYNC B3 ;  /* 0x0000000000037941 */ /* 0x000fea0003800000 */
.L_x_2656:
[----:B------:R-:W-:-:S05]  /*4590*/  IMAD.SHL.U32 R80, R192, 0x10, RZ ;  /* 0x00000010c0507824 */ /* 0x000fca00078e00ff */
[----:B----4-:R-:W-:-:S04]  /*45a0*/  IADD3 R78, P2, R11, R80, RZ ;  /* 0x000000500b4e7210 */ /* 0x010fc80007f5e0ff */
[----:B---3--:R-:W-:-:S05]  /*45b0*/  LEA.HI.X.SX32 R79, R80, R149, 0x1, P2 ;  /* 0x00000095504f7211 */ /* 0x008fca00010f0eff */
[----:B0-----:R0:W-:Y:S04]  /*45c0*/  ST.E.128 desc[UR50][R78.64], R12 ;  /* 0x0000000c4e007985 */ /* 0x0011e8000c101d32 */
.L_x_2655:
[----:B------:R-:W-:Y:S05]  /*45d0*/  BSYNC B2 ;  /* 0x0000000000027941 */ /* 0x000fea0003800000 */
.L_x_2654:
[----:B------:R-:W-:Y:S01]  /*45e0*/  ISETP.NE.AND P2, PT, R33, RZ, PT ;  /* 0x000000ff2100720c */ /* 0x000fe20003f45270 */
[----:B------:R-:W-:-:S12]  /*45f0*/  BSSY B2, `(.L_x_2658) ;  /* 0x0000076000027945 */ /* 0x000fd80003800000 */
[----:B------:R-:W-:Y:S05]  /*4600*/  @!P2 BRA `(.L_x_2659) ;  /* 0x0000000400d0a947 */ /* 0x000fea0003800000 */
[----:B0-----:R-:W-:Y:S01]  /*4610*/  IMAD.SHL.U32 R12, R193, 0x10, RZ ;  /* 0x00000010c10c7824 */ /* 0x001fe200078e00ff */
[----:B------:R-:W-:Y:S04]  /*4620*/  BSSY B3, `(.L_x_2660) ;  /* 0x0000071000037945 */ /* 0x000fe80003800000 */
        /* <DEDUP_REMOVED lines=112> */
.L_x_2661:
[----:B------:R-:W-:Y:S05]  /*4d30*/  BSYNC B3 ;  /* 0x0000000000037941 */ /* 0x000fea0003800000 */
.L_x_2660:
[----:B---3--:R0:W-:Y:S02]  /*4d40*/  ST.E.128 desc[UR50][R78.64], R12 ;  /* 0x0000000c4e007985 */ /* 0x0081e4000c101d32 */
.L_x_2659:
[----:B------:R-:W-:Y:S05]  /*4d50*/  BSYNC B2 ;  /* 0x0000000000027941 */ /* 0x000fea0003800000 */
.L_x_2658:
[----:B------:R-:W-:Y:S01]  /*4d60*/  ISETP.NE.AND P2, PT, R34, RZ, PT ;  /* 0x000000ff2200720c */ /* 0x000fe20003f45270 */
[----:B------:R-:W-:-:S12]  /*4d70*/  BSSY B2, `(.L_x_2662) ;  /* 0x0000074000027945 */ /* 0x000fd80003800000 */
[----:B------:R-:W-:Y:S05]  /*4d80*/  @!P2 BRA `(.L_x_2663) ;  /* 0x0000000400c8a947 */ /* 0x000fea0003800000 */
[----:B0-----:R0:W0:Y:S01]  /*4d90*/  LDS.128 R12, [R36+0x1cc00] ;  /* 0x01cc0000240c7984 */ /* 0x0010220000000c00 */
[----:B----4-:R-:W-:Y:S01]  /*4da0*/  IADD3 R74, P2, R189, R11, RZ ;  /* 0x0000000bbd4a7210 */ /* 0x010fe20007f5e0ff */
[----:B------:R-:W-:Y:S03]  /*4db0*/  BSSY B3, `(.L_x_2664) ;  /* 0x000006e000037945 */ /* 0x000fe60003800000 */
[----:B---3--:R-:W-:Y:S02]  /*4dc0*/  IADD3.X R75, R149, R197, RZ, P2, !PT ;  /* 0x000000c5954b7210 */ /* 0x008fe400017fe4ff */
        /* <DEDUP_REMOVED lines=17> */
[----:B------:R-:W-:-:S02]  /*4ee0*/  IMAD.MOV.U32 R76, RZ, RZ, R12 ;  /* 0x000000ffff4c7224 */ /* 0x000fc400078e000c */
        /* <DEDUP_REMOVED lines=90> */
.L_x_2665:
[----:B------:R-:W-:Y:S05]  /*5490*/  BSYNC B3 ;  /* 0x0000000000037941 */ /* 0x000fea0003800000 */
.L_x_2664:
[----:B0-----:R0:W-:Y:S02]  /*54a0*/  ST.E.128 desc[UR50][R74.64], R12 ;  /* 0x0000000c4a007985 */ /* 0x0011e4000c101d32 */
.L_x_2663:
[----:B------:R-:W-:Y:S05]  /*54b0*/  BSYNC B2 ;  /* 0x0000000000027941 */ /* 0x000fea0003800000 */
.L_x_2662:
        /* <DEDUP_REMOVED lines=11> */
[----:B------:R-:W-:Y:S01]  /*5570*/  SHF.R.U32.HI R75, RZ, 0x10, R67 ;  /* 0x00000010ff4b7819 */ /* 0x000fe20000011643 */
[----:B------:R-:W-:Y:S01]  /*5580*/  IMAD.SHL.U32 R66, R66, 0x100, RZ ;  /* 0x0000010042427824 */ /* 0x000fe200078e00ff */
[----:B------:R-:W-:Y:S02]  /*5590*/  SHF.R.U32.HI R73, RZ, 0x10, R69 ;  /* 0x00000010ff497819 */ /* 0x000fe40000011645 */
[----:B------:R-:W-:Y:S01]  /*55a0*/  LOP3.LUT R72, R69, 0xff0000ff, RZ, 0xc0, !PT ;  /* 0xff0000ff45487812 */ /* 0x000fe200078ec0ff */
[----:B------:R-:W-:Y:S01]  /*55b0*/  IMAD.SHL.U32 R69, R68, 0x100, RZ ;  /* 0x0000010044457824 */ /* 0x000fe200078e00ff */
[----:B------:R-:W-:-:S02]  /*55c0*/  LOP3.LUT R67, R67, 0xff0000ff, RZ, 0xc0, !PT ;  /* 0xff0000ff43437812 */ /* 0x000fc400078ec0ff */
[----:B0-----:R-:W-:Y:S02]  /*55d0*/  MOV R68, R12 ;  /* 0x0000000c00447202 */ /* 0x001fe40000000f00 */
[----:B------:R-:W-:Y:S01]  /*55e0*/  LOP3.LUT R67, R67, 0xff00, R66, 0xf8, !PT ;  /* 0x0000ff0043437812 */ /* 0x000fe200078ef842 */
[----:B------:R-:W-:Y:S01]  /*55f0*/  IMAD.U32 R66, R75, 0x10000, RZ ;  /* 0x000100004b427824 */ /* 0x000fe200078e00ff */
[----:B------:R-:W-:Y:S01]  /*5600*/  LOP3.LUT R74, R72, 0xff00, R69, 0xf8, !PT ;  /* 0x0000ff00484a7812 */ /* 0x000fe200078ef845 */
[----:B------:R-:W-:Y:S01]  /*5610*/  IMAD.U32 R69, R73, 0x10000, RZ ;  /* 0x0001000049457824 */ /* 0x000fe200078e00ff */
[----:B------:R-:W-:Y:S02]  /*5620*/  F2FP.F16.E4M3.UNPACK_B R72, R153.H1 ;  /* 0x00000099ff48723e */ /* 0x000fe400030006ff */
[----:B------:R-:W-:Y:S02]  /*5630*/  F2FP.F16.E4M3.UNPACK_B R12, R13 ;  /* 0x0000000dff0c723e */ /* 0x000fe400020006ff */
[----:B------:R-:W-:Y:S01]  /*5640*/  LOP3.LUT R66, R67, 0xff0000, R66, 0xf8, !PT ;  /* 0x00ff000043427812 */ /* 0x000fe200078ef842 */
[----:B------:R-:W-:Y:S01]  /*5650*/  HADD2.F32 R76, -RZ, R72.H0_H0 ;  /* 0x20000048ff4c7230 */ /* 0x000fe20000004100 */
[----:B------:R-:W-:Y:S01]  /*5660*/  LOP3.LUT R67, R74, 0xff0000, R69, 0xf8, !PT ;  /* 0x00ff00004a437812 */ /* 0x000fe200078ef845 */
[--C-:B------:R-:W-:Y:S01]  /*5670*/  HADD2.F32 R69, -RZ, R12.reuse.H1_H1 ;  /* 0x3000000cff457230 */ /* 0x100fe20000004100 */
[----:B------:R-:W-:Y:S01]  /*5680*/  F2FP.F16.E4M3.UNPACK_B R74, R147.H1 ;  /* 0x00000093ff4a723e */ /* 0x000fe200030006ff */
[----:B------:R-:W-:Y:S01]  /*5690*/  HADD2.F32 R12, -RZ, R12.H0_H0 ;  /* 0x2000000cff0c7230 */ /* 0x000fe20000004100 */
[----:B------:R-:W-:Y:S01]  /*56a0*/  F2FP.F16.E4M3.UNPACK_B R13, R13.H1 ;  /* 0x0000000dff0d723e */ /* 0x000fe200030006ff */
        /* <DEDUP_REMOVED lines=26> */
[----:B------:R-:W-:Y:S01]  /*5850*/  HADD2.F32 R68, -RZ, R147.H1_H1 ;  /* 0x30000093ff447230 */ /* 0x000fe20000004100 */
        /* <DEDUP_REMOVED lines=9> */
[----:B------:R-:W-:Y:S01]  /*58f0*/  FFMA.FTZ R68, R69, R147, -R76 ;  /* 0x0000009345447223 */ /* 0x000fe2000001084c */
        /* <DEDUP_REMOVED lines=44> */
.L_x_2669:
[----:B------:R-:W-:Y:S05]  /*5bc0*/  BSYNC B3 ;  /* 0x0000000000037941 */ /* 0x000fea0003800000 */
.L_x_2668:
[----:B0-----:R0:W-:Y:S02]  /*5bd0*/  ST.E.128 desc[UR50][R70.64], R12 ;  /* 0x0000000c46007985 */ /* 0x0011e4000c101d32 */
.L_x_2667:
[----:B------:R-:W-:Y:S05]  /*5be0*/  BSYNC B2 ;  /* 0x0000000000027941 */ /* 0x000fea0003800000 */
.L_x_2666:
        /* <DEDUP_REMOVED lines=41> */
[-C--:B------:R-:W-:Y:S01]  /*5e80*/  FMUL.FTZ R72, R68, R70.reuse ;  /* 0x0000004644487220 */ /* 0x080fe20000410000 */
[----:B------:R-:W-:Y:S01]  /*5e90*/  FMUL.FTZ R75, R65, R70 ;  /* 0x00000046414b7220 */ /* 0x000fe20000410000 */
[----:B------:R-:W-:Y:S01]  /*5ea0*/  F2FP.F16.E4M3.UNPACK_B R64, R63.H1 ;  /* 0x0000003fff40723e */ /* 0x000fe200030006ff */
[----:B------:R-:W-:-:S02]  /*5eb0*/  HADD2.F32 R70, -RZ, R148.H1_H1 ;  /* 0x30000094ff467230 */ /* 0x000fc40000004100 */
[-C--:B------:R-:W-:Y:S01]  /*5ec0*/  FFMA.FTZ R72, R65, R69.reuse, -R72 ;  /* 0x0000004541487223 */ /* 0x080fe20000010848 */
[----:B------:R-:W-:Y:S01]  /*5ed0*/  FFMA.FTZ R75, R68, R69, R75 ;  /* 0x00000045444b7223 */ /* 0x000fe2000001004b */
[----:B------:R-:W-:Y:S01]  /*5ee0*/  F2FP.F16.E4M3.UNPACK_B R63, R63 ;  /* 0x0000003fff3f723e */ /* 0x000fe200020006ff */
[--C-:B------:R-:W-:Y:S01]  /*5ef0*/  HADD2.F32 R69, -RZ, R64.reuse.H1_H1 ;  /* 0x30000040ff457230 */ /* 0x100fe20000004100 */
[----:B------:R-:W-:Y:S01]  /*5f00*/  F2FP.F16.E4M3.UNPACK_B R144, R144 ;  /* 0x00000090ff90723e */ /* 0x000fe200020006ff */
[----:B------:R-:W-:Y:S01]  /*5f10*/  HADD2.F32 R68, -RZ, R64.H0_H0 ;  /* 0x20000040ff447230 */ /* 0x000fe20000004100 */
[----:B------:R-:W-:Y:S01]  /*5f20*/  F2FP.F16.E4M3.UNPACK_B R76, R13.H1 ;  /* 0x0000000dff4c723e */ /* 0x000fe200030006ff */
[--C-:B------:R-:W-:Y:S02]  /*5f30*/  HADD2.F32 R64, -RZ, R63.reuse.H0_H0 ;  /* 0x2000003fff407230 */ /* 0x100fe40000004100 */
[----:B------:R-:W-:Y:S01]  /*5f40*/  FMUL.FTZ R73, R69, R70 ;  /* 0x0000004645497220 */ /* 0x000fe20000410000 */
[----:B------:R-:W-:-:S02]  /*5f50*/  HADD2.F32 R65, -RZ, R63.H1_H1 ;  /* 0x3000003fff417230 */ /* 0x000fc40000004100 */
[----:B------:R-:W-:Y:S01]  /*5f60*/  FMUL.FTZ R70, R68, R70 ;  /* 0x0000004644467220 */ /* 0x000fe20000410000 */
[----:B------:R-:W-:Y:S02]  /*5f70*/  HADD2.F32 R148, -RZ, R148.H0_H0 ;  /* 0x20000094ff947230 */ /* 0x000fe40000004100 */
[--C-:B------:R-:W-:Y:S02]  /*5f80*/  HADD2.F32 R63, -RZ, R144.reuse.H1_H1 ;  /* 0x30000090ff3f7230 */ /* 0x100fe40000004100 */
[----:B------:R-:W-:Y:S02]  /*5f90*/  HADD2.F32 R144, -RZ, R144.H0_H0 ;  /* 0x20000090ff907230 */ /* 0x000fe40000004100 */
[-C--:B------:R-:W-:Y:S01]  /*5fa0*/  FMUL.FTZ R71, R65, R148.reuse ;  /* 0x0000009441477220 */ /* 0x080fe20000410000 */
[----:B------:R-:W-:Y:S01]  /*5fb0*/  FMUL.FTZ R148, R64, R148 ;  /* 0x0000009440947220 */ /* 0x000fe20000410000 */
[-C--:B------:R-:W-:Y:S01]  /*5fc0*/  FFMA.FTZ R69, R69, R63.reuse, R70 ;  /* 0x0000003f45457223 */ /* 0x080fe20000010046 */
[----:B------:R-:W-:Y:S01]  /*5fd0*/  FFMA.FTZ R68, R68, R63, -R73 ;  /* 0x0000003f44447223 */ /* 0x000fe20000010849 */
[----:B------:R-:W-:Y:S01]  /*5fe0*/  F2FP.F16.E4M3.UNPACK_B R70, R15.H1 ;  /* 0x0000000fff46723e */ /* 0x000fe200030006ff */
[-C--:B------:R-:W-:Y:S01]  /*5ff0*/  FFMA.FTZ R63, R64, R144.reuse, -R71 ;  /* 0x00000090403f7223 */ /* 0x080fe20000010847 */
[----:B------:R-:W-:Y:S01]  /*6000*/  FFMA.FTZ R64, R65, R144, R148 ;  /* 0x0000009041407223 */ /* 0x000fe20000010094 */
[----:B------:R-:W-:Y:S01]  /*6010*/  F2FP.SATFINITE.E4M3.F32.PACK_AB_MERGE_C R65, R75, R72, RZ ;  /* 0x000000484b41723e */ /* 0x000fe200048070ff */
[----:B------:R-:W-:Y:S01]  /*6020*/  HADD2.F32 R77, -RZ, R76.H1_H1 ;  /* 0x3000004cff4d7230 */ /* 0x000fe20000004100 */
[----:B------:R-:W-:Y:S01]  /*6030*/  F2FP.SATFINITE.E4M3.F32.PACK_AB_MERGE_C R68, R69, R68, RZ ;  /* 0x000000444544723e */ /* 0x000fe200048070ff */
[--C-:B------:R-:W-:Y:S01]  /*6040*/  HADD2.F32 R71, -RZ, R70.reuse.H0_H0 ;  /* 0x20000046ff477230 */ /* 0x100fe20000004100 */
        /* <DEDUP_REMOVED lines=8> */
[CC--:B------:R-:W-:Y:S01]  /*60d0*/  FMUL.FTZ R12, R70.reuse, R77.reuse ;  /* 0x0000004d460c7220 */ /* 0x0c0fe20000410000 */
        /* <DEDUP_REMOVED lines=9> */
[----:B------:R-:W-:Y:S01]  /*6170*/  FFMA.FTZ R74, R70, R74, R77 ;  /* 0x0000004a464a7223 */ /* 0x000fe2000001004d */
[-C--:B------:R-:W-:Y:S01]  /*6180*/  FFMA.FTZ R80, R69, R12.reuse, -R80 ;  /* 0x0000000c45507223 */ /* 0x080fe20000010850 */
[----:B------:R-:W-:Y:S01]  /*6190*/  FFMA.FTZ R77, R13, R12, R78 ;  /* 0x0000000c0d4d7223 */ /* 0x000fe2000001004e */
[----:B------:R-:W-:-:S02]  /*61a0*/  HADD2.F32 R13, -RZ, R15.H0_H0 ;  /* 0x2000000fff0d7230 */ /* 0x000fc40000004100 */
[--C-:B------:R-:W-:Y:S01]  /*61b0*/  HADD2.F32 R12, -RZ, R14.reuse.H0_H0 ;  /* 0x2000000eff0c7230 */ /* 0x100fe20000004100 */
[----:B------:R-:W-:Y:S01]  /*61c0*/  F2FP.SATFINITE.E4M3.F32.PACK_AB_MERGE_C R74, R74, R79, RZ ;  /* 0x0000004f4a4a723e */ /* 0x000fe200048070ff */
[----:B------:R-:W-:Y:S01]  /*61d0*/  HADD2.F32 R15, -RZ, R15.H1_H1 ;  /* 0x3000000fff0f7230 */ /* 0x000fe20000004100 */
[----:B------:R-:W-:Y:S01]  /*61e0*/  F2FP.SATFINITE.E4M3.F32.PACK_AB_MERGE_C R77, R77, R80, RZ ;  /* 0x000000504d4d723e */ /* 0x000fe200048070ff */
[----:B------:R-:W-:Y:S02]  /*61f0*/  HADD2.F32 R14, -RZ, R14.H1_H1 ;  /* 0x3000000eff0e7230 */ /* 0x000fe40000004100 */
[----:B------:R-:W-:Y:S02]  /*6200*/  HADD2.F32 R75, -RZ, R75.H0_H0 ;  /* 0x2000004bff4b7230 */ /* 0x000fe40000004100 */
[----:B------:R-:W-:Y:S02]  /*6210*/  HADD2.F32 R69, -RZ, R72.H0_H0 ;  /* 0x20000048ff457230 */ /* 0x000fe40000004100 */
[----:B------:R-:W-:Y:S01]  /*6220*/  FMUL.FTZ R72, R15, R76 ;  /* 0x0000004c0f487220 */ /* 0x000fe20000410000 */
[----:B------:R-:W-:-:S02]  /*6230*/  HADD2.F32 R70, -RZ, R73.H0_H0 ;  /* 0x20000049ff467230 */ /* 0x000fc40000004100 */
[-C--:B------:R-:W-:Y:S01]  /*6240*/  FMUL.FTZ R71, R14, R75.reuse ;  /* 0x0000004b0e477220 */ /* 0x080fe20000410000 */
[C---:B------:R-:W-:Y:S01]  /*6250*/  FMUL.FTZ R76, R13.reuse, R76 ;  /* 0x0000004c0d4c7220 */ /* 0x040fe20000410000 */
[C---:B------:R-:W-:Y:S01]  /*6260*/  FMUL.FTZ R75, R12.reuse, R75 ;  /* 0x0000004b0c4b7220 */ /* 0x040fe20000410000 */
[-C--:B------:R-:W-:Y:S02]  /*6270*/  FFMA.FTZ R72, R13, R70.reuse, -R72 ;  /* 0x000000460d487223 */ /* 0x080fe40000010848 */
[----:B------:R-:W-:Y:S01]  /*6280*/  FFMA.FTZ R15, R15, R70, R76 ;  /* 0x000000460f0f7223 */ /* 0x000fe2000001004c */
[-C--:B------:R-:W-:Y:S01]  /*6290*/  FFMA.FTZ R71, R12, R69.reuse, -R71 ;  /* 0x000000450c477223 */ /* 0x080fe20000010847 */
[----:B------:R-:W-:Y:S01]  /*62a0*/  FFMA.FTZ R14, R14, R69, R75 ;  /* 0x000000450e0e7223 */ /* 0x000fe2000001004b */
[----:B------:R-:W-:Y:S02]  /*62b0*/  F2FP.SATFINITE.E4M3.F32.PACK_AB_MERGE_C R13, R62, R11, R65 ;  /* 0x0000000b3e0d723e */ /* 0x000fe40004807041 */
[----:B------:R-:W-:-:S02]  /*62c0*/  F2FP.SATFINITE.E4M3.F32.PACK_AB_MERGE_C R12, R64, R63, R68 ;  /* 0x0000003f400c723e */ /* 0x000fc40004807044 */
[----:B------:R-:W-:Y:S02]  /*62d0*/  F2FP.SATFINITE.E4M3.F32.PACK_AB_MERGE_C R14, R14, R71, R77 ;  /* 0x000000470e0e723e */ /* 0x000fe4000480704d */
[----:B------:R-:W-:-:S07]  /*62e0*/  F2FP.SATFINITE.E4M3.F32.PACK_AB_MERGE_C R15, R15, R72, R74 ;  /* 0x000000480f0f723e */ /* 0x000fce000480704a */
.L_x_2671:
[----:B------:R-:W-:Y:S05]  /*62f0*/  BSYNC B2 ;  /* 0x0000000000027941 */ /* 0x000fea0003800000 */
.L_x_2670:
[----:B0-----:R0:W-:Y:S02]  /*6300*/  ST.E.128 desc[UR50][R66.64], R12 ;  /* 0x0000000c42007985 */ /* 0x0011e4000c101d32 */
.L_x_2649:
[----:B------:R-:W-:Y:S05]  /*6310*/  BSYNC B1 ;  /* 0x0000000000017941 */ /* 0x000fea0003800000 */
.L_x_2648:
[----:B------:R-:W-:-:S03]  /*6320*/  UMOV UR4, 0xffffffff ;  /* 0xffffffff00047882 */ /* 0x000fc60000000000 */
[----:B------:R-:W-:Y:S05]  /*6330*/  BRA.DIV UR4, `(.L_x_2672) ;  /* 0x0000027204807947 */ /* 0x000fea000b800000 */
[----:B--2---:R-:W2:Y:S04]  /*6340*/  SHFL.IDX PT, R119, R119, 0x1, 0x1e1f ;  /* 0x003e1f0077777f89 */ /* 0x004ea800000e0000 */
[----:B------:R-:W0:Y:S02]  /*6350*/  SHFL.IDX PT, R120, R120, 0x1, 0x1e1f ;  /* 0x003e1f0078787f89 */ /* 0x000e2400000e0000 */
.L_x_2989:
[----:B------:R-:W-:Y:S05]  /*6360*/  @P4 BRA `(.L_x_2673) ;  /* 0x00000094009c4947 */ /* 0x000fea0003800000 */
        /* <DEDUP_REMOVED lines=15> */
[----:B0-----:R-:W-:Y:S01]  /*6460*/  IMAD.MOV.U32 R11, RZ, RZ, R13 ;  /* 0x000000ffff0b7224 */ /* 0x001fe200078e000d */
[----:B------:R-:W-:Y:S01]  /*6470*/  SHF.R.U32.HI R66, RZ, 0x10, R59 ;  /* 0x00000010ff427819 */ /* 0x000fe2000001163b */
[----:B------:R-:W-:Y:S01]  /*6480*/  IMAD.MOV.U32 R59, RZ, RZ, R12 ;  /* 0x000000ffff3b7224 */ /* 0x000fe200078e000c */
[----:B------:R-:W-:-:S02]  /*6490*/  SHF.L.U32 R65, R65, 0x8, RZ ;  /* 0x0000000841417819 */ /* 0x000fc400000006ff */
        /* <DEDUP_REMOVED lines=34> */
[----:B------:R-:W-:Y:S02]  /*66c0*/  HADD2.F32 R146, -RZ, R146.H0_H0 ;  /* 0x20000092ff927230 */ /* 0x000fe40000004100 */
[----:B------:R-:W-:Y:S01]  /*66d0*/  FMUL.FTZ R69, R65, R66 ;  /* 0x0000004241457220 */ /* 0x000fe20000410000 */
[----:B------:R-:W-:-:S02]  /*66e0*/  HADD2.F32 R60, -RZ, R59.H0_H0 ;  /* 0x2000003bff3c7230 */ /* 0x000fc40000004100 */
[----:B------:R-:W-:Y:S01]  /*66f0*/  FMUL.FTZ R66, R64, R66 ;  /* 0x0000004240427220 */ /* 0x000fe20000410000 */
[----:B------:R-:W-:Y:S02]  /*6700*/  HADD2.F32 R61, -RZ, R59.H1_H1 ;  /* 0x3000003bff3d7230 */ /* 0x000fe40000004100 */
[--C-:B------:R-:W-:Y:S02]  /*6710*/  HADD2.F32 R59, -RZ, R145.reuse.H1_H1 ;  /* 0x30000091ff3b7230 */ /* 0x100fe40000004100 */
[----:B------:R-:W-:Y:S02]  /*6720*/  HADD2.F32 R145, -RZ, R145.H0_H0 ;  /* 0x20000091ff917230 */ /* 0x000fe40000004100 */
[-C--:B------:R-:W-:Y:S01]  /*6730*/  FMUL.FTZ R67, R61, R146.reuse ;  /* 0x000000923d437220 */ /* 0x080fe20000410000 */
[----:B------:R-:W-:Y:S01]  /*6740*/  FMUL.FTZ R146, R60, R146 ;  /* 0x000000923c927220 */ /* 0x000fe20000410000 */
[-C--:B------:R-:W-:Y:S01]  /*6750*/  FFMA.FTZ R64, R64, R59.reuse, -R69 ;  /* 0x0000003b40407223 */ /* 0x080fe20000010845 */
[----:B------:R-:W-:Y:S01]  /*6760*/  FFMA.FTZ R65, R65, R59, R66 ;  /* 0x0000003b41417223 */ /* 0x000fe20000010042 */
[-C--:B------:R-:W-:Y:S01]  /*6770*/  FFMA.FTZ R59, R60, R145.reuse, -R67 ;  /* 0x000000913c3b7223 */ /* 0x080fe20000010843 */
[----:B------:R-:W-:Y:S01]  /*6780*/  FFMA.FTZ R60, R61, R145, R146 ;  /* 0x000000913d3c7223 */ /* 0x000fe20000010092 */
[----:B------:R-:W-:Y:S01]  /*6790*/  F2FP.F16.E4M3.UNPACK_B R66, R15.H1 ;  /* 0x0000000fff42723e */ /* 0x000fe200030006ff */
[--C-:B------:R-:W-:Y:S01]  /*67a0*/  HADD2.F32 R74, -RZ, R72.reuse.H1_H1 ;  /* 0x30000048ff4a7230 */ /* 0x100fe20000004100 */
[----:B------:R-:W-:Y:S01]  /*67b0*/  F2FP.SATFINITE.E4M3.F32.PACK_AB_MERGE_C R61, R71, R68, RZ ;  /* 0x00000044473d723e */ /* 0x000fe200048070ff */
[----:B------:R-:W-:Y:S01]  /*67c0*/  HADD2.F32 R72, -RZ, R72.H0_H0 ;  /* 0x20000048ff487230 */ /* 0x000fe20000004100 */
[----:B------:R-:W-:Y:S01]  /*67d0*/  F2FP.SATFINITE.E4M3.F32.PACK_AB_MERGE_C R64, R65, R64, RZ ;  /* 0x000000404140723e */ /* 0x000fe200048070ff */
[--C-:B------:R-:W-:Y:S01]  /*67e0*/  HADD2.F32 R67, -RZ, R66.reuse.H0_H0 ;  /* 0x20000042ff437230 */ /* 0x100fe20000004100 */
[----:B------:R-:W-:Y:S01]  /*67f0*/  F2FP.F16.E4M3.UNPACK_B R65, R14.H1 ;  /* 0x0000000eff41723e */ /* 0x000fe200030006ff */
[----:B------:R-:W-:Y:S01]  /*6800*/  HADD2.F32 R66, -RZ, R66.H1_H1 ;  /* 0x30000042ff427230 */ /* 0x000fe20000004100 */
[----:B------:R-:W-:-:S02]  /*6810*/  F2FP.F16.E4M3.UNPACK_B R71, R58 ;  /* 0x0000003aff47723e */ /* 0x000fc400020006ff */
[-C--:B------:R-:W-:Y:S01]  /*6820*/  F2FP.F16.E4M3.UNPACK_B R68, R13.reuse ;  /* 0x0000000dff44723e */ /* 0x080fe200020006ff */
[----:B------:R-:W-:Y:S01]  /*6830*/  HADD2.F32 R58, -RZ, R65.H1_H1 ;  /* 0x30000041ff3a7230 */ /* 0x000fe20000004100 */
[----:B------:R-:W-:Y:S01]  /*6840*/  F2FP.F16.E4M3.UNPACK_B R69, R13.H1 ;  /* 0x0000000dff45723e */ /* 0x000fe200030006ff */
[----:B------:R-:W-:Y:S02]  /*6850*/  HADD2.F32 R73, -RZ, R71.H1_H1 ;  /* 0x30000047ff497230 */ /* 0x000fe40000004100 */
[-C--:B------:R-:W-:Y:S01]  /*6860*/  FMUL.FTZ R76, R66, R74.reuse ;  /* 0x0000004a424c7220 */ /* 0x080fe20000410000 */
[----:B------:R-:W-:Y:S02]  /*6870*/  HADD2.F32 R65, -RZ, R65.H0_H0 ;  /* 0x20000041ff417230 */ /* 0x000fe40000004100 */
[----:B------:R-:W-:Y:S01]  /*6880*/  FMUL.FTZ R75, R67, R74 ;  /* 0x0000004a434b7220 */ /* 0x000fe20000410000 */
[----:B------:R-:W-:Y:S02]  /*6890*/  HADD2.F32 R13, -RZ, R68.H1_H1 ;  /* 0x30000044ff0d7230 */ /* 0x000fe40000004100 */
[----:B------:R-:W-:Y:S01]  /*68a0*/  FMUL.FTZ R74, R58, R73 ;  /* 0x000000493a4a7220 */ /* 0x000fe20000410000 */
[----:B------:R-:W-:Y:S01]  /*68b0*/  F2FP.F16.E4M3.UNPACK_B R15, R15 ;  /* 0x0000000fff0f723e */ /* 0x000fe200020006ff */
[C---:B------:R-:W-:Y:S01]  /*68c0*/  FMUL.FTZ R73, R65.reuse, R73 ;  /* 0x0000004941497220 */ /* 0x040fe20000410000 */
[----:B------:R-:W-:Y:S01]  /*68d0*/  F2FP.F16.E4M3.UNPACK_B R14, R14 ;  /* 0x0000000eff0e723e */ /* 0x000fe200020006ff */
[----:B------:R-:W-:Y:S01]  /*68e0*/  FFMA.FTZ R74, R65, R13, -R74 ;  /* 0x0000000d414a7223 */ /* 0x000fe2000001084a */
[----:B------:R-:W-:-:S02]  /*68f0*/  HADD2.F32 R70, -RZ, R69.H1_H1 ;  /* 0x30000045ff467230 */ /* 0x000fc40000004100 */
[----:B------:R-:W-:Y:S01]  /*6900*/  FFMA.FTZ R73, R58, R13, R73 ;  /* 0x0000000d3a497223 */ /* 0x000fe20000010049 */
[--C-:B------:R-:W-:Y:S02]  /*6910*/  HADD2.F32 R58, -RZ, R15.reuse.H0_H0 ;  /* 0x2000000fff3a7230 */ /* 0x100fe40000004100 */
[--C-:B------:R-:W-:Y:S02]  /*6920*/  HADD2.F32 R13, -RZ, R14.reuse.H0_H0 ;  /* 0x2000000eff0d7230 */ /* 0x100fe40000004100 */
[-C--:B------:R-:W-:Y:S01]  /*6930*/  FFMA.FTZ R75, R66, R70.reuse, R75 ;  /* 0x00000046424b7223 */ /* 0x080fe2000001004b */
[----:B------:R-:W-:Y:S02]  /*6940*/  HADD2.F32 R15, -RZ, R15.H1_H1 ;  /* 0x3000000fff0f7230 */ /* 0x000fe40000004100 */
[----:B------:R-:W-:Y:S01]  /*6950*/  FFMA.FTZ R76, R67, R70, -R76 ;  /* 0x00000046434c7223 */ /* 0x000fe2000001084c */
        /* <DEDUP_REMOVED lines=18> */
.L_x_2677:
[----:B------:R-:W-:Y:S05]  /*6a80*/  BSYNC B2 ;  /* 0x0000000000027941 */ /* 0x000fea0003800000 */
.L_x_2676:
[----:B0-----:R0:W-:Y:S02]  /*6a90*/  ST.E.128 desc[UR50][R62.64], R12 ;  /* 0x0000000c3e007985 */ /* 0x0011e4000c101d32 */
.L_x_2675:
[----:B------:R-:W-:Y:S05]  /*6aa0*/  BSYNC B1 ;  /* 0x0000000000017941 */ /* 0x000fea0003800000 */
.L_x_2674:
[----:B------:R-:W-:Y:S01]  /*6ab0*/  ISETP.NE.AND P2, PT, R32, RZ, PT ;  /* 0x000000ff2000720c */ /* 0x000fe20003f45270 */
[----:B------:R-:W-:-:S12]  /*6ac0*/  BSSY B1, `(.L_x_2678) ;  /* 0x0000073000017945 */ /* 0x000fd80003800000 */
[----:B------:R-:W-:Y:S05]  /*6ad0*/  @!P2 BRA `(.L_x_2679) ;  /* 0x0000000400c4a947 */ /* 0x000fea0003800000 */
[----:B0-----:R0:W0:Y:S01]  /*6ae0*/  LDS.128 R12, [R36+0x1c400] ;  /* 0x01c40000240c7984 */ /* 0x0010220000000c00 */
[----:B----4-:R-:W-:Y:S01]  /*6af0*/  IMAD.SHL.U32 R11, R192, 0x10, RZ ;  /* 0x00000010c00b7824 */ /* 0x010fe200078e00ff */
[----:B------:R-:W-:Y:S04]  /*6b00*/  BSSY B2, `(.L_x_2680) ;  /* 0x000006d000027945 */ /* 0x000fe80003800000 */
[----:B------:R-:W-:-:S04]  /*6b10*/  IADD3 R58, P2, R11, R120, RZ ;  /* 0x000000780b3a7210 */ /* 0x000fc80007f5e0ff */
[----:B--2---:R-:W-:Y:S02]  /*6b20*/  LEA.HI.X.SX32 R59, R11, R119, 0x1, P2 ;  /* 0x000000770b3b7211 */ /* 0x004fe400010f0eff */
[----:B------:R-:W-:-:S13]  /*6b30*/  ISETP.GE.AND P2, PT, R201, R117, PT ;  /* 0x00000075c900720c */ /* 0x000fda0003f46270 */
[----:B------:R-:W-:Y:S05]  /*6b40*/  @P2 BRA `(.L_x_2681) ;  /* 0x0000000400a02947 */ /* 0x000fea0003800000 */
[----:B------:R-:W-:Y:S02]  /*6b50*/  SHF.R.U32.HI R56, RZ, 0x8, R57 ;  /* 0x00000008ff387819 */ /* 0x000fe40000011639 */
[--C-:B------:R-:W-:Y:S02]  /*6b60*/  SHF.R.U32.HI R11, RZ, 0x8, R55.reuse ;  /* 0x00000008ff0b7819 */ /* 0x100fe40000011637 */
[----:B------:R-:W-:Y:S01]  /*6b70*/  SHF.R.U32.HI R62, RZ, 0x10, R55 ;  /* 0x00000010ff3e7819 */ /* 0x000fe20000011637 */
[----:B------:R-:W-:Y:S01]  /*6b80*/  IMAD.SHL.U32 R56, R56, 0x100, RZ ;  /* 0x0000010038387824 */ /* 0x000fe200078e00ff */
[----:B------:R-:W-:Y:S01]  /*6b90*/  LOP3.LUT R54, R55, 0xff0000ff, RZ, 0xc0, !PT ;  /* 0xff0000ff37367812 */ /* 0x000fe200078ec0ff */
[----:B0-----:R-:W-:Y:S01]  /*6ba0*/  IMAD.MOV.U32 R55, RZ, RZ, R12 ;  /* 0x000000ffff377224 */ /* 0x001fe200078e000c */
[----:B------:R-:W-:Y:S01]  /*6bb0*/  SHF.R.U32.HI R60, RZ, 0x10, R57 ;  /* 0x00000010ff3c7819 */ /* 0x000fe20000011639 */
[----:B------:R-:W-:Y:S01]  /*6bc0*/  IMAD.U32 R12, R62, 0x10000, RZ ;  /* 0x000100003e0c7824 */ /* 0x000fe200078e00ff */
[----:B------:R-:W-:-:S02]  /*6bd0*/  SHF.L.U32 R11, R11, 0x8, RZ ;  /* 0x000000080b0b7819 */ /* 0x000fc400000006ff */
[----:B------:R-:W-:Y:S02]  /*6be0*/  LOP3.LUT R61, R57, 0xff0000ff, RZ, 0xc0, !PT ;  /* 0xff0000ff393d7812 */ /* 0x000fe400078ec0ff */
[----:B------:R-:W-:Y:S01]  /*6bf0*/  LOP3.LUT R57, R54, 0xff00, R11, 0xf8, !PT ;  /* 0x0000ff0036397812 */ /* 0x000fe200078ef80b */
[----:B------:R-:W-:Y:S01]  /*6c00*/  IMAD.U32 R54, R60, 0x10000, RZ ;  /* 0x000100003c367824 */ /* 0x000fe200078e00ff */
[----:B------:R-:W-:Y:S02]  /*6c10*/  LOP3.LUT R61, R61, 0xff00, R56, 0xf8, !PT ;  /* 0x0000ff003d3d7812 */ /* 0x000fe400078ef838 */
[----:B------:R-:W-:Y:S02]  /*6c20*/  F2FP.F16.E4M3.UNPACK_B R56, R143.H1 ;  /* 0x0000008fff38723e */ /* 0x000fe400030006ff */
[-C--:B------:R-:W-:Y:S02]  /*6c30*/  F2FP.F16.E4M3.UNPACK_B R11, R13.reuse ;  /* 0x0000000dff0b723e */ /* 0x080fe400020006ff */
        /* <DEDUP_REMOVED lines=14> */
[----:B------:R-:W-:Y:S01]  /*6d20*/  FFMA.FTZ R11, R11, R60, -R64 ;  /* 0x0000003c0b0b7223 */ /* 0x000fe20000010840 */
[----:B------:R-:W-:Y:S02]  /*6d30*/  HADD2.F32 R57, -RZ, R57.H1_H1 ;  /* 0x30000039ff397230 */ /* 0x000fe40000004100 */
[----:B------:R-:W-:Y:S01]  /*6d40*/  FMUL.FTZ R64, R56, R62 ;  /* 0x0000003e38407220 */ /* 0x000fe20000410000 */
[----:B------:R-:W-:Y:S01]  /*6d50*/  FFMA.FTZ R54, R54, R60, R61 ;  /* 0x0000003c36367223 */ /* 0x000fe2000001003d */
[C---:B------:R-:W-:Y:S01]  /*6d60*/  FMUL.FTZ R65, R13.reuse, R62 ;  /* 0x0000003e0d417220 */ /* 0x040fe20000410000 */
[----:B------:R-:W-:Y:S01]  /*6d70*/  F2FP.F16.E4M3.UNPACK_B R142, R142 ;  /* 0x0000008eff8e723e */ /* 0x000fe200020006ff */
[----:B------:R-:W-:Y:S01]  /*6d80*/  FFMA.FTZ R67, R13, R57, -R64 ;  /* 0x000000390d437223 */ /* 0x000fe20000010840 */
[----:B------:R-:W-:Y:S01]  /*6d90*/  F2FP.F16.E4M3.UNPACK_B R13, R55.H1 ;  /* 0x00000037ff0d723e */ /* 0x000fe200030006ff */
[----:B------:R-:W-:Y:S01]  /*6da0*/  FFMA.FTZ R68, R56, R57, R65 ;  /* 0x0000003938447223 */ /* 0x000fe20000010041 */
[----:B------:R-:W-:Y:S01]  /*6db0*/  HADD2.F32 R61, -RZ, R143.H1_H1 ;  /* 0x3000008fff3d7230 */ /* 0x000fe20000004100 */
        /* <DEDUP_REMOVED lines=10> */
[-C--:B------:R-:W-:Y:S01]  /*6e60*/  FFMA.FTZ R66, R57, R60.reuse, R66 ;  /* 0x0000003c39427223 */ /* 0x080fe20000010042 */
[----:B------:R-:W-:Y:S02]  /*6e70*/  HADD2.F32 R142, -RZ, R142.H0_H0 ;  /* 0x2000008eff8e7230 */ /* 0x000fe40000004100 */
[----:B------:R-:W-:Y:S01]  /*6e80*/  FFMA.FTZ R65, R56, R60, -R65 ;  /* 0x0000003c38417223 */ /* 0x000fe20000010841 */
[----:B------:R-:W-:Y:S01]  /*6e90*/  F2FP.F16.E4M3.UNPACK_B R56, R15.H1 ;  /* 0x0000000fff38723e */ /* 0x000fe200030006ff */
[-C--:B------:R-:W-:Y:S01]  /*6ea0*/  FMUL.FTZ R64, R55, R62.reuse ;  /* 0x0000003e37407220 */ /* 0x080fe20000410000 */
[C---:B------:R-:W-:Y:S01]  /*6eb0*/  FMUL.FTZ R62, R13.reuse, R62 ;  /* 0x0000003e0d3e7220 */ /* 0x040fe20000410000 */
[----:B------:R-:W-:Y:S02]  /*6ec0*/  F2FP.F16.E4M3.UNPACK_B R61, R12 ;  /* 0x0000000cff3d723e */ /* 0x000fe400020006ff */
[----:B------:R-:W-:Y:S01]  /*6ed0*/  F2FP.SATFINITE.E4M3.F32.PACK_AB_MERGE_C R70, R66, R65, RZ ;  /* 0x000000414246723e */ /* 0x000fe200048070ff */
[-C--:B------:R-:W-:Y:S01]  /*6ee0*/  FFMA.FTZ R13, R13, R142.reuse, -R64 ;  /* 0x0000008e0d0d7223 */ /* 0x080fe20000010840 */
[-C--:B------:R-:W-:Y:S01]  /*6ef0*/  F2FP.F16.E4M3.UNPACK_B R65, R63.reuse.H1 ;  /* 0x0000003fff41723e */ /* 0x080fe200030006ff */
[----:B------:R-:W-:Y:S01]  /*6f00*/  FFMA.FTZ R142, R55, R142, R62 ;  /* 0x0000008e378e7223 */ /* 0x000fe2000001003e */
[----:B------:R-:W-:Y:S01]  /*6f10*/  F2FP.F16.E4M3.UNPACK_B R62, R12.H1 ;  /* 0x0000000cff3e723e */ /* 0x000fe200030006ff */
[--C-:B------:R-:W-:Y:S01]  /*6f20*/  HADD2.F32 R60, -RZ, R56.reuse.H1_H1 ;  /* 0x30000038ff3c7230 */ /* 0x100fe20000004100 */
[----:B------:R-:W-:Y:S01]  /*6f30*/  F2FP.F16.E4M3.UNPACK_B R55, R14.H1 ;  /* 0x0000000eff37723e */ /* 0x000fe200030006ff */
[----:B------:R-:W-:Y:S01]  /*6f40*/  HADD2.F32 R67, -RZ, R65.H1_H1 ;  /* 0x30000041ff437230 */ /* 0x000fe20000004100 */
[----:B------:R-:W-:Y:S01]  /*6f50*/  F2FP.F16.E4M3.UNPACK_B R64, R63 ;  /* 0x0000003fff40723e */ /* 0x000fe200020006ff */
[----:B------:R-:W-:Y:S01]  /*6f60*/  HADD2.F32 R57, -RZ, R56.H0_H0 ;  /* 0x20000038ff397230 */ /* 0x000fe20000004100 */
[----:B------:R-:W-:Y:S01]  /*6f70*/  F2FP.F16.E4M3.UNPACK_B R15, R15 ;  /* 0x0000000fff0f723e */ /* 0x000fe200020006ff */
[----:B------:R-:W-:-:S02]  /*6f80*/  HADD2.F32 R63, -RZ, R62.H1_H1 ;  /* 0x3000003eff3f7230 */ /* 0x000fc40000004100 */
[-C--:B------:R-:W-:Y:S01]  /*6f90*/  FMUL.FTZ R12, R60, R67.reuse ;  /* 0x000000433c0c7220 */ /* 0x080fe20000410000 */
[--C-:B------:R-:W-:Y:S02]  /*6fa0*/  HADD2.F32 R56, -RZ, R55.reuse.H1_H1 ;  /* 0x30000037ff387230 */ /* 0x100fe40000004100 */
[C---:B------:R-:W-:Y:S01]  /*6fb0*/  FMUL.FTZ R67, R57.reuse, R67 ;  /* 0x0000004339437220 */ /* 0x040fe20000410000 */
[----:B------:R-:W-:Y:S02]  /*6fc0*/  HADD2.F32 R66, -RZ, R64.H1_H1 ;  /* 0x30000040ff427230 */ /* 0x000fe40000004100 */
[----:B------:R-:W-:Y:S01]  /*6fd0*/  FFMA.FTZ R69, R57, R63, -R12 ;  /* 0x0000003f39457223 */ /* 0x000fe2000001080c */
[----:B------:R-:W-:Y:S01]  /*6fe0*/  HADD2.F32 R55, -RZ, R55.H0_H0 ;  /* 0x20000037ff377230 */ /* 0x000fe20000004100 */
[----:B------:R-:W-:Y:S01]  /*6ff0*/  F2FP.F16.E4M3.UNPACK_B R14, R14 ;  /* 0x0000000eff0e723e */ /* 0x000fe200020006ff */
[----:B------:R-:W-:Y:S02]  /*7000*/  HADD2.F32 R12, -RZ, R61.H1_H1 ;  /* 0x3000003dff0c7230 */ /* 0x000fe40000004100 */
[----:B------:R-:W-:Y:S01]  /*7010*/  FMUL.FTZ R68, R56, R66 ;  /* 0x0000004238447220 */ /* 0x000fe20000410000 */
[----:B------:R-:W-:-:S02]  /*7020*/  HADD2.F32 R62, -RZ, R62.H0_H0 ;  /* 0x2000003eff3e7230 */ /* 0x000fc40000004100 */
[C---:B------:R-:W-:Y:S01]  /*7030*/  FMUL.FTZ R57, R55.reuse, R66 ;  /* 0x0000004237397220 */ /* 0x040fe20000410000 */
[----:B------:R-:W-:Y:S01]  /*7040*/  FFMA.FTZ R66, R60, R63, R67 ;  /* 0x0000003f3c427223 */ /* 0x000fe20000010043 */
[-C--:B------:R-:W-:Y:S01]  /*7050*/  FFMA.FTZ R68, R55, R12.reuse, -R68 ;  /* 0x0000000c37447223 */ /* 0x080fe20000010844 */
[--C-:B------:R-:W-:Y:S02]  /*7060*/  HADD2.F32 R55, -RZ, R15.reuse.H0_H0 ;  /* 0x2000000fff377230 */ /* 0x100fe40000004100 */
[----:B------:R-:W-:Y:S01]  /*7070*/  FFMA.FTZ R67, R56, R12, R57 ;  /* 0x0000000c38437223 */ /* 0x000fe20000010039 */
[--C-:B------:R-:W-:Y:S01]  /*7080*/  HADD2.F32 R12, -RZ, R14.reuse.H0_H0 ;  /* 0x2000000eff0c7230 */ /* 0x100fe20000004100 */
[----:B------:R-:W-:Y:S01]  /*7090*/  F2FP.SATFINITE.E4M3.F32.PACK_AB_MERGE_C R11, R54, R11, R71 ;  /* 0x0000000b360b723e */ /* 0x000fe20004807047 */
[----:B------:R-:W-:Y:S01]  /*70a0*/  HADD2.F32 R15, -RZ, R15.H1_H1 ;  /* 0x3000000fff0f7230 */ /* 0x000fe20000004100 */
[----:B------:R-:W-:Y:S01]  /*70b0*/  F2FP.SATFINITE.E4M3.F32.PACK_AB_MERGE_C R66, R66, R69, RZ ;  /* 0x000000454242723e */ /* 0x000fe200048070ff */
[----:B------:R-:W-:Y:S01]  /*70c0*/  HADD2.F32 R56, -RZ, R65.H0_H0 ;  /* 0x20000041ff387230 */ /* 0x000fe20000004100 */
[----:B------:R-:W-:Y:S01]  /*70d0*/  F2FP.SATFINITE.E4M3.F32.PACK_AB_MERGE_C R67, R67, R68, RZ ;  /* 0x000000444343723e */ /* 0x000fe200048070ff */
[----:B------:R-:W-:-:S02]  /*70e0*/  HADD2.F32 R14, -RZ, R14.H1_H1 ;  /* 0x3000000eff0e7230 */ /* 0x000fc40000004100 */
[----:B------:R-:W-:Y:S02]  /*70f0*/  HADD2.F32 R57, -RZ, R64.H0_H0 ;  /* 0x20000040ff397230 */ /* 0x000fe40000004100 */
[-C--:B------:R-:W-:Y:S01]  /*7100*/  FMUL.FTZ R60, R15, R56.reuse ;  /* 0x000000380f3c7220 */ /* 0x080fe20000410000 */
[----:B------:R-:W-:Y:S02]  /*7110*/  HADD2.F32 R61, -RZ, R61.H0_H0 ;  /* 0x2000003dff3d7230 */ /* 0x000fe40000004100 */
[C---:B------:R-:W-:Y:S01]  /*7120*/  FMUL.FTZ R56, R55.reuse, R56 ;  /* 0x0000003837387220 */ /* 0x040fe20000410000 */
        /* <DEDUP_REMOVED lines=10> */
.L_x_2681:
[----:B------:R-:W-:Y:S05]  /*71d0*/  BSYNC B2 ;  /* 0x0000000000027941 */ /* 0x000fea0003800000 */
.L_x_2680:
[----:B0-----:R0:W-:Y:S02]  /*71e0*/  ST.E.128 desc[UR50][R58.64], R12 ;  /* 0x0000000c3a007985 */ /* 0x0011e4000c101d32 */
.L_x_2679:
[----:B------:R-:W-:Y:S05]  /*71f0*/  BSYNC B1 ;  /* 0x0000000000017941 */ /* 0x000fea0003800000 */
.L_x_2678:
[----:B------:R-:W-:Y:S01]  /*7200*/  ISETP.NE.AND P2, PT, R33, RZ, PT ;  /* 0x000000ff2100720c */ /* 0x000fe20003f45270 */
[----:B------:R-:W-:-:S12]  /*7210*/  BSSY B1, `(.L_x_2682) ;  /* 0x0000072000017945 */ /* 0x000fd80003800000 */
[----:B------:R-:W-:Y:S05]  /*7220*/  @!P2 BRA `(.L_x_2683) ;  /* 0x0000000400c0a947 */ /* 0x000fea0003800000 */
[----:B0-----:R0:W0:Y:S01]  /*7230*/  LDS.128 R12, [R37+0x1ec00] ;  /* 0x01ec0000250c7984 */ /* 0x0010220000000c00 */
[----:B----4-:R-:W-:Y:S01]  /*7240*/  SHF.L.U32 R11, R193, 0x4, RZ ;  /* 0x00000004c10b7819 */ /* 0x010fe200000006ff */
[----:B------:R-:W-:Y:S03]  /*7250*/  BSSY B2, `(.L_x_2684) ;  /* 0x000006c000027945 */ /* 0x000fe60003800000 */
[----:B------:R-:W-:-:S04]  /*7260*/  IADD3 R54, P2, R11, R120, RZ ;  /* 0x000000780b367210 */ /* 0x000fc80007f5e0ff */
[----:B--2---:R-:W-:Y:S02]  /*7270*/  LEA.HI.X.SX32 R55, R11, R119, 0x1, P2 ;  /* 0x000000770b377211 */ /* 0x004fe400010f0eff */
[----:B------:R-:W-:-:S13]  /*7280*/  ISETP.GE.AND P2, PT, R200, R117, PT ;  /* 0x00000075c800720c */ /* 0x000fda0003f46270 */
[----:B------:R-:W-:Y:S05]  /*7290*/  @P2 BRA `(.L_x_2685) ;  /* 0x00000004009c2947 */ /* 0x000fea0003800000 */
[----:B------:R-:W-:Y:S01]  /*72a0*/  SHF.R.U32.HI R56, RZ, 0x8, R53 ;  /* 0x00000008ff387819 */ /* 0x000fe20000011635 */
[----:B0-----:R-:W-:Y:S01]  /*72b0*/  IMAD.MOV.U32 R50, RZ, RZ, R12 ;  /* 0x000000ffff327224 */ /* 0x001fe200078e000c */
[--C-:B------:R-:W-:Y:S02]  /*72c0*/  SHF.R.U32.HI R52, RZ, 0x8, R51.reuse ;  /* 0x00000008ff347819 */ /* 0x100fe40000011633 */
[----:B------:R-:W-:Y:S01]  /*72d0*/  LOP3.LUT R11, R51, 0xff0000ff, RZ, 0xc0, !PT ;  /* 0xff0000ff330b7812 */ /* 0x000fe200078ec0ff */
[----:B------:R-:W-:Y:S01]  /*72e0*/  IMAD.SHL.U32 R56, R56, 0x100, RZ ;  /* 0x0000010038387824 */ /* 0x000fe200078e00ff */
[----:B------:R-:W-:Y:S01]  /*72f0*/  SHF.R.U32.HI R58, RZ, 0x10, R51 ;  /* 0x00000010ff3a7819 */ /* 0x000fe20000011633 */
[----:B------:R-:W-:Y:S01]  /*7300*/  IMAD.SHL.U32 R52, R52, 0x100, RZ ;  /* 0x0000010034347824 */ /* 0x000fe200078e00ff */
[----:B------:R-:W-:Y:S02]  /*7310*/  LOP3.LUT R51, R53, 0xff0000ff, RZ, 0xc0, !PT ;  /* 0xff0000ff35337812 */ /* 0x000fe400078ec0ff */
[----:B------:R-:W-:-:S02]  /*7320*/  SHF.R.U32.HI R57, RZ, 0x10, R53 ;  /* 0x00000010ff397819 */ /* 0x000fc40000011635 */
[----:B------:R-:W-:Y:S01]  /*7330*/  LOP3.LUT R12, R51, 0xff00, R56, 0xf8, !PT ;  /* 0x0000ff00330c7812 */ /* 0x000fe200078ef838 */
[----:B------:R-:W-:Y:S01]  /*7340*/  IMAD.U32 R51, R58, 0x10000, RZ ;  /* 0x000100003a337824 */ /* 0x000fe200078e00ff */
[----:B------:R-:W-:Y:S01]  /*7350*/  LOP3.LUT R52, R11, 0xff00, R52, 0xf8, !PT ;  /* 0x0000ff000b347812 */ /* 0x000fe200078ef834 */
[----:B------:R-:W-:Y:S01]  /*7360*/  IMAD.U32 R57, R57, 0x10000, RZ ;  /* 0x0001000039397824 */ /* 0x000fe200078e00ff */
        /* <DEDUP_REMOVED lines=20> */
[----:B------:R-:W-:Y:S01]  /*74b0*/  FMUL.FTZ R58, R13, R58 ;  /* 0x0000003a0d3a7220 */ /* 0x000fe20000410000 */
[----:B------:R-:W-:-:S02]  /*74c0*/  HADD2.F32 R57, -RZ, R141.H1_H1 ;  /* 0x3000008dff397230 */ /* 0x000fc40000004100 */
[----:B------:R-:W-:Y:S01]  /*74d0*/  FFMA.FTZ R61, R13, R52, -R60 ;  /* 0x000000340d3d7223 */ /* 0x000fe2000001083c */
[----:B------:R-:W-:Y:S01]  /*74e0*/  F2FP.F16.E4M3.UNPACK_B R13, R50.H1 ;  /* 0x00000032ff0d723e */ /* 0x000fe200030006ff */
[----:B------:R-:W-:Y:S01]  /*74f0*/  FFMA.FTZ R64, R51, R52, R58 ;  /* 0x0000003433407223 */ /* 0x000fe2000001003a */
[----:B------:R-:W-:Y:S01]  /*7500*/  F2FP.F16.E4M3.UNPACK_B R50, R50 ;  /* 0x00000032ff32723e */ /* 0x000fe200020006ff */
[----:B------:R-:W-:Y:S01]  /*7510*/  HADD2.F32 R141, -RZ, R141.H0_H0 ;  /* 0x2000008dff8d7230 */ /* 0x000fe20000004100 */
[----:B------:R-:W-:Y:S01]  /*7520*/  F2FP.F16.E4M3.UNPACK_B R140, R140 ;  /* 0x0000008cff8c723e */ /* 0x000fe200020006ff */
[--C-:B------:R-:W-:Y:S01]  /*7530*/  HADD2.F32 R51, -RZ, R13.reuse.H0_H0 ;  /* 0x2000000dff337230 */ /* 0x100fe20000004100 */
[----:B------:R-:W-:Y:S01]  /*7540*/  F2FP.SATFINITE.E4M3.F32.PACK_AB_MERGE_C R67, R64, R61, RZ ;  /* 0x0000003d4043723e */ /* 0x000fe200048070ff */
[----:B------:R-:W-:Y:S02]  /*7550*/  HADD2.F32 R52, -RZ, R13.H1_H1 ;  /* 0x3000000dff347230 */ /* 0x000fe40000004100 */
[----:B------:R-:W-:-:S02]  /*7560*/  HADD2.F32 R13, -RZ, R50.H0_H0 ;  /* 0x20000032ff0d7230 */ /* 0x000fc40000004100 */
[----:B------:R-:W-:Y:S02]  /*7570*/  HADD2.F32 R50, -RZ, R50.H1_H1 ;  /* 0x30000032ff327230 */ /* 0x000fe40000004100 */
[-C--:B------:R-:W-:Y:S01]  /*7580*/  FMUL.FTZ R60, R52, R57.reuse ;  /* 0x00000039343c7220 */ /* 0x080fe20000410000 */
[--C-:B------:R-:W-:Y:S02]  /*7590*/  HADD2.F32 R53, -RZ, R140.reuse.H1_H1 ;  /* 0x3000008cff357230 */ /* 0x100fe40000004100 */
        /* <DEDUP_REMOVED lines=8> */
[----:B------:R-:W-:-:S02]  /*7620*/  F2FP.F16.E4M3.UNPACK_B R50, R15.H1 ;  /* 0x0000000fff32723e */ /* 0x000fc400030006ff */
[-C--:B------:R-:W-:Y:S02]  /*7630*/  F2FP.F16.E4M3.UNPACK_B R58, R59.reuse.H1 ;  /* 0x0000003bff3a723e */ /* 0x080fe400030006ff */
[----:B------:R-:W-:Y:S01]  /*7640*/  F2FP.F16.E4M3.UNPACK_B R53, R56.H1 ;  /* 0x00000038ff35723e */ /* 0x000fe200030006ff */
        /* <DEDUP_REMOVED lines=44> */
.L_x_2685:
[----:B------:R-:W-:Y:S05]  /*7910*/  BSYNC B2 ;  /* 0x0000000000027941 */ /* 0x000fea0003800000 */
.L_x_2684:
[----:B0-----:R0:W-:Y:S02]  /*7920*/  ST.E.128 desc[UR50][R54.64], R12 ;  /* 0x0000000c36007985 */ /* 0x0011e4000c101d32 */
.L_x_2683:
[----:B------:R-:W-:Y:S05]  /*7930*/  BSYNC B1 ;  /* 0x0000000000017941 */ /* 0x000fea0003800000 */
.L_x_2682:
        /* <DEDUP_REMOVED lines=20> */
[----:B------:R-:W-:Y:S01]  /*7a80*/  LOP3.LUT R53, R52, 0xff00, R49, 0xf8, !PT ;  /* 0x0000ff0034357812 */ /* 0x000fe200078ef831 */
[----:B------:R-:W-:Y:S01]  /*7a90*/  IMAD.U32 R12, R55, 0x10000, RZ ;  /* 0x00010000370c7824 */ /* 0x000fe200078e00ff */
[----:B------:R-:W-:-:S02]  /*7aa0*/  F2FP.F16.E4M3.UNPACK_B R49, R139.H1 ;  /* 0x0000008bff31723e */ /* 0x000fc400030006ff */
        /* <DEDUP_REMOVED lines=8> */
[----:B------:R-:W-:Y:S02]  /*7b30*/  HADD2.F32 R11, -RZ, R11.H0_H0 ;  /* 0x2000000bff0b7230 */ /* 0x000fe40000004100 */
[----:B------:R-:W-:Y:S01]  /*7b40*/  FMUL.FTZ R56, R12, R53 ;  /* 0x000000350c387220 */ /* 0x000fe20000410000 */
[----:B------:R-:W-:Y:S01]  /*7b50*/  HADD2.F32 R49, -RZ, R48.H0_H0 ;  /* 0x20000030ff317230 */ /* 0x000fe20000004100 */
[----:B------:R-:W-:Y:S01]  /*7b60*/  F2FP.F16.E4M3.UNPACK_B R139, R139 ;  /* 0x0000008bff8b723e */ /* 0x000fe200020006ff */
[----:B------:R-:W-:-:S02]  /*7b70*/  HADD2.F32 R47, -RZ, R13.H1_H1 ;  /* 0x3000000dff2f7230 */ /* 0x000fc40000004100 */
[C---:B------:R-:W-:Y:S01]  /*7b80*/  FMUL.FTZ R53, R11.reuse, R53 ;  /* 0x000000350b357220 */ /* 0x040fe20000410000 */
[----:B------:R-:W-:Y:S02]  /*7b90*/  HADD2.F32 R13, -RZ, R13.H0_H0 ;  /* 0x2000000dff0d7230 */ /* 0x000fe40000004100 */
[-C--:B------:R-:W-:Y:S01]  /*7ba0*/  FFMA.FTZ R11, R11, R49.reuse, -R56 ;  /* 0x000000310b0b7223 */ /* 0x080fe20000010838 */
[----:B------:R-:W-:Y:S02]  /*7bb0*/  HADD2.F32 R48, -RZ, R48.H1_H1 ;  /* 0x30000030ff307230 */ /* 0x000fe40000004100 */
[-C--:B------:R-:W-:Y:S01]  /*7bc0*/  FMUL.FTZ R56, R47, R54.reuse ;  /* 0x000000362f387220 */ /* 0x080fe20000410000 */
[----:B------:R-:W-:Y:S01]  /*7bd0*/  FFMA.FTZ R12, R12, R49, R53 ;  /* 0x000000310c0c7223 */ /* 0x000fe20000010035 */
[C---:B------:R-:W-:Y:S01]  /*7be0*/  FMUL.FTZ R54, R13.reuse, R54 ;  /* 0x000000360d367220 */ /* 0x040fe20000410000 */
[--C-:B------:R-:W-:Y:S02]  /*7bf0*/  HADD2.F32 R53, -RZ, R139.reuse.H1_H1 ;  /* 0x3000008bff357230 */ /* 0x100fe40000004100 */
        /* <DEDUP_REMOVED lines=8> */
[----:B------:R-:W-:-:S02]  /*7c80*/  HADD2.F32 R48, -RZ, R13.H1_H1 ;  /* 0x3000000dff307230 */ /* 0x000fc40000004100 */
[--C-:B------:R-:W-:Y:S02]  /*7c90*/  HADD2.F32 R13, -RZ, R46.reuse.H0_H0 ;  /* 0x2000002eff0d7230 */ /* 0x100fe40000004100 */
        /* <DEDUP_REMOVED lines=58> */
.L_x_2689:
[----:B------:R-:W-:Y:S05]  /*8040*/  BSYNC B2 ;  /* 0x0000000000027941 */ /* 0x000fea0003800000 */
.L_x_2688:
[----:B0-----:R0:W-:Y:S02]  /*8050*/  ST.E.128 desc[UR50][R50.64], R12 ;  /* 0x0000000c32007985 */ /* 0x0011e4000c101d32 */
.L_x_2687:
[----:B------:R-:W-:Y:S05]  /*8060*/  BSYNC B1 ;  /* 0x0000000000017941 */ /* 0x000fea0003800000 */
.L_x_2686:
        /* <DEDUP_REMOVED lines=9> */
[----:B------:R-:W-:Y:S01]  /*8100*/  SHF.R.U32.HI R44, RZ, 0x8, R45 ;  /* 0x00000008ff2c7819 */ /* 0x000fe2000001162d */
[----:B0-----:R-:W-:Y:S01]  /*8110*/  IMAD.MOV.U32 R37, RZ, RZ, R12 ;  /* 0x000000ffff257224 */ /* 0x001fe200078e000c */
[--C-:B------:R-:W-:Y:S02]  /*8120*/  SHF.R.U32.HI R42, RZ, 0x8, R43.reuse ;  /* 0x00000008ff2a7819 */ /* 0x100fe4000001162b */
[----:B----4-:R-:W-:Y:S01]  /*8130*/  LOP3.LUT R11, R43, 0xff0000ff, RZ, 0xc0, !PT ;  /* 0xff0000ff2b0b7812 */ /* 0x010fe200078ec0ff */
        /* <DEDUP_REMOVED lines=9> */
[----:B------:R-:W-:Y:S02]  /*81d0*/  F2FP.F16.E4M3.UNPACK_B R11, R13 ;  /* 0x0000000dff0b723e */ /* 0x000fe400020006ff */
[----:B------:R-:W-:Y:S02]  /*81e0*/  F2FP.F16.E4M3.UNPACK_B R44, R137.H1 ;  /* 0x00000089ff2c723e */ /* 0x000fe400030006ff */
[----:B------:R-:W-:Y:S02]  /*81f0*/  F2FP.F16.E4M3.UNPACK_B R13, R13.H1 ;  /* 0x0000000dff0d723e */ /* 0x000fe400030006ff */
[----:B------:R-:W-:Y:S01]  /*8200*/  LOP3.LUT R45, R42, 0xff0000, R43, 0xf8, !PT ;  /* 0x00ff00002a2d7812 */ /* 0x000fe200078ef82b */
[--C-:B------:R-:W-:Y:S01]  /*8210*/  HADD2.F32 R48, -RZ, R44.reuse.H0_H0 ;  /* 0x2000002cff307230 */ /* 0x100fe20000004100 */
[----:B------:R-:W-:Y:S01]  /*8220*/  LOP3.LUT R50, R12, 0xff0000, R49, 0xf8, !PT ;  /* 0x00ff00000c327812 */ /* 0x000fe200078ef831 */
[--C-:B------:R-:W-:Y:S01]  /*8230*/  HADD2.F32 R12, -RZ, R11.reuse.H1_H1 ;  /* 0x3000000bff0c7230 */ /* 0x100fe20000004100 */
[----:B------:R-:W-:Y:S01]  /*8240*/  F2FP.F16.E4M3.UNPACK_B R43, R136.H1 ;  /* 0x00000088ff2b723e */ /* 0x000fe200030006ff */
[----:B------:R-:W-:Y:S01]  /*8250*/  HADD2.F32 R11, -RZ, R11.H0_H0 ;  /* 0x2000000bff0b7230 */ /* 0x000fe20000004100 */
[----:B------:R-:W-:Y:S01]  /*8260*/  F2FP.F16.E4M3.UNPACK_B R137, R137 ;  /* 0x00000089ff89723e */ /* 0x000fe200020006ff */
[----:B------:R-:W-:-:S02]  /*8270*/  HADD2.F32 R49, -RZ, R44.H1_H1 ;  /* 0x3000002cff317230 */ /* 0x000fc40000004100 */
[-C--:B------:R-:W-:Y:S01]  /*8280*/  FMUL.FTZ R52, R12, R48.reuse ;  /* 0x000000300c347220 */ /* 0x080fe20000410000 */
[----:B------:R-:W-:Y:S02]  /*8290*/  HADD2.F32 R42, -RZ, R13.H1_H1 ;  /* 0x3000000dff2a7230 */ /* 0x000fe40000004100 */
[C---:B------:R-:W-:Y:S01]  /*82a0*/  FMUL.FTZ R51, R11.reuse, R48 ;  /* 0x000000300b337220 */ /* 0x040fe20000410000 */
[----:B------:R-:W-:Y:S01]  /*82b0*/  HADD2.F32 R44, -RZ, R43.H0_H0 ;  /* 0x2000002bff2c7230 */ /* 0x000fe20000004100 */
[----:B------:R-:W-:Y:S01]  /*82c0*/  F2FP.F16.E4M3.UNPACK_B R136, R136 ;  /* 0x00000088ff88723e */ /* 0x000fe200020006ff */
[----:B------:R-:W-:Y:S02]  /*82d0*/  HADD2.F32 R13, -RZ, R13.H0_H0 ;  /* 0x2000000dff0d7230 */ /* 0x000fe40000004100 */
[-C--:B------:R-:W-:Y:S01]  /*82e0*/  FMUL.FTZ R48, R42, R49.reuse ;  /* 0x000000312a307220 */ /* 0x080fe20000410000 */
[----:B------:R-:W-:Y:S02]  /*82f0*/  HADD2.F32 R43, -RZ, R43.H1_H1 ;  /* 0x3000002bff2b7230 */ /* 0x000fe40000004100 */
[-C--:B------:R-:W-:Y:S01]  /*8300*/  FFMA.FTZ R11, R11, R44.reuse, -R52 ;  /* 0x0000002c0b0b7223 */ /* 0x080fe20000010834 */
[----:B------:R-:W-:Y:S01]  /*8310*/  FFMA.FTZ R12, R12, R44, R51 ;  /* 0x0000002c0c0c7223 */ /* 0x000fe20000010033 */
[----:B------:R-:W-:Y:S01]  /*8320*/  FMUL.FTZ R49, R13, R49 ;  /* 0x000000310d317220 */ /* 0x000fe20000410000 */
[----:B------:R-:W-:-:S02]  /*8330*/  HADD2.F32 R44, -RZ, R136.H1_H1 ;  /* 0x30000088ff2c7230 */ /* 0x000fc40000004100 */
[----:B------:R-:W-:Y:S01]  /*8340*/  FFMA.FTZ R55, R13, R43, -R48 ;  /* 0x0000002b0d377223 */ /* 0x000fe20000010830 */
[----:B------:R-:W-:Y:S01]  /*8350*/  F2FP.F16.E4M3.UNPACK_B R13, R37.H1 ;  /* 0x00000025ff0d723e */ /* 0x000fe200030006ff */
[----:B------:R-:W-:Y:S01]  /*8360*/  FFMA.FTZ R56, R42, R43, R49 ;  /* 0x0000002b2a387223 */ /* 0x000fe20000010031 */
[----:B------:R-:W-:Y:S01]  /*8370*/  F2FP.F16.E4M3.UNPACK_B R37, R37 ;  /* 0x00000025ff25723e */ /* 0x000fe200020006ff */
[----:B------:R-:W-:Y:S02]  /*8380*/  HADD2.F32 R48, -RZ, R137.H0_H0 ;  /* 0x20000089ff307230 */ /* 0x000fe40000004100 */
[--C-:B------:R-:W-:Y:S01]  /*8390*/  HADD2.F32 R42, -RZ, R13.reuse.H0_H0 ;  /* 0x2000000dff2a7230 */ /* 0x100fe20000004100 */
[----:B------:R-:W-:Y:S01]  /*83a0*/  F2FP.SATFINITE.E4M3.F32.PACK_AB_MERGE_C R58, R56, R55, RZ ;  /* 0x00000037383a723e */ /* 0x000fe200048070ff */
[----:B------:R-:W-:Y:S02]  /*83b0*/  HADD2.F32 R43, -RZ, R13.H1_H1 ;  /* 0x3000000dff2b7230 */ /* 0x000fe40000004100 */
[----:B------:R-:W-:-:S02]  /*83c0*/  HADD2.F32 R13, -RZ, R37.H0_H0 ;  /* 0x20000025ff0d7230 */ /* 0x000fc40000004100 */
[----:B------:R-:W-:Y:S02]  /*83d0*/  HADD2.F32 R37, -RZ, R37.H1_H1 ;  /* 0x30000025ff257230 */ /* 0x000fe40000004100 */
[----:B------:R-:W-:Y:S02]  /*83e0*/  HADD2.F32 R49, -RZ, R137.H1_H1 ;  /* 0x30000089ff317230 */ /* 0x000fe40000004100 */
[----:B------:R-:W-:Y:S02]  /*83f0*/  HADD2.F32 R136, -RZ, R136.H0_H0 ;  /* 0x20000088ff887230 */ /* 0x000fe40000004100 */
[-C--:B------:R-:W-:Y:S01]  /*8400*/  FMUL.FTZ R52, R37, R48.reuse ;  /* 0x0000003025347220 */ /* 0x080fe20000410000 */
[----:B------:R-:W-:Y:S01]  /*8410*/  FMUL.FTZ R48, R13, R48 ;  /* 0x000000300d307220 */ /* 0x000fe20000410000 */
[-C--:B------:R-:W-:Y:S01]  /*8420*/  FMUL.FTZ R51, R43, R49.reuse ;  /* 0x000000312b337220 */ /* 0x080fe20000410000 */
[C---:B------:R-:W-:Y:S01]  /*8430*/  FMUL.FTZ R54, R42.reuse, R49 ;  /* 0x000000312a367220 */ /* 0x040fe20000410000 */
[-C--:B------:R-:W-:Y:S01]  /*8440*/  FFMA.FTZ R53, R13, R136.reuse, -R52 ;  /* 0x000000880d357223 */ /* 0x080fe20000010834 */
[----:B------:R-:W-:Y:S01]  /*8450*/  FFMA.FTZ R136, R37, R136, R48 ;  /* 0x0000008825887223 */ /* 0x000fe20000010030 */
        /* <DEDUP_REMOVED lines=39> */
[CC--:B------:R-:W-:Y:S01]  /*86d0*/  FMUL.FTZ R42, R14.reuse, R50.reuse ;  /* 0x000000320e2a7220 */ /* 0x0c0fe20000410000 */
        /* <DEDUP_REMOVED lines=9> */
.L_x_2693:
[----:B------:R-:W-:Y:S05]  /*8770*/  BSYNC B2 ;  /* 0x0000000000027941 */ /* 0x000fea0003800000 */
.L_x_2692:
[----:B0-----:R0:W-:Y:S02]  /*8780*/  ST.E.128 desc[UR50][R46.64], R12 ;  /* 0x0000000c2e007985 */ /* 0x0011e4000c101d32 */
.L_x_2691:
[----:B------:R-:W-:Y:S05]  /*8790*/  BSYNC B1 ;  /* 0x0000000000017941 */ /* 0x000fea0003800000 */
.L_x_2690:
        /* <DEDUP_REMOVED lines=14> */
[----:B------:R-:W-:Y:S01]  /*8880*/  LOP3.LUT R38, R39, 0xff0000ff, RZ, 0xc0, !PT ;  /* 0xff0000ff27267812 */ /* 0x000fe200078ec0ff */
[----:B------:R-:W-:Y:S01]  /*8890*/  IMAD.SHL.U32 R14, R40, 0x100, RZ ;  /* 0x00000100280e7824 */ /* 0x000fe200078e00ff */
[----:B------:R-:W-:Y:S02]  /*88a0*/  LOP3.LUT R39, R41, 0xff0000ff, RZ, 0xc0, !PT ;  /* 0xff0000ff29277812 */ /* 0x000fe400078ec0ff */
[----:B------:R-:W-:-:S02]  /*88b0*/  SHF.R.U32.HI R44, RZ, 0x10, R41 ;  /* 0x00000010ff2c7819 */ /* 0x000fc40000011629 */
[----:B------:R-:W-:Y:S02]  /*88c0*/  LOP3.LUT R15, R38, 0xff00, R11, 0xf8, !PT ;  /* 0x0000ff00260f7812 */ /* 0x000fe400078ef80b */
[----:B------:R-:W-:Y:S01]  /*88d0*/  LOP3.LUT R41, R39, 0xff00, R14, 0xf8, !PT ;  /* 0x0000ff0027297812 */ /* 0x000fe200078ef80e */
[----:B------:R-:W-:Y:S01]  /*88e0*/  IMAD.U32 R14, R45, 0x10000, RZ ;  /* 0x000100002d0e7824 */ /* 0x000fe200078e00ff */
[----:B------:R-:W-:Y:S02]  /*88f0*/  SHF.L.U32 R38, R44, 0x10, RZ ;  /* 0x000000102c267819 */ /* 0x000fe400000006ff */
        /* <DEDUP_REMOVED lines=91> */
.L_x_2695:
[----:B------:R-:W-:Y:S05]  /*8eb0*/  BSYNC B1 ;  /* 0x0000000000017941 */ /* 0x000fea0003800000 */
.L_x_2694:
[----:B0-----:R0:W-:Y:S01]  /*8ec0*/  ST.E.128 desc[UR50][R42.64], R12 ;  /* 0x0000000c2a007985 */ /* 0x0011e2000c101d32 */
[----:B------:R-:W-:Y:S05]  /*8ed0*/  BRA `(.L_x_2673) ;  /* 0x0000006800c07947 */ /* 0x000fea0003800000 */
.L_x_2639:
        /* <DEDUP_REMOVED lines=43> */
.L_x_2697:
[----:B------:R-:W-:Y:S05]  /*9190*/  BSYNC B1 ;  /* 0x0000000000017941 */ /* 0x000fea0003800000 */
.L_x_2696:
        /* <DEDUP_REMOVED lines=48> */
.L_x_2699:
[----:B------:R-:W-:Y:S05]  /*94a0*/  BSYNC B1 ;  /* 0x0000000000017941 */ /* 0x000fea0003800000 */
.L_x_2698:
        /* <DEDUP_REMOVED lines=26> */
.L_x_2700:
[----:B------:R-:W-:Y:S01]  /*9650*/  IMAD R94, R19, 0x8, R18 ;  /* 0x00000008135e7824 */ /* 0x000fe200078e0212 */
[----:B------:R-:W-:Y:S01]  /*9660*/  SHF.L.U32 R95, R199, 0x1f, RZ ;  /* 0x0000001fc75f7819 */ /* 0x000fe200000006ff */
[----:B------:R-:W1:Y:S01]  /*9670*/  LDC R136, c[0x0][0x2f4] ;  /* 0x0000bd00ff887b82 */ /* 0x000e620000000800 */
[----:B------:R-:W-:Y:S02]  /*9680*/  BSSY B1, `(.L_x_2701) ;  /* 0x0000003000017945 */ /* 0x000fe40003800000 */
[----:B------:R-:W2:Y:S02]  /*9690*/  SYNCS.PHASECHK.TRANS64.TRYWAIT P5, [R94+URZ+0x29890], R95 ;  /* 0x0298905f5e0075a7 */ /* 0x000ea400080a017f */
[----:B--2---:R-:W-:Y:S05]  /*96a0*/  @!P5 BRA `(.L_x_2702) ;  /* 0x0000023c00f0d947 */ /* 0x004fea0003800000 */
.L_x_2990:
[----:B------:R-:W-:Y:S05]  /*96b0*/  BSYNC B1 ;  /* 0x0000000000017941 */ /* 0x000fea0003800000 */
.L_x_2701:
[----:B------:R-:W-:Y:S01]  /*96c0*/  UMOV UR4, 0xffffffff ;  /* 0xffffffff00047882 */ /* 0x000fe20000000000 */
[----:B-1----:R-:W-:Y:S02]  /*96d0*/  IMAD.IADD R145, R136, 0x1, -R118 ;  /* 0x0000000188917824 */ /* 0x002fe400078e0a76 */
[----:B------:R-:W-:Y:S05]  /*96e0*/  BRA.DIV UR4, `(.L_x_2703) ;  /* 0x0000023e04f47947 */ /* 0x000fea000b800000 */
[----:B------:R1:W3:Y:S04]  /*96f0*/  SHFL.IDX PT, R153, R119, RZ, 0x1e1f ;  /* 0x001e1fff77997589 */ /* 0x0002e800000e0000 */
[----:B------:R1:W4:Y:S02]  /*9700*/  SHFL.IDX PT, R11, R120, RZ, 0x1e1f ;  /* 0x001e1fff780b7589 */ /* 0x00032400000e0000 */
.L_x_2994:
        /* <DEDUP_REMOVED lines=32> */
[----:B------:R-:W-:Y:S01]  /*9910*/  SHF.R.U32.HI R51, RZ, 0x8, R37 ;  /* 0x00000008ff337819 */ /* 0x000fe20000011625 */
[----:B------:R-:W-:Y:S01]  /*9920*/  IMAD.SHL.U32 R167, R167, 0x100, RZ ;  /* 0x00000100a7a77824 */ /* 0x000fe200078e00ff */
        /* <DEDUP_REMOVED lines=8> */
[----:B------:R-:W-:-:S02]  /*99b0*/  LOP3.LUT R49, R39, 0xff0000ff, RZ, 0xc0, !PT ;  /* 0xff0000ff27317812 */ /* 0x000fc400078ec0ff */
[----:B------:R-:W-:Y:S01]  /*99c0*/  SHF.L.U32 R39, R51, 0x8, RZ ;  /* 0x0000000833277819 */ /* 0x000fe200000006ff */
[----:B------:R-:W-:Y:S01]  /*99d0*/  IMAD.SHL.U32 R38, R38, 0x100, RZ ;  /* 0x0000010026267824 */ /* 0x000fe200078e00ff */
[----:B------:R-:W-:Y:S02]  /*99e0*/  LOP3.LUT R50, R50, 0xff00, R171, 0xf8, !PT ;  /* 0x0000ff0032327812 */ /* 0x000fe400078ef8ab */
[----:B------:R-:W-:Y:S02]  /*99f0*/  LOP3.LUT R39, R170, 0xff00, R39, 0xf8, !PT ;  /* 0x0000ff00aa277812 */ /* 0x000fe400078ef827 */
[----:B------:R-:W-:Y:S02]  /*9a00*/  LOP3.LUT R51, R169, 0xff00, R167, 0xf8, !PT ;  /* 0x0000ff00a9337812 */ /* 0x000fe400078ef8a7 */
[----:B------:R-:W-:Y:S02]  /*9a10*/  LOP3.LUT R169, R50, 0xff0000, R48, 0xf8, !PT ;  /* 0x00ff000032a97812 */ /* 0x000fe400078ef830 */
[----:B------:R-:W-:-:S02]  /*9a20*/  LOP3.LUT R50, R39, 0xff0000, R168, 0xf8, !PT ;  /* 0x00ff000027327812 */ /* 0x000fc400078ef8a8 */
[----:B0-----:R-:W-:Y:S02]  /*9a30*/  F2FP.F16.E4M3.UNPACK_B R167, R89 ;  /* 0x00000059ffa7723e */ /* 0x001fe400020006ff */
        /* <DEDUP_REMOVED lines=17> */
[----:B------:R-:W-:-:S02]  /*9b50*/  LOP3.LUT R49, R49, 0xff00, R38, 0xf8, !PT ;  /* 0x0000ff0031317812 */ /* 0x000fc400078ef826 */
[----:B------:R-:W-:Y:S02]  /*9b60*/  SHF.L.U32 R37, R37, 0x10, RZ ;  /* 0x0000001025257819 */ /* 0x000fe400000006ff */
        /* <DEDUP_REMOVED lines=13> */
[-C--:B------:R-:W-:Y:S01]  /*9c40*/  FMUL.FTZ R174, R13, R173.reuse ;  /* 0x000000ad0dae7220 */ /* 0x080fe20000410000 */
[----:B------:R-:W-:Y:S02]  /*9c50*/  HADD2.F32 R170, -RZ, R170.H1_H1 ;  /* 0x300000aaffaa7230 */ /* 0x000fe40000004100 */
[C---:B------:R-:W-:Y:S01]  /*9c60*/  FMUL.FTZ R173, R50.reuse, R173 ;  /* 0x000000ad32ad7220 */ /* 0x040fe20000410000 */
[----:B------:R-:W-:Y:S02]  /*9c70*/  IMAD.MOV.U32 R37, RZ, RZ, R91 ;  /* 0x000000ffff257224 */ /* 0x000fe400078e005b */
[----:B------:R-:W-:Y:S01]  /*9c80*/  FFMA.FTZ R50, R50, R172, -R174 ;  /* 0x000000ac32327223 */ /* 0x000fe200000108ae */
[----:B------:R-:W-:-:S02]  /*9c90*/  IMAD.MOV.U32 R91, RZ, RZ, R15 ;  /* 0x000000ffff5b7224 */ /* 0x000fc400078e000f */
[----:B------:R-:W-:Y:S01]  /*9ca0*/  FFMA.FTZ R13, R13, R172, R173 ;  /* 0x000000ac0d0d7223 */ /* 0x000fe200000100ad */
[----:B------:R-:W-:Y:S01]  /*9cb0*/  HADD2.F32 R172, -RZ, R171.H1_H1 ;  /* 0x300000abffac7230 */ /* 0x000fe20000004100 */
[----:B------:R-:W-:Y:S01]  /*9cc0*/  F2FP.F16.E4M3.UNPACK_B R38, R37 ;  /* 0x00000025ff26723e */ /* 0x000fe200020006ff */
[----:B------:R-:W-:Y:S02]  /*9cd0*/  HADD2.F32 R171, -RZ, R169.H1_H1 ;  /* 0x300000a9ffab7230 */ /* 0x000fe40000004100 */
[-C--:B------:R-:W-:Y:S01]  /*9ce0*/  FMUL.FTZ R169, R89, R170.reuse ;  /* 0x000000aa59a97220 */ /* 0x080fe20000410000 */
[----:B------:R-:W-:Y:S01]  /*9cf0*/  F2FP.F16.E4M3.UNPACK_B R15, R91 ;  /* 0x0000005bff0f723e */ /* 0x000fe200020006ff */
[C---:B------:R-:W-:Y:S01]  /*9d00*/  FMUL.FTZ R170, R172.reuse, R170 ;  /* 0x000000aaacaa7220 */ /* 0x040fe20000410000 */
[----:B------:R-:W-:Y:S01]  /*9d10*/  F2FP.F16.E4M3.UNPACK_B R37, R37.H1 ;  /* 0x00000025ff25723e */ /* 0x000fe200030006ff */
[----:B------:R-:W-:Y:S01]  /*9d20*/  FFMA.FTZ R169, R172, R171, -R169 ;  /* 0x000000abaca97223 */ /* 0x000fe200000108a9 */
[----:B------:R-:W-:-:S02]  /*9d30*/  HADD2.F32 R172, -RZ, R38.H0_H0 ;  /* 0x20000026ffac7230 */ /* 0x000fc40000004100 */
        /* <DEDUP_REMOVED lines=129> */
[----:B------:R-:W-:Y:S01]  /*a550*/  FFMA.FTZ R51, R49, R165, -R51 ;  /* 0x000000a531337223 */ /* 0x000fe20000010833 */
[----:B------:R-:W-:Y:S01]  /*a560*/  MOV R13, R167 ;  /* 0x000000a7000d7202 */ /* 0x000fe20000000f00 */
[----:B------:R-:W-:Y:S01]  /*a570*/  FFMA.FTZ R162, R90, R165, R162 ;  /* 0x000000a55aa27223 */ /* 0x000fe200000100a2 */
[----:B------:R-:W-:Y:S02]  /*a580*/  IMAD.MOV.U32 R88, RZ, RZ, R36 ;  /* 0x000000ffff587224 */ /* 0x000fe400078e0024 */
[----:B------:R-:W-:Y:S02]  /*a590*/  F2FP.SATFINITE.E4M3.F32.PACK_AB_MERGE_C R50, R51, R163, R50 ;  /* 0x000000a33332723e */ /* 0x000fe40004807032 */
[----:B------:R-:W-:-:S02]  /*a5a0*/  F2FP.SATFINITE.E4M3.F32.PACK_AB_MERGE_C R162, R162, R164, R14 ;  /* 0x000000a4a2a2723e */ /* 0x000fc4000480700e */
[----:B------:R-:W-:Y:S01]  /*a5b0*/  F2FP.SATFINITE.E4M3.F32.PACK_AB_MERGE_C R51, R38, R175, R91 ;  /* 0x000000af2633723e */ /* 0x000fe2000480705b */
[----:B------:R-:W-:Y:S01]  /*a5c0*/  IMAD.MOV.U32 R14, RZ, RZ, R50 ;  /* 0x000000ffff0e7224 */ /* 0x000fe200078e0032 */
[----:B------:R-:W-:Y:S01]  /*a5d0*/  F2FP.SATFINITE.E4M3.F32.PACK_AB_MERGE_C R91, R15, R172, R37 ;  /* 0x000000ac0f5b723e */ /* 0x000fe20004807025 */
[----:B------:R-:W-:Y:S02]  /*a5e0*/  IMAD.MOV.U32 R90, RZ, RZ, R162 ;  /* 0x000000ffff5a7224 */ /* 0x000fe400078e00a2 */
[----:B------:R-:W-:-:S07]  /*a5f0*/  IMAD.MOV.U32 R15, RZ, RZ, R51 ;  /* 0x000000ffff0f7224 */ /* 0x000fce00078e0033 */
.L_x_2709:
[----:B------:R-:W-:Y:S05]  /*a600*/  BSYNC B3 ;  /* 0x0000000000037941 */ /* 0x000fea0003800000 */
.L_x_2708:
[----:B----4-:R-:W-:-:S04]  /*a610*/  IADD3 R36, P2, R28, R11, RZ ;  /* 0x0000000b1c247210 */ /* 0x010fc80007f5e0ff */
[----:B---3--:R-:W-:Y:S02]  /*a620*/  IADD3.X R37, R153, R112, RZ, P2, !PT ;  /* 0x0000007099257210 */ /* 0x008fe400017fe4ff */
[----:B------:R-:W-:-:S03]  /*a630*/  ISETP.GE.AND P2, PT, R166, R136, PT ;  /* 0x00000088a600720c */ /* 0x000fc60003f46270 */
[----:B0-----:R0:W-:Y:S10]  /*a640*/  ST.E.128 desc[UR50][R36.64], R12 ;  /* 0x0000000c24007985 */ /* 0x0011f4000c101d32 */
[----:B------:R-:W-:-:S04]  /*a650*/  @!P2 IADD3 R38, P5, R11, R166, RZ ;  /* 0x000000a60b26a210 */ /* 0x000fc80007fbe0ff */
[----:B------:R-:W-:-:S05]  /*a660*/  @!P2 LEA.HI.X.SX32 R39, R166, R153, 0x1, P5 ;  /* 0x00000099a627a211 */ /* 0x000fca00028f0eff */
[----:B------:R0:W-:Y:S04]  /*a670*/  @!P2 ST.E.128 desc[UR50][R38.64], R88 ;  /* 0x000000582600a985 */ /* 0x0001e8000c101d32 */
.L_x_2707:
[----:B------:R-:W-:Y:S05]  /*a680*/  BSYNC B2 ;  /* 0x0000000000027941 */ /* 0x000fea0003800000 */
.L_x_2706:
        /* <DEDUP_REMOVED lines=29> */
[----:B------:R-:W-:Y:S02]  /*a860*/  LOP3.LUT R40, R53, 0xff0000ff, RZ, 0xc0, !PT ;  /* 0xff0000ff35287812 */ /* 0x000fe400078ec0ff */
[----:B------:R-:W-:-:S02]  /*a870*/  SHF.L.U32 R41, R52, 0x8, RZ ;  /* 0x0000000834297819 */ /* 0x000fc400000006ff */
[----:B------:R-:W-:Y:S02]  /*a880*/  SHF.R.U32.HI R51, RZ, 0x10, R53 ;  /* 0x00000010ff337819 */ /* 0x000fe40000011635 */
[----:B------:R-:W-:Y:S01]  /*a890*/  LOP3.LUT R40, R40, 0xff00, R41, 0xf8, !PT ;  /* 0x0000ff0028287812 */ /* 0x000fe200078ef829 */
[----:B------:R-:W-:Y:S01]  /*a8a0*/  IMAD.U32 R41, R50, 0x10000, RZ ;  /* 0x0001000032297824 */ /* 0x000fe200078e00ff */
[----:B------:R-:W-:Y:S01]  /*a8b0*/  LOP3.LUT R42, R42, 0xff00, R49, 0xf8, !PT ;  /* 0x0000ff002a2a7812 */ /* 0x000fe200078ef831 */
[----:B------:R-:W-:Y:S02]  /*a8c0*/  IMAD.U32 R49, R51, 0x10000, RZ ;  /* 0x0001000033317824 */ /* 0x000fe400078e00ff */
[----:B0-----:R-:W-:Y:S01]  /*a8d0*/  IMAD.MOV.U32 R51, RZ, RZ, R37 ;  /* 0x000000ffff337224 */ /* 0x001fe200078e0025 */
[----:B------:R-:W-:Y:S02]  /*a8e0*/  LOP3.LUT R50, R42, 0xff0000, R41, 0xf8, !PT ;  /* 0x00ff00002a327812 */ /* 0x000fe400078ef829 */
[----:B------:R-:W-:-:S02]  /*a8f0*/  F2FP.F16.E4M3.UNPACK_B R41, R13 ;  /* 0x0000000dff29723e */ /* 0x000fc400020006ff */
[-C--:B------:R-:W-:Y:S02]  /*a900*/  F2FP.F16.E4M3.UNPACK_B R53, R51.reuse ;  /* 0x00000033ff35723e */ /* 0x080fe400020006ff */
[----:B------:R-:W-:Y:S01]  /*a910*/  F2FP.F16.E4M3.UNPACK_B R52, R50 ;  /* 0x00000032ff34723e */ /* 0x000fe200020006ff */
[----:B------:R-:W-:Y:S01]  /*a920*/  HADD2.F32 R42, -RZ, R41.H0_H0 ;  /* 0x20000029ff2a7230 */ /* 0x000fe20000004100 */
[----:B------:R-:W-:Y:S01]  /*a930*/  LOP3.LUT R49, R40, 0xff0000, R49, 0xf8, !PT ;  /* 0x00ff000028317812 */ /* 0x000fe200078ef831 */
[--C-:B------:R-:W-:Y:S01]  /*a940*/  HADD2.F32 R40, -RZ, R53.reuse.H0_H0 ;  /* 0x20000035ff287230 */ /* 0x100fe20000004100 */
[----:B------:R-:W-:Y:S01]  /*a950*/  F2FP.F16.E4M3.UNPACK_B R51, R51.H1 ;  /* 0x00000033ff33723e */ /* 0x000fe200030006ff */
[----:B------:R-:W-:Y:S01]  /*a960*/  HADD2.F32 R53, -RZ, R53.H1_H1 ;  /* 0x30000035ff357230 */ /* 0x000fe20000004100 */
[-C--:B------:R-:W-:Y:S01]  /*a970*/  F2FP.F16.E4M3.UNPACK_B R37, R49.reuse ;  /* 0x00000031ff25723e */ /* 0x080fe200020006ff */
[----:B------:R-:W-:Y:S01]  /*a980*/  HADD2.F32 R54, -RZ, R52.H1_H1 ;  /* 0x30000034ff367230 */ /* 0x000fe20000004100 */
[----:B------:R-:W-:Y:S01]  /*a990*/  F2FP.F16.E4M3.UNPACK_B R49, R49.H1 ;  /* 0x00000031ff31723e */ /* 0x000fe200030006ff */
[----:B------:R-:W-:-:S02]  /*a9a0*/  HADD2.F32 R41, -RZ, R41.H1_H1 ;  /* 0x30000029ff297230 */ /* 0x000fc40000004100 */
        /* <DEDUP_REMOVED lines=31> */
[--C-:B------:R-:W-:Y:S02]  /*aba0*/  SHF.R.U32.HI R89, RZ, 0x8, R55.reuse ;  /* 0x00000008ff597819 */ /* 0x100fe40000011637 */
[----:B------:R-:W-:Y:S01]  /*abb0*/  SHF.R.U32.HI R88, RZ, 0x10, R55 ;  /* 0x00000010ff587819 */ /* 0x000fe20000011637 */
[----:B------:R-:W-:Y:S01]  /*abc0*/  IMAD.SHL.U32 R54, R54, 0x100, RZ ;  /* 0x0000010036367824 */ /* 0x000fe200078e00ff */
[----:B------:R-:W-:Y:S02]  /*abd0*/  LOP3.LUT R53, R43, 0xff0000ff, RZ, 0xc0, !PT ;  /* 0xff0000ff2b357812 */ /* 0x000fe400078ec0ff */
[----:B------:R-:W-:-:S02]  /*abe0*/  SHF.R.U32.HI R55, RZ, 0x10, R43 ;  /* 0x00000010ff377819 */ /* 0x000fc4000001162b */
[----:B------:R-:W-:Y:S02]  /*abf0*/  SHF.L.U32 R43, R89, 0x8, RZ ;  /* 0x00000008592b7819 */ /* 0x000fe400000006ff */
[----:B------:R-:W-:Y:S01]  /*ac00*/  LOP3.LUT R53, R53, 0xff00, R54, 0xf8, !PT ;  /* 0x0000ff0035357812 */ /* 0x000fe200078ef836 */
[----:B------:R-:W-:Y:S01]  /*ac10*/  IMAD.U32 R54, R55, 0x10000, RZ ;  /* 0x0001000037367824 */ /* 0x000fe200078e00ff */
[----:B------:R-:W-:Y:S01]  /*ac20*/  LOP3.LUT R43, R52, 0xff00, R43, 0xf8, !PT ;  /* 0x0000ff00342b7812 */ /* 0x000fe200078ef82b */
[----:B------:R-:W-:Y:S01]  /*ac30*/  IMAD.U32 R52, R88, 0x10000, RZ ;  /* 0x0001000058347824 */ /* 0x000fe200078e00ff */
[----:B------:R-:W-:Y:S02]  /*ac40*/  F2FP.SATFINITE.E4M3.F32.PACK_AB_MERGE_C R50, R51, R50, RZ ;  /* 0x000000323332723e */ /* 0x000fe400048070ff */
[----:B------:R-:W-:Y:S02]  /*ac50*/  F2FP.F16.E4M3.UNPACK_B R51, R12.H1 ;  /* 0x0000000cff33723e */ /* 0x000fe400030006ff */
[----:B------:R-:W-:-:S02]  /*ac60*/  LOP3.LUT R43, R43, 0xff0000, R52, 0xf8, !PT ;  /* 0x00ff00002b2b7812 */ /* 0x000fc400078ef834 */
[----:B------:R-:W-:Y:S01]  /*ac70*/  LOP3.LUT R52, R53, 0xff0000, R54, 0xf8, !PT ;  /* 0x00ff000035347812 */ /* 0x000fe200078ef836 */
[----:B------:R-:W-:Y:S01]  /*ac80*/  IMAD.MOV.U32 R54, RZ, RZ, R15 ;  /* 0x000000ffff367224 */ /* 0x000fe200078e000f */
[----:B------:R-:W-:Y:S02]  /*ac90*/  F2FP.F16.E4M3.UNPACK_B R15, R39 ;  /* 0x00000027ff0f723e */ /* 0x000fe400020006ff */
        /* <DEDUP_REMOVED lines=80> */
[----:B------:R-:W-:Y:S02]  /*b1a0*/  MOV R52, R14 ;  /* 0x0000000e00347202 */ /* 0x000fe40000000f00 */
[-C--:B------:R-:W-:Y:S01]  /*b1b0*/  F2FP.F16.E4M3.UNPACK_B R54, R159.reuse.H1 ;  /* 0x0000009fff36723e */ /* 0x080fe200030006ff */
[-C--:B------:R-:W-:Y:S01]  /*b1c0*/  FMUL.FTZ R12, R55, R158.reuse ;  /* 0x0000009e370c7220 */ /* 0x080fe20000410000 */
[C---:B------:R-:W-:Y:S01]  /*b1d0*/  FMUL.FTZ R158, R167.reuse, R158 ;  /* 0x0000009ea79e7220 */ /* 0x040fe20000410000 */
[----:B------:R-:W-:Y:S02]  /*b1e0*/  F2FP.F16.E4M3.UNPACK_B R159, R159 ;  /* 0x0000009fff9f723e */ /* 0x000fe400020006ff */
[----:B------:R-:W-:Y:S01]  /*b1f0*/  FFMA.FTZ R167, R167, R160, -R12 ;  /* 0x000000a0a7a77223 */ /* 0x000fe2000001080c */
[----:B------:R-:W-:Y:S01]  /*b200*/  F2FP.SATFINITE.E4M3.F32.PACK_AB_MERGE_C R12, R51, R164, RZ ;  /* 0x000000a4330c723e */ /* 0x000fe200048070ff */
[----:B------:R-:W-:Y:S01]  /*b210*/  FFMA.FTZ R51, R55, R160, R158 ;  /* 0x000000a037337223 */ /* 0x000fe2000001009e */
[----:B------:R-:W-:Y:S01]  /*b220*/  F2FP.F16.E4M3.UNPACK_B R55, R38.H1 ;  /* 0x00000026ff37723e */ /* 0x000fe200030006ff */
[--C-:B------:R-:W-:Y:S01]  /*b230*/  HADD2.F32 R169, -RZ, R54.reuse.H0_H0 ;  /* 0x20000036ffa97230 */ /* 0x100fe20000004100 */
[----:B------:R-:W-:Y:S01]  /*b240*/  F2FP.SATFINITE.E4M3.F32.PACK_AB_MERGE_C R12, R167, R88, R12 ;  /* 0x00000058a70c723e */ /* 0x000fe2000480700c */
[----:B------:R-:W-:Y:S01]  /*b250*/  HADD2.F32 R54, -RZ, R54.H1_H1 ;  /* 0x30000036ff367230 */ /* 0x000fe20000004100 */
[----:B------:R-:W-:Y:S01]  /*b260*/  F2FP.F16.E4M3.UNPACK_B R88, R52.H1 ;  /* 0x00000034ff58723e */ /* 0x000fe200030006ff */
[--C-:B------:R-:W-:Y:S01]  /*b270*/  HADD2.F32 R36, -RZ, R55.reuse.H0_H0 ;  /* 0x20000037ff247230 */ /* 0x100fe20000004100 */
[----:B------:R-:W-:Y:S01]  /*b280*/  F2FP.F16.E4M3.UNPACK_B R158, R161.H1 ;  /* 0x000000a1ff9e723e */ /* 0x000fe200030006ff */
        /* <DEDUP_REMOVED lines=8> */
[----:B------:R-:W-:Y:S01]  /*b310*/  F2FP.F16.E4M3.UNPACK_B R161, R161 ;  /* 0x000000a1ffa1723e */ /* 0x000fe200020006ff */
[-C--:B------:R-:W-:Y:S01]  /*b320*/  FFMA.FTZ R14, R14, R167.reuse, -R171 ;  /* 0x000000a70e0e7223 */ /* 0x080fe200000108ab */
[----:B------:R-:W-:Y:S02]  /*b330*/  HADD2.F32 R171, -RZ, R159.H0_H0 ;  /* 0x2000009fffab7230 */ /* 0x000fe40000004100 */
[----:B------:R-:W-:Y:S01]  /*b340*/  FFMA.FTZ R36, R36, R167, R169 ;  /* 0x000000a724247223 */ /* 0x000fe200000100a9 */
[----:B------:R-:W-:-:S02]  /*b350*/  HADD2.F32 R167, -RZ, R88.H1_H1 ;  /* 0x30000058ffa77230 */ /* 0x000fc40000004100 */
[-C--:B------:R-:W-:Y:S01]  /*b360*/  FMUL.FTZ R88, R55, R54.reuse ;  /* 0x0000003637587220 */ /* 0x080fe20000410000 */
[----:B------:R-:W-:Y:S02]  /*b370*/  HADD2.F32 R169, -RZ, R161.H0_H0 ;  /* 0x200000a1ffa97230 */ /* 0x000fe40000004100 */
[----:B------:R-:W-:Y:S02]  /*b380*/  HADD2.F32 R159, -RZ, R159.H1_H1 ;  /* 0x3000009fff9f7230 */ /* 0x000fe40000004100 */
[C---:B------:R-:W-:Y:S01]  /*b390*/  FMUL.FTZ R54, R167.reuse, R54 ;  /* 0x00000036a7367220 */ /* 0x040fe20000410000 */
[-C--:B------:R-:W-:Y:S01]  /*b3a0*/  FFMA.FTZ R167, R167, R158.reuse, -R88 ;  /* 0x0000009ea7a77223 */ /* 0x080fe20000010858 */
[----:B------:R-:W-:Y:S02]  /*b3b0*/  HADD2.F32 R88, -RZ, R52.H0_H0 ;  /* 0x20000034ff587230 */ /* 0x000fe40000004100 */
[----:B------:R-:W-:Y:S01]  /*b3c0*/  FFMA.FTZ R55, R55, R158, R54 ;  /* 0x0000009e37377223 */ /* 0x000fe20000010036 */
[--C-:B------:R-:W-:Y:S01]  /*b3d0*/  HADD2.F32 R54, -RZ, R38.reuse.H0_H0 ;  /* 0x20000026ff367230 */ /* 0x100fe20000004100 */
[----:B------:R-:W-:Y:S01]  /*b3e0*/  F2FP.SATFINITE.E4M3.F32.PACK_AB_MERGE_C R14, R167, R14, RZ ;  /* 0x0000000ea70e723e */ /* 0x000fe200048070ff */
[----:B------:R-:W-:-:S02]  /*b3f0*/  HADD2.F32 R38, -RZ, R38.H1_H1 ;  /* 0x30000026ff267230 */ /* 0x000fc40000004100 */
        /* <DEDUP_REMOVED lines=14> */
[----:B------:R-:W-:Y:S01]  /*b4e0*/  F2FP.SATFINITE.E4M3.F32.PACK_AB_MERGE_C R39, R15, R91, R52 ;  /* 0x0000005b0f27723e */ /* 0x000fe20004807034 */
[----:B------:R-:W-:Y:S01]  /*b4f0*/  IMAD.MOV.U32 R15, RZ, RZ, R53 ;  /* 0x000000ffff0f7224 */ /* 0x000fe200078e0035 */
[----:B------:R-:W-:-:S07]  /*b500*/  F2FP.SATFINITE.E4M3.F32.PACK_AB_MERGE_C R38, R38, R171, R55 ;  /* 0x000000ab2626723e */ /* 0x000fce0004807037 */
.L_x_2713:
[----:B------:R-:W-:Y:S05]  /*b510*/  BSYNC B3 ;  /* 0x0000000000037941 */ /* 0x000fea0003800000 */
.L_x_2712:
[----:B----4-:R-:W-:-:S05]  /*b520*/  IADD3 R40, P2, R29, R11, RZ ;  /* 0x0000000b1d287210 */ /* 0x010fca0007f5e0ff */
[----:B---3--:R-:W-:Y:S01]  /*b530*/  IMAD.X R41, R153, 0x1, R111, P2 ;  /* 0x0000000199297824 */ /* 0x008fe200010e066f */
[----:B------:R-:W-:-:S04]  /*b540*/  ISETP.GE.AND P2, PT, R48, R136, PT ;  /* 0x000000883000720c */ /* 0x000fc80003f46270 */
[----:B0-----:R0:W-:Y:S09]  /*b550*/  ST.E.128 desc[UR50][R40.64], R12 ;  /* 0x0000000c28007985 */ /* 0x0011f2000c101d32 */
[----:B------:R-:W-:-:S04]  /*b560*/  @!P2 IADD3 R42, P5, R11, R48, RZ ;  /* 0x000000300b2aa210 */ /* 0x000fc80007fbe0ff */
[----:B------:R-:W-:-:S05]  /*b570*/  @!P2 LEA.HI.X.SX32 R43, R48, R153, 0x1, P5 ;  /* 0x00000099302ba211 */ /* 0x000fca00028f0eff */
[----:B------:R0:W-:Y:S04]  /*b580*/  @!P2 ST.E.128 desc[UR50][R42.64], R36 ;  /* 0x000000242a00a985 */ /* 0x0001e8000c101d32 */
.L_x_2711:
[----:B------:R-:W-:Y:S05]  /*b590*/  BSYNC B2 ;  /* 0x0000000000027941 */ /* 0x000fea0003800000 */
.L_x_2710:
        /* <DEDUP_REMOVED lines=28> */
[----:B------:R-:W-:Y:S01]  /*b760*/  F2FP.F16.E4M3.UNPACK_B R50, R154.H1 ;  /* 0x0000009aff32723e */ /* 0x000fe200030006ff */
[----:B0-----:R-:W-:Y:S01]  /*b770*/  IMAD.MOV.U32 R42, RZ, RZ, R12 ;  /* 0x000000ffff2a7224 */ /* 0x001fe200078e000c */
[----:B------:R-:W-:Y:S02]  /*b780*/  F2FP.F16.E4M3.UNPACK_B R49, R156.H1 ;  /* 0x0000009cff31723e */ /* 0x000fe400030006ff */
[----:B------:R-:W-:Y:S01]  /*b790*/  F2FP.F16.E4M3.UNPACK_B R46, R44.H1 ;  /* 0x0000002cff2e723e */ /* 0x000fe200030006ff */
[----:B------:R-:W-:Y:S01]  /*b7a0*/  HADD2.F32 R53, -RZ, R50.H0_H0 ;  /* 0x20000032ff357230 */ /* 0x000fe20000004100 */
[----:B------:R-:W-:Y:S01]  /*b7b0*/  F2FP.F16.E4M3.UNPACK_B R43, R42.H1 ;  /* 0x0000002aff2b723e */ /* 0x000fe200030006ff */
[----:B------:R-:W-:Y:S01]  /*b7c0*/  HADD2.F32 R51, -RZ, R49.H0_H0 ;  /* 0x20000031ff337230 */ /* 0x000fe20000004100 */
[----:B------:R-:W-:Y:S01]  /*b7d0*/  F2FP.F16.E4M3.UNPACK_B R56, R155.H1 ;  /* 0x0000009bff38723e */ /* 0x000fe200030006ff */
[--C-:B------:R-:W-:Y:S01]  /*b7e0*/  HADD2.F32 R12, -RZ, R46.reuse.H0_H0 ;  /* 0x2000002eff0c7230 */ /* 0x100fe20000004100 */
[----:B------:R-:W-:Y:S01]  /*b7f0*/  F2FP.F16.E4M3.UNPACK_B R58, R157 ;  /* 0x0000009dff3a723e */ /* 0x000fe200020006ff */
[----:B------:R-:W-:Y:S01]  /*b800*/  HADD2.F32 R36, -RZ, R43.H0_H0 ;  /* 0x2000002bff247230 */ /* 0x000fe20000004100 */
[----:B------:R-:W-:Y:S01]  /*b810*/  SHF.R.U32.HI R90, RZ, 0x10, R57 ;  /* 0x00000010ff5a7819 */ /* 0x000fe20000011639 */
[----:B------:R-:W-:-:S02]  /*b820*/  HADD2.F32 R46, -RZ, R46.H1_H1 ;  /* 0x3000002eff2e7230 */ /* 0x000fc40000004100 */
[-C--:B------:R-:W-:Y:S01]  /*b830*/  FMUL.FTZ R55, R12, R53.reuse ;  /* 0x000000350c377220 */ /* 0x080fe20000410000 */
[----:B------:R-:W-:Y:S02]  /*b840*/  HADD2.F32 R43, -RZ, R43.H1_H1 ;  /* 0x3000002bff2b7230 */ /* 0x000fe40000004100 */
[C---:B------:R-:W-:Y:S01]  /*b850*/  FMUL.FTZ R53, R36.reuse, R53 ;  /* 0x0000003524357220 */ /* 0x040fe20000410000 */
[--C-:B------:R-:W-:Y:S02]  /*b860*/  HADD2.F32 R91, -RZ, R56.reuse.H0_H0 ;  /* 0x20000038ff5b7230 */ /* 0x100fe40000004100 */
[-C--:B------:R-:W-:Y:S01]  /*b870*/  FFMA.FTZ R36, R36, R51.reuse, -R55 ;  /* 0x0000003324247223 */ /* 0x080fe20000010837 */
[----:B------:R-:W-:Y:S02]  /*b880*/  HADD2.F32 R56, -RZ, R56.H1_H1 ;  /* 0x30000038ff387230 */ /* 0x000fe40000004100 */
[----:B------:R-:W-:Y:S01]  /*b890*/  FFMA.FTZ R12, R12, R51, R53 ;  /* 0x000000330c0c7223 */ /* 0x000fe20000010035 */
[----:B------:R-:W-:Y:S01]  /*b8a0*/  HADD2.F32 R51, -RZ, R50.H1_H1 ;  /* 0x30000032ff337230 */ /* 0x000fe20000004100 */
[----:B------:R-:W-:Y:S01]  /*b8b0*/  SHF.R.U32.HI R88, RZ, 0x8, R57 ;  /* 0x00000008ff587819 */ /* 0x000fe20000011639 */
[----:B------:R-:W-:Y:S01]  /*b8c0*/  HADD2.F32 R50, -RZ, R49.H1_H1 ;  /* 0x30000031ff327230 */ /* 0x000fe20000004100 */
[----:B------:R-:W-:-:S02]  /*b8d0*/  LOP3.LUT R158, R45, 0xff0000ff, RZ, 0xc0, !PT ;  /* 0xff0000ff2d9e7812 */ /* 0x000fc400078ec0ff */
[-C--:B------:R-:W-:Y:S01]  /*b8e0*/  FMUL.FTZ R52, R46, R51.reuse ;  /* 0x000000332e347220 */ /* 0x080fe20000410000 */
[C---:B------:R-:W-:Y:S01]  /*b8f0*/  FMUL.FTZ R51, R43.reuse, R51 ;  /* 0x000000332b337220 */ /* 0x040fe20000410000 */
        /* <DEDUP_REMOVED lines=21> */
[----:B------:R-:W-:-:S02]  /*ba50*/  MOV R52, R38 ;  /* 0x0000002600347202 */ /* 0x000fc40000000f00 */
[----:B------:R-:W-:Y:S02]  /*ba60*/  F2FP.SATFINITE.E4M3.F32.PACK_AB_MERGE_C R36, R49, R36, RZ ;  /* 0x000000243124723e */ /* 0x000fe400048070ff */
[-C--:B------:R-:W-:Y:S01]  /*ba70*/  FMUL.FTZ R55, R50, R53.reuse ;  /* 0x0000003532377220 */ /* 0x080fe20000410000 */
[C---:B------:R-:W-:Y:S01]  /*ba80*/  FMUL.FTZ R89, R46.reuse, R53 ;  /* 0x000000352e597220 */ /* 0x040fe20000410000 */
[----:B------:R-:W-:Y:S02]  /*ba90*/  F2FP.SATFINITE.E4M3.F32.PACK_AB_MERGE_C R43, R43, R12, RZ ;  /* 0x0000000c2b2b723e */ /* 0x000fe400048070ff */
[-C--:B------:R-:W-:Y:S01]  /*baa0*/  FFMA.FTZ R53, R46, R51.reuse, -R55 ;  /* 0x000000332e357223 */ /* 0x080fe20000010837 */
[----:B------:R-:W-:Y:S01]  /*bab0*/  FFMA.FTZ R51, R50, R51, R89 ;  /* 0x0000003332337223 */ /* 0x000fe20000010059 */
[----:B------:R-:W-:Y:S01]  /*bac0*/  IMAD.MOV.U32 R50, RZ, RZ, R14 ;  /* 0x000000ffff327224 */ /* 0x000fe200078e000e */
[----:B------:R-:W-:Y:S02]  /*bad0*/  F2FP.F16.E4M3.UNPACK_B R55, R52.H1 ;  /* 0x00000034ff37723e */ /* 0x000fe400030006ff */
[----:B------:R-:W-:-:S02]  /*bae0*/  F2FP.F16.E4M3.UNPACK_B R46, R157.H1 ;  /* 0x0000009dff2e723e */ /* 0x000fc400030006ff */
[----:B------:R-:W-:Y:S01]  /*baf0*/  F2FP.F16.E4M3.UNPACK_B R54, R50.H1 ;  /* 0x00000032ff36723e */ /* 0x000fe200030006ff */
[--C-:B------:R-:W-:Y:S01]  /*bb00*/  HADD2.F32 R38, -RZ, R55.reuse.H0_H0 ;  /* 0x20000037ff267230 */ /* 0x100fe20000004100 */
[----:B------:R-:W-:Y:S01]  /*bb10*/  F2FP.F16.E4M3.UNPACK_B R52, R52 ;  /* 0x00000034ff34723e */ /* 0x000fe200020006ff */
[----:B------:R-:W-:Y:S01]  /*bb20*/  HADD2.F32 R89, -RZ, R46.H0_H0 ;  /* 0x2000002eff597230 */ /* 0x000fe20000004100 */
[----:B------:R-:W-:Y:S01]  /*bb30*/  F2FP.F16.E4M3.UNPACK_B R50, R50 ;  /* 0x00000032ff32723e */ /* 0x000fe200020006ff */
[--C-:B------:R-:W-:Y:S02]  /*bb40*/  HADD2.F32 R14, -RZ, R54.reuse.H0_H0 ;  /* 0x20000036ff0e7230 */ /* 0x100fe40000004100 */
[----:B------:R-:W-:Y:S01]  /*bb50*/  FMUL.FTZ R159, R38, R91 ;  /* 0x0000005b269f7220 */ /* 0x000fe20000410000 */
[----:B------:R-:W-:Y:S01]  /*bb60*/  HADD2.F32 R55, -RZ, R55.H1_H1 ;  /* 0x30000037ff377230 */ /* 0x000fe20000004100 */
[----:B------:R-:W-:Y:S01]  /*bb70*/  F2FP.SATFINITE.E4M3.F32.PACK_AB_MERGE_C R12, R53, R44, R36 ;  /* 0x0000002c350c723e */ /* 0x000fe20004807024 */
[----:B------:R-:W-:-:S02]  /*bb80*/  HADD2.F32 R54, -RZ, R54.H1_H1 ;  /* 0x30000036ff367230 */ /* 0x000fc40000004100 */
[C---:B------:R-:W-:Y:S01]  /*bb90*/  FMUL.FTZ R91, R14.reuse, R91 ;  /* 0x0000005b0e5b7220 */ /* 0x040fe20000410000 */
[-C--:B------:R-:W-:Y:S01]  /*bba0*/  FFMA.FTZ R14, R14, R89.reuse, -R159 ;  /* 0x000000590e0e7223 */ /* 0x080fe2000001089f */
[----:B------:R-:W-:Y:S01]  /*bbb0*/  HADD2.F32 R46, -RZ, R46.H1_H1 ;  /* 0x3000002eff2e7230 */ /* 0x000fe20000004100 */
[----:B------:R-:W-:Y:S01]  /*bbc0*/  F2FP.SATFINITE.E4M3.F32.PACK_AB_MERGE_C R36, R51, R42, R43 ;  /* 0x0000002a3324723e */ /* 0x000fe2000480702b */
[----:B------:R-:W-:Y:S01]  /*bbd0*/  FFMA.FTZ R38, R38, R89, R91 ;  /* 0x0000005926267223 */ /* 0x000fe2000001005b */
[CC--:B------:R-:W-:Y:S01]  /*bbe0*/  FMUL.FTZ R89, R55.reuse, R56.reuse ;  /* 0x0000003837597220 */ /* 0x0c0fe20000410000 */
[C---:B------:R-:W-:Y:S01]  /*bbf0*/  FMUL.FTZ R56, R54.reuse, R56 ;  /* 0x0000003836387220 */ /* 0x040fe20000410000 */
[----:B------:R-:W-:Y:S01]  /*bc00*/  HADD2.F32 R91, -RZ, R58.H0_H0 ;  /* 0x2000003aff5b7230 */ /* 0x000fe20000004100 */
[----:B------:R-:W-:Y:S01]  /*bc10*/  F2FP.F16.E4M3.UNPACK_B R43, R13 ;  /* 0x0000000dff2b723e */ /* 0x000fe200020006ff */
[-C--:B------:R-:W-:Y:S01]  /*bc20*/  FFMA.FTZ R89, R54, R46.reuse, -R89 ;  /* 0x0000002e36597223 */ /* 0x080fe20000010859 */
[----:B------:R-:W-:Y:S01]  /*bc30*/  FFMA.FTZ R55, R55, R46, R56 ;  /* 0x0000002e37377223 */ /* 0x000fe20000010038 */
[----:B------:R-:W-:Y:S01]  /*bc40*/  F2FP.F16.E4M3.UNPACK_B R46, R155 ;  /* 0x0000009bff2e723e */ /* 0x000fe200020006ff */
[----:B------:R-:W-:-:S02]  /*bc50*/  HADD2.F32 R56, -RZ, R52.H0_H0 ;  /* 0x20000034ff387230 */ /* 0x000fc40000004100 */
[----:B------:R-:W-:Y:S01]  /*bc60*/  HADD2.F32 R54, -RZ, R50.H0_H0 ;  /* 0x20000032ff367230 */ /* 0x000fe20000004100 */
[----:B------:R-:W-:Y:S01]  /*bc70*/  F2FP.SATFINITE.E4M3.F32.PACK_AB_MERGE_C R38, R55, R38, RZ ;  /* 0x000000263726723e */ /* 0x000fe200048070ff */
[----:B------:R-:W-:Y:S01]  /*bc80*/  HADD2.F32 R155, -RZ, R46.H0_H0 ;  /* 0x2000002eff9b7230 */ /* 0x000fe20000004100 */
[----:B------:R-:W-:Y:S01]  /*bc90*/  F2FP.SATFINITE.E4M3.F32.PACK_AB_MERGE_C R14, R89, R14, RZ ;  /* 0x0000000e590e723e */ /* 0x000fe200048070ff */
[----:B------:R-:W-:Y:S02]  /*bca0*/  IMAD.SHL.U32 R159, R154, 0x100, RZ ;  /* 0x000001009a9f7824 */ /* 0x000fe400078e00ff */
[----:B------:R-:W-:Y:S02]  /*bcb0*/  HADD2.F32 R52, -RZ, R52.H1_H1 ;  /* 0x30000034ff347230 */ /* 0x000fe40000004100 */
[-C--:B------:R-:W-:Y:S01]  /*bcc0*/  FMUL.FTZ R157, R56, R155.reuse ;  /* 0x0000009b389d7220 */ /* 0x080fe20000410000 */
[----:B------:R-:W-:Y:S01]  /*bcd0*/  FMUL.FTZ R155, R54, R155 ;  /* 0x0000009b369b7220 */ /* 0x000fe20000410000 */
[----:B------:R-:W-:Y:S01]  /*bce0*/  HADD2.F32 R50, -RZ, R50.H1_H1 ;  /* 0x30000032ff327230 */ /* 0x000fe20000004100 */
[----:B------:R-:W-:Y:S01]  /*bcf0*/  LOP3.LUT R156, R156, 0xff00, R159, 0xf8, !PT ;  /* 0x0000ff009c9c7812 */ /* 0x000fe200078ef89f */
[-C--:B------:R-:W-:Y:S01]  /*bd00*/  FFMA.FTZ R54, R54, R91.reuse, -R157 ;  /* 0x0000005b36367223 */ /* 0x080fe2000001089d */
[----:B------:R-:W-:Y:S01]  /*bd10*/  FFMA.FTZ R56, R56, R91, R155 ;  /* 0x0000005b38387223 */ /* 0x000fe2000001009b */
[----:B------:R-:W-:Y:S01]  /*bd20*/  LOP3.LUT R91, R57, 0xff0000ff, RZ, 0xc0, !PT ;  /* 0xff0000ff395b7812 */ /* 0x000fe200078ec0ff */
[----:B------:R-:W-:Y:S01]  /*bd30*/  HADD2.F32 R42, -RZ, R43.H0_H0 ;  /* 0x2000002bff2a7230 */ /* 0x000fe20000004100 */
[----:B------:R-:W-:-:S02]  /*bd40*/  SHF.R.U32.HI R157, RZ, 0x8, R47 ;  /* 0x00000008ff9d7819 */ /* 0x000fc4000001162f */
[----:B------:R-:W-:Y:S02]  /*bd50*/  SHF.R.U32.HI R57, RZ, 0x10, R59 ;  /* 0x00000010ff397819 */ /* 0x000fe4000001163b */
[--C-:B------:R-:W-:Y:S02]  /*bd60*/  SHF.R.U32.HI R155, RZ, 0x8, R45.reuse ;  /* 0x00000008ff9b7819 */ /* 0x100fe4000001162d */
[----:B------:R-:W-:Y:S02]  /*bd70*/  SHF.R.U32.HI R59, RZ, 0x10, R45 ;  /* 0x00000010ff3b7819 */ /* 0x000fe4000001162d */
[----:B------:R-:W-:Y:S01]  /*bd80*/  SHF.R.U32.HI R45, RZ, 0x10, R47 ;  /* 0x00000010ff2d7819 */ /* 0x000fe2000001162f */
[----:B------:R-:W-:Y:S01]  /*bd90*/  IMAD.SHL.U32 R155, R155, 0x100, RZ ;  /* 0x000001009b9b7824 */ /* 0x000fe200078e00ff */
[----:B------:R-:W-:Y:S02]  /*bda0*/  LOP3.LUT R47, R47, 0xff0000ff, RZ, 0xc0, !PT ;  /* 0xff0000ff2f2f7812 */ /* 0x000fe400078ec0ff */
[----:B------:R-:W-:Y:S01]  /*bdb0*/  SHF.L.U32 R154, R157, 0x8, RZ ;  /* 0x000000089d9a7819 */ /* 0x000fe200000006ff */
[----:B------:R-:W-:Y:S01]  /*bdc0*/  IMAD.U32 R45, R45, 0x10000, RZ ;  /* 0x000100002d2d7824 */ /* 0x000fe200078e00ff */
[----:B------:R-:W-:Y:S01]  /*bdd0*/  LOP3.LUT R91, R91, 0xff00, R88, 0xf8, !PT ;  /* 0x0000ff005b5b7812 */ /* 0x000fe200078ef858 */
[----:B------:R-:W-:Y:S01]  /*bde0*/  IMAD.U32 R88, R90, 0x10000, RZ ;  /* 0x000100005a587824 */ /* 0x000fe200078e00ff */
[----:B------:R-:W-:Y:S01]  /*bdf0*/  LOP3.LUT R154, R47, 0xff00, R154, 0xf8, !PT ;  /* 0x0000ff002f9a7812 */ /* 0x000fe200078ef89a */
[----:B------:R-:W-:Y:S01]  /*be00*/  IMAD.U32 R47, R57, 0x10000, RZ ;  /* 0x00010000392f7824 */ /* 0x000fe200078e00ff */
[----:B------:R-:W-:Y:S01]  /*be10*/  LOP3.LUT R158, R158, 0xff00, R155, 0xf8, !PT ;  /* 0x0000ff009e9e7812 */ /* 0x000fe200078ef89b */
[----:B------:R-:W-:Y:S01]  /*be20*/  IMAD.U32 R57, R59, 0x10000, RZ ;  /* 0x000100003b397824 */ /* 0x000fe200078e00ff */
[----:B------:R-:W-:Y:S01]  /*be30*/  LOP3.LUT R88, R91, 0xff0000, R88, 0xf8, !PT ;  /* 0x00ff00005b587812 */ /* 0x000fe200078ef858 */
[----:B------:R-:W-:Y:S01]  /*be40*/  HADD2.F32 R91, -RZ, R46.H1_H1 ;  /* 0x3000002eff5b7230 */ /* 0x000fe20000004100 */
[----:B------:R-:W-:Y:S01]  /*be50*/  F2FP.F16.E4M3.UNPACK_B R46, R37 ;  /* 0x00000025ff2e723e */ /* 0x000fe200020006ff */
[----:B------:R-:W-:Y:S01]  /*be60*/  HADD2.F32 R59, -RZ, R58.H1_H1 ;  /* 0x3000003aff3b7230 */ /* 0x000fe20000004100 */
[----:B------:R-:W-:-:S02]  /*be70*/  LOP3.LUT R57, R158, 0xff0000, R57, 0xf8, !PT ;  /* 0x00ff00009e397812 */ /* 0x000fc400078ef839 */
[-C--:B------:R-:W-:Y:S01]  /*be80*/  FMUL.FTZ R155, R52, R91.reuse ;  /* 0x0000005b349b7220 */ /* 0x080fe20000410000 */
[C---:B------:R-:W-:Y:S01]  /*be90*/  FMUL.FTZ R91, R50.reuse, R91 ;  /* 0x0000005b325b7220 */ /* 0x040fe20000410000 */
[----:B------:R-:W-:Y:S01]  /*bea0*/  F2FP.F16.E4M3.UNPACK_B R44, R57 ;  /* 0x00000039ff2c723e */ /* 0x000fe200020006ff */
[----:B------:R-:W-:Y:S01]  /*beb0*/  HADD2.F32 R49, -RZ, R46.H0_H0 ;  /* 0x2000002eff317230 */ /* 0x000fe20000004100 */
[-C--:B------:R-:W-:Y:S01]  /*bec0*/  F2FP.F16.E4M3.UNPACK_B R51, R88.reuse ;  /* 0x00000058ff33723e */ /* 0x080fe200020006ff */
[-C--:B------:R-:W-:Y:S01]  /*bed0*/  FFMA.FTZ R155, R50, R59.reuse, -R155 ;  /* 0x0000003b329b7223 */ /* 0x080fe2000001089b */
[----:B------:R-:W-:Y:S01]  /*bee0*/  FFMA.FTZ R91, R52, R59, R91 ;  /* 0x0000003b345b7223 */ /* 0x000fe2000001005b */
[----:B------:R-:W-:Y:S01]  /*bef0*/  HADD2.F32 R53, -RZ, R44.H0_H0 ;  /* 0x2000002cff357230 */ /* 0x000fe20000004100 */
[----:B------:R-:W-:Y:S01]  /*bf00*/  F2FP.F16.E4M3.UNPACK_B R57, R57.H1 ;  /* 0x00000039ff39723e */ /* 0x000fe200030006ff */
[----:B------:R-:W-:Y:S01]  /*bf10*/  HADD2.F32 R50, -RZ, R46.H1_H1 ;  /* 0x3000002eff327230 */ /* 0x000fe20000004100 */
[----:B------:R-:W-:Y:S01]  /*bf20*/  F2FP.F16.E4M3.UNPACK_B R88, R88.H1 ;  /* 0x00000058ff58723e */ /* 0x000fe200030006ff */
[----:B------:R-:W-:-:S02]  /*bf30*/  HADD2.F32 R52, -RZ, R51.H0_H0 ;  /* 0x20000033ff347230 */ /* 0x000fc40000004100 */
[-C--:B------:R-:W-:Y:S01]  /*bf40*/  FMUL.FTZ R55, R49, R53.reuse ;  /* 0x0000003531377220 */ /* 0x080fe20000410000 */
[C---:B------:R-:W-:Y:S01]  /*bf50*/  FMUL.FTZ R46, R42.reuse, R53 ;  /* 0x000000352a2e7220 */ /* 0x040fe20000410000 */
[----:B------:R-:W-:Y:S01]  /*bf60*/  HADD2.F32 R53, -RZ, R44.H1_H1 ;  /* 0x3000002cff357230 */ /* 0x000fe20000004100 */
[----:B------:R-:W-:Y:S01]  /*bf70*/  F2FP.SATFINITE.E4M3.F32.PACK_AB_MERGE_C R14, R155, R54, R14 ;  /* 0x000000369b0e723e */ /* 0x000fe2000480700e */
        /* <DEDUP_REMOVED lines=12> */
[----:B------:R-:W-:Y:S01]  /*c040*/  LOP3.LUT R45, R154, 0xff0000, R45, 0xf8, !PT ;  /* 0x00ff00009a2d7812 */ /* 0x000fe200078ef82d */
[--C-:B------:R-:W-:Y:S01]  /*c050*/  HADD2.F32 R37, -RZ, R46.reuse.H0_H0 ;  /* 0x2000002eff257230 */ /* 0x100fe20000004100 */
[----:B------:R-:W-:Y:S01]  /*c060*/  LOP3.LUT R47, R156, 0xff0000, R47, 0xf8, !PT ;  /* 0x00ff00009c2f7812 */ /* 0x000fe200078ef82f */
[----:B------:R-:W-:-:S02]  /*c070*/  HADD2.F32 R50, -RZ, R46.H1_H1 ;  /* 0x3000002eff327230 */ /* 0x000fc40000004100 */
[-C--:B------:R-:W-:Y:S01]  /*c080*/  FMUL.FTZ R54, R51, R52.reuse ;  /* 0x0000003433367220 */ /* 0x080fe20000410000 */
[--C-:B------:R-:W-:Y:S02]  /*c090*/  HADD2.F32 R46, -RZ, R88.reuse.H0_H0 ;  /* 0x20000058ff2e7230 */ /* 0x100fe40000004100 */
[----:B------:R-:W-:Y:S01]  /*c0a0*/  FMUL.FTZ R52, R37, R52 ;  /* 0x0000003425347220 */ /* 0x000fe20000410000 */
[----:B------:R-:W-:Y:S01]  /*c0b0*/  HADD2.F32 R57, -RZ, R57.H1_H1 ;  /* 0x30000039ff397230 */ /* 0x000fe20000004100 */
[----:B------:R-:W-:Y:S01]  /*c0c0*/  F2FP.SATFINITE.E4M3.F32.PACK_AB_MERGE_C R38, R91, R56, R38 ;  /* 0x000000385b26723e */ /* 0x000fe20004807026 */
        /* <DEDUP_REMOVED lines=10> */
[-C--:B------:R-:W-:Y:S01]  /*c170*/  F2FP.F16.E4M3.UNPACK_B R52, R15.reuse ;  /* 0x0000000fff34723e */ /* 0x080fe200020006ff */
[----:B------:R-:W-:Y:S01]  /*c180*/  HADD2.F32 R56, -RZ, R51.H0_H0 ;  /* 0x20000033ff387230 */ /* 0x000fe20000004100 */
[----:B------:R-:W-:Y:S01]  /*c190*/  F2FP.F16.E4M3.UNPACK_B R53, R15.H1 ;  /* 0x0000000fff35723e */ /* 0x000fe200030006ff */
        /* <DEDUP_REMOVED lines=8> */
[----:B------:R-:W-:Y:S01]  /*c220*/  FMUL.FTZ R154, R56, R89 ;  /* 0x00000059389a7220 */ /* 0x000fe20000410000 */
[----:B------:R-:W-:-:S02]  /*c230*/  HADD2.F32 R58, -RZ, R57.H0_H0 ;  /* 0x20000039ff3a7230 */ /* 0x000fc40000004100 */
[----:B------:R-:W-:Y:S01]  /*c240*/  FMUL.FTZ R89, R15, R89 ;  /* 0x000000590f597220 */ /* 0x000fe20000410000 */
[----:B------:R-:W-:Y:S02]  /*c250*/  HADD2.F32 R45, -RZ, R39.H0_H0 ;  /* 0x20000027ff2d7230 */ /* 0x000fe40000004100 */
[-C--:B------:R-:W-:Y:S01]  /*c260*/  FMUL.FTZ R91, R55, R90.reuse ;  /* 0x0000005a375b7220 */ /* 0x080fe20000410000 */
[----:B------:R-:W-:Y:S02]  /*c270*/  HADD2.F32 R59, -RZ, R47.H0_H0 ;  /* 0x2000002fff3b7230 */ /* 0x000fe40000004100 */
[----:B------:R-:W-:Y:S01]  /*c280*/  FMUL.FTZ R156, R58, R90 ;  /* 0x0000005a3a9c7220 */ /* 0x000fe20000410000 */
[----:B------:R-:W-:Y:S02]  /*c290*/  HADD2.F32 R57, -RZ, R57.H1_H1 ;  /* 0x30000039ff397230 */ /* 0x000fe40000004100 */
[----:B------:R-:W-:Y:S01]  /*c2a0*/  FFMA.FTZ R15, R15, R45, -R154 ;  /* 0x0000002d0f0f7223 */ /* 0x000fe2000001089a */
[----:B------:R-:W-:-:S02]  /*c2b0*/  HADD2.F32 R88, -RZ, R88.H1_H1 ;  /* 0x30000058ff587230 */ /* 0x000fc40000004100 */
[----:B------:R-:W-:Y:S01]  /*c2c0*/  FFMA.FTZ R45, R56, R45, R89 ;  /* 0x0000002d382d7223 */ /* 0x000fe20000010059 */
[----:B------:R-:W-:Y:S02]  /*c2d0*/  HADD2.F32 R53, -RZ, R53.H1_H1 ;  /* 0x30000035ff357230 */ /* 0x000fe40000004100 */
        /* <DEDUP_REMOVED lines=23> */
.L_x_2715:
[----:B------:R-:W-:Y:S05]  /*c450*/  BSYNC B2 ;  /* 0x0000000000027941 */ /* 0x000fea0003800000 */
.L_x_2714:
[----:B------:R-:W-:Y:S01]  /*c460*/  ISETP.GE.AND P2, PT, R48, R136, PT ;  /* 0x000000883000720c */ /* 0x000fe20003f46270 */
[----:B0-----:R0:W-:-:S12]  /*c470*/  ST.E.128 desc[UR50][R40.64], R12 ;  /* 0x0000000c28007985 */ /* 0x0011d8000c101d32 */
[----:B------:R-:W-:-:S04]  /*c480*/  @!P2 IADD3 R42, P5, R11, R48, RZ ;  /* 0x000000300b2aa210 */ /* 0x000fc80007fbe0ff */
[----:B------:R-:W-:-:S05]  /*c490*/  @!P2 LEA.HI.X.SX32 R43, R48, R153, 0x1, P5 ;  /* 0x00000099302ba211 */ /* 0x000fca00028f0eff */
[----:B---3--:R0:W-:Y:S04]  /*c4a0*/  @!P2 ST.E.128 desc[UR50][R42.64], R36 ;  /* 0x000000242a00a985 */ /* 0x0081e8000c101d32 */
.L_x_2705:
[----:B------:R-:W-:Y:S05]  /*c4b0*/  BSYNC B1 ;  /* 0x0000000000017941 */ /* 0x000fea0003800000 */
.L_x_2704:
[----:B------:R-:W-:-:S03]  /*c4c0*/  UMOV UR4, 0xffffffff ;  /* 0xffffffff00047882 */ /* 0x000fc60000000000 */
[----:B------:R-:W-:Y:S05]  /*c4d0*/  BRA.DIV UR4, `(.L_x_2716) ;  /* 0x0000021204c47947 */ /* 0x000fea000b800000 */
[----:B-1----:R-:W1:Y:S04]  /*c4e0*/  SHFL.IDX PT, R119, R119, 0x1, 0x1e1f ;  /* 0x003e1f0077777f89 */ /* 0x002e6800000e0000 */
[----:B------:R0:W0:Y:S02]  /*c4f0*/  SHFL.IDX PT, R45, R120, 0x1, 0x1e1f ;  /* 0x003e1f00782d7f89 */ /* 0x00002400000e0000 */
.L_x_2998:
[----:B------:R-:W-:Y:S05]  /*c500*/  @P4 BRA `(.L_x_2673) ;  /* 0x0000003400344947 */ /* 0x000fea0003800000 */
[----:B------:R-:W-:Y:S01]  /*c510*/  ISETP.NE.AND P2, PT, R31, RZ, PT ;  /* 0x000000ff1f00720c */ /* 0x000fe20003f45270 */
[----:B------:R-:W-:-:S12]  /*c520*/  BSSY B1, `(.L_x_2717) ;  /* 0x00000f2000017945 */ /* 0x000fd80003800000 */
[----:B------:R-:W-:Y:S05]  /*c530*/  @!P2 BRA `(.L_x_2718) ;  /* 0x0000000c00c0a947 */ /* 0x000fea0003800000 */
[----:B----4-:R-:W-:Y:S01]  /*c540*/  SEL R11, R118, R145, !P0 ;  /* 0x00000091760b7207 */ /* 0x010fe20004000000 */
[----:B------:R-:W-:Y:S01]  /*c550*/  BSSY B2, `(.L_x_2719) ;  /* 0x00000ec000027945 */ /* 0x000fe20003800000 */
[----:B0-----:R-:W-:Y:S02]  /*c560*/  IADD3 R40, P2, R28, R45, RZ ;  /* 0x0000002d1c287210 */ /* 0x001fe40007f5e0ff */
[----:B------:R-:W-:-:S03]  /*c570*/  SHF.R.S32.HI R12, RZ, 0x1f, R11 ;  /* 0x0000001fff0c7819 */ /* 0x000fc6000001140b */
[----:B-1----:R-:W-:Y:S01]  /*c580*/  IMAD.X R41, R119, 0x1, R112, P2 ;  /* 0x0000000177297824 */ /* 0x002fe200010e0670 */
[----:B------:R-:W-:-:S04]  /*c590*/  LEA.HI R11, R12, R11, RZ, 0x5 ;  /* 0x0000000b0c0b7211 */ /* 0x000fc800078f28ff */
[----:B------:R-:W-:-:S04]  /*c5a0*/  LEA.HI.SX32 R11, R11, R116, 0x1b ;  /* 0x000000740b0b7211 */ /* 0x000fc800078fdaff */
[----:B------:R-:W-:Y:S02]  /*c5b0*/  SHF.L.U32 R12, R11, 0x4, RZ ;  /* 0x000000040b0c7819 */ /* 0x000fe400000006ff */
[----:B------:R-:W-:Y:S02]  /*c5c0*/  SHF.R.S32.HI R14, RZ, 0x1f, R11 ;  /* 0x0000001fff0e7819 */ /* 0x000fe4000001140b */
[----:B------:R-:W-:Y:S02]  /*c5d0*/  ISETP.GE.AND P2, PT, R12, R136, PT ;  /* 0x000000880c00720c */ /* 0x000fe40003f46270 */
[----:B------:R-:W-:Y:S02]  /*c5e0*/  LEA.HI R14, R14, R11, RZ, 0x2 ;  /* 0x0000000b0e0e7211 */ /* 0x000fe400078f10ff */
[----:B------:R-:W-:Y:S02]  /*c5f0*/  LOP3.LUT R11, R210, 0x30, R12, 0xf8, !PT ;  /* 0x00000030d20b7812 */ /* 0x000fe400078ef80c */
[----:B------:R-:W-:-:S02]  /*c600*/  SHF.R.S32.HI R14, RZ, 0x2, R14 ;  /* 0x00000002ff0e7819 */ /* 0x000fc4000001140e */
[----:B------:R-:W-:-:S05]  /*c610*/  LOP3.LUT R11, R11, R4, RZ, 0x3c, !PT ;  /* 0x000000040b0b7212 */ /* 0x000fca00078e3cff */
[----:B------:R-:W-:-:S04]  /*c620*/  @!P2 IADD3 R42, P4, R12, R45, RZ ;  /* 0x0000002d0c2aa210 */ /* 0x000fc80007f9e0ff */
[----:B------:R-:W-:Y:S01]  /*c630*/  @!P2 LEA.HI.X.SX32 R43, R12, R119, 0x1, P4 ;  /* 0x000000770c2ba211 */ /* 0x000fe200020f0eff */
[----:B------:R-:W-:Y:S01]  /*c640*/  IMAD R12, R14, 0x2800, R211 ;  /* 0x000028000e0c7824 */ /* 0x000fe200078e02d3 */
[----:B------:R-:W-:-:S03]  /*c650*/  ISETP.GE.AND P4, PT, R16, R117, PT ;  /* 0x000000751000720c */ /* 0x000fc60003f86270 */
        /* <DEDUP_REMOVED lines=8> */
[--C-:B------:R-:W-:Y:S01]  /*c6e0*/  SHF.R.U32.HI R44, RZ, 0x8, R73.reuse ;  /* 0x00000008ff2c7819 */ /* 0x100fe20000011649 */
[----:B----4-:R-:W-:Y:S01]  /*c6f0*/  IMAD.MOV.U32 R49, RZ, RZ, R36 ;  /* 0x000000ffff317224 */ /* 0x010fe200078e0024 */
[----:B------:R-:W-:Y:S01]  /*c700*/  SHF.R.U32.HI R56, RZ, 0x10, R73 ;  /* 0x00000010ff387819 */ /* 0x000fe20000011649 */
[----:B------:R-:W-:Y:S01]  /*c710*/  IMAD.MOV.U32 R47, RZ, RZ, R38 ;  /* 0x000000ffff2f7224 */ /* 0x000fe200078e0026 */
[----:B-1----:R-:W-:Y:S01]  /*c720*/  MOV R48, R12 ;  /* 0x0000000c00307202 */ /* 0x002fe20000000f00 */
[----:B------:R-:W-:Y:S01]  /*c730*/  IMAD.SHL.U32 R12, R44, 0x100, RZ ;  /* 0x000001002c0c7824 */ /* 0x000fe200078e00ff */
[----:B0-----:R-:W-:Y:S01]  /*c740*/  LOP3.LUT R11, R73, 0xff0000ff, RZ, 0xc0, !PT ;  /* 0xff0000ff490b7812 */ /* 0x001fe200078ec0ff */
[----:B------:R-:W-:Y:S01]  /*c750*/  IMAD.MOV.U32 R44, RZ, RZ, R14 ;  /* 0x000000ffff2c7224 */ /* 0x000fe200078e000e */
[----:B------:R-:W-:Y:S01]  /*c760*/  SHF.R.U32.HI R53, RZ, 0x8, R61 ;  /* 0x00000008ff357819 */ /* 0x000fe2000001163d */
[----:B------:R-:W-:Y:S01]  /*c770*/  IMAD.U32 R14, R56, 0x10000, RZ ;  /* 0x00010000380e7824 */ /* 0x000fe200078e00ff */
[----:B------:R-:W-:-:S02]  /*c780*/  SHF.R.U32.HI R51, RZ, 0x8, R75 ;  /* 0x00000008ff337819 */ /* 0x000fc4000001164b */
[----:B------:R-:W-:Y:S01]  /*c790*/  SHF.R.U32.HI R54, RZ, 0x10, R75 ;  /* 0x00000010ff367819 */ /* 0x000fe2000001164b */
[----:B------:R-:W-:Y:S01]  /*c7a0*/  IMAD.SHL.U32 R53, R53, 0x100, RZ ;  /* 0x0000010035357824 */ /* 0x000fe200078e00ff */
[----:B------:R-:W-:Y:S02]  /*c7b0*/  SHF.R.U32.HI R55, RZ, 0x8, R63 ;  /* 0x00000008ff377819 */ /* 0x000fe4000001163f */
[----:B------:R-:W-:Y:S02]  /*c7c0*/  LOP3.LUT R11, R11, 0xff00, R12, 0xf8, !PT ;  /* 0x0000ff000b0b7812 */ /* 0x000fe400078ef80c */
[----:B------:R-:W-:Y:S01]  /*c7d0*/  LOP3.LUT R46, R75, 0xff0000ff, RZ, 0xc0, !PT ;  /* 0xff0000ff4b2e7812 */ /* 0x000fe200078ec0ff */
[----:B------:R-:W-:Y:S01]  /*c7e0*/  IMAD.SHL.U32 R55, R55, 0x100, RZ ;  /* 0x0000010037377824 */ /* 0x000fe200078e00ff */
[----:B------:R-:W-:Y:S02]  /*c7f0*/  SHF.L.U32 R51, R51, 0x8, RZ ;  /* 0x0000000833337819 */ /* 0x000fe400000006ff */
        /* <DEDUP_REMOVED lines=13> */
[----:B------:R-:W-:Y:S01]  /*c8d0*/  F2FP.F16.E4M3.UNPACK_B R52, R148.H1 ;  /* 0x00000094ff34723e */ /* 0x000fe200030006ff */
[----:B------:R-:W-:Y:S01]  /*c8e0*/  HADD2.F32 R38, -RZ, R50.H0_H0 ;  /* 0x20000032ff267230 */ /* 0x000fe20000004100 */
[----:B------:R-:W-:Y:S01]  /*c8f0*/  SHF.R.U32.HI R57, RZ, 0x10, R61 ;  /* 0x00000010ff397819 */ /* 0x000fe2000001163d */
[----:B------:R-:W-:Y:S01]  /*c900*/  HADD2.F32 R54, -RZ, R54.H1_H1 ;  /* 0x30000036ff367230 */ /* 0x000fe20000004100 */
[----:B------:R-:W-:Y:S01]  /*c910*/  SHF.R.U32.HI R59, RZ, 0x10, R63 ;  /* 0x00000010ff3b7819 */ /* 0x000fe2000001163f */
[----:B------:R-:W-:-:S02]  /*c920*/  HADD2.F32 R53, -RZ, R52.H0_H0 ;  /* 0x20000034ff357230 */ /* 0x000fc40000004100 */
[-C--:B------:R-:W-:Y:S01]  /*c930*/  FMUL.FTZ R61, R46, R55.reuse ;  /* 0x000000372e3d7220 */ /* 0x080fe20000410000 */
        /* <DEDUP_REMOVED lines=10> */
[-C--:B------:R-:W-:Y:S01]  /*c9e0*/  FMUL.FTZ R56, R50, R54.reuse ;  /* 0x0000003632387220 */ /* 0x080fe20000410000 */
[----:B------:R-:W-:Y:S01]  /*c9f0*/  LOP3.LUT R12, R12, 0xff0000, R59, 0xf8, !PT ;  /* 0x00ff00000c0c7812 */ /* 0x000fe200078ef83b */
[----:B------:R-:W-:Y:S01]  /*ca00*/  FMUL.FTZ R49, R51, R54 ;  /* 0x0000003633317220 */ /* 0x000fe20000410000 */
[----:B------:R-:W-:Y:S01]  /*ca10*/  SHF.L.U32 R57, R57, 0x10, RZ ;  /* 0x0000001039397819 */ /* 0x000fe200000006ff */
[----:B------:R-:W-:Y:S01]  /*ca20*/  HADD2.F32 R59, -RZ, R146.H0_H0 ;  /* 0x20000092ff3b7230 */ /* 0x000fe20000004100 */
[----:B------:R-:W-:Y:S01]  /*ca30*/  F2FP.F16.E4M3.UNPACK_B R148, R148 ;  /* 0x00000094ff94723e */ /* 0x000fe200020006ff */
[----:B------:R-:W-:Y:S01]  /*ca40*/  HADD2.F32 R54, -RZ, R53.H0_H0 ;  /* 0x20000035ff367230 */ /* 0x000fe20000004100 */
[----:B------:R-:W-:Y:S01]  /*ca50*/  LOP3.LUT R36, R36, 0xff0000, R57, 0xf8, !PT ;  /* 0x00ff000024247812 */ /* 0x000fe200078ef839 */
[----:B------:R-:W-:-:S02]  /*ca60*/  HADD2.F32 R48, -RZ, R52.H0_H0 ;  /* 0x20000034ff307230 */ /* 0x000fc40000004100 */
[-C--:B------:R-:W-:Y:S01]  /*ca70*/  FFMA.FTZ R49, R50, R55.reuse, -R49 ;  /* 0x0000003732317223 */ /* 0x080fe20000010831 */
        /* <DEDUP_REMOVED lines=17> */
[-C--:B------:R-:W-:Y:S01]  /*cb90*/  F2FP.F16.E4M3.UNPACK_B R52, R44.reuse.H1 ;  /* 0x0000002cff34723e */ /* 0x080fe200030006ff */
[----:B------:R-:W-:Y:S01]  /*cba0*/  HADD2.F32 R57, -RZ, R56.H0_H0 ;  /* 0x20000038ff397230 */ /* 0x000fe20000004100 */
[----:B------:R-:W-:Y:S01]  /*cbb0*/  F2FP.F16.E4M3.UNPACK_B R147, R147 ;  /* 0x00000093ff93723e */ /* 0x000fe200020006ff */
[----:B------:R-:W-:Y:S01]  /*cbc0*/  HADD2.F32 R63, -RZ, R54.H1_H1 ;  /* 0x30000036ff3f7230 */ /* 0x000fe20000004100 */
[----:B------:R-:W-:Y:S01]  /*cbd0*/  F2FP.F16.E4M3.UNPACK_B R44, R44 ;  /* 0x0000002cff2c723e */ /* 0x000fe200020006ff */
[----:B------:R-:W-:-:S02]  /*cbe0*/  HADD2.F32 R54, -RZ, R52.H0_H0 ;  /* 0x20000034ff367230 */ /* 0x000fc40000004100 */
[----:B------:R-:W-:Y:S01]  /*cbf0*/  FMUL.FTZ R73, R57, R61 ;  /* 0x0000003d39497220 */ /* 0x000fe20000410000 */
[--C-:B------:R-:W-:Y:S01]  /*cc00*/  HADD2.F32 R60, -RZ, R59.reuse.H0_H0 ;  /* 0x2000003bff3c7230 */ /* 0x100fe20000004100 */
[----:B------:R-:W-:Y:S01]  /*cc10*/  F2FP.F16.E4M3.UNPACK_B R149, R149 ;  /* 0x00000095ff95723e */ /* 0x000fe200020006ff */
[----:B------:R-:W-:Y:S02]  /*cc20*/  HADD2.F32 R58, -RZ, R56.H1_H1 ;  /* 0x30000038ff3a7230 */ /* 0x000fe40000004100 */
[C---:B------:R-:W-:Y:S01]  /*cc30*/  FMUL.FTZ R62, R54.reuse, R61 ;  /* 0x0000003d363e7220 */ /* 0x040fe20000410000 */
[----:B------:R-:W-:Y:S02]  /*cc40*/  HADD2.F32 R56, -RZ, R52.H1_H1 ;  /* 0x30000034ff387230 */ /* 0x000fe40000004100 */
[----:B------:R-:W-:Y:S01]  /*cc50*/  FFMA.FTZ R52, R54, R60, -R73 ;  /* 0x0000003c36347223 */ /* 0x000fe20000010849 */
[----:B------:R-:W-:Y:S02]  /*cc60*/  HADD2.F32 R59, -RZ, R59.H1_H1 ;  /* 0x3000003bff3b7230 */ /* 0x000fe40000004100 */
[----:B------:R-:W-:Y:S01]  /*cc70*/  FMUL.FTZ R61, R58, R63 ;  /* 0x0000003f3a3d7220 */ /* 0x000fe20000410000 */
[----:B------:R-:W-:Y:S01]  /*cc80*/  F2FP.F16.E4M3.UNPACK_B R54, R47 ;  /* 0x0000002fff36723e */ /* 0x000fe200020006ff */
[----:B------:R-:W-:Y:S01]  /*cc90*/  FMUL.FTZ R73, R56, R63 ;  /* 0x0000003f38497220 */ /* 0x000fe20000410000 */
[----:B------:R-:W-:-:S02]  /*cca0*/  HADD2.F32 R47, -RZ, R44.H0_H0 ;  /* 0x2000002cff2f7230 */ /* 0x000fc40000004100 */
[-C--:B------:R-:W-:Y:S01]  /*ccb0*/  FFMA.FTZ R63, R56, R59.reuse, -R61 ;  /* 0x0000003b383f7223 */ /* 0x080fe2000001083d */
[----:B------:R-:W-:Y:S02]  /*ccc0*/  HADD2.F32 R44, -RZ, R44.H1_H1 ;  /* 0x3000002cff2c7230 */ /* 0x000fe40000004100 */
[----:B------:R-:W-:Y:S01]  /*ccd0*/  FFMA.FTZ R73, R58, R59, R73 ;  /* 0x0000003b3a497223 */ /* 0x000fe20000010049 */
[--C-:B------:R-:W-:Y:S02]  /*cce0*/  HADD2.F32 R58, -RZ, R147.reuse.H0_H0 ;  /* 0x20000093ff3a7230 */ /* 0x100fe40000004100 */
[----:B------:R-:W-:Y:S01]  /*ccf0*/  FFMA.FTZ R62, R57, R60, R62 ;  /* 0x0000003c393e7223 */ /* 0x000fe2000001003e */
[----:B------:R-:W-:Y:S02]  /*cd00*/  HADD2.F32 R56, -RZ, R54.H0_H0 ;  /* 0x20000036ff387230 */ /* 0x000fe40000004100 */
[----:B------:R-:W-:Y:S01]  /*cd10*/  FFMA.FTZ R55, R55, R148, R146 ;  /* 0x0000009437377223 */ /* 0x000fe20000010092 */
[----:B------:R-:W-:-:S02]  /*cd20*/  HADD2.F32 R147, -RZ, R147.H1_H1 ;  /* 0x30000093ff937230 */ /* 0x000fc40000004100 */
[-C--:B------:R-:W-:Y:S01]  /*cd30*/  FMUL.FTZ R59, R47, R58.reuse ;  /* 0x0000003a2f3b7220 */ /* 0x080fe20000410000 */
[----:B------:R-:W-:Y:S02]  /*cd40*/  HADD2.F32 R54, -RZ, R54.H1_H1 ;  /* 0x30000036ff367230 */ /* 0x000fe40000004100 */
[----:B------:R-:W-:Y:S01]  /*cd50*/  FMUL.FTZ R60, R56, R58 ;  /* 0x0000003a383c7220 */ /* 0x000fe20000410000 */
[--C-:B------:R-:W-:Y:S01]  /*cd60*/  HADD2.F32 R57, -RZ, R149.reuse.H0_H0 ;  /* 0x20000095ff397230 */ /* 0x100fe20000004100 */
[----:B------:R-:W-:Y:S01]  /*cd70*/  F2FP.SATFINITE.E4M3.F32.PACK_AB_MERGE_C R46, R51, R46, RZ ;  /* 0x0000002e332e723e */ /* 0x000fe200048070ff */
[----:B------:R-:W-:Y:S02]  /*cd80*/  HADD2.F32 R149, -RZ, R149.H1_H1 ;  /* 0x30000095ff957230 */ /* 0x000fe40000004100 */
[-C--:B------:R-:W-:Y:S01]  /*cd90*/  FMUL.FTZ R61, R54, R147.reuse ;  /* 0x00000093363d7220 */ /* 0x080fe20000410000 */
[----:B------:R-:W-:Y:S01]  /*cda0*/  FMUL.FTZ R147, R44, R147 ;  /* 0x000000932c937220 */ /* 0x000fe20000410000 */
[----:B------:R-:W-:Y:S01]  /*cdb0*/  FFMA.FTZ R59, R56, R57, R59 ;  /* 0x00000039383b7223 */ /* 0x000fe2000001003b */
[----:B------:R-:W-:Y:S01]  /*cdc0*/  F2FP.SATFINITE.E4M3.F32.PACK_AB_MERGE_C R38, R49, R38, RZ ;  /* 0x000000263126723e */ /* 0x000fe200048070ff */
[-C--:B------:R-:W-:Y:S01]  /*cdd0*/  FFMA.FTZ R61, R44, R149.reuse, -R61 ;  /* 0x000000952c3d7223 */ /* 0x080fe2000001083d */
[----:B------:R-:W-:Y:S01]  /*cde0*/  FFMA.FTZ R56, R54, R149, R147 ;  /* 0x0000009536387223 */ /* 0x000fe20000010093 */
[----:B------:R-:W-:Y:S01]  /*cdf0*/  F2FP.F16.E4M3.UNPACK_B R51, R37 ;  /* 0x00000025ff33723e */ /* 0x000fe200020006ff */
[----:B------:R-:W-:Y:S01]  /*ce00*/  FFMA.FTZ R60, R47, R57, -R60 ;  /* 0x000000392f3c7223 */ /* 0x000fe2000001083c */
[----:B------:R-:W-:-:S02]  /*ce10*/  F2FP.F16.E4M3.UNPACK_B R54, R36 ;  /* 0x00000024ff36723e */ /* 0x000fc400020006ff */
[----:B------:R-:W-:Y:S02]  /*ce20*/  F2FP.F16.E4M3.UNPACK_B R49, R13 ;  /* 0x0000000dff31723e */ /* 0x000fe400020006ff */
[----:B------:R-:W-:Y:S01]  /*ce30*/  F2FP.SATFINITE.E4M3.F32.PACK_AB_MERGE_C R44, R63, R52, RZ ;  /* 0x000000343f2c723e */ /* 0x000fe200048070ff */
[--C-:B------:R-:W-:Y:S01]  /*ce40*/  HADD2.F32 R57, -RZ, R54.reuse.H0_H0 ;  /* 0x20000036ff397230 */ /* 0x100fe20000004100 */
[----:B------:R-:W-:Y:S01]  /*ce50*/  F2FP.SATFINITE.E4M3.F32.PACK_AB_MERGE_C R46, R55, R50, R46 ;  /* 0x00000032372e723e */ /* 0x000fe2000480702e */
[----:B------:R-:W-:Y:S01]  /*ce60*/  HADD2.F32 R50, -RZ, R51.H0_H0 ;  /* 0x20000033ff327230 */ /* 0x000fe20000004100 */
[----:B------:R-:W-:Y:S02]  /*ce70*/  F2FP.SATFINITE.E4M3.F32.PACK_AB_MERGE_C R62, R73, R62, RZ ;  /* 0x0000003e493e723e */ /* 0x000fe400048070ff */
        /* <DEDUP_REMOVED lines=22> */
[----:B------:R-:W-:Y:S01]  /*cfe0*/  F2FP.F16.E4M3.UNPACK_B R59, R12 ;  /* 0x0000000cff3b723e */ /* 0x000fe200020006ff */
[----:B------:R-:W-:Y:S01]  /*cff0*/  HADD2.F32 R54, -RZ, R55.H0_H0 ;  /* 0x20000037ff367230 */ /* 0x000fe20000004100 */
[----:B------:R-:W-:Y:S01]  /*d000*/  F2FP.SATFINITE.E4M3.F32.PACK_AB_MERGE_C R44, R61, R60, R44 ;  /* 0x0000003c3d2c723e */ /* 0x000fe2000480702c */
[----:B------:R-:W-:Y:S01]  /*d010*/  HADD2.F32 R37, -RZ, R50.H0_H0 ;  /* 0x20000032ff257230 */ /* 0x000fe20000004100 */
[----:B------:R-:W-:Y:S01]  /*d020*/  F2FP.F16.E4M3.UNPACK_B R61, R12.H1 ;  /* 0x0000000cff3d723e */ /* 0x000fe200030006ff */
[----:B------:R-:W-:-:S02]  /*d030*/  HADD2.F32 R53, -RZ, R52.H1_H1 ;  /* 0x30000034ff357230 */ /* 0x000fc40000004100 */
[-C--:B------:R-:W-:Y:S01]  /*d040*/  FMUL.FTZ R58, R51, R54.reuse ;  /* 0x00000036333a7220 */ /* 0x080fe20000410000 */
[----:B------:R-:W-:Y:S02]  /*d050*/  HADD2.F32 R56, -RZ, R55.H1_H1 ;  /* 0x30000037ff387230 */ /* 0x000fe40000004100 */
[----:B------:R-:W-:Y:S01]  /*d060*/  FMUL.FTZ R54, R37, R54 ;  /* 0x0000003625367220 */ /* 0x000fe20000410000 */
[----:B------:R-:W-:Y:S01]  /*d070*/  HADD2.F32 R50, -RZ, R50.H1_H1 ;  /* 0x30000032ff327230 */ /* 0x000fe20000004100 */
[----:B------:R-:W-:Y:S01]  /*d080*/  F2FP.F16.E4M3.UNPACK_B R12, R11 ;  /* 0x0000000bff0c723e */ /* 0x000fe200020006ff */
        /* <DEDUP_REMOVED lines=49> */
[----:B------:R-:W-:Y:S01]  /*d3a0*/  F2FP.SATFINITE.E4M3.F32.PACK_AB_MERGE_C R15, R15, R62, RZ ;  /* 0x0000003e0f0f723e */ /* 0x000fe200048070ff */
[----:B------:R-:W-:Y:S01]  /*d3b0*/  IMAD.MOV.U32 R14, RZ, RZ, R44 ;  /* 0x000000ffff0e7224 */ /* 0x000fe200078e002c */
[----:B------:R-:W-:Y:S02]  /*d3c0*/  F2FP.SATFINITE.E4M3.F32.PACK_AB_MERGE_C R55, R55, R72, RZ ;  /* 0x000000483737723e */ /* 0x000fe400048070ff */
[----:B------:R-:W-:Y:S02]  /*d3d0*/  F2FP.SATFINITE.E4M3.F32.PACK_AB_MERGE_C R15, R39, R74, R15 ;  /* 0x0000004a270f723e */ /* 0x000fe4000480700f */
[----:B------:R-:W-:Y:S01]  /*d3e0*/  F2FP.SATFINITE.E4M3.F32.PACK_AB_MERGE_C R37, R36, R49, R37 ;  /* 0x000000312425723e */ /* 0x000fe20004807025 */
[----:B------:R-:W-:Y:S01]  /*d3f0*/  IMAD.MOV.U32 R36, RZ, RZ, R46 ;  /* 0x000000ffff247224 */ /* 0x000fe200078e002e */
[----:B------:R-:W-:-:S07]  /*d400*/  F2FP.SATFINITE.E4M3.F32.PACK_AB_MERGE_C R39, R54, R63, R55 ;  /* 0x0000003f3627723e */ /* 0x000fce0004807037 */
.L_x_2720:
[----:B------:R-:W-:Y:S05]  /*d410*/  BSYNC B2 ;  /* 0x0000000000027941 */ /* 0x000fea0003800000 */
.L_x_2719:
[----:B-1----:R1:W-:Y:S04]  /*d420*/  ST.E.128 desc[UR50][R40.64], R12 ;  /* 0x0000000c28007985 */ /* 0x0023e8000c101d32 */
[----:B----4-:R1:W-:Y:S02]  /*d430*/  @!P2 ST.E.128 desc[UR50][R42.64], R36 ;  /* 0x000000242a00a985 */ /* 0x0103e4000c101d32 */
.L_x_2718:
[----:B------:R-:W-:Y:S05]  /*d440*/  BSYNC B1 ;  /* 0x0000000000017941 */ /* 0x000fea0003800000 */
.L_x_2717:
[----:B------:R-:W-:Y:S01]  /*d450*/  ISETP.NE.AND P2, PT, R32, RZ, PT ;  /* 0x000000ff2000720c */ /* 0x000fe20003f45270 */
[----:B------:R-:W-:-:S12]  /*d460*/  BSSY B1, `(.L_x_2721) ;  /* 0x00000f1000017945 */ /* 0x000fd80003800000 */
[----:B------:R-:W-:Y:S05]  /*d470*/  @!P2 BRA `(.L_x_2722) ;  /* 0x0000000c00bca947 */ /* 0x000fea0003800000 */
[----:B0---4-:R-:W-:Y:S01]  /*d480*/  SEL R11, R118, R145, !P3 ;  /* 0x00000091760b7207 */ /* 0x011fe20005800000 */
[----:B------:R-:W-:Y:S01]  /*d490*/  BSSY B2, `(.L_x_2723) ;  /* 0x00000eb000027945 */ /* 0x000fe20003800000 */
[----:B-1----:R-:W-:Y:S02]  /*d4a0*/  IADD3 R40, P2, R29, R45, RZ ;  /* 0x0000002d1d287210 */ /* 0x002fe40007f5e0ff */
[----:B------:R-:W-:-:S03]  /*d4b0*/  SHF.R.S32.HI R12, RZ, 0x1f, R11 ;  /* 0x0000001fff0c7819 */ /* 0x000fc6000001140b */
[----:B------:R-:W-:Y:S01]  /*d4c0*/  IMAD.X R41, R119, 0x1, R111, P2 ;  /* 0x0000000177297824 */ /* 0x000fe200010e066f */
[----:B------:R-:W-:-:S04]  /*d4d0*/  LEA.HI R12, R12, R11, RZ, 0x5 ;  /* 0x0000000b0c0c7211 */ /* 0x000fc800078f28ff */
[----:B------:R-:W-:-:S04]  /*d4e0*/  LEA.HI.SX32 R12, R12, R115, 0x1b ;  /* 0x000000730c0c7211 */ /* 0x000fc800078fdaff */
[----:B------:R-:W-:Y:S02]  /*d4f0*/  SHF.L.U32 R11, R12, 0x4, RZ ;  /* 0x000000040c0b7819 */ /* 0x000fe400000006ff */
[----:B------:R-:W-:Y:S02]  /*d500*/  SHF.R.S32.HI R13, RZ, 0x1f, R12 ;  /* 0x0000001fff0d7819 */ /* 0x000fe4000001140c */
[----:B------:R-:W-:Y:S02]  /*d510*/  ISETP.GE.AND P2, PT, R11, R136, PT ;  /* 0x000000880b00720c */ /* 0x000fe40003f46270 */
[----:B------:R-:W-:-:S04]  /*d520*/  LEA.HI R13, R13, R12, RZ, 0x2 ;  /* 0x0000000c0d0d7211 */ /* 0x000fc800078f10ff */
[----:B------:R-:W-:-:S05]  /*d530*/  SHF.R.S32.HI R12, RZ, 0x2, R13 ;  /* 0x00000002ff0c7819 */ /* 0x000fca000001140d */
[----:B------:R-:W-:Y:S02]  /*d540*/  IMAD R12, R12, 0x2800, R211 ;  /* 0x000028000c0c7824 */ /* 0x000fe400078e02d3 */
        /* <DEDUP_REMOVED lines=13> */
[--C-:B0-----:R-:W-:Y:S01]  /*d620*/  SHF.R.U32.HI R11, RZ, 0x8, R77.reuse ;  /* 0x00000008ff0b7819 */ /* 0x101fe2000001164d */
[----:B-1----:R-:W-:Y:S01]  /*d630*/  IMAD.MOV.U32 R44, RZ, RZ, R14 ;  /* 0x000000ffff2c7224 */ /* 0x002fe200078e000e */
[----:B------:R-:W-:Y:S01]  /*d640*/  SHF.R.U32.HI R55, RZ, 0x10, R77 ;  /* 0x00000010ff377819 */ /* 0x000fe2000001164d */
[----:B----4-:R-:W-:Y:S01]  /*d650*/  IMAD.MOV.U32 R50, RZ, RZ, R36 ;  /* 0x000000ffff327224 */ /* 0x010fe200078e0024 */
[----:B------:R-:W-:Y:S01]  /*d660*/  LOP3.LUT R46, R77, 0xff0000ff, RZ, 0xc0, !PT ;  /* 0xff0000ff4d2e7812 */ /* 0x000fe200078ec0ff */
[----:B------:R-:W-:Y:S01]  /*d670*/  IMAD.SHL.U32 R11, R11, 0x100, RZ ;  /* 0x000001000b0b7824 */ /* 0x000fe200078e00ff */
[----:B------:R-:W-:Y:S01]  /*d680*/  SHF.R.U32.HI R52, RZ, 0x8, R67 ;  /* 0x00000008ff347819 */ /* 0x000fe20000011643 */
[----:B------:R-:W-:Y:S01]  /*d690*/  IMAD.U32 R14, R55, 0x10000, RZ ;  /* 0x00010000370e7824 */ /* 0x000fe200078e00ff */
[----:B------:R-:W-:Y:S02]  /*d6a0*/  SHF.R.U32.HI R54, RZ, 0x8, R79 ;  /* 0x00000008ff367819 */ /* 0x000fe4000001164f */
[----:B------:R-:W-:-:S02]  /*d6b0*/  SHF.R.U32.HI R53, RZ, 0x8, R65 ;  /* 0x00000008ff357819 */ /* 0x000fc40000011641 */
[----:B------:R-:W-:Y:S01]  /*d6c0*/  LOP3.LUT R11, R46, 0xff00, R11, 0xf8, !PT ;  /* 0x0000ff002e0b7812 */ /* 0x000fe200078ef80b */
[----:B------:R-:W-:Y:S01]  /*d6d0*/  IMAD.SHL.U32 R46, R52, 0x100, RZ ;  /* 0x00000100342e7824 */ /* 0x000fe200078e00ff */
[----:B------:R-:W-:Y:S02]  /*d6e0*/  SHF.R.U32.HI R59, RZ, 0x10, R79 ;  /* 0x00000010ff3b7819 */ /* 0x000fe4000001164f */
[----:B------:R-:W-:Y:S01]  /*d6f0*/  MOV R48, R12 ;  /* 0x0000000c00307202 */ /* 0x000fe20000000f00 */
[----:B------:R-:W-:Y:S01]  /*d700*/  IMAD.SHL.U32 R12, R54, 0x100, RZ ;  /* 0x00000100360c7824 */ /* 0x000fe200078e00ff */
[----:B------:R-:W-:Y:S02]  /*d710*/  LOP3.LUT R49, R65, 0xff0000ff, RZ, 0xc0, !PT ;  /* 0xff0000ff41317812 */ /* 0x000fe400078ec0ff */
[----:B------:R-:W-:Y:S02]  /*d720*/  LOP3.LUT R51, R67, 0xff0000ff, RZ, 0xc0, !PT ;  /* 0xff0000ff43337812 */ /* 0x000fe400078ec0ff */
[----:B------:R-:W-:-:S02]  /*d730*/  SHF.L.U32 R36, R53, 0x8, RZ ;  /* 0x0000000835247819 */ /* 0x000fc400000006ff */
[----:B------:R-:W-:Y:S02]  /*d740*/  LOP3.LUT R47, R79, 0xff0000ff, RZ, 0xc0, !PT ;  /* 0xff0000ff4f2f7812 */ /* 0x000fe400078ec0ff */
[----:B------:R-:W-:Y:S01]  /*d750*/  LOP3.LUT R14, R11, 0xff0000, R14, 0xf8, !PT ;  /* 0x00ff00000b0e7812 */ /* 0x000fe200078ef80e */
[----:B------:R-:W-:Y:S01]  /*d760*/  IMAD.U32 R11, R59, 0x10000, RZ ;  /* 0x000100003b0b7824 */ /* 0x000fe200078e00ff */
[----:B------:R-:W-:Y:S02]  /*d770*/  LOP3.LUT R55, R49, 0xff00, R36, 0xf8, !PT ;  /* 0x0000ff0031377812 */ /* 0x000fe400078ef824 */
[----:B------:R-:W-:Y:S02]  /*d780*/  LOP3.LUT R57, R51, 0xff00, R46, 0xf8, !PT ;  /* 0x0000ff0033397812 */ /* 0x000fe400078ef82e */
[----:B------:R-:W-:Y:S02]  /*d790*/  LOP3.LUT R12, R47, 0xff00, R12, 0xf8, !PT ;  /* 0x0000ff002f0c7812 */ /* 0x000fe400078ef80c */
[----:B------:R-:W-:-:S02]  /*d7a0*/  F2FP.F16.E4M3.UNPACK_B R54, R141.H1 ;  /* 0x0000008dff36723e */ /* 0x000fc400030006ff */
[----:B------:R-:W-:Y:S02]  /*d7b0*/  F2FP.F16.E4M3.UNPACK_B R51, R50.H1 ;  /* 0x00000032ff33723e */ /* 0x000fe400030006ff */
        /* <DEDUP_REMOVED lines=8> */
[----:B------:R-:W-:-:S02]  /*d840*/  IMAD.U32 R36, R58, 0x10000, RZ ;  /* 0x000100003a247824 */ /* 0x000fc400078e00ff */
[-C--:B------:R-:W-:Y:S01]  /*d850*/  FMUL.FTZ R59, R47, R12.reuse ;  /* 0x0000000c2f3b7220 */ /* 0x080fe20000410000 */
[----:B------:R-:W-:Y:S02]  /*d860*/  HADD2.F32 R53, -RZ, R52.H0_H0 ;  /* 0x20000034ff357230 */ /* 0x000fe40000004100 */
[----:B------:R-:W-:Y:S01]  /*d870*/  FMUL.FTZ R58, R46, R12 ;  /* 0x0000000c2e3a7220 */ /* 0x000fe20000410000 */
[----:B------:R-:W-:Y:S01]  /*d880*/  SHF.L.U32 R56, R56, 0x10, RZ ;  /* 0x0000001038387819 */ /* 0x000fe200000006ff */
[----:B------:R-:W-:Y:S01]  /*d890*/  HADD2.F32 R49, -RZ, R49.H1_H1 ;  /* 0x30000031ff317230 */ /* 0x000fe20000004100 */
[----:B------:R-:W-:Y:S01]  /*d8a0*/  LOP3.LUT R36, R55, 0xff0000, R36, 0xf8, !PT ;  /* 0x00ff000037247812 */ /* 0x000fe200078ef824 */
[-C--:B------:R-:W-:Y:S01]  /*d8b0*/  FFMA.FTZ R46, R46, R53.reuse, -R59 ;  /* 0x000000352e2e7223 */ /* 0x080fe2000001083b */
[----:B------:R-:W-:Y:S01]  /*d8c0*/  FFMA.FTZ R47, R47, R53, R58 ;  /* 0x000000352f2f7223 */ /* 0x000fe2000001003a */
[----:B------:R-:W-:Y:S01]  /*d8d0*/  HADD2.F32 R53, -RZ, R54.H1_H1 ;  /* 0x30000036ff357230 */ /* 0x000fe20000004100 */
[----:B------:R-:W-:Y:S01]  /*d8e0*/  F2FP.F16.E4M3.UNPACK_B R141, R141 ;  /* 0x0000008dff8d723e */ /* 0x000fe200020006ff */
[----:B------:R-:W-:Y:S01]  /*d8f0*/  HADD2.F32 R54, -RZ, R51.H1_H1 ;  /* 0x30000033ff367230 */ /* 0x000fe20000004100 */
[----:B------:R-:W-:Y:S01]  /*d900*/  F2FP.F16.E4M3.UNPACK_B R51, R50 ;  /* 0x00000032ff33723e */ /* 0x000fe200020006ff */
[----:B------:R-:W-:Y:S01]  /*d910*/  HADD2.F32 R55, -RZ, R52.H1_H1 ;  /* 0x30000034ff377230 */ /* 0x000fe20000004100 */
[----:B------:R-:W-:-:S02]  /*d920*/  F2FP.F16.E4M3.UNPACK_B R52, R48 ;  /* 0x00000030ff34723e */ /* 0x000fc400020006ff */
[----:B------:R-:W-:Y:S01]  /*d930*/  LOP3.LUT R12, R57, 0xff0000, R56, 0xf8, !PT ;  /* 0x00ff0000390c7812 */ /* 0x000fe200078ef838 */
[CC--:B------:R-:W-:Y:S01]  /*d940*/  FMUL.FTZ R48, R54.reuse, R53.reuse ;  /* 0x0000003536307220 */ /* 0x0c0fe20000410000 */
[C---:B------:R-:W-:Y:S01]  /*d950*/  FMUL.FTZ R57, R49.reuse, R53 ;  /* 0x0000003531397220 */ /* 0x040fe20000410000 */
[----:B------:R-:W-:Y:S01]  /*d960*/  F2FP.F16.E4M3.UNPACK_B R143, R143 ;  /* 0x0000008fff8f723e */ /* 0x000fe200020006ff */
[----:B------:R-:W-:Y:S02]  /*d970*/  HADD2.F32 R56, -RZ, R141.H0_H0 ;  /* 0x2000008dff387230 */ /* 0x000fe40000004100 */
[-C--:B------:R-:W-:Y:S01]  /*d980*/  FFMA.FTZ R49, R49, R55.reuse, -R48 ;  /* 0x0000003731317223 */ /* 0x080fe20000010830 */
[----:B------:R-:W-:Y:S02]  /*d990*/  HADD2.F32 R53, -RZ, R51.H0_H0 ;  /* 0x20000033ff357230 */ /* 0x000fe40000004100 */
[----:B------:R-:W-:Y:S01]  /*d9a0*/  FFMA.FTZ R48, R54, R55, R57 ;  /* 0x0000003736307223 */ /* 0x000fe20000010039 */
        /* <DEDUP_REMOVED lines=10> */
[----:B------:R-:W-:-:S02]  /*da50*/  HADD2.F32 R143, -RZ, R143.H1_H1 ;  /* 0x3000008fff8f7230 */ /* 0x000fc40000004100 */
[-C--:B------:R-:W-:Y:S01]  /*da60*/  FMUL.FTZ R53, R54, R141.reuse ;  /* 0x0000008d36357220 */ /* 0x080fe20000410000 */
[----:B------:R-:W-:Y:S01]  /*da70*/  F2FP.F16.E4M3.UNPACK_B R55, R38.H1 ;  /* 0x00000026ff37723e */ /* 0x000fe200030006ff */
[C---:B------:R-:W-:Y:S01]  /*da80*/  FMUL.FTZ R141, R52.reuse, R141 ;  /* 0x0000008d348d7220 */ /* 0x040fe20000410000 */
[----:B------:R-:W-:Y:S01]  /*da90*/  F2FP.F16.E4M3.UNPACK_B R57, R144.H1 ;  /* 0x00000090ff39723e */ /* 0x000fe200030006ff */
[-C--:B------:R-:W-:Y:S01]  /*daa0*/  FFMA.FTZ R53, R52, R143.reuse, -R53 ;  /* 0x0000008f34357223 */ /* 0x080fe20000010835 */
[----:B------:R-:W-:Y:S01]  /*dab0*/  F2FP.F16.E4M3.UNPACK_B R52, R44.H1 ;  /* 0x0000002cff34723e */ /* 0x000fe200030006ff */
[----:B------:R-:W-:Y:S02]  /*dac0*/  HADD2.F32 R61, -RZ, R58.H0_H0 ;  /* 0x2000003aff3d7230 */ /* 0x000fe40000004100 */
[----:B------:R-:W-:Y:S01]  /*dad0*/  FFMA.FTZ R60, R54, R143, R141 ;  /* 0x0000008f363c7223 */ /* 0x000fe2000001008d */
[----:B------:R-:W-:Y:S01]  /*dae0*/  HADD2.F32 R56, -RZ, R55.H0_H0 ;  /* 0x20000037ff387230 */ /* 0x000fe20000004100 */
[----:B------:R-:W-:Y:S01]  /*daf0*/  F2FP.F16.E4M3.UNPACK_B R142, R142 ;  /* 0x0000008eff8e723e */ /* 0x000fe200020006ff */
        /* <DEDUP_REMOVED lines=11> */
[CC--:B------:R-:W-:Y:S01]  /*dbb0*/  FMUL.FTZ R63, R55.reuse, R58.reuse ;  /* 0x0000003a373f7220 */ /* 0x0c0fe20000410000 */
[----:B------:R-:W-:Y:S02]  /*dbc0*/  HADD2.F32 R61, -RZ, R142.H1_H1 ;  /* 0x3000008eff3d7230 */ /* 0x000fe40000004100 */
        /* <DEDUP_REMOVED lines=12> */
[----:B------:R-:W-:Y:S01]  /*dc90*/  HADD2.F32 R59, -RZ, R142.H0_H0 ;  /* 0x2000008eff3b7230 */ /* 0x000fe20000004100 */
[----:B------:R-:W-:Y:S01]  /*dca0*/  F2FP.F16.E4M3.UNPACK_B R56, R36 ;  /* 0x00000024ff38723e */ /* 0x000fe200020006ff */
[----:B------:R-:W-:-:S02]  /*dcb0*/  HADD2.F32 R57, -RZ, R144.H1_H1 ;  /* 0x30000090ff397230 */ /* 0x000fc40000004100 */
[-C--:B------:R-:W-:Y:S01]  /*dcc0*/  FMUL.FTZ R65, R52, R61.reuse ;  /* 0x0000003d34417220 */ /* 0x080fe20000410000 */
[----:B------:R-:W-:Y:S01]  /*dcd0*/  FMUL.FTZ R61, R44, R61 ;  /* 0x0000003d2c3d7220 */ /* 0x000fe20000410000 */
[----:B------:R-:W-:Y:S02]  /*dce0*/  HADD2.F32 R55, -RZ, R144.H0_H0 ;  /* 0x20000090ff377230 */ /* 0x000fe40000004100 */
[-C--:B------:R-:W-:Y:S01]  /*dcf0*/  FMUL.FTZ R63, R54, R59.reuse ;  /* 0x0000003b363f7220 */ /* 0x080fe20000410000 */
[----:B------:R-:W-:Y:S01]  /*dd00*/  FMUL.FTZ R59, R38, R59 ;  /* 0x0000003b263b7220 */ /* 0x000fe20000410000 */
[----:B------:R-:W-:Y:S01]  /*dd10*/  FFMA.FTZ R61, R52, R57, R61 ;  /* 0x00000039343d7223 */ /* 0x000fe2000001003d */
[----:B------:R-:W-:Y:S01]  /*dd20*/  F2FP.F16.E4M3.UNPACK_B R52, R37 ;  /* 0x00000025ff34723e */ /* 0x000fe200020006ff */
[----:B------:R-:W-:Y:S01]  /*dd30*/  FFMA.FTZ R63, R38, R55, -R63 ;  /* 0x00000037263f7223 */ /* 0x000fe2000001083f */
[----:B------:R-:W-:Y:S01]  /*dd40*/  F2FP.F16.E4M3.UNPACK_B R49, R13 ;  /* 0x0000000dff31723e */ /* 0x000fe200020006ff */
[----:B------:R-:W-:Y:S01]  /*dd50*/  FFMA.FTZ R38, R54, R55, R59 ;  /* 0x0000003736267223 */ /* 0x000fe2000001003b */
[----:B------:R-:W-:Y:S01]  /*dd60*/  F2FP.SATFINITE.E4M3.F32.PACK_AB_MERGE_C R47, R53, R50, R46 ;  /* 0x00000032352f723e */ /* 0x000fe2000480702e */
[----:B------:R-:W-:Y:S01]  /*dd70*/  HADD2.F32 R50, -RZ, R52.H0_H0 ;  /* 0x20000034ff327230 */ /* 0x000fe20000004100 */
[----:B------:R-:W-:Y:S01]  /*dd80*/  F2FP.SATFINITE.E4M3.F32.PACK_AB_MERGE_C R46, R60, R51, R48 ;  /* 0x000000333c2e723e */ /* 0x000fe20004807030 */
[----:B------:R-:W-:Y:S01]  /*dd90*/  HADD2.F32 R51, -RZ, R56.H0_H0 ;  /* 0x20000038ff337230 */ /* 0x000fe20000004100 */
[----:B------:R-:W-:Y:S01]  /*dda0*/  F2FP.F16.E4M3.UNPACK_B R54, R14 ;  /* 0x0000000eff36723e */ /* 0x000fe200020006ff */
[----:B------:R-:W-:-:S02]  /*ddb0*/  HADD2.F32 R48, -RZ, R49.H0_H0 ;  /* 0x20000031ff307230 */ /* 0x000fc40000004100 */
[----:B------:R-:W-:Y:S01]  /*ddc0*/  FFMA.FTZ R44, R44, R57, -R65 ;  /* 0x000000392c2c7223 */ /* 0x000fe20000010841 */
[----:B------:R-:W-:Y:S02]  /*ddd0*/  HADD2.F32 R53, -RZ, R52.H1_H1 ;  /* 0x30000034ff357230 */ /* 0x000fe40000004100 */
[-C--:B------:R-:W-:Y:S01]  /*dde0*/  FMUL.FTZ R57, R50, R51.reuse ;  /* 0x0000003332397220 */ /* 0x080fe20000410000 */
[----:B------:R-:W-:Y:S02]  /*ddf0*/  HADD2.F32 R55, -RZ, R54.H0_H0 ;  /* 0x20000036ff377230 */ /* 0x000fe40000004100 */
[C---:B------:R-:W-:Y:S01]  /*de00*/  FMUL.FTZ R59, R48.reuse, R51 ;  /* 0x00000033303b7220 */ /* 0x040fe20000410000 */
[----:B------:R-:W-:Y:S01]  /*de10*/  HADD2.F32 R56, -RZ, R56.H1_H1 ;  /* 0x30000038ff387230 */ /* 0x000fe20000004100 */
[----:B------:R-:W-:Y:S01]  /*de20*/  F2FP.F16.E4M3.UNPACK_B R52, R37.H1 ;  /* 0x00000025ff34723e */ /* 0x000fe200030006ff */
[----:B------:R-:W-:Y:S02]  /*de30*/  HADD2.F32 R51, -RZ, R49.H1_H1 ;  /* 0x30000031ff337230 */ /* 0x000fe40000004100 */
[-C--:B------:R-:W-:Y:S01]  /*de40*/  FFMA.FTZ R48, R48, R55.reuse, -R57 ;  /* 0x0000003730307223 */ /* 0x080fe20000010839 */
[----:B------:R-:W-:Y:S01]  /*de50*/  FFMA.FTZ R49, R50, R55, R59 ;  /* 0x0000003732317223 */ /* 0x000fe2000001003b */
[----:B------:R-:W-:-:S02]  /*de60*/  HADD2.F32 R54, -RZ, R54.H1_H1 ;  /* 0x30000036ff367230 */ /* 0x000fc40000004100 */
[-C--:B------:R-:W-:Y:S01]  /*de70*/  FMUL.FTZ R58, R53, R56.reuse ;  /* 0x00000038353a7220 */ /* 0x080fe20000410000 */
[C---:B------:R-:W-:Y:S01]  /*de80*/  FMUL.FTZ R56, R51.reuse, R56 ;  /* 0x0000003833387220 */ /* 0x040fe20000410000 */
[----:B------:R-:W-:Y:S02]  /*de90*/  F2FP.F16.E4M3.UNPACK_B R55, R36.H1 ;  /* 0x00000024ff37723e */ /* 0x000fe400030006ff */
[----:B------:R-:W-:Y:S01]  /*dea0*/  F2FP.F16.E4M3.UNPACK_B R50, R13.H1 ;  /* 0x0000000dff32723e */ /* 0x000fe200030006ff */
[-C--:B------:R-:W-:Y:S01]  /*deb0*/  FFMA.FTZ R13, R51, R54.reuse, -R58 ;  /* 0x00000036330d7223 */ /* 0x080fe2000001083a */
[----:B------:R-:W-:Y:S01]  /*dec0*/  FFMA.FTZ R36, R53, R54, R56 ;  /* 0x0000003635247223 */ /* 0x000fe20000010038 */
[----:B------:R-:W-:Y:S01]  /*ded0*/  HADD2.F32 R51, -RZ, R52.H0_H0 ;  /* 0x20000034ff337230 */ /* 0x000fe20000004100 */
[----:B------:R-:W-:Y:S01]  /*dee0*/  F2FP.F16.E4M3.UNPACK_B R14, R14.H1 ;  /* 0x0000000eff0e723e */ /* 0x000fe200030006ff */
[----:B------:R-:W-:Y:S01]  /*def0*/  HADD2.F32 R56, -RZ, R55.H0_H0 ;  /* 0x20000037ff387230 */ /* 0x000fe20000004100 */
[----:B------:R-:W-:Y:S01]  /*df00*/  F2FP.SATFINITE.E4M3.F32.PACK_AB_MERGE_C R62, R67, R62, RZ ;  /* 0x0000003e433e723e */ /* 0x000fe200048070ff */
[----:B------:R-:W-:Y:S01]  /*df10*/  HADD2.F32 R37, -RZ, R50.H0_H0 ;  /* 0x20000032ff257230 */ /* 0x000fe20000004100 */
[----:B------:R-:W-:Y:S01]  /*df20*/  F2FP.SATFINITE.E4M3.F32.PACK_AB_MERGE_C R38, R61, R38, R73 ;  /* 0x000000263d26723e */ /* 0x000fe20004807049 */
[----:B------:R-:W-:-:S02]  /*df30*/  HADD2.F32 R52, -RZ, R52.H1_H1 ;  /* 0x30000034ff347230 */ /* 0x000fc40000004100 */
[-C--:B------:R-:W-:Y:S01]  /*df40*/  FMUL.FTZ R58, R51, R56.reuse ;  /* 0x00000038333a7220 */ /* 0x080fe20000410000 */
[----:B------:R-:W-:Y:S02]  /*df50*/  HADD2.F32 R55, -RZ, R55.H1_H1 ;  /* 0x30000037ff377230 */ /* 0x000fe40000004100 */
[----:B------:R-:W-:Y:S01]  /*df60*/  FMUL.FTZ R56, R37, R56 ;  /* 0x0000003825387220 */ /* 0x000fe20000410000 */
[----:B------:R-:W-:Y:S01]  /*df70*/  HADD2.F32 R50, -RZ, R50.H1_H1 ;  /* 0x30000032ff327230 */ /* 0x000fe20000004100 */
[----:B------:R-:W-:Y:S01]  /*df80*/  F2FP.SATFINITE.E4M3.F32.PACK_AB_MERGE_C R44, R44, R63, R62 ;  /* 0x0000003f2c2c723e */ /* 0x000fe2000480703e */
        /* <DEDUP_REMOVED lines=56> */
[----:B------:R-:W-:Y:S01]  /*e310*/  F2FP.SATFINITE.E4M3.F32.PACK_AB_MERGE_C R37, R36, R49, R61 ;  /* 0x000000312425723e */ /* 0x000fe2000480703d */
[----:B------:R-:W-:Y:S01]  /*e320*/  IMAD.MOV.U32 R36, RZ, RZ, R46 ;  /* 0x000000ffff247224 */ /* 0x000fe200078e002e */
[----:B------:R-:W-:-:S07]  /*e330*/  F2FP.SATFINITE.E4M3.F32.PACK_AB_MERGE_C R39, R50, R63, R51 ;  /* 0x0000003f3227723e */ /* 0x000fce0004807033 */
.L_x_2724:
[----:B------:R-:W-:Y:S05]  /*e340*/  BSYNC B2 ;  /* 0x0000000000027941 */ /* 0x000fea0003800000 */
.L_x_2723:
[----:B-1----:R1:W-:Y:S04]  /*e350*/  ST.E.128 desc[UR50][R40.64], R12 ;  /* 0x0000000c28007985 */ /* 0x0023e8000c101d32 */
[----:B----4-:R1:W-:Y:S02]  /*e360*/  @!P2 ST.E.128 desc[UR50][R42.64], R36 ;  /* 0x000000242a00a985 */ /* 0x0103e4000c101d32 */
.L_x_2722:
[----:B------:R-:W-:Y:S05]  /*e370*/  BSYNC B1 ;  /* 0x0000000000017941 */ /* 0x000fea0003800000 */
.L_x_2721:
        /* <DEDUP_REMOVED lines=25> */
[----:B------:R-:W1:Y:S01]  /*e510*/  LDS.128 R36, [R36+0x1a400] ;  /* 0x01a4000024247984 */ /* 0x000e620000000c00 */
[----:B------:R-:W-:Y:S05]  /*e520*/  @P2 BRA `(.L_x_2726) ;  /* 0x0000000c004c2947 */ /* 0x000fea0003800000 */
[----:B------:R-:W-:Y:S01]  /*e530*/  SHF.R.U32.HI R43, RZ, 0x8, R81 ;  /* 0x00000008ff2b7819 */ /* 0x000fe20000011651 */
[----:B0-----:R-:W-:Y:S01]  /*e540*/  IMAD.MOV.U32 R42, RZ, RZ, R13 ;  /* 0x000000ffff2a7224 */ /* 0x001fe200078e000d */
[----:B------:R-:W-:Y:S01]  /*e550*/  SHF.R.U32.HI R54, RZ, 0x10, R81 ;  /* 0x00000010ff367819 */ /* 0x000fe20000011651 */
[----:B-1----:R-:W-:Y:S01]  /*e560*/  IMAD.MOV.U32 R50, RZ, RZ, R36 ;  /* 0x000000ffff327224 */ /* 0x002fe200078e0024 */
[----:B------:R-:W-:Y:S01]  /*e570*/  SHF.R.U32.HI R53, RZ, 0x8, R71 ;  /* 0x00000008ff357819 */ /* 0x000fe20000011647 */
[----:B------:R-:W-:Y:S01]  /*e580*/  IMAD.SHL.U32 R13, R43, 0x100, RZ ;  /* 0x000001002b0d7824 */ /* 0x000fe200078e00ff */
[----:B------:R-:W-:Y:S01]  /*e590*/  LOP3.LUT R44, R81, 0xff0000ff, RZ, 0xc0, !PT ;  /* 0xff0000ff512c7812 */ /* 0x000fe200078ec0ff */
[----:B------:R-:W-:Y:S01]  /*e5a0*/  IMAD.MOV.U32 R43, RZ, RZ, R14 ;  /* 0x000000ffff2b7224 */ /* 0x000fe200078e000e */
[----:B------:R-:W-:Y:S01]  /*e5b0*/  SHF.R.U32.HI R49, RZ, 0x8, R83 ;  /* 0x00000008ff317819 */ /* 0x000fe20000011653 */
[----:B------:R-:W-:Y:S01]  /*e5c0*/  IMAD.U32 R14, R54, 0x10000, RZ ;  /* 0x00010000360e7824 */ /* 0x000fe200078e00ff */
[----:B------:R-:W-:Y:S01]  /*e5d0*/  SHF.R.U32.HI R51, RZ, 0x8, R69 ;  /* 0x00000008ff337819 */ /* 0x000fe20000011645 */
[----:B------:R-:W-:Y:S01]  /*e5e0*/  IMAD.SHL.U32 R53, R53, 0x100, RZ ;  /* 0x0000010035357824 */ /* 0x000fe200078e00ff */
[----:B------:R-:W-:Y:S01]  /*e5f0*/  SHF.R.U32.HI R56, RZ, 0x10, R83 ;  /* 0x00000010ff387819 */ /* 0x000fe20000011653 */
[----:B------:R-:W-:Y:S01]  /*e600*/  IMAD.SHL.U32 R49, R49, 0x100, RZ ;  /* 0x0000010031317824 */ /* 0x000fe200078e00ff */
[----:B------:R-:W-:-:S02]  /*e610*/  LOP3.LUT R13, R44, 0xff00, R13, 0xf8, !PT ;  /* 0x0000ff002c0d7812 */ /* 0x000fc400078ef80d */
[----:B------:R-:W-:Y:S02]  /*e620*/  LOP3.LUT R48, R69, 0xff0000ff, RZ, 0xc0, !PT ;  /* 0xff0000ff45307812 */ /* 0x000fe400078ec0ff */
[----:B------:R-:W-:Y:S02]  /*e630*/  LOP3.LUT R52, R71, 0xff0000ff, RZ, 0xc0, !PT ;  /* 0xff0000ff47347812 */ /* 0x000fe400078ec0ff */
[----:B------:R-:W-:Y:S02]  /*e640*/  SHF.L.U32 R51, R51, 0x8, RZ ;  /* 0x0000000833337819 */ /* 0x000fe400000006ff */
[----:B------:R-:W-:Y:S02]  /*e650*/  LOP3.LUT R46, R83, 0xff0000ff, RZ, 0xc0, !PT ;  /* 0xff0000ff532e7812 */ /* 0x000fe400078ec0ff */
[----:B------:R-:W-:Y:S02]  /*e660*/  MOV R47, R12 ;  /* 0x0000000c002f7202 */ /* 0x000fe40000000f00 */
[----:B------:R-:W-:Y:S01]  /*e670*/  LOP3.LUT R14, R13, 0xff0000, R14, 0xf8, !PT ;  /* 0x00ff00000d0e7812 */ /* 0x000fe200078ef80e */
[----:B------:R-:W-:Y:S01]  /*e680*/  IMAD.U32 R13, R56, 0x10000, RZ ;  /* 0x00010000380d7824 */ /* 0x000fe200078e00ff */
[----:B------:R-:W-:-:S02]  /*e690*/  LOP3.LUT R36, R48, 0xff00, R51, 0xf8, !PT ;  /* 0x0000ff0030247812 */ /* 0x000fc400078ef833 */
[----:B------:R-:W-:Y:S02]  /*e6a0*/  LOP3.LUT R54, R52, 0xff00, R53, 0xf8, !PT ;  /* 0x0000ff0034367812 */ /* 0x000fe400078ef835 */
[----:B------:R-:W-:Y:S02]  /*e6b0*/  LOP3.LUT R12, R46, 0xff00, R49, 0xf8, !PT ;  /* 0x0000ff002e0c7812 */ /* 0x000fe400078ef831 */
[----:B------:R-:W-:Y:S02]  /*e6c0*/  F2FP.F16.E4M3.UNPACK_B R52, R140.H1 ;  /* 0x0000008cff34723e */ /* 0x000fe400030006ff */
        /* <DEDUP_REMOVED lines=11> */
[--C-:B------:R-:W-:Y:S02]  /*e780*/  HADD2.F32 R53, -RZ, R49.reuse.H0_H0 ;  /* 0x20000031ff357230 */ /* 0x100fe40000004100 */
[----:B------:R-:W-:Y:S01]  /*e790*/  FMUL.FTZ R61, R44, R13 ;  /* 0x0000000d2c3d7220 */ /* 0x000fe20000410000 */
[----:B------:R-:W-:Y:S02]  /*e7a0*/  SHF.L.U32 R57, R57, 0x10, RZ ;  /* 0x0000001039397819 */ /* 0x000fe400000006ff */
        /* <DEDUP_REMOVED lines=9> */
[----:B------:R-:W-:Y:S01]  /*e840*/  HADD2.F32 R49, -RZ, R48.H1_H1 ;  /* 0x30000030ff317230 */ /* 0x000fe20000004100 */
[----:B------:R-:W-:Y:S01]  /*e850*/  LOP3.LUT R13, R54, 0xff0000, R57, 0xf8, !PT ;  /* 0x00ff0000360d7812 */ /* 0x000fe200078ef839 */
[----:B------:R-:W-:-:S02]  /*e860*/  HADD2.F32 R54, -RZ, R140.H0_H0 ;  /* 0x2000008cff367230 */ /* 0x000fc40000004100 */
[CC--:B------:R-:W-:Y:S01]  /*e870*/  FMUL.FTZ R56, R52.reuse, R55.reuse ;  /* 0x0000003734387220 */ /* 0x0c0fe20000410000 */
[----:B------:R-:W-:Y:S01]  /*e880*/  F2FP.F16.E4M3.UNPACK_B R138, R138 ;  /* 0x0000008aff8a723e */ /* 0x000fe200020006ff */
        /* <DEDUP_REMOVED lines=39> */
[----:B------:R-:W-:Y:S01]  /*eb00*/  FFMA.FTZ R64, R47, R52, -R48 ;  /* 0x000000342f407223 */ /* 0x000fe20000010830 */
[----:B------:R-:W-:Y:S01]  /*eb10*/  F2FP.F16.E4M3.UNPACK_B R47, R38 ;  /* 0x00000026ff2f723e */ /* 0x000fe200020006ff */
[----:B------:R-:W-:Y:S01]  /*eb20*/  FFMA.FTZ R65, R49, R52, R54 ;  /* 0x0000003431417223 */ /* 0x000fe20000010036 */
[--C-:B------:R-:W-:Y:S01]  /*eb30*/  HADD2.F32 R51, -RZ, R139.reuse.H0_H0 ;  /* 0x2000008bff337230 */ /* 0x100fe20000004100 */
[----:B------:R-:W-:Y:S01]  /*eb40*/  F2FP.SATFINITE.E4M3.F32.PACK_AB_MERGE_C R44, R59, R44, RZ ;  /* 0x0000002c3b2c723e */ /* 0x000fe200048070ff */
[----:B------:R-:W-:Y:S01]  /*eb50*/  HADD2.F32 R52, -RZ, R139.H1_H1 ;  /* 0x3000008bff347230 */ /* 0x000fe20000004100 */
[----:B------:R-:W-:Y:S01]  /*eb60*/  F2FP.SATFINITE.E4M3.F32.PACK_AB_MERGE_C R61, R61, R46, RZ ;  /* 0x0000002e3d3d723e */ /* 0x000fe200048070ff */
[----:B------:R-:W-:Y:S01]  /*eb70*/  HADD2.F32 R48, -RZ, R47.H0_H0 ;  /* 0x2000002fff307230 */ /* 0x000fe20000004100 */
[----:B------:R-:W-:Y:S01]  /*eb80*/  F2FP.SATFINITE.E4M3.F32.PACK_AB_MERGE_C R46, R58, R55, R44 ;  /* 0x000000373a2e723e */ /* 0x000fe2000480702c */
[----:B------:R-:W-:Y:S01]  /*eb90*/  HADD2.F32 R38, -RZ, R43.H0_H0 ;  /* 0x2000002bff267230 */ /* 0x000fe20000004100 */
[----:B------:R-:W-:Y:S01]  /*eba0*/  F2FP.SATFINITE.E4M3.F32.PACK_AB_MERGE_C R62, R65, R62, RZ ;  /* 0x0000003e413e723e */ /* 0x000fe200048070ff */
[----:B------:R-:W-:-:S02]  /*ebb0*/  HADD2.F32 R47, -RZ, R47.H1_H1 ;  /* 0x3000002fff2f7230 */ /* 0x000fc40000004100 */
[-C--:B------:R-:W-:Y:S01]  /*ebc0*/  FMUL.FTZ R53, R48, R51.reuse ;  /* 0x0000003330357220 */ /* 0x080fe20000410000 */
[----:B------:R-:W-:Y:S02]  /*ebd0*/  HADD2.F32 R49, -RZ, R137.H0_H0 ;  /* 0x20000089ff317230 */ /* 0x000fe40000004100 */
[C---:B------:R-:W-:Y:S01]  /*ebe0*/  FMUL.FTZ R51, R38.reuse, R51 ;  /* 0x0000003326337220 */ /* 0x040fe20000410000 */
[----:B------:R-:W-:Y:S02]  /*ebf0*/  HADD2.F32 R43, -RZ, R43.H1_H1 ;  /* 0x3000002bff2b7230 */ /* 0x000fe40000004100 */
[-C--:B------:R-:W-:Y:S01]  /*ec00*/  FMUL.FTZ R54, R47, R52.reuse ;  /* 0x000000342f367220 */ /* 0x080fe20000410000 */
[----:B------:R-:W-:Y:S02]  /*ec10*/  HADD2.F32 R50, -RZ, R137.H1_H1 ;  /* 0x30000089ff327230 */ /* 0x000fe40000004100 */
[-C--:B------:R-:W-:Y:S01]  /*ec20*/  FFMA.FTZ R53, R38, R49.reuse, -R53 ;  /* 0x0000003126357223 */ /* 0x080fe20000010835 */
[----:B------:R-:W-:Y:S01]  /*ec30*/  FFMA.FTZ R38, R48, R49, R51 ;  /* 0x0000003130267223 */ /* 0x000fe20000010033 */
[C---:B------:R-:W-:Y:S01]  /*ec40*/  FMUL.FTZ R52, R43.reuse, R52 ;  /* 0x000000342b347220 */ /* 0x040fe20000410000 */
[----:B------:R-:W-:Y:S01]  /*ec50*/  F2FP.F16.E4M3.UNPACK_B R49, R37 ;  /* 0x00000025ff31723e */ /* 0x000fe200020006ff */
[----:B------:R-:W-:Y:S01]  /*ec60*/  FFMA.FTZ R60, R43, R50, -R54 ;  /* 0x000000322b3c7223 */ /* 0x000fe20000010836 */
[----:B------:R-:W-:Y:S01]  /*ec70*/  F2FP.F16.E4M3.UNPACK_B R54, R36 ;  /* 0x00000024ff36723e */ /* 0x000fe200020006ff */
[----:B------:R-:W-:Y:S01]  /*ec80*/  FFMA.FTZ R51, R47, R50, R52 ;  /* 0x000000322f337223 */ /* 0x000fe20000010034 */
[----:B------:R-:W-:Y:S01]  /*ec90*/  F2FP.F16.E4M3.UNPACK_B R48, R42 ;  /* 0x0000002aff30723e */ /* 0x000fe200020006ff */
        /* <DEDUP_REMOVED lines=84> */
[----:B------:R-:W-:Y:S01]  /*f1e0*/  F2FP.SATFINITE.E4M3.F32.PACK_AB_MERGE_C R60, R61, R60, RZ ;  /* 0x0000003c3d3c723e */ /* 0x000fe200048070ff */
[----:B------:R-:W-:Y:S01]  /*f1f0*/  IMAD.MOV.U32 R36, RZ, RZ, R44 ;  /* 0x000000ffff247224 */ /* 0x000fe200078e002c */
[----:B------:R-:W-:-:S02]  /*f200*/  F2FP.SATFINITE.E4M3.F32.PACK_AB_MERGE_C R54, R54, R55, RZ ;  /* 0x000000373636723e */ /* 0x000fc400048070ff */
[----:B------:R-:W-:Y:S01]  /*f210*/  F2FP.SATFINITE.E4M3.F32.PACK_AB_MERGE_C R15, R14, R63, R15 ;  /* 0x0000003f0e0f723e */ /* 0x000fe2000480700f */
[----:B------:R-:W-:Y:S01]  /*f220*/  IMAD.MOV.U32 R14, RZ, RZ, R43 ;  /* 0x000000ffff0e7224 */ /* 0x000fe200078e002b */
[----:B------:R-:W-:Y:S02]  /*f230*/  F2FP.SATFINITE.E4M3.F32.PACK_AB_MERGE_C R13, R58, R47, R59 ;  /* 0x0000002f3a0d723e */ /* 0x000fe4000480703b */
[----:B------:R-:W-:Y:S02]  /*f240*/  F2FP.SATFINITE.E4M3.F32.PACK_AB_MERGE_C R37, R57, R48, R60 ;  /* 0x000000303925723e */ /* 0x000fe4000480703c */
[----:B------:R-:W-:-:S07]  /*f250*/  F2FP.SATFINITE.E4M3.F32.PACK_AB_MERGE_C R39, R53, R64, R54 ;  /* 0x000000403527723e */ /* 0x000fce0004807036 */
.L_x_2726:
[----:B------:R-:W-:Y:S05]  /*f260*/  BSYNC B1 ;  /* 0x0000000000017941 */ /* 0x000fea0003800000 */
.L_x_2725:
[----:B0-----:R0:W-:Y:S01]  /*f270*/  ST.E.128 desc[UR50][R40.64], R12 ;  /* 0x0000000c28007985 */ /* 0x0011e2000c101d32 */
[----:B------:R-:W-:-:S13]  /*f280*/  ISETP.GE.AND P2, PT, R11, R136, PT ;  /* 0x000000880b00720c */ /* 0x000fda0003f46270 */
[----:B------:R-:W-:Y:S05]  /*f290*/  @P2 BRA `(.L_x_2673) ;  /* 0x0000000400d02947 */ /* 0x000fea0003800000 */
[----:B0-----:R-:W-:-:S04]  /*f2a0*/  IADD3 R12, P2, R11, R45, RZ ;  /* 0x0000002d0b0c7210 */ /* 0x001fc80007f5e0ff */
[----:B------:R-:W-:-:S05]  /*f2b0*/  LEA.HI.X.SX32 R13, R11, R119, 0x1, P2 ;  /* 0x000000770b0d7211 */ /* 0x000fca00010f0eff */
[----:B-1----:R0:W-:Y:S01]  /*f2c0*/  ST.E.128 desc[UR50][R12.64], R36 ;  /* 0x000000240c007985 */ /* 0x0021e2000c101d32 */
[----:B------:R-:W-:Y:S05]  /*f2d0*/  BRA `(.L_x_2673) ;  /* 0x0000000400c07947 */ /* 0x000fea0003800000 */
.L_x_2638:
[----:B------:R-:W-:-:S06]  /*f2e0*/  UISETP.NE.AND UP0, UPT, UR48, 0x3, UPT ;  /* 0x000000033000788c */ /* 0x000fcc000bf05270 */
[----:B------:R-:W-:-:S13]  /*f2f0*/  PLOP3.LUT P1, PT, PT, PT, UP0, 0x80, 0x0 ;  /* 0x000000000000781c */ /* 0x000fda0003f2f008 */
[----:B------:R-:W-:Y:S05]  /*f300*/  @!P1 BRA `(.L_x_2727) ;  /* 0x0000000000049947 */ /* 0x000fea0003800000 */
[----:B------:R-:W-:Y:S01]  /*f310*/  BPT.TRAP 0x1 ;  /* 0x000000040000795c */ /* 0x000fe20000300000 */
.L_x_2727:
[----:B------:R-:W-:Y:S01]  /*f320*/  IMAD R94, R19, 0x8, R18 ;  /* 0x00000008135e7824 */ /* 0x000fe200078e0212 */
[----:B------:R-:W-:Y:S01]  /*f330*/  SHF.L.U32 R95, R199, 0x1f, RZ ;  /* 0x0000001fc75f7819 */ /* 0x000fe200000006ff */
[----:B------:R-:W-:Y:S01]  /*f340*/  BSSY B1, `(.L_x_2728) ;  /* 0x0000004000017945 */ /* 0x000fe20003800000 */
[----:B------:R-:W-:Y:S02]  /*f350*/  SHF.R.S32.HI R87, RZ, 0x1f, R86 ;  /* 0x0000001fff577819 */ /* 0x000fe40000011456 */
[----:B------:R-:W1:Y:S02]  /*f360*/  SYNCS.PHASECHK.TRANS64.TRYWAIT P2, [R94+URZ+0x29890], R95 ;  /* 0x0298905f5e0075a7 */ /* 0x000e64000804017f */
[----:B-1----:R-:W-:Y:S05]  /*f370*/  @!P2 BRA `(.L_x_2729) ;  /* 0x000001e40068a947 */ /* 0x002fea0003800000 */
.L_x_2999:
[----:B------:R-:W-:Y:S05]  /*f380*/  BSYNC B1 ;  /* 0x0000000000017941 */ /* 0x000fea0003800000 */
.L_x_2728:
        /* <DEDUP_REMOVED lines=8> */
[----:B------:R-:W-:Y:S01]  /*f410*/  IMAD R14, R92, UR4, RZ ;  /* 0x000000045c0e7c24 */ /* 0x000fe2000f8e02ff */
[----:B------:R-:W-:Y:S02]  /*f420*/  IADD3 R13, R13, R11, RZ ;  /* 0x0000000b0d0d7210 */ /* 0x000fe40007ffe0ff */
        /* <DEDUP_REMOVED lines=10> */
[----:B------:R-:W-:-:S03]  /*f4d0*/  IMAD.IADD R48, R93, 0x1, -R198 ;  /* 0x000000015d307824 */ /* 0x000fc600078e0ac6 */
[----:B------:R-:W-:Y:S02]  /*f4e0*/  IADD3.X R47, R13, UR7, R11, P2, !PT ;  /* 0x000000070d2f7c10 */ /* 0x000fe400097fe40b */
[----:B------:R-:W-:Y:S01]  /*f4f0*/  ISETP.GE.AND P2, PT, R48, 0x1, PT ;  /* 0x000000013000780c */ /* 0x000fe20003f46270 */
[----:B------:R-:W-:-:S12]  /*f500*/  BRA.DIV UR4, `(.L_x_2730) ;  /* 0x000001e604187947 */ /* 0x000fd8000b800000 */
[----:B------:R0:W2:Y:S04]  /*f510*/  SHFL.IDX PT, R44, R47, RZ, 0x1e1f ;  /* 0x001e1fff2f2c7589 */ /* 0x0000a800000e0000 */
[----:B------:R0:W3:Y:S02]  /*f520*/  SHFL.IDX PT, R45, R46, RZ, 0x1e1f ;  /* 0x001e1fff2e2d7589 */ /* 0x0000e400000e0000 */
.L_x_3003:
        /* <DEDUP_REMOVED lines=35> */
.L_x_2732:
[----:B------:R-:W-:Y:S05]  /*f760*/  BSYNC B1 ;  /* 0x0000000000017941 */ /* 0x000fea0003800000 */
.L_x_2731:
[----:B------:R-:W-:-:S03]  /*f770*/  UMOV UR4, 0xffffffff ;  /* 0xffffffff00047882 */ /* 0x000fc60000000000 */
[----:B------:R-:W-:Y:S05]  /*f780*/  BRA.DIV UR4, `(.L_x_2733) ;  /* 0x000001e204c47947 */ /* 0x000fea000b800000 */
[----:B--2---:R2:W0:Y:S04]  /*f790*/  SHFL.IDX PT, R44, R47, 0x1, 0x1e1f ;  /* 0x003e1f002f2c7f89 */ /* 0x00442800000e0000 */
[----:B---3--:R2:W3:Y:S02]  /*f7a0*/  SHFL.IDX PT, R45, R46, 0x1, 0x1e1f ;  /* 0x003e1f002e2d7f89 */ /* 0x0084e400000e0000 */
.L_x_3007:
[----:B------:R-:W-:-:S13]  /*f7b0*/  ISETP.GE.AND P2, PT, R48, 0x81, PT ;  /* 0x000000813000780c */ /* 0x000fda0003f46270 */
[----:B------:R-:W-:Y:S05]  /*f7c0*/  @!P2 BRA `(.L_x_2673) ;  /* 0x000000000084a947 */ /* 0x000fea0003800000 */
[----:B------:R-:W-:Y:S02]  /*f7d0*/  ULDC UR4, c[0x0][0x2f4] ;  /* 0x0000bd0000047ab9 */ /* 0x000fe40000000800 */
[----:B------:R-:W-:-:S13]  /*f7e0*/  ISETP.GE.AND P5, PT, R16, UR4, PT ;  /* 0x0000000410007c0c */ /* 0x000fda000bfa6270 */
[----:B----4-:R-:W4:Y:S01]  /*f7f0*/  @!P5 LDS.128 R12, [R37+0x1c400] ;  /* 0x01c40000250cd984 */ /* 0x010f220000000c00 */
[----:B---3--:R-:W-:-:S05]  /*f800*/  @!P5 IADD3 R42, P2, R16, R45, RZ ;  /* 0x0000002d102ad210 */ /* 0x008fca0007f5e0ff */
[----:B0-----:R-:W-:Y:S01]  /*f810*/  @!P5 IMAD.X R43, R44, 0x1, R17, P2 ;  /* 0x000000012c2bd824 */ /* 0x001fe200010e0611 */
[----:B------:R-:W-:-:S13]  /*f820*/  ISETP.GE.AND P2, PT, R189, UR4, PT ;  /* 0x00000004bd007c0c */ /* 0x000fda000bf46270 */
[----:B------:R-:W-:-:S04]  /*f830*/  @!P2 IADD3 R40, P4, R189, R45, RZ ;  /* 0x0000002dbd28a210 */ /* 0x000fc80007f9e0ff */
[----:B------:R-:W-:Y:S02]  /*f840*/  @!P2 IADD3.X R41, R44, R197, RZ, P4, !PT ;  /* 0x000000c52c29a210 */ /* 0x000fe400027fe4ff */
        /* <DEDUP_REMOVED lines=12> */
[----:B------:R-:W-:-:S05]  /*f910*/  @!P5 IMAD.SHL.U32 R11, R193, 0x10, RZ ;  /* 0x00000010c10bd824 */ /* 0x000fca00078e00ff */
        /* <DEDUP_REMOVED lines=12> */
.L_x_2673:
[----:B------:R-:W-:Y:S05]  /*f9e0*/  BSYNC B0 ;  /* 0x0000000000007941 */ /* 0x000fea0003800000 */
.L_x_2637:
        /* <DEDUP_REMOVED lines=11> */
[----:B------:R-:W-:-:S04]  /*faa0*/  @!P2 IADD3 R11, R94, 0x298a0, RZ ;  /* 0x000298a05e0ba810 */ /* 0x000fc80007ffe0ff */
[----:B------:R-:W-:-:S04]  /*fab0*/  @!P2 PRMT R11, RZ, 0x654, R11 ;  /* 0x00000654ff0ba816 */ /* 0x000fc8000000000b */
[----:B------:R4:W-:Y:S01]  /*fac0*/  @!P2 SYNCS.ARRIVE.TRANS64.RED.A1T0 RZ, [R11+URZ], RZ ;  /* 0x000000ff0bffa9a7 */ /* 0x0009e2000810043f */
[----:B------:R-:W-:Y:S05]  /*fad0*/  @!P1 BRA `(.L_x_2735) ;  /* 0x0000000000049947 */ /* 0x000fea0003800000 */
[----:B------:R-:W-:Y:S01]  /*fae0*/  BPT.TRAP 0x1 ;  /* 0x000000040000795c */ /* 0x000fe20000300000 */
.L_x_2735:
[----:B------:R-:W-:Y:S05]  /*faf0*/  BSYNC B0 ;  /* 0x0000000000007941 */ /* 0x000fea0003800000 */
.L_x_2734:
[----:B------:R-:W0:Y:S01]  /*fb00*/  SYNCS.PHASECHK.TRANS64.TRYWAIT P1, [R94+URZ+0x298b0], R95 ;  /* 0x0298b05f5e0075a7 */ /* 0x000e22000802017f */
[----:B------:R-:W-:Y:S04]  /*fb10*/  BSSY B0, `(.L_x_2736) ;  /* 0x0000002000007945 */ /* 0x000fe80003800000 */
[----:B0-----:R-:W-:Y:S05]  /*fb20*/  @!P1 BRA `(.L_x_2737) ;  /* 0x000001e000289947 */ /* 0x001fea0003800000 */
.L_x_3008:
[----:B------:R-:W-:Y:S05]  /*fb30*/  BSYNC B0 ;  /* 0x0000000000007941 */ /* 0x000fea0003800000 */
.L_x_2736:
        /* <DEDUP_REMOVED lines=10> */
[C---:B----4-:R-:W-:Y:S02]  /*fbe0*/  IMAD R11, R85.reuse, UR5, R92 ;  /* 0x00000005550b7c24 */ /* 0x050fe4000f8e025c */
[----:B------:R-:W-:Y:S01]  /*fbf0*/  IMAD.WIDE.U32 R12, R85, UR4, R12 ;  /* 0x00000004550c7c25 */ /* 0x000fe2000f8e000c */
[----:B------:R-:W-:-:S03]  /*fc00*/  ULDC.64 UR4, c[0x0][0x330] ;  /* 0x0000cc0000047ab9 */ /* 0x000fc60000000a00 */
[----:B------:R-:W-:Y:S02]  /*fc10*/  IMAD.IADD R13, R13, 0x1, R11 ;  /* 0x000000010d0d7824 */ /* 0x000fe400078e020b */
[----:B------:R-:W-:Y:S02]  /*fc20*/  IMAD R11, R7, UR4, RZ ;  /* 0x00000004070b7c24 */ /* 0x000fe4000f8e02ff */
[----:B------:R-:W-:-:S04]  /*fc30*/  IMAD.WIDE.U32 R12, R22, UR4, R12 ;  /* 0x00000004160c7c25 */ /* 0x000fc8000f8e000c */
[----:B------:R-:W-:Y:S01]  /*fc40*/  IMAD R15, R22, UR5, R11 ;  /* 0x00000005160f7c24 */ /* 0x000fe2000f8e020b */
[----:B------:R-:W-:Y:S01]  /*fc50*/  IADD3 R42, P1, R12, UR6, RZ ;  /* 0x000000060c2a7c10 */ /* 0x000fe2000ff3e0ff */
[----:B------:R-:W-:-:S03]  /*fc60*/  IMAD R11, R19, 0x5000, R220 ;  /* 0x00005000130b7824 */ /* 0x000fc600078e02dc */
[----:B------:R-:W-:Y:S01]  /*fc70*/  IADD3.X R43, R13, UR7, R15, P1, !PT ;  /* 0x000000070d2b7c10 */ /* 0x000fe20008ffe40f */
[C---:B---3--:R-:W-:Y:S01]  /*fc80*/  IMAD.IADD R45, R18.reuse, 0x1, R11 ;  /* 0x00000001122d7824 */ /* 0x048fe200078e020b */
[----:B------:R-:W-:Y:S01]  /*fc90*/  ISETP.GE.AND P1, PT, R93, 0x1, PT ;  /* 0x000000015d00780c */ /* 0x000fe20003f26270 */
[----:B------:R0:W1:Y:S01]  /*fca0*/  SHFL.IDX PT, R44, R42, RZ, 0x1e1f ;  /* 0x001e1fff2a2c7589 */ /* 0x00006200000e0000 */
[CC--:B--2---:R-:W-:Y:S02]  /*fcb0*/  IADD3 R46, R18.reuse, R11.reuse, R122 ;  /* 0x0000000b122e7210 */ /* 0x0c4fe40007ffe07a */
[CC--:B------:R-:W-:Y:S02]  /*fcc0*/  IADD3 R47, R18.reuse, R11.reuse, R123 ;  /* 0x0000000b122f7210 */ /* 0x0c0fe40007ffe07b */
[----:B------:R-:W-:Y:S02]  /*fcd0*/  IADD3 R48, R18, R11, R128 ;  /* 0x0000000b12307210 */ /* 0x000fe40007ffe080 */
[----:B------:R0:W2:Y:S05]  /*fce0*/  SHFL.IDX PT, R11, R43, RZ, 0x1e1f ;  /* 0x001e1fff2b0b7589 */ /* 0x0000aa00000e0000 */
[----:B------:R-:W-:Y:S05]  /*fcf0*/  @!P1 BRA `(.L_x_2739) ;  /* 0x0000000000589947 */ /* 0x000fea0003800000 */
[----:B------:R-:W-:Y:S02]  /*fd00*/  ISETP.NE.AND P5, PT, R8, RZ, PT ;  /* 0x000000ff0800720c */ /* 0x000fe40003fa5270 */
[----:B------:R-:W-:-:S11]  /*fd10*/  ISETP.NE.AND P4, PT, R9, RZ, PT ;  /* 0x000000ff0900720c */ /* 0x000fd60003f85270 */
[----:B-1----:R-:W-:Y:S02]  /*fd20*/  @P5 IADD3 R38, P1, R16, R44, RZ ;  /* 0x0000002c10265210 */ /* 0x002fe40007f3e0ff */
[----:B------:R-:W-:Y:S02]  /*fd30*/  @P4 IMAD.SHL.U32 R12, R192, 0x10, RZ ;  /* 0x00000010c00c4824 */ /* 0x000fe400078e00ff */
[----:B--2---:R-:W-:-:S03]  /*fd40*/  @P5 IADD3.X R39, R11, R17, RZ, P1, !PT ;  /* 0x000000110b275210 */ /* 0x004fc60000ffe4ff */
        /* <DEDUP_REMOVED lines=17> */
.L_x_2739:
[----:B------:R-:W-:Y:S05]  /*fe60*/  BSYNC B0 ;  /* 0x0000000000007941 */ /* 0x000fea0003800000 */
.L_x_2738:
[----:B------:R-:W-:Y:S01]  /*fe70*/  ISETP.GE.AND P1, PT, R93, 0x81, PT ;  /* 0x000000815d00780c */ /* 0x000fe20003f26270 */
[----:B0-----:R-:W0:Y:S01]  /*fe80*/  SHFL.IDX PT, R43, R43, 0x1, 0x1e1f ;  /* 0x003e1f002b2b7f89 */ /* 0x001e2200000e0000 */
[----:B------:R-:W-:Y:S03]  /*fe90*/  BSSY B0, `(.L_x_2740) ;  /* 0x0000019000007945 */ /* 0x000fe60003800000 */
[----:B------:R-:W4:Y:S08]  /*fea0*/  SHFL.IDX PT, R42, R42, 0x1, 0x1e1f ;  /* 0x003e1f002a2a7f89 */ /* 0x000f3000000e0000 */
[----:B------:R-:W-:Y:S05]  /*feb0*/  @!P1 BRA `(.L_x_2741) ;  /* 0x0000000000589947 */ /* 0x000fea0003800000 */
[----:B------:R-:W-:Y:S02]  /*fec0*/  ISETP.NE.AND P5, PT, R8, RZ, PT ;  /* 0x000000ff0800720c */ /* 0x000fe40003fa5270 */
[----:B------:R-:W-:-:S11]  /*fed0*/  ISETP.NE.AND P4, PT, R9, RZ, PT ;  /* 0x000000ff0900720c */ /* 0x000fd60003f85270 */
[----:B---3--:R-:W3:Y:S01]  /*fee0*/  @P5 LDS.128 R12, [R45+0xe400] ;  /* 0x00e400002d0c5984 */ /* 0x008ee20000000c00 */
[----:B----4-:R-:W-:Y:S02]  /*fef0*/  @P5 IADD3 R38, P1, R16, R42, RZ ;  /* 0x0000002a10265210 */ /* 0x010fe40007f3e0ff */
[----:B--2---:R-:W-:-:S03]  /*ff00*/  @P4 SHF.L.U32 R11, R192, 0x4, RZ ;  /* 0x00000004c00b4819 */ /* 0x004fc600000006ff */
[----:B0-----:R-:W-:Y:S01]  /*ff10*/  @P5 IMAD.X R39, R43, 0x1, R17, P1 ;  /* 0x000000012b275824 */ /* 0x001fe200008e0611 */
[----:B------:R-:W-:-:S04]  /*ff20*/  @P4 IADD3 R40, P1, R11, R42, RZ ;  /* 0x0000002a0b284210 */ /* 0x000fc80007f3e0ff */
[----:B------:R-:W-:Y:S02]  /*ff30*/  @P4 LEA.HI.X.SX32 R41, R11, R43, 0x1, P1 ;  /* 0x0000002b0b294211 */ /* 0x000fe400008f0eff */
[----:B------:R-:W-:-:S13]  /*ff40*/  ISETP.NE.AND P1, PT, R10, RZ, PT ;  /* 0x000000ff0a00720c */ /* 0x000fda0003f25270 */
[----:B------:R-:W-:-:S05]  /*ff50*/  @P1 IMAD.SHL.U32 R11, R193, 0x10, RZ ;  /* 0x00000010c10b1824 */ /* 0x000fca00078e00ff */
[----:B------:R-:W-:-:S04]  /*ff60*/  @P1 IADD3 R36, P6, R11, R42, RZ ;  /* 0x0000002a0b241210 */ /* 0x000fc80007fde0ff */
[----:B------:R-:W-:Y:S01]  /*ff70*/  @P1 LEA.HI.X.SX32 R37, R11, R43, 0x1, P6 ;  /* 0x0000002b0b251211 */ /* 0x000fe200030f0eff */
[----:B---3--:R0:W-:Y:S01]  /*ff80*/  @P5 ST.E.128 desc[UR50][R38.64], R12 ;  /* 0x0000000c26005985 */ /* 0x0081e2000c101d32 */
        /* <DEDUP_REMOVED lines=9> */
.L_x_2741:
[----:B------:R-:W-:Y:S05]  /*10020*/  BSYNC B0 ;  /* 0x0000000000007941 */ /* 0x000fea0003800000 */
.L_x_2740:
[----:B--2---:R-:W2:Y:S01]  /*10030*/  LDL R11, [R1] ;  /* 0x00000000010b7983 */ /* 0x004ea20000100800 */
[----:B------:R-:W-:Y:S02]  /*10040*/  VIADD R19, R19, 0x1 ;  /* 0x0000000113137836 */ /* 0x000fe40000000000 */
[----:B------:R-:W-:Y:S01]  /*10050*/  @!P2 VIADD R94, R94, 0x298c0 ;  /* 0x000298c05e5ea836 */ /* 0x000fe20000000000 */
        /* <DEDUP_REMOVED lines=9> */
[----:B0--3--:R-:W-:Y:S02]  /*100f0*/  SEL R12, RZ, 0x1, P1 ;  /* 0x00000001ff0c7807 */ /* 0x009fe40000800000 */
[----:B------:R-:W-:Y:S02]  /*10100*/  SEL R19, R19, RZ, P1 ;  /* 0x000000ff13137207 */ /* 0x000fe40000800000 */
[----:B------:R-:W-:Y:S01]  /*10110*/  LOP3.LUT R199, R199, R12, RZ, 0x3c, !PT ;  /* 0x0000000cc7c77212 */ /* 0x000fe200078e3cff */
[----:B------:R0:W-:Y:S01]  /*10120*/  @!P2 SYNCS.ARRIVE.TRANS64.RED.A1T0 RZ, [R94+URZ], RZ ;  /* 0x000000ff5effa9a7 */ /* 0x0001e2000810043f */
[----:B--2---:R-:W-:-:S13]  /*10130*/  LOP3.LUT P4, RZ, R11, 0x2, RZ, 0xc0, !PT ;  /* 0x000000020bff7812 */ /* 0x004fda000788c0ff */
[----:B01----:R-:W-:Y:S05]  /*10140*/  @P4 BRA `(.L_x_2742) ;  /* 0xffffff2800004947 */ /* 0x003fea000383ffff */
[----:B------:R-:W0:Y:S01]  /*10150*/  S2R R11, SR_TID.X ;  /* 0x00000000000b7919 */ /* 0x000e220000002100 */
[----:B------:R-:W-:Y:S02]  /*10160*/  PLOP3.LUT P0, PT, PT, PT, PT, 0x8, 0x0 ;  /* 0x000000000000781c */ /* 0x000fe40003f0e170 */
[----:B0-----:R-:W-:-:S04]  /*10170*/  SHF.R.U32.HI R11, RZ, 0x7, R11 ;  /* 0x00000007ff0b7819 */ /* 0x001fc8000001160b */
[----:B------:R-:W-:-:S13]  /*10180*/  ISETP.NE.AND P4, PT, R11, 0x1, PT ;  /* 0x000000010b00780c */ /* 0x000fda0003f85270 */
[----:B------:R-:W-:Y:S06]  /*10190*/  @!P4 BAR.ARV 0x9, 0x100 ;  /* 0x024400000000cb1d */ /* 0x000fec0000002000 */
.L_x_2632:
[----:B------:R-:W-:Y:S05]  /*101a0*/  @P0 BRA `(.L_x_2743) ;  /* 0x00000000000c0947 */ /* 0x000fea0003800000 */
[----:B------:R-:W0:Y:S01]  /*101b0*/  FENCE.VIEW.ASYNC.G ;  /* 0x00000000000073c6 */ /* 0x000e220000000100 */
[----:B------:R-:W-:Y:S05]  /*101c0*/  WARPSYNC.ALL ;  /* 0x0000000000007948 */ /* 0x000fea0003800000 */
[----:B0-----:R-:W-:Y:S06]  /*101d0*/  BAR.ARV 0xc, 0x180 ;  /* 0x0306000000007b1d */ /* 0x001fec0000002000 */
.L_x_2743:
        /* <DEDUP_REMOVED lines=8> */
[----:B------:R-:W1:Y:S08]  /*10260*/  @P0 LDC.64 R6, c[0x0][0x9a8] ;  /* 0x00026a00ff060b82 */ /* 0x000e700000000a00 */
[----:B------:R-:W2:Y:S08]  /*10270*/  @P1 LDC.64 R10, c[0x0][0x9c0] ;  /* 0x00027000ff0a1b82 */ /* 0x000eb00000000a00 */
[----:B------:R-:W3:Y:S01]  /*10280*/  @P0 LDC.64 R12, c[0x0][0x9b0] ;  /* 0x00026c00ff0c0b82 */ /* 0x000ee20000000a00 */
[----:B0-----:R-:W-:-:S02]  /*10290*/  @P1 IMAD R2, R227, R8, RZ ;  /* 0x00000008e3021224 */ /* 0x001fc400078e02ff */
[----:B------:R-:W-:-:S04]  /*102a0*/  @P1 IMAD.WIDE.U32 R4, R221, R8, RZ ;  /* 0x00000008dd041225 */ /* 0x000fc800078e00ff */
[----:B------:R-:W-:Y:S02]  /*102b0*/  @P1 IMAD R9, R221, R9, R2 ;  /* 0x00000009dd091224 */ /* 0x000fe400078e0202 */
[-C--:B-1----:R-:W-:Y:S02]  /*102c0*/  @P0 IMAD R0, R227, R6.reuse, RZ ;  /* 0x00000006e3000224 */ /* 0x082fe400078e02ff */
[----:B------:R-:W-:Y:S01]  /*102d0*/  @P0 IMAD.WIDE.U32 R2, R221, R6, RZ ;  /* 0x00000006dd020225 */ /* 0x000fe200078e00ff */
[----:B------:R-:W-:Y:S02]  /*102e0*/  @P1 IADD3 R5, R5, R9, RZ ;  /* 0x0000000905051210 */ /* 0x000fe40007ffe0ff */
[----:B------:R-:W-:Y:S01]  /*102f0*/  @P0 SHF.R.S32.HI R9, RZ, 0x1f, R22 ;  /* 0x0000001fff090819 */ /* 0x000fe20000011416 */
[----:B------:R-:W-:Y:S02]  /*10300*/  @P0 IMAD R7, R221, R7, R0 ;  /* 0x00000007dd070224 */ /* 0x000fe400078e0200 */
[----:B--2---:R-:W-:-:S02]  /*10310*/  @P1 IMAD R6, R15, R10, RZ ;  /* 0x0000000a0f061224 */ /* 0x004fc400078e02ff */
[----:B------:R-:W-:Y:S02]  /*10320*/  @P0 IMAD.IADD R3, R3, 0x1, R7 ;  /* 0x0000000103030824 */ /* 0x000fe400078e0207 */
[C---:B------:R-:W-:Y:S02]  /*10330*/  @P1 IMAD R11, R22.reuse, R11, R6 ;  /* 0x0000000b160b1224 */ /* 0x040fe400078e0206 */
[----:B------:R-:W-:-:S04]  /*10340*/  @P1 IMAD.WIDE.U32 R6, R22, R10, R4 ;  /* 0x0000000a16061225 */ /* 0x000fc800078e0004 */
[-C--:B---3--:R-:W-:Y:S01]  /*10350*/  @P0 IMAD R0, R9, R12.reuse, RZ ;  /* 0x0000000c09000224 */ /* 0x088fe200078e02ff */
[----:B------:R-:W-:Y:S01]  /*10360*/  @P1 LEA R8, P3, R6, UR6, 0x2 ;  /* 0x0000000606081c11 */ /* 0x000fe2000f8610ff */
[----:B------:R-:W-:-:S04]  /*10370*/  @P0 IMAD.WIDE.U32 R2, R22, R12, R2 ;  /* 0x0000000c16020225 */ /* 0x000fc800078e0002 */
[----:B------:R-:W-:Y:S01]  /*10380*/  @P0 IMAD R9, R22, R13, R0 ;  /* 0x0000000d16090224 */ /* 0x000fe200078e0200 */
[----:B------:R-:W-:Y:S01]  /*10390*/  @P0 LEA R4, P2, R2, UR4, 0x2 ;  /* 0x0000000402040c11 */ /* 0x000fe2000f8410ff */
[----:B------:R-:W-:Y:S01]  /*103a0*/  @P1 IMAD.IADD R5, R7, 0x1, R11 ;  /* 0x0000000107051824 */ /* 0x000fe200078e020b */
[----:B------:R-:W-:Y:S01]  /*103b0*/  ULDC UR4, c[0x0][0x988] ;  /* 0x0002620000047ab9 */ /* 0x000fe20000000800 */
[----:B------:R-:W-:Y:S02]  /*103c0*/  @P0 IMAD.IADD R3, R3, 0x1, R9 ;  /* 0x0000000103030824 */ /* 0x000fe400078e0209 */
[----:B------:R-:W-:Y:S01]  /*103d0*/  IMAD.MOV.U32 R0, RZ, RZ, 0x3f800000 ;  /* 0x3f800000ff007424 */ /* 0x000fe200078e00ff */
[----:B------:R-:W-:Y:S02]  /*103e0*/  @P1 LEA.HI.X R9, R6, UR7, R5, 0x2, P3 ;  /* 0x0000000706091c11 */ /* 0x000fe400098f1405 */
[----:B------:R-:W-:Y:S02]  /*103f0*/  @P0 LEA.HI.X R5, R2, UR5, R3, 0x2, P2 ;  /* 0x0000000502050c11 */ /* 0x000fe400090f1403 */
[----:B------:R-:W-:Y:S01]  /*10400*/  MOV R3, 0x3f800000 ;  /* 0x3f80000000037802 */ /* 0x000fe20000000f00 */
[----:B------:R0:W2:Y:S01]  /*10410*/  @P1 LDG.E R0, desc[UR50][R8.64] ;  /* 0x0000003208001981 */ /* 0x0000a2000c1e1900 */
[----:B------:R-:W1:Y:S04]  /*10420*/  LDC R2, c[0x0][0x448] ;  /* 0x00011200ff027b82 */ /* 0x000e680000000800 */
[----:B------:R3:W2:Y:S01]  /*10430*/  @P0 LDG.E R3, desc[UR50][R4.64] ;  /* 0x0000003204030981 */ /* 0x0006a2000c1e1900 */
[----:B------:R-:W-:-:S02]  /*10440*/  CS2R R88, SRZ ;  /* 0x0000000000587805 */ /* 0x000fc4000001ff00 */
[----:B------:R-:W-:Y:S02]  /*10450*/  CS2R R86, SRZ ;  /* 0x0000000000567805 */ /* 0x000fe4000001ff00 */
[----:B------:R-:W-:Y:S02]  /*10460*/  CS2R R84, SRZ ;  /* 0x0000000000547805 */ /* 0x000fe4000001ff00 */
[----:B------:R-:W-:Y:S02]  /*10470*/  CS2R R78, SRZ ;  /* 0x00000000004e7805 */ /* 0x000fe4000001ff00 */
[----:B0-----:R-:W-:Y:S02]  /*10480*/  CS2R R8, SRZ ;  /* 0x0000000000087805 */ /* 0x001fe4000001ff00 */
        /* <DEDUP_REMOVED lines=12> */
[----:B------:R-:W-:Y:S01]  /*10550*/  CS2R R32, SRZ ;  /* 0x0000000000207805 */ /* 0x000fe2000001ff00 */
[----:B------:R-:W-:Y:S01]  /*10560*/  IMAD.MOV.U32 R54, RZ, RZ, RZ ;  /* 0x000000ffff367224 */ /* 0x000fe200078e00ff */
[----:B-1----:R-:W-:Y:S01]  /*10570*/  ISETP.NE.AND P0, PT, R2, 0x1, PT ;  /* 0x000000010200780c */ /* 0x002fe20003f05270 */
[----:B------:R-:W-:Y:S01]  /*10580*/  VIADD R2, R212, 0x7f ;  /* 0x0000007fd4027836 */ /* 0x000fe20000000000 */
[----:B------:R-:W-:-:S02]  /*10590*/  CS2R R30, SRZ ;  /* 0x00000000001e7805 */ /* 0x000fc4000001ff00 */
[----:B------:R-:W-:Y:S02]  /*105a0*/  CS2R R46, SRZ ;  /* 0x00000000002e7805 */ /* 0x000fe4000001ff00 */
[----:B------:R-:W-:Y:S02]  /*105b0*/  CS2R R34, SRZ ;  /* 0x0000000000227805 */ /* 0x000fe4000001ff00 */
[----:B------:R-:W-:Y:S02]  /*105c0*/  CS2R R44, SRZ ;  /* 0x00000000002c7805 */ /* 0x000fe4000001ff00 */
[----:B------:R-:W-:Y:S02]  /*105d0*/  CS2R R36, SRZ ;  /* 0x0000000000247805 */ /* 0x000fe4000001ff00 */
[----:B------:R-:W-:Y:S02]  /*105e0*/  CS2R R40, SRZ ;  /* 0x0000000000287805 */ /* 0x000fe4000001ff00 */
[----:B------:R-:W-:Y:S01]  /*105f0*/  CS2R R90, SRZ ;  /* 0x00000000005a7805 */ /* 0x000fe2000001ff00 */
[----:B------:R-:W-:Y:S01]  /*10600*/  IMAD.MOV.U32 R38, RZ, RZ, RZ ;  /* 0x000000ffff267224 */ /* 0x000fe200078e00ff */
[----:B------:R-:W-:-:S02]  /*10610*/  CS2R R48, SRZ ;  /* 0x0000000000307805 */ /* 0x000fc4000001ff00 */
[----:B------:R-:W-:Y:S02]  /*10620*/  CS2R R92, SRZ ;  /* 0x00000000005c7805 */ /* 0x000fe4000001ff00 */
[----:B------:R-:W-:Y:S01]  /*10630*/  MOV R57, RZ ;  /* 0x000000ff00397202 */ /* 0x000fe20000000f00 */
[----:B------:R-:W0:Y:S01]  /*10640*/  @P0 LDC R7, c[0x0][0x44c] ;  /* 0x00011300ff070b82 */ /* 0x000e220000000800 */
[----:B------:R-:W-:Y:S01]  /*10650*/  CS2R R94, SRZ ;  /* 0x00000000005e7805 */ /* 0x000fe2000001ff00 */
[----:B------:R-:W-:Y:S01]  /*10660*/  IMAD.MOV.U32 R65, RZ, RZ, RZ ;  /* 0x000000ffff417224 */ /* 0x000fe200078e00ff */
[----:B------:R-:W-:-:S05]  /*10670*/  CS2R R96, SRZ ;  /* 0x0000000000607805 */ /* 0x000fca000001ff00 */
[----:B------:R-:W1:Y:S01]  /*10680*/  @P0 LDC R6, c[0x0][0x450] ;  /* 0x00011400ff060b82 */ /* 0x000e620000000800 */
[----:B0-----:R-:W-:-:S05]  /*10690*/  @P0 IMAD.HI.U32 R7, R2, R7, RZ ;  /* 0x0000000702070227 */ /* 0x001fca00078e00ff */
[----:B-1----:R-:W-:Y:S02]  /*106a0*/  @P0 SHF.R.U32.HI R2, RZ, R6, R7 ;  /* 0x00000006ff020219 */ /* 0x002fe40000011607 */
[----:B------:R-:W-:Y:S02]  /*106b0*/  CS2R R6, SRZ ;  /* 0x0000000000067805 */ /* 0x000fe4000001ff00 */
[----:B------:R-:W-:Y:S01]  /*106c0*/  PLOP3.LUT P0, PT, PT, PT, PT, 0x80, 0x0 ;  /* 0x000000000000781c */ /* 0x000fe20003f0f070 */
[----:B------:R-:W-:-:S04]  /*106d0*/  IMAD.IADD R2, R151, 0x1, R2 ;  /* 0x0000000197027824 */ /* 0x000fc800078e0202 */
[----:B------:R-:W-:-:S05]  /*106e0*/  IMAD.HI R2, R2, 0x66666667, RZ ;  /* 0x6666666702027827 */ /* 0x000fca00078e02ff */
[----:B---3--:R-:W-:-:S04]  /*106f0*/  SHF.R.U32.HI R5, RZ, 0x1f, R2 ;  /* 0x0000001fff057819 */ /* 0x008fc80000011602 */
[----:B------:R-:W-:-:S04]  /*10700*/  LEA.HI.SX32 R5, R2, R5, 0x1a ;  /* 0x0000000502057211 */ /* 0x000fc800078fd2ff */
[----:B------:R-:W-:Y:S02]  /*10710*/  VIMNMX R152, R152, R5, PT ;  /* 0x0000000598987248 */ /* 0x000fe40003fe0100 */
[----:B------:R-:W-:Y:S02]  /*10720*/  CS2R R4, SRZ ;  /* 0x0000000000047805 */ /* 0x000fe4000001ff00 */
[----:B------:R-:W-:Y:S01]  /*10730*/  ISETP.GE.AND P1, PT, R152, 0x1, PT ;  /* 0x000000019800780c */ /* 0x000fe20003f26270 */
[----:B--2---:R-:W-:-:S04]  /*10740*/  FMUL.FTZ R0, R3, R0 ;  /* 0x0000000003007220 */ /* 0x004fc80000410000 */
[----:B------:R-:W-:-:S08]  /*10750*/  FMUL.FTZ R2, R0, UR4 ;  /* 0x0000000400027c20 */ /* 0x000fd00008410000 */
[----:B------:R-:W-:Y:S05]  /*10760*/  @!P1 BRA `(.L_x_2744) ;  /* 0x0000012400289947 */ /* 0x000fea0003800000 */
        /* <DEDUP_REMOVED lines=8> */
.L_x_3011:
[----:B01----:R-:W-:Y:S01]  /*107f0*/  LEA.HI R0, R23, R23, RZ, 0x1 ;  /* 0x0000001717007211 */ /* 0x003fe200078f08ff */
        /* <DEDUP_REMOVED lines=23> */
[----:B-1--45:R-:W-:Y:S05]  /*10970*/  CALL.ABS.NOINC R14 ;  /* 0x000000000e007343 */ /* 0x032fea0003c00000 */
.L_x_2746:
        /* <DEDUP_REMOVED lines=13> */
.L_x_2750:
[----:B-1----:R1:W2:Y:S02]  /*10a50*/  SYNCS.PHASECHK.TRANS64.TRYWAIT P0, [R18+URZ+0x29800], R3 ;  /* 0x02980003120075a7 */ /* 0x0022a4000800017f */
[----:B--2---:R-:W-:Y:S05]  /*10a60*/  @!P0 NANOSLEEP.SYNCS 0x989680 ;  /* 0x009896800000895d */ /* 0x004fea0003900000 */
[----:B------:R-:W2:Y:S02]  /*10a70*/  @!P0 SYNCS.PHASECHK.TRANS64 P0, [R18+URZ+0x29800], R3 ;  /* 0x02980003120085a7 */ /* 0x000ea4000800007f */
[----:B--2---:R-:W-:Y:S05]  /*10a80*/  @!P0 BRA `(.L_x_2750) ;  /* 0xfffffffc00f08947 */ /* 0x004fea000383ffff */
.L_x_2749:
[----:B------:R-:W-:Y:S05]  /*10a90*/  BSYNC B0 ;  /* 0x0000000000007941 */ /* 0x000fea0003800000 */
.L_x_2748:
[----:B------:R-:W-:Y:S05]  /*10aa0*/  BRA `(.L_x_2751) ;  /* 0x0000006c00cc7947 */ /* 0x000fea0003800000 */
.L_x_2747:
        /* <DEDUP_REMOVED lines=8> */
[----:B------:R-:W-:-:S04]  /*10b30*/  IMAD.WIDE.U32 R26, R135, UR6, RZ ;  /* 0x00000006871a7c25 */ /* 0x000fc8000f8e00ff */
[C---:B------:R-:W-:Y:S02]  /*10b40*/  IMAD R31, R135.reuse, UR7, R0 ;  /* 0x00000007871f7c24 */ /* 0x040fe4000f8e0200 */
[----:B------:R-:W-:-:S03]  /*10b50*/  IMAD R29, R135, UR5, R4 ;  /* 0x00000005871d7c24 */ /* 0x000fc6000f8e0204 */
[----:B------:R-:W-:Y:S01]  /*10b60*/  IADD3 R31, R31, R27, RZ ;  /* 0x0000001b1f1f7210 */ /* 0x000fe20007ffe0ff */
[----:B------:R-:W-:Y:S01]  /*10b70*/  IMAD.IADD R29, R29, 0x1, R25 ;  /* 0x000000011d1d7824 */ /* 0x000fe200078e0219 */
        /* <DEDUP_REMOVED lines=10> */
[----:B------:R-:W-:Y:S02]  /*10c20*/  IMAD.U32 R7, RZ, RZ, UR7 ;  /* 0x00000007ff077e24 */ /* 0x000fe4000f8e00ff */
[----:B------:R-:W-:-:S02]  /*10c30*/  IMAD.U32 R11, RZ, RZ, UR5 ;  /* 0x00000005ff0b7e24 */ /* 0x000fc4000f8e00ff */
[----:B------:R-:W-:Y:S02]  /*10c40*/  IMAD.MOV.U32 R8, RZ, RZ, 0x70 ;  /* 0x00000070ff087424 */ /* 0x000fe400078e00ff */
[----:B------:R-:W-:Y:S02]  /*10c50*/  IMAD.MOV.U32 R12, RZ, RZ, 0x1 ;  /* 0x00000001ff0c7424 */ /* 0x000fe400078e00ff */
[----:B0-----:R-:W-:-:S07]  /*10c60*/  IMAD.MOV.U32 R13, RZ, RZ, RZ ;  /* 0x000000ffff0d7224 */ /* 0x001fce00078e00ff */
[----:B------:R-:W-:-:S07]  /*10c70*/  LEPC R20, `(.L_x_2752) ;  /* 0x000000001014794e */ /* 0x000fce0000000000 */
[----:B-1--4-:R-:W-:Y:S05]  /*10c80*/  CALL.ABS.NOINC R14 ;  /* 0x000000000e007343 */ /* 0x012fea0003c00000 */
.L_x_2752:
[----:B------:R-:W-:Y:S01]  /*10c90*/  ULDC.U8 UR4, c[0x0][0x410] ;  /* 0x0001040000047ab9 */ /* 0x000fe20000000000 */
[----:B------:R-:W-:Y:S01]  /*10ca0*/  BSSY B0, `(.L_x_2753) ;  /* 0x00006cb000007945 */ /* 0x000fe20003800000 */
[----:B------:R-:W-:Y:S02]  /*10cb0*/  ISETP.NE.AND P0, PT, RZ, UR4, PT ;  /* 0x00000004ff007c0c */ /* 0x000fe4000bf05270 */
[----:B------:R-:W-:-:S11]  /*10cc0*/  IADD3 R10, R198, R212, RZ ;  /* 0x000000d4c60a7210 */ /* 0x000fd60007ffe0ff */
[----:B------:R-:W-:Y:S05]  /*10cd0*/  @!P0 BRA `(.L_x_2754) ;  /* 0x00000034008c8947 */ /* 0x000fea0003800000 */
[----:B------:R-:W0:Y:S01]  /*10ce0*/  LDC R20, c[0x0][0x448] ;  /* 0x00011200ff147b82 */ /* 0x000e220000000800 */
[----:B------:R-:W-:Y:S01]  /*10cf0*/  IMAD.MOV.U32 R11, RZ, RZ, R10 ;  /* 0x000000ffff0b7224 */ /* 0x000fe200078e000a */
[----:B------:R-:W-:Y:S01]  /*10d00*/  MOV R9, R31 ;  /* 0x0000001f00097202 */ /* 0x000fe20000000f00 */
[----:B------:R-:W-:Y:S01]  /*10d10*/  IMAD.MOV.U32 R8, RZ, RZ, R26 ;  /* 0x000000ffff087224 */ /* 0x000fe200078e001a */
[----:B------:R-:W-:Y:S01]  /*10d20*/  ULDC.64 UR4, c[0x0][0x3f8] ;  /* 0x0000fe0000047ab9 */ /* 0x000fe20000000a00 */
[----:B------:R-:W-:Y:S01]  /*10d30*/  IMAD.MOV.U32 R6, RZ, RZ, R24 ;  /* 0x000000ffff067224 */ /* 0x000fe200078e0018 */
[----:B------:R-:W-:Y:S01]  /*10d40*/  ULDC.64 UR6, c[0x0][0x408] ;  /* 0x0001020000067ab9 */ /* 0x000fe20000000a00 */
[----:B------:R-:W-:Y:S01]  /*10d50*/  IMAD.MOV.U32 R7, RZ, RZ, R29 ;  /* 0x000000ffff077224 */ /* 0x000fe200078e001d */
[----:B------:R-:W-:Y:S01]  /*10d60*/  ULDC.64 UR8, c[0x0][0x400] ;  /* 0x0001000000087ab9 */ /* 0x000fe20000000a00 */
[----:B0-----:R-:W-:-:S13]  /*10d70*/  ISETP.NE.AND P0, PT, R20, 0x1, PT ;  /* 0x000000011400780c */ /* 0x001fda0003f05270 */
[----:B------:R-:W0:Y:S08]  /*10d80*/  @P0 LDC R3, c[0x0][0x44c] ;  /* 0x00011300ff030b82 */ /* 0x000e300000000800 */
[----:B------:R-:W1:Y:S01]  /*10d90*/  @P0 LDC R5, c[0x0][0x450] ;  /* 0x00011400ff050b82 */ /* 0x000e620000000800 */
[----:B0-----:R-:W-:-:S05]  /*10da0*/  @P0 IMAD.HI.U32 R0, R10, R3, RZ ;  /* 0x000000030a000227 */ /* 0x001fca00078e00ff */
[----:B-1----:R-:W-:-:S04]  /*10db0*/  @P0 SHF.R.U32.HI R11, RZ, R5, R0 ;  /* 0x00000005ff0b0219 */ /* 0x002fc80000011600 */
        /* <DEDUP_REMOVED lines=14> */
[----:B------:R0:W1:Y:S04]  /*10ea0*/  SHFL.IDX PT, R0, R13, RZ, 0x1e1f ;  /* 0x001e1fff0d007589 */ /* 0x00006800000e0000 */
[----:B------:R-:W2:Y:S04]  /*10eb0*/  SHFL.IDX PT, R3, R3, RZ, 0x1e1f ;  /* 0x001e1fff03037589 */ /* 0x000ea800000e0000 */
[----:B------:R-:W3:Y:S04]  /*10ec0*/  SHFL.IDX PT, R4, R4, RZ, 0x1e1f ;  /* 0x001e1fff04047589 */ /* 0x000ee800000e0000 */
[----:B------:R0:W0:Y:S02]  /*10ed0*/  SHFL.IDX PT, R14, R5, RZ, 0x1e1f ;  /* 0x001e1fff050e7589 */ /* 0x00002400000e0000 */
.L_x_3017:
        /* <DEDUP_REMOVED lines=13> */
[----:B0-----:R-:W-:Y:S02]  /*10fb0*/  CS2R R12, SRZ ;  /* 0x00000000000c7805 */ /* 0x001fe4000001ff00 */
[----:B------:R-:W-:Y:S01]  /*10fc0*/  CS2R R10, SRZ ;  /* 0x00000000000a7805 */ /* 0x000fe2000001ff00 */
[----:B------:R-:W-:Y:S06]  /*10fd0*/  @P0 BRA `(.L_x_2757) ;  /* 0x0000000000f40947 */ /* 0x000fec0003800000 */
[----:B------:R-:W3:Y:S01]  /*10fe0*/  LDL R43, [R1+0x1c] ;  /* 0x00001c00012b7983 */ /* 0x000ee20000100800 */
[----:B------:R-:W-:-:S03]  /*10ff0*/  ULDC UR4, c[0x0][0x3f4] ;  /* 0x0000fd0000047ab9 */ /* 0x000fc60000000800 */
[----:B----4-:R-:W4:Y:S04]  /*11000*/  LDL R42, [R1+0x18] ;  /* 0x00001800012a7983 */ /* 0x010f280000100800 */
        /* <DEDUP_REMOVED lines=10> */
[CC--:B--2---:R-:W-:Y:S02]  /*110b0*/  @!P5 IADD3 R6, P0, R190.reuse, R3.reuse, RZ ;  /* 0x00000003be06d210 */ /* 0x0c4fe40007f1e0ff */
[----:B------:R-:W-:Y:S02]  /*110c0*/  @!P5 IADD3 R8, P1, R190, R14, RZ ;  /* 0x0000000ebe08d210 */ /* 0x000fe40007f3e0ff */
[----:B------:R-:W-:Y:S01]  /*110d0*/  @!P2 IADD3 R10, P4, R201, R3, RZ ;  /* 0x00000003c90aa210 */ /* 0x000fe20007f9e0ff */
[--C-:B-1----:R-:W-:Y:S02]  /*110e0*/  @!P5 IMAD.X R7, R0, 0x1, R5.reuse, P0 ;  /* 0x000000010007d824 */ /* 0x102fe400000e0605 */
[----:B---3--:R-:W-:Y:S01]  /*110f0*/  @!P5 IMAD.X R9, R4, 0x1, R5, P1 ;  /* 0x000000010409d824 */ /* 0x008fe200008e0605 */
[----:B------:R-:W-:-:S02]  /*11100*/  ISETP.GE.AND P1, PT, R203, UR4, PT ;  /* 0x00000004cb007c0c */ /* 0x000fc4000bf26270 */
[----:B------:R-:W5:Y:S01]  /*11110*/  @!P5 LD.E.64 R38, desc[UR50][R6.64] ;  /* 0x000000320626d980 */ /* 0x000f62000c101b00 */
[----:B------:R-:W-:-:S03]  /*11120*/  @!P2 IADD3 R12, P0, R201, R14, RZ ;  /* 0x0000000ec90ca210 */ /* 0x000fc60007f1e0ff */
[----:B------:R0:W5:Y:S01]  /*11130*/  @!P5 LD.E.64 R36, desc[UR50][R8.64] ;  /* 0x000000320824d980 */ /* 0x000162000c101b00 */
[----:B------:R-:W-:Y:S02]  /*11140*/  @!P3 IADD3 R40, P5, R200, R14, RZ ;  /* 0x0000000ec828b210 */ /* 0x000fe40007fbe0ff */
[----:B------:R-:W-:Y:S02]  /*11150*/  CS2R R34, SRZ ;  /* 0x0000000000227805 */ /* 0x000fe4000001ff00 */
[----:B------:R-:W-:Y:S02]  /*11160*/  CS2R R30, SRZ ;  /* 0x00000000001e7805 */ /* 0x000fe4000001ff00 */
[----:B------:R-:W-:Y:S02]  /*11170*/  CS2R R28, SRZ ;  /* 0x00000000001c7805 */ /* 0x000fe4000001ff00 */
[----:B------:R-:W-:Y:S02]  /*11180*/  CS2R R26, SRZ ;  /* 0x00000000001a7805 */ /* 0x000fe4000001ff00 */
[----:B------:R-:W-:-:S02]  /*11190*/  CS2R R24, SRZ ;  /* 0x0000000000187805 */ /* 0x000fc4000001ff00 */
[----:B0-----:R-:W-:Y:S01]  /*111a0*/  CS2R R8, SRZ ;  /* 0x0000000000087805 */ /* 0x001fe2000001ff00 */
[--C-:B------:R-:W-:Y:S01]  /*111b0*/  @!P2 IMAD.X R11, R0, 0x1, R43.reuse, P4 ;  /* 0x00000001000ba824 */ /* 0x100fe200020e062b */
[----:B------:R-:W-:Y:S01]  /*111c0*/  @!P3 IADD3 R20, P4, R200, R3, RZ ;  /* 0x00000003c814b210 */ /* 0x000fe20007f9e0ff */
[C---:B------:R-:W-:Y:S02]  /*111d0*/  @!P2 IMAD.X R13, R4.reuse, 0x1, R43, P0 ;  /* 0x00000001040da824 */ /* 0x040fe400000e062b */
[----:B----4-:R-:W-:Y:S01]  /*111e0*/  @!P3 IMAD.X R41, R4, 0x1, R42, P5 ;  /* 0x000000010429b824 */ /* 0x010fe200028e062a */
[----:B------:R-:W-:Y:S01]  /*111f0*/  @!P3 IADD3.X R21, R0, R42, RZ, P4, !PT ;  /* 0x0000002a0015b210 */ /* 0x000fe200027fe4ff */
[----:B------:R-:W5:Y:S01]  /*11200*/  @!P2 LD.E.64 R32, desc[UR50][R10.64] ;  /* 0x000000320a20a980 */ /* 0x000f62000c101b00 */
[----:B------:R-:W-:-:S03]  /*11210*/  ISETP.GE.AND P0, PT, R202, UR4, PT ;  /* 0x00000004ca007c0c */ /* 0x000fc6000bf06270 */
        /* <DEDUP_REMOVED lines=25> */
.L_x_2757:
[----:B------:R-:W-:Y:S05]  /*113b0*/  BSYNC B1 ;  /* 0x0000000000017941 */ /* 0x000fea0003800000 */
.L_x_2756:
[----:B------:R-:W-:Y:S01]  /*113c0*/  ULEA.HI UR4, UR37, UR37, URZ, 0x1 ;  /* 0x0000002525047291 */ /* 0x000fe2000f8f083f */
[----:B--2---:R-:W-:Y:S01]  /*113d0*/  VIADDMNMX R3, R45, -R212, 0x80, PT ;  /* 0x000000802d037446 */ /* 0x004fe200038009d4 */
[----:B------:R-:W-:Y:S02]  /*113e0*/  BSSY B1, `(.L_x_2758) ;  /* 0x0000008000017945 */ /* 0x000fe40003800000 */
[----:B------:R-:W-:Y:S01]  /*113f0*/  ULOP3.LUT UR4, UR4, 0xfffffffe, URZ, 0xc0, !UPT ;  /* 0xfffffffe04047892 */ /* 0x000fe2000f8ec03f */
[----:B------:R-:W-:-:S03]  /*11400*/  ISETP.GE.AND P1, PT, R198, R3, PT ;  /* 0x00000003c600720c */ /* 0x000fc60003f26270 */
[----:B------:R-:W-:-:S06]  /*11410*/  UIADD3 UR4, UR37, -UR4, URZ ;  /* 0x8000000425047290 */ /* 0x000fcc000fffe03f */
[----:B------:R-:W-:-:S05]  /*11420*/  IMAD.U32 R5, RZ, RZ, UR4 ;  /* 0x00000004ff057e24 */ /* 0x000fca000f8e00ff */
[----:B------:R-:W-:-:S04]  /*11430*/  SHF.L.U32 R5, R5, 0x1f, RZ ;  /* 0x0000001f05057819 */ /* 0x000fc800000006ff */
[----:B------:R-:W0:Y:S02]  /*11440*/  SYNCS.PHASECHK.TRANS64.TRYWAIT P0, [R18+URZ+0x29800], R5 ;  /* 0x02980005120075a7 */ /* 0x000e24000800017f */
[----:B0-----:R-:W-:Y:S05]  /*11450*/  @!P0 BRA `(.L_x_2759) ;  /* 0x000001c8009c8947 */ /* 0x001fea0003800000 */
.L_x_3018:
[----:B------:R-:W-:Y:S05]  /*11460*/  BSYNC B1 ;  /* 0x0000000000017941 */ /* 0x000fea0003800000 */
.L_x_2758:
[----:B------:R-:W-:Y:S05]  /*11470*/  @P1 BRA `(.L_x_2760) ;  /* 0x0000006400341947 */ /* 0x000fea0003800000 */
[----:B------:R-:W2:Y:S01]  /*11480*/  LDC R3, c[0x0][0x3f4] ;  /* 0x0000fd00ff037b82 */ /* 0x000ea20000000800 */
[----:B------:R-:W-:Y:S01]  /*11490*/  BSSY B1, `(.L_x_2761) ;  /* 0x000007f000017945 */ /* 0x000fe20003800000 */
[----:B-1----:R-:W-:Y:S01]  /*114a0*/  IMAD.IADD R0, R18, 0x1, R216 ;  /* 0x0000000112007824 */ /* 0x002fe200078e02d8 */
[-C--:B--2---:R-:W-:Y:S02]  /*114b0*/  ISETP.GE.AND P0, PT, R190, R3.reuse, PT ;  /* 0x00000003be00720c */ /* 0x084fe40003f06270 */
[-C--:B------:R-:W-:Y:S02]  /*114c0*/  ISETP.GE.AND P1, PT, R201, R3.reuse, PT ;  /* 0x00000003c900720c */ /* 0x080fe40003f26270 */
[-C--:B------:R-:W-:Y:S02]  /*114d0*/  ISETP.GE.AND P2, PT, R200, R3.reuse, PT ;  /* 0x00000003c800720c */ /* 0x080fe40003f46270 */
[-C--:B------:R-:W-:Y:S02]  /*114e0*/  ISETP.GE.AND P3, PT, R203, R3.reuse, PT ;  /* 0x00000003cb00720c */ /* 0x080fe40003f66270 */
[----:B------:R-:W-:-:S02]  /*114f0*/  ISETP.GE.AND P4, PT, R202, R3, PT ;  /* 0x00000003ca00720c */ /* 0x000fc40003f86270 */
[----:B------:R-:W-:-:S03]  /*11500*/  ISETP.GE.AND P5, PT, R204, R3, PT ;  /* 0x00000003cc00720c */ /* 0x000fc60003fa6270 */
[----:B------:R-:W-:Y:S10]  /*11510*/  @P0 BRA `(.L_x_2762) ;  /* 0x0000000400d80947 */ /* 0x000ff40003800000 */
[----:B0--3--:R-:W0:Y:S01]  /*11520*/  LDS.128 R4, [R0+0x14400] ;  /* 0x0144000000047984 */ /* 0x009e220000000c00 */
[----:B-----5:R-:W-:Y:S02]  /*11530*/  SHF.R.U32.HI R14, RZ, 0x8, R38 ;  /* 0x00000008ff0e7819 */ /* 0x020fe40000011626 */
[----:B------:R-:W-:Y:S02]  /*11540*/  SHF.R.U32.HI R40, RZ, 0x8, R39 ;  /* 0x00000008ff287819 */ /* 0x000fe40000011627 */
[----:B------:R-:W-:Y:S02]  /*11550*/  LOP3.LUT R3, R38, 0xff, RZ, 0xc0, !PT ;  /* 0x000000ff26037812 */ /* 0x000fe400078ec0ff */
[----:B------:R-:W-:Y:S02]  /*11560*/  LOP3.LUT R14, R14, 0xff, RZ, 0xc0, !PT ;  /* 0x000000ff0e0e7812 */ /* 0x000fe400078ec0ff */
[----:B------:R-:W-:Y:S02]  /*11570*/  SHF.R.U32.HI R43, RZ, 0x8, R37 ;  /* 0x00000008ff2b7819 */ /* 0x000fe40000011625 */
[----:B------:R-:W-:-:S02]  /*11580*/  LOP3.LUT R15, R39, 0xff, RZ, 0xc0, !PT ;  /* 0x000000ff270f7812 */ /* 0x000fc400078ec0ff */
[----:B------:R-:W-:Y:S02]  /*11590*/  LOP3.LUT R40, R40, 0xff, RZ, 0xc0, !PT ;  /* 0x000000ff28287812 */ /* 0x000fe400078ec0ff */
[----:B------:R-:W-:Y:S02]  /*115a0*/  PRMT R3, R14, 0x7604, R3 ;  /* 0x000076040e037816 */ /* 0x000fe40000000003 */
[----:B------:R-:W-:Y:S02]  /*115b0*/  SHF.R.U32.HI R45, RZ, 0x10, R37 ;  /* 0x00000010ff2d7819 */ /* 0x000fe40000011625 */
[----:B------:R-:W-:Y:S02]  /*115c0*/  SHF.R.U32.HI R14, RZ, 0x8, R36 ;  /* 0x00000008ff0e7819 */ /* 0x000fe40000011624 */
[----:B------:R-:W-:Y:S01]  /*115d0*/  SHF.R.U32.HI R46, RZ, 0x10, R39 ;  /* 0x00000010ff2e7819 */ /* 0x000fe20000011627 */
[----:B------:R-:W-:Y:S01]  /*115e0*/  IMAD.U32 R45, R45, 0x10000, RZ ;  /* 0x000100002d2d7824 */ /* 0x000fe200078e00ff */
[----:B----4-:R-:W-:-:S02]  /*115f0*/  LOP3.LUT R42, R37, 0xff, RZ, 0xc0, !PT ;  /* 0x000000ff252a7812 */ /* 0x010fc400078ec0ff */
[----:B------:R-:W-:Y:S02]  /*11600*/  LOP3.LUT R43, R43, 0xff, RZ, 0xc0, !PT ;  /* 0x000000ff2b2b7812 */ /* 0x000fe400078ec0ff */
[----:B------:R-:W-:Y:S02]  /*11610*/  PRMT R15, R40, 0x7604, R15 ;  /* 0x00007604280f7816 */ /* 0x000fe4000000000f */
[----:B------:R-:W-:Y:S02]  /*11620*/  LOP3.LUT R40, R36, 0xff, RZ, 0xc0, !PT ;  /* 0x000000ff24287812 */ /* 0x000fe400078ec0ff */
[----:B------:R-:W-:Y:S02]  /*11630*/  LOP3.LUT R41, R14, 0xff, RZ, 0xc0, !PT ;  /* 0x000000ff0e297812 */ /* 0x000fe400078ec0ff */
[----:B------:R-:W-:Y:S02]  /*11640*/  SHF.L.U32 R14, R46, 0x10, RZ ;  /* 0x000000102e0e7819 */ /* 0x000fe400000006ff */
[----:B------:R-:W-:-:S02]  /*11650*/  PRMT R42, R43, 0x7604, R42 ;  /* 0x000076042b2a7816 */ /* 0x000fc4000000002a */
[----:B------:R-:W-:Y:S02]  /*11660*/  PRMT R43, R41, 0x7604, R40 ;  /* 0x00007604292b7816 */ /* 0x000fe40000000028 */
[----:B------:R-:W-:Y:S02]  /*11670*/  LOP3.LUT R41, R15, 0xff0000, R14, 0xf8, !PT ;  /* 0x00ff00000f297812 */ /* 0x000fe400078ef80e */
[----:B------:R-:W-:Y:S02]  /*11680*/  LOP3.LUT R45, R42, 0xff0000, R45, 0xf8, !PT ;  /* 0x00ff00002a2d7812 */ /* 0x000fe400078ef82d */
[----:B------:R-:W-:Y:S02]  /*11690*/  LOP3.LUT R41, R41, 0xff000000, R39, 0xf8, !PT ;  /* 0xff00000029297812 */ /* 0x000fe400078ef827 */
[----:B------:R-:W-:Y:S02]  /*116a0*/  LOP3.LUT R45, R45, 0xff000000, R37, 0xf8, !PT ;  /* 0xff0000002d2d7812 */ /* 0x000fe400078ef825 */
[----:B------:R-:W-:-:S02]  /*116b0*/  LOP3.LUT R15, R3, 0xff0000, R38, 0xf8, !PT ;  /* 0x00ff0000030f7812 */ /* 0x000fc400078ef826 */
[-C--:B0-----:R-:W-:Y:S02]  /*116c0*/  F2FP.F16.E4M3.UNPACK_B R3, R6.reuse.H1 ;  /* 0x00000006ff03723e */ /* 0x081fe400030006ff */
        /* <DEDUP_REMOVED lines=91> */
.L_x_2762:
[----:B------:R-:W-:Y:S05]  /*11c80*/  BSYNC B1 ;  /* 0x0000000000017941 */ /* 0x000fea0003800000 */
.L_x_2761:
[----:B------:R-:W-:Y:S04]  /*11c90*/  BSSY B1, `(.L_x_2763) ;  /* 0x000007c000017945 */ /* 0x000fe80003800000 */
[----:B------:R-:W-:Y:S05]  /*11ca0*/  @P1 BRA `(.L_x_2764) ;  /* 0x0000000400e81947 */ /* 0x000fea0003800000 */
[----:B01-3--:R-:W0:Y:S01]  /*11cb0*/  LDS.128 R4, [R228] ;  /* 0x00000000e4047984 */ /* 0x00be220000000c00 */
        /* <DEDUP_REMOVED lines=42> */
[C---:B----4-:R-:W-:Y:S01]  /*11f60*/  FMUL.FTZ R42, R14.reuse, R40 ;  /* 0x000000280e2a7220 */ /* 0x050fe20000410000 */
        /* <DEDUP_REMOVED lines=78> */
.L_x_2764:
[----:B------:R-:W-:Y:S05]  /*12450*/  BSYNC B1 ;  /* 0x0000000000017941 */ /* 0x000fea0003800000 */
.L_x_2763:
[----:B------:R-:W-:Y:S04]  /*12460*/  BSSY B1, `(.L_x_2765) ;  /* 0x0000078000017945 */ /* 0x000fe80003800000 */
[----:B------:R-:W-:Y:S05]  /*12470*/  @P2 BRA `(.L_x_2766) ;  /* 0x0000000400d82947 */ /* 0x000fea0003800000 */
[----:B0123--:R-:W0:Y:S01]  /*12480*/  LDS.128 R4, [R0+0x16400] ;  /* 0x0164000000047984 */ /* 0x00fe220000000c00 */
        /* <DEDUP_REMOVED lines=25> */
[----:B0-----:R-:W-:-:S02]  /*12620*/  F2FP.F16.E4M3.UNPACK_B R3, R6.H1 ;  /* 0x00000006ff03723e */ /* 0x001fc400030006ff */
        /* <DEDUP_REMOVED lines=45> */
[C---:B----4-:R-:W-:Y:S01]  /*12900*/  FFMA.FTZ R42, R29.reuse, R33, -R34 ;  /* 0x000000211d2a7223 */ /* 0x050fe20000010822 */
        /* <DEDUP_REMOVED lines=45> */
.L_x_2766:
[----:B------:R-:W-:Y:S05]  /*12be0*/  BSYNC B1 ;  /* 0x0000000000017941 */ /* 0x000fea0003800000 */
.L_x_2765:
[----:B------:R-:W-:Y:S04]  /*12bf0*/  BSSY B1, `(.L_x_2767) ;  /* 0x000007c000017945 */ /* 0x000fe80003800000 */
[----:B------:R-:W-:Y:S05]  /*12c00*/  @P3 BRA `(.L_x_2768) ;  /* 0x0000000400e83947 */ /* 0x000fea0003800000 */
[----:B0123--:R-:W0:Y:S01]  /*12c10*/  LDS.128 R4, [R228+0x2000] ;  /* 0x00200000e4047984 */ /* 0x00fe220000000c00 */
        /* <DEDUP_REMOVED lines=19> */
[----:B------:R-:W-:Y:S02]  /*12d50*/  SHF.R.U32.HI R3, RZ, 0x10, R26 ;  /* 0x00000010ff037819 */ /* 0x000fe4000001161a */
[----:B------:R-:W-:Y:S02]  /*12d60*/  SHF.R.U32.HI R15, RZ, 0x10, R24 ;  /* 0x00000010ff0f7819 */ /* 0x000fe40000011618 */
[----:B------:R-:W-:Y:S02]  /*12d70*/  PRMT R29, R28, 0x7054, R29 ;  /* 0x000070541c1d7816 */ /* 0x000fe4000000001d */
        /* <DEDUP_REMOVED lines=12> */
[----:B------:R-:W-:Y:S01]  /*12e40*/  F2FP.F16.E4M3.UNPACK_B R6, R6 ;  /* 0x00000006ff06723e */ /* 0x000fe200020006ff */
[--C-:B------:R-:W-:Y:S01]  /*12e50*/  HADD2.F32 R32, -RZ, R30.reuse.H1_H1 ;  /* 0x3000001eff207230 */ /* 0x100fe20000004100 */
[----:B------:R-:W-:Y:S01]  /*12e60*/  LOP3.LUT R31, R31, 0xff000000, R24, 0xf8, !PT ;  /* 0xff0000001f1f7812 */ /* 0x000fe200078ef818 */
[----:B------:R-:W-:Y:S01]  /*12e70*/  HADD2.F32 R28, -RZ, R27.H1_H1 ;  /* 0x3000001bff1c7230 */ /* 0x000fe20000004100 */
[----:B------:R-:W-:Y:S01]  /*12e80*/  LOP3.LUT R26, R15, 0xff000000, R26, 0xf8, !PT ;  /* 0xff0000000f1a7812 */ /* 0x000fe200078ef81a */
[----:B------:R-:W-:Y:S01]  /*12e90*/  HADD2.F32 R15, -RZ, R3.H0_H0 ;  /* 0x20000003ff0f7230 */ /* 0x000fe20000004100 */
[-C--:B------:R-:W-:Y:S01]  /*12ea0*/  F2FP.F16.E4M3.UNPACK_B R24, R7.reuse ;  /* 0x00000007ff18723e */ /* 0x080fe200020006ff */
[C---:B------:R-:W-:Y:S01]  /*12eb0*/  FMUL.FTZ R34, R14.reuse, R32 ;  /* 0x000000200e227220 */ /* 0x040fe20000410000 */
[----:B------:R-:W-:Y:S01]  /*12ec0*/  F2FP.F16.E4M3.UNPACK_B R25, R7.H1 ;  /* 0x00000007ff19723e */ /* 0x000fe200030006ff */
        /* <DEDUP_REMOVED lines=78> */
.L_x_2768:
[----:B------:R-:W-:Y:S05]  /*133b0*/  BSYNC B1 ;  /* 0x0000000000017941 */ /* 0x000fea0003800000 */
.L_x_2767:
        /* <DEDUP_REMOVED lines=120> */
.L_x_2770:
[----:B------:R-:W-:Y:S05]  /*13b40*/  BSYNC B1 ;  /* 0x0000000000017941 */ /* 0x000fea0003800000 */
.L_x_2769:
[----:B------:R-:W-:Y:S05]  /*13b50*/  @P5 BRA `(.L_x_2760) ;  /* 0x0000003c007c5947 */ /* 0x000fea0003800000 */
[----:B0123--:R-:W0:Y:S01]  /*13b60*/  LDS.128 R4, [R228+0x4000] ;  /* 0x00400000e4047984 */ /* 0x00fe220000000c00 */
        /* <DEDUP_REMOVED lines=122> */
.L_x_2754:
[----:B------:R-:W0:Y:S01]  /*14310*/  LDC R20, c[0x0][0x448] ;  /* 0x00011200ff147b82 */ /* 0x000e220000000800 */
[----:B------:R-:W-:Y:S01]  /*14320*/  MOV R7, R31 ;  /* 0x0000001f00077202 */ /* 0x000fe20000000f00 */
[----:B------:R-:W-:Y:S01]  /*14330*/  IMAD.MOV.U32 R4, RZ, RZ, R24 ;  /* 0x000000ffff047224 */ /* 0x000fe200078e0018 */
[----:B------:R-:W-:Y:S01]  /*14340*/  ULDC.64 UR4, c[0x0][0x3f8] ;  /* 0x0000fe0000047ab9 */ /* 0x000fe20000000a00 */
[----:B------:R-:W-:Y:S01]  /*14350*/  IMAD.MOV.U32 R6, RZ, RZ, R26 ;  /* 0x000000ffff067224 */ /* 0x000fe200078e001a */
[----:B------:R-:W-:Y:S01]  /*14360*/  ULDC.64 UR6, c[0x0][0x408] ;  /* 0x0001020000067ab9 */ /* 0x000fe20000000a00 */
[----:B------:R-:W-:Y:S01]  /*14370*/  ULDC.64 UR8, c[0x0][0x400] ;  /* 0x0001000000087ab9 */ /* 0x000fe20000000a00 */
[----:B0-----:R-:W-:-:S13]  /*14380*/  ISETP.NE.AND P0, PT, R20, 0x1, PT ;  /* 0x000000011400780c */ /* 0x001fda0003f05270 */
[----:B------:R-:W0:Y:S08]  /*14390*/  @P0 LDC R3, c[0x0][0x44c] ;  /* 0x00011300ff030b82 */ /* 0x000e300000000800 */
[----:B------:R-:W1:Y:S01]  /*143a0*/  @P0 LDC R5, c[0x0][0x450] ;  /* 0x00011400ff050b82 */ /* 0x000e620000000800 */
[----:B0-----:R-:W-:-:S04]  /*143b0*/  @P0 IMAD.HI.U32 R0, R10, R3, RZ ;  /* 0x000000030a000227 */ /* 0x001fc800078e00ff */
[----:B------:R-:W-:Y:S01]  /*143c0*/  IMAD.MOV.U32 R3, RZ, RZ, R10 ;  /* 0x000000ffff037224 */ /* 0x000fe200078e000a */
[----:B-1----:R-:W-:Y:S01]  /*143d0*/  @P0 SHF.R.U32.HI R3, RZ, R5, R0 ;  /* 0x00000005ff030219 */ /* 0x002fe20000011600 */
[----:B------:R-:W-:-:S03]  /*143e0*/  IMAD.MOV.U32 R5, RZ, RZ, R29 ;  /* 0x000000ffff057224 */ /* 0x000fc600078e001d */
[----:B------:R-:W-:Y:S01]  /*143f0*/  SHF.R.S32.HI R0, RZ, 0x1f, R3 ;  /* 0x0000001fff007819 */ /* 0x000fe20000011403 */
[----:B------:R-:W-:-:S04]  /*14400*/  IMAD.WIDE.U32 R4, R3, UR4, R4 ;  /* 0x0000000403047c25 */ /* 0x000fc8000f8e0004 */
[----:B------:R-:W-:Y:S02]  /*14410*/  IMAD R8, R0, UR4, RZ ;  /* 0x0000000400087c24 */ /* 0x000fe4000f8e02ff */
[----:B------:R-:W-:-:S04]  /*14420*/  IMAD.WIDE.U32 R6, R3, UR6, R6 ;  /* 0x0000000603067c25 */ /* 0x000fc8000f8e0006 */
[----:B------:R-:W-:Y:S01]  /*14430*/  IMAD R0, R0, UR6, RZ ;  /* 0x0000000600007c24 */ /* 0x000fe2000f8e02ff */
[----:B------:R-:W-:Y:S01]  /*14440*/  IADD3 R39, P1, R6, UR8, RZ ;  /* 0x0000000806277c10 */ /* 0x000fe2000ff3e0ff */
        /* <DEDUP_REMOVED lines=11> */
[----:B------:R-:W0:Y:S02]  /*14500*/  SHFL.IDX PT, R39, R39, RZ, 0x1e1f ;  /* 0x001e1fff27277589 */ /* 0x000e2400000e0000 */
.L_x_3024:
[----:B------:R-:W-:Y:S01]  /*14510*/  IMAD R45, R213, R20, RZ ;  /* 0x00000014d52d7224 */ /* 0x000fe200078e02ff */
[----:B------:R-:W-:Y:S01]  /*14520*/  BSSY B1, `(.L_x_2772) ;  /* 0x0000037000017945 */ /* 0x000fe20003800000 */
[----:B------:R-:W-:Y:S02]  /*14530*/  CS2R R4, SRZ ;  /* 0x0000000000047805 */ /* 0x000fe4000001ff00 */
[----:B------:R-:W-:Y:S02]  /*14540*/  CS2R R6, SRZ ;  /* 0x0000000000067805 */ /* 0x000fe4000001ff00 */
[----:B------:R-:W-:Y:S02]  /*14550*/  CS2R R8, SRZ ;  /* 0x0000000000087805 */ /* 0x000fe4000001ff00 */
[----:B------:R-:W-:Y:S02]  /*14560*/  ISETP.GE.AND P0, PT, R10, R45, PT ;  /* 0x0000002d0a00720c */ /* 0x000fe40003f06270 */
[----:B------:R-:W-:-:S02]  /*14570*/  CS2R R10, SRZ ;  /* 0x00000000000a7805 */ /* 0x000fc4000001ff00 */
[----:B0-----:R-:W-:Y:S02]  /*14580*/  CS2R R12, SRZ ;  /* 0x00000000000c7805 */ /* 0x001fe4000001ff00 */
        /* <DEDUP_REMOVED lines=19> */
[----:B------:R-:W-:Y:S02]  /*146c0*/  CS2R R30, SRZ ;  /* 0x00000000001e7805 */ /* 0x000fe4000001ff00 */
[----:B--2---:R-:W-:Y:S01]  /*146d0*/  @!P2 IADD3 R40, P3, R16, R21, RZ ;  /* 0x000000151028a210 */ /* 0x004fe20007f7e0ff */
[----:B------:R-:W-:Y:S02]  /*146e0*/  @!P1 IMAD.SHL.U32 R46, R192, 0x10, RZ ;  /* 0x00000010c02e9824 */ /* 0x000fe400078e00ff */
[----:B------:R-:W-:Y:S01]  /*146f0*/  @!P0 IMAD.SHL.U32 R48, R193, 0x10, RZ ;  /* 0x00000010c1308824 */ /* 0x000fe200078e00ff */
[----:B-1----:R-:W-:-:S02]  /*14700*/  @!P2 IADD3.X R41, R3, R17, RZ, P3, !PT ;  /* 0x000000110329a210 */ /* 0x002fc40001ffe4ff */
[----:B------:R-:W-:Y:S02]  /*14710*/  @!P1 SHF.R.S32.HI R0, RZ, 0x1f, R46 ;  /* 0x0000001fff009819 */ /* 0x000fe4000001142e */
[C---:B----4-:R-:W-:Y:S02]  /*14720*/  @!P1 IADD3 R42, P5, R46.reuse, R21, RZ ;  /* 0x000000152e2a9210 */ /* 0x050fe40007fbe0ff */
[----:B------:R-:W-:Y:S02]  /*14730*/  CS2R R10, SRZ ;  /* 0x00000000000a7805 */ /* 0x000fe4000001ff00 */
[----:B------:R-:W-:Y:S02]  /*14740*/  @!P1 IADD3 R46, P4, R46, R39, RZ ;  /* 0x000000272e2e9210 */ /* 0x000fe40007f9e0ff */
[----:B------:R-:W-:Y:S02]  /*14750*/  CS2R R32, SRZ ;  /* 0x0000000000207805 */ /* 0x000fe4000001ff00 */
[C---:B------:R-:W-:Y:S01]  /*14760*/  @!P0 IADD3 R38, P3, R48.reuse, R21, RZ ;  /* 0x0000001530268210 */ /* 0x040fe20007f7e0ff */
[----:B------:R-:W-:Y:S01]  /*14770*/  @!P1 IMAD.X R43, R3, 0x1, R0, P5 ;  /* 0x00000001032b9824 */ /* 0x000fe200028e0600 */
[----:B------:R-:W-:Y:S01]  /*14780*/  @!P0 SHF.R.S32.HI R8, RZ, 0x1f, R48 ;  /* 0x0000001fff088819 */ /* 0x000fe20000011430 */
[----:B---3--:R-:W-:Y:S01]  /*14790*/  @!P1 IMAD.X R47, R37, 0x1, R0, P4 ;  /* 0x00000001252f9824 */ /* 0x008fe200020e0600 */
[----:B------:R-:W-:-:S02]  /*147a0*/  @!P0 IADD3 R48, P5, R48, R39, RZ ;  /* 0x0000002730308210 */ /* 0x000fc40007fbe0ff */
[----:B------:R-:W-:Y:S02]  /*147b0*/  CS2R R34, SRZ ;  /* 0x0000000000227805 */ /* 0x000fe4000001ff00 */
        /* <DEDUP_REMOVED lines=13> */
.L_x_2773:
[----:B------:R-:W-:Y:S05]  /*14890*/  BSYNC B1 ;  /* 0x0000000000017941 */ /* 0x000fea0003800000 */
.L_x_2772:
[----:B------:R-:W-:Y:S01]  /*148a0*/  ULEA.HI UR4, UR37, UR37, URZ, 0x1 ;  /* 0x0000002525047291 */ /* 0x000fe2000f8f083f */
[----:B-1----:R-:W-:Y:S01]  /*148b0*/  VIADDMNMX R3, R45, -R212, 0x80, PT ;  /* 0x000000802d037446 */ /* 0x002fe200038009d4 */
[----:B------:R-:W-:Y:S02]  /*148c0*/  BSSY B1, `(.L_x_2774) ;  /* 0x0000008000017945 */ /* 0x000fe40003800000 */
[----:B------:R-:W-:Y:S01]  /*148d0*/  ULOP3.LUT UR4, UR4, 0xfffffffe, URZ, 0xc0, !UPT ;  /* 0xfffffffe04047892 */ /* 0x000fe2000f8ec03f */
[----:B------:R-:W-:-:S03]  /*148e0*/  ISETP.GE.AND P1, PT, R198, R3, PT ;  /* 0x00000003c600720c */ /* 0x000fc60003f26270 */
[----:B------:R-:W-:-:S06]  /*148f0*/  UIADD3 UR4, UR37, -UR4, URZ ;  /* 0x8000000425047290 */ /* 0x000fcc000fffe03f */
[----:B0-2---:R-:W-:-:S05]  /*14900*/  IMAD.U32 R21, RZ, RZ, UR4 ;  /* 0x00000004ff157e24 */ /* 0x005fca000f8e00ff */
[----:B------:R-:W-:-:S04]  /*14910*/  SHF.L.U32 R21, R21, 0x1f, RZ ;  /* 0x0000001f15157819 */ /* 0x000fc800000006ff */
[----:B------:R-:W0:Y:S02]  /*14920*/  SYNCS.PHASECHK.TRANS64.TRYWAIT P0, [R18+URZ+0x29800], R21 ;  /* 0x02980015120075a7 */ /* 0x000e24000800017f */
[----:B0-----:R-:W-:Y:S05]  /*14930*/  @!P0 BRA `(.L_x_2775) ;  /* 0x0000019400e88947 */ /* 0x001fea0003800000 */
.L_x_3025:
[----:B------:R-:W-:Y:S05]  /*14940*/  BSYNC B1 ;  /* 0x0000000000017941 */ /* 0x000fea0003800000 */
.L_x_2774:
        /* <DEDUP_REMOVED lines=9> */
[----:B------:R-:W2:Y:S01]  /*149e0*/  LDL R67, [R1+0x28] ;  /* 0x0000280001437983 */ /* 0x000ea20000100800 */
[----:B------:R-:W1:Y:S01]  /*149f0*/  S2R R36, SR_TID.X ;  /* 0x0000000000247919 */ /* 0x000e620000002100 */
[----:B-----5:R-:W-:Y:S02]  /*14a00*/  SHF.R.U32.HI R0, RZ, 0x8, R24 ;  /* 0x00000008ff007819 */ /* 0x020fe40000011618 */
[----:B------:R-:W-:Y:S02]  /*14a10*/  LOP3.LUT R20, R24, 0xff, RZ, 0xc0, !PT ;  /* 0x000000ff18147812 */ /* 0x000fe400078ec0ff */
[----:B0-----:R-:W-:-:S04]  /*14a20*/  LOP3.LUT R21, R0, 0xff, RZ, 0xc0, !PT ;  /* 0x000000ff00157812 */ /* 0x001fc800078ec0ff */
[----:B------:R-:W-:Y:S01]  /*14a30*/  PRMT R45, R21, 0x7604, R20 ;  /* 0x00007604152d7816 */ /* 0x000fe20000000014 */
[----:B-1----:R-:W-:-:S05]  /*14a40*/  VIADD R38, R36, 0xffffff80 ;  /* 0xffffff8024267836 */ /* 0x002fca0000000000 */
[----:B------:R-:W-:-:S04]  /*14a50*/  LEA.HI R40, R38, R38, RZ, 0x1 ;  /* 0x0000002626287211 */ /* 0x000fc800078f08ff */
[----:B------:R-:W-:-:S04]  /*14a60*/  LOP3.LUT R40, R40, 0xfffffffe, RZ, 0xc0, !PT ;  /* 0xfffffffe28287812 */ /* 0x000fc800078ec0ff */
[----:B------:R-:W-:-:S04]  /*14a70*/  IADD3 R40, R38, -R40, RZ ;  /* 0x8000002826287210 */ /* 0x000fc80007ffe0ff */
[----:B------:R-:W-:-:S04]  /*14a80*/  LEA.HI R0, R3, R40, RZ, 0x1c ;  /* 0x0000002803007211 */ /* 0x000fc800078fe0ff */
[----:B------:R-:W-:-:S04]  /*14a90*/  SHF.R.S32.HI R21, RZ, 0x1f, R0 ;  /* 0x0000001fff157819 */ /* 0x000fc80000011400 */
[----:B------:R-:W-:Y:S01]  /*14aa0*/  LEA.HI R20, R21, R0, RZ, 0x2 ;  /* 0x0000000015147211 */ /* 0x000fe200078f10ff */
[----:B------:R-:W-:-:S04]  /*14ab0*/  IMAD.SHL.U32 R0, R0, 0x10, RZ ;  /* 0x0000001000007824 */ /* 0x000fc800078e00ff */
[----:B------:R-:W-:Y:S01]  /*14ac0*/  IMAD.SHL.U32 R20, R20, 0x800, RZ ;  /* 0x0000080014147824 */ /* 0x000fe200078e00ff */
[----:B------:R-:W-:Y:S02]  /*14ad0*/  LOP3.LUT R21, R207, 0x30, R0, 0xf8, !PT ;  /* 0x00000030cf157812 */ /* 0x000fe400078ef800 */
[----:B---3--:R-:W-:Y:S02]  /*14ae0*/  SHF.R.U32.HI R37, RZ, 0x8, R25 ;  /* 0x00000008ff257819 */ /* 0x008fe40000011619 */
[----:B------:R-:W-:Y:S02]  /*14af0*/  SHF.R.U32.HI R39, RZ, 0x8, R26 ;  /* 0x00000008ff277819 */ /* 0x000fe4000001161a */
[----:B------:R-:W-:Y:S02]  /*14b00*/  LOP3.LUT R21, R21, R208, RZ, 0x3c, !PT ;  /* 0x000000d015157212 */ /* 0x000fe400078e3cff */
[----:B------:R-:W-:Y:S02]  /*14b10*/  LOP3.LUT R20, R20, 0xffffe000, RZ, 0xc0, !PT ;  /* 0xffffe00014147812 */ /* 0x000fe400078ec0ff */
[----:B------:R-:W-:-:S02]  /*14b20*/  LOP3.LUT R36, R25, 0xff, RZ, 0xc0, !PT ;  /* 0x000000ff19247812 */ /* 0x000fc400078ec0ff */
[----:B------:R-:W-:Y:S02]  /*14b30*/  LOP3.LUT R38, R26, 0xff, RZ, 0xc0, !PT ;  /* 0x000000ff1a267812 */ /* 0x000fe400078ec0ff */
[----:B------:R-:W-:Y:S02]  /*14b40*/  LOP3.LUT R37, R37, 0xff, RZ, 0xc0, !PT ;  /* 0x000000ff25257812 */ /* 0x000fe400078ec0ff */
[----:B------:R-:W-:Y:S02]  /*14b50*/  LOP3.LUT R39, R39, 0xff, RZ, 0xc0, !PT ;  /* 0x000000ff27277812 */ /* 0x000fe400078ec0ff */
[----:B------:R-:W-:Y:S02]  /*14b60*/  IADD3 R21, R21, R209, R20 ;  /* 0x000000d115157210 */ /* 0x000fe40007ffe014 */
[----:B------:R-:W-:Y:S02]  /*14b70*/  PRMT R46, R37, 0x7604, R36 ;  /* 0x00007604252e7816 */ /* 0x000fe40000000024 */
[----:B------:R-:W-:Y:S01]  /*14b80*/  PRMT R47, R39, 0x7604, R38 ;  /* 0x00007604272f7816 */ /* 0x000fe20000000026 */
[----:B------:R-:W-:Y:S01]  /*14b90*/  IMAD.IADD R0, R18, 0x1, R21 ;  /* 0x0000000112007824 */ /* 0x000fe200078e0215 */
[----:B------:R-:W-:-:S02]  /*14ba0*/  SHF.R.U32.HI R37, RZ, 0x8, R27 ;  /* 0x00000008ff257819 */ /* 0x000fc4000001161b */
[----:B------:R-:W-:Y:S02]  /*14bb0*/  SHF.R.U32.HI R39, RZ, 0x8, R4 ;  /* 0x00000008ff277819 */ /* 0x000fe40000011604 */
[----:B------:R-:W-:Y:S02]  /*14bc0*/  SHF.R.U32.HI R40, RZ, 0x8, R5 ;  /* 0x00000008ff287819 */ /* 0x000fe40000011605 */
[----:B------:R-:W-:Y:S02]  /*14bd0*/  LOP3.LUT R36, R27, 0xff, RZ, 0xc0, !PT ;  /* 0x000000ff1b247812 */ /* 0x000fe400078ec0ff */
[----:B------:R-:W-:Y:S02]  /*14be0*/  LOP3.LUT R38, R4, 0xff, RZ, 0xc0, !PT ;  /* 0x000000ff04267812 */ /* 0x000fe400078ec0ff */
[----:B------:R-:W-:Y:S02]  /*14bf0*/  LOP3.LUT R37, R37, 0xff, RZ, 0xc0, !PT ;  /* 0x000000ff25257812 */ /* 0x000fe400078ec0ff */
[----:B------:R-:W-:-:S02]  /*14c00*/  LOP3.LUT R39, R39, 0xff, RZ, 0xc0, !PT ;  /* 0x000000ff27277812 */ /* 0x000fc400078ec0ff */
[----:B------:R-:W-:Y:S02]  /*14c10*/  LOP3.LUT R21, R40, 0xff, RZ, 0xc0, !PT ;  /* 0x000000ff28157812 */ /* 0x000fe400078ec0ff */
[----:B----4-:R-:W0:Y:S01]  /*14c20*/  LDS.128 R40, [R0+0x14400] ;  /* 0x0144000000287984 */ /* 0x010e220000000c00 */
[----:B------:R-:W-:Y:S02]  /*14c30*/  PRMT R48, R37, 0x7604, R36 ;  /* 0x0000760425307816 */ /* 0x000fe40000000024 */
[----:B------:R-:W-:Y:S02]  /*14c40*/  PRMT R53, R39, 0x7604, R38 ;  /* 0x0000760427357816 */ /* 0x000fe40000000026 */
[----:B------:R-:W-:Y:S02]  /*14c50*/  SHF.R.U32.HI R52, RZ, 0x8, R7 ;  /* 0x00000008ff347819 */ /* 0x000fe40000011607 */
[----:B------:R-:W-:Y:S02]  /*14c60*/  LOP3.LUT R51, R7, 0xff, RZ, 0xc0, !PT ;  /* 0x000000ff07337812 */ /* 0x000fe400078ec0ff */
[----:B------:R-:W-:-:S02]  /*14c70*/  LOP3.LUT R52, R52, 0xff, RZ, 0xc0, !PT ;  /* 0x000000ff34347812 */ /* 0x000fc400078ec0ff */
[----:B------:R-:W-:Y:S02]  /*14c80*/  LOP3.LUT R20, R5, 0xff, RZ, 0xc0, !PT ;  /* 0x000000ff05147812 */ /* 0x000fe400078ec0ff */
[----:B------:R-:W-:Y:S02]  /*14c90*/  SHF.R.U32.HI R50, RZ, 0x8, R6 ;  /* 0x00000008ff327819 */ /* 0x000fe40000011606 */
[----:B------:R-:W-:Y:S02]  /*14ca0*/  PRMT R52, R52, 0x7604, R51 ;  /* 0x0000760434347816 */ /* 0x000fe40000000033 */
[----:B------:R-:W-:Y:S02]  /*14cb0*/  LOP3.LUT R49, R6, 0xff, RZ, 0xc0, !PT ;  /* 0x000000ff06317812 */ /* 0x000fe400078ec0ff */
[----:B------:R-:W-:Y:S02]  /*14cc0*/  LOP3.LUT R50, R50, 0xff, RZ, 0xc0, !PT ;  /* 0x000000ff32327812 */ /* 0x000fe400078ec0ff */
[----:B------:R-:W-:-:S02]  /*14cd0*/  PRMT R20, R21, 0x7604, R20 ;  /* 0x0000760415147816 */ /* 0x000fc40000000014 */
[----:B------:R-:W-:Y:S02]  /*14ce0*/  SHF.R.U32.HI R51, RZ, 0x10, R5 ;  /* 0x00000010ff337819 */ /* 0x000fe40000011605 */
[----:B------:R-:W-:Y:S02]  /*14cf0*/  SHF.R.U32.HI R21, RZ, 0x10, R25 ;  /* 0x00000010ff157819 */ /* 0x000fe40000011619 */
[----:B------:R-:W-:Y:S01]  /*14d00*/  PRMT R57, R50, 0x7604, R49 ;  /* 0x0000760432397816 */ /* 0x000fe20000000031 */
[----:B------:R-:W-:Y:S01]  /*14d10*/  IMAD.U32 R51, R51, 0x10000, RZ ;  /* 0x0001000033337824 */ /* 0x000fe200078e00ff */
[----:B------:R-:W-:Y:S01]  /*14d20*/  SHF.R.U32.HI R49, RZ, 0x10, R27 ;  /* 0x00000010ff317819 */ /* 0x000fe2000001161b */
[----:B------:R-:W-:-:S03]  /*14d30*/  IMAD.U32 R21, R21, 0x10000, RZ ;  /* 0x0001000015157824 */ /* 0x000fc600078e00ff */
[----:B------:R-:W-:Y:S02]  /*14d40*/  SHF.L.U32 R49, R49, 0x10, RZ ;  /* 0x0000001031317819 */ /* 0x000fe400000006ff */
[----:B------:R-:W-:Y:S02]  /*14d50*/  LOP3.LUT R55, R20, 0xff0000, R51, 0xf8, !PT ;  /* 0x00ff000014377812 */ /* 0x000fe400078ef833 */
[----:B------:R-:W-:Y:S02]  /*14d60*/  LOP3.LUT R21, R46, 0xff0000, R21, 0xf8, !PT ;  /* 0x00ff00002e157812 */ /* 0x000fe400078ef815 */
[----:B------:R-:W-:Y:S02]  /*14d70*/  SHF.R.U32.HI R59, RZ, 0x10, R7 ;  /* 0x00000010ff3b7819 */ /* 0x000fe40000011607 */
[----:B------:R-:W-:Y:S02]  /*14d80*/  LOP3.LUT R49, R48, 0xff0000, R49, 0xf8, !PT ;  /* 0x00ff000030317812 */ /* 0x000fe400078ef831 */
[----:B------:R-:W-:-:S02]  /*14d90*/  LOP3.LUT R45, R45, 0xff0000, R24, 0xf8, !PT ;  /* 0x00ff00002d2d7812 */ /* 0x000fc400078ef818 */
[----:B------:R-:W-:Y:S02]  /*14da0*/  LOP3.LUT R47, R47, 0xff0000, R26, 0xf8, !PT ;  /* 0x00ff00002f2f7812 */ /* 0x000fe400078ef81a */
[----:B------:R-:W-:Y:S02]  /*14db0*/  LOP3.LUT R55, R55, 0xff000000, R5, 0xf8, !PT ;  /* 0xff00000037377812 */ /* 0x000fe400078ef805 */
[----:B------:R-:W-:Y:S02]  /*14dc0*/  LOP3.LUT R50, R21, 0xff000000, R25, 0xf8, !PT ;  /* 0xff00000015327812 */ /* 0x000fe400078ef819 */
[----:B------:R-:W-:Y:S01]  /*14dd0*/  LOP3.LUT R21, R53, 0xff0000, R4, 0xf8, !PT ;  /* 0x00ff000035157812 */ /* 0x000fe200078ef804 */
[----:B------:R-:W-:Y:S01]  /*14de0*/  IMAD.U32 R59, R59, 0x10000, RZ ;  /* 0x000100003b3b7824 */ /* 0x000fe200078e00ff */
[----:B------:R-:W-:Y:S02]  /*14df0*/  LOP3.LUT R51, R45, 0xff000000, R24, 0xf8, !PT ;  /* 0xff0000002d337812 */ /* 0x000fe400078ef818 */
[----:B------:R-:W-:-:S02]  /*14e00*/  LOP3.LUT R53, R49, 0xff000000, R27, 0xf8, !PT ;  /* 0xff00000031357812 */ /* 0x000fc400078ef81b */
[----:B------:R-:W-:Y:S02]  /*14e10*/  LOP3.LUT R20, R47, 0xff000000, R26, 0xf8, !PT ;  /* 0xff0000002f147812 */ /* 0x000fe400078ef81a */
[----:B------:R-:W-:Y:S02]  /*14e20*/  F2FP.F16.E4M3.UNPACK_B R27, R55 ;  /* 0x00000037ff1b723e */ /* 0x000fe400020006ff */
[----:B0-----:R-:W-:Y:S02]  /*14e30*/  F2FP.F16.E4M3.UNPACK_B R24, R41 ;  /* 0x00000029ff18723e */ /* 0x001fe400020006ff */
[----:B------:R-:W-:Y:S02]  /*14e40*/  F2FP.F16.E4M3.UNPACK_B R26, R50 ;  /* 0x00000032ff1a723e */ /* 0x000fe400020006ff */
[----:B------:R-:W-:Y:S01]  /*14e50*/  LOP3.LUT R56, R21, 0xff000000, R4, 0xf8, !PT ;  /* 0xff00000015387812 */ /* 0x000fe200078ef804 */
[----:B------:R-:W-:Y:S01]  /*14e60*/  HADD2.F32 R54, -RZ, R27.H0_H0 ;  /* 0x2000001bff367230 */ /* 0x000fe20000004100 */
[----:B------:R-:W-:Y:S01]  /*14e70*/  LOP3.LUT R59, R52, 0xff0000, R59, 0xf8, !PT ;  /* 0x00ff0000343b7812 */ /* 0x000fe200078ef83b */
[----:B------:R-:W-:Y:S01]  /*14e80*/  HADD2.F32 R5, -RZ, R24.H0_H0 ;  /* 0x20000018ff057230 */ /* 0x000fe20000004100 */
[----:B------:R-:W-:Y:S01]  /*14e90*/  LOP3.LUT R57, R57, 0xff0000, R6, 0xf8, !PT ;  /* 0x00ff000039397812 */ /* 0x000fe200078ef806 */
[----:B------:R-:W-:Y:S01]  /*14ea0*/  HADD2.F32 R52, -RZ, R26.H0_H0 ;  /* 0x2000001aff347230 */ /* 0x000fe20000004100 */
[----:B------:R-:W-:-:S02]  /*14eb0*/  F2FP.F16.E4M3.UNPACK_B R48, R43 ;  /* 0x0000002bff30723e */ /* 0x000fc400020006ff */
[----:B------:R-:W-:Y:S02]  /*14ec0*/  F2FP.F16.E4M3.UNPACK_B R49, R43.H1 ;  /* 0x0000002bff31723e */ /* 0x000fe400030006ff */
[----:B------:R-:W-:Y:S02]  /*14ed0*/  F2FP.F16.E4M3.UNPACK_B R43, R40.H1 ;  /* 0x00000028ff2b723e */ /* 0x000fe400030006ff */
[----:B------:R-:W-:Y:S01]  /*14ee0*/  LOP3.LUT R6, R57, 0xff000000, R6, 0xf8, !PT ;  /* 0xff00000039067812 */ /* 0x000fe200078ef806 */
[----:B------:R-:W-:Y:S01]  /*14ef0*/  FMUL.FTZ R57, R5, R52 ;  /* 0x0000003405397220 */ /* 0x000fe20000410000 */
[----:B------:R-:W-:Y:S02]  /*14f00*/  F2FP.F16.E4M3.UNPACK_B R55, R55.H1 ;  /* 0x00000037ff37723e */ /* 0x000fe400030006ff */
[----:B------:R-:W-:Y:S01]  /*14f10*/  F2FP.F16.E4M3.UNPACK_B R50, R50.H1 ;  /* 0x00000032ff32723e */ /* 0x000fe200030006ff */
[----:B------:R-:W-:Y:S01]  /*14f20*/  HADD2.F32 R24, -RZ, R24.H1_H1 ;  /* 0x30000018ff187230 */ /* 0x000fe20000004100 */
[----:B------:R-:W-:Y:S01]  /*14f30*/  LOP3.LUT R59, R59, 0xff000000, R7, 0xf8, !PT ;  /* 0xff0000003b3b7812 */ /* 0x000fe200078ef807 */
[----:B--2---:R-:W0:Y:S02]  /*14f40*/  LDS.128 R36, [R67+0x14400] ;  /* 0x0144000043247984 */ /* 0x004e240000000c00 */
[----:B0-----:R-:W-:-:S02]  /*14f50*/  F2FP.F16.E4M3.UNPACK_B R21, R37 ;  /* 0x00000025ff15723e */ /* 0x001fc400020006ff */
[----:B------:R-:W-:Y:S02]  /*14f60*/  F2FP.F16.E4M3.UNPACK_B R45, R37.H1 ;  /* 0x00000025ff2d723e */ /* 0x000fe400030006ff */
[-C--:B------:R-:W-:Y:S02]  /*14f70*/  F2FP.F16.E4M3.UNPACK_B R46, R39.reuse ;  /* 0x00000027ff2e723e */ /* 0x080fe400020006ff */
[----:B------:R-:W-:Y:S02]  /*14f80*/  F2FP.F16.E4M3.UNPACK_B R47, R39.H1 ;  /* 0x00000027ff2f723e */ /* 0x000fe400030006ff */
[-C--:B------:R-:W-:Y:S02]  /*14f90*/  F2FP.F16.E4M3.UNPACK_B R37, R36.reuse ;  /* 0x00000024ff25723e */ /* 0x080fe400020006ff */
[----:B------:R-:W-:Y:S01]  /*14fa0*/  F2FP.F16.E4M3.UNPACK_B R39, R36.H1 ;  /* 0x00000024ff27723e */ /* 0x000fe200030006ff */
[----:B------:R-:W-:Y:S01]  /*14fb0*/  HADD2.F32 R25, -RZ, R21.H0_H0 ;  /* 0x20000015ff197230 */ /* 0x000fe20000004100 */
[----:B------:R-:W-:-:S02]  /*14fc0*/  F2FP.F16.E4M3.UNPACK_B R36, R41.H1 ;  /* 0x00000029ff24723e */ /* 0x000fc400030006ff */
[----:B------:R-:W-:Y:S01]  /*14fd0*/  F2FP.F16.E4M3.UNPACK_B R41, R40 ;  /* 0x00000028ff29723e */ /* 0x000fe200020006ff */
[----:B------:R-:W-:-:S04]  /*14fe0*/  FMUL.FTZ R40, R5, R54 ;  /* 0x0000003605287220 */ /* 0x000fc80000410000 */
[C---:B------:R-:W-:Y:S01]  /*14ff0*/  FFMA.FTZ R5, R25.reuse, R52, -R40 ;  /* 0x0000003419057223 */ /* 0x040fe20000010828 */
[----:B------:R-:W-:Y:S01]  /*15000*/  FFMA.FTZ R25, R25, R54, R57 ;  /* 0x0000003619197223 */ /* 0x000fe20000010039 */
[----:B------:R-:W-:Y:S02]  /*15010*/  HADD2.F32 R54, -RZ, R27.H1_H1 ;  /* 0x3000001bff367230 */ /* 0x000fe40000004100 */
[----:B------:R-:W-:Y:S02]  /*15020*/  HADD2.F32 R40, -RZ, R26.H1_H1 ;  /* 0x3000001aff287230 */ /* 0x000fe40000004100 */
[----:B------:R-:W-:Y:S02]  /*15030*/  HADD2.F32 R57, -RZ, R55.H0_H0 ;  /* 0x20000037ff397230 */ /* 0x000fe40000004100 */
[----:B------:R-:W-:Y:S02]  /*15040*/  HADD2.F32 R26, -RZ, R36.H0_H0 ;  /* 0x20000024ff1a7230 */ /* 0x000fe40000004100 */
[----:B------:R-:W-:-:S02]  /*15050*/  HADD2.F32 R52, -RZ, R50.H0_H0 ;  /* 0x20000032ff347230 */ /* 0x000fc40000004100 */
[C---:B------:R-:W-:Y:S01]  /*15060*/  FMUL.FTZ R58, R24.reuse, R54 ;  /* 0x00000036183a7220 */ /* 0x040fe20000410000 */
[----:B------:R-:W-:Y:S02]  /*15070*/  HADD2.F32 R21, -RZ, R21.H1_H1 ;  /* 0x30000015ff157230 */ /* 0x000fe40000004100 */
[----:B------:R-:W-:Y:S01]  /*15080*/  FMUL.FTZ R61, R24, R40 ;  /* 0x00000028183d7220 */ /* 0x000fe20000410000 */
[----:B------:R-:W-:Y:S02]  /*15090*/  HADD2.F32 R27, -RZ, R45.H0_H0 ;  /* 0x2000002dff1b7230 */ /* 0x000fe40000004100 */
[C---:B------:R-:W-:Y:S01]  /*150a0*/  FMUL.FTZ R60, R26.reuse, R57 ;  /* 0x000000391a3c7220 */ /* 0x040fe20000410000 */
[----:B------:R-:W-:Y:S01]  /*150b0*/  FMUL.FTZ R62, R26, R52 ;  /* 0x000000341a3e7220 */ /* 0x000fe20000410000 */
[C---:B------:R-:W-:Y:S01]  /*150c0*/  FFMA.FTZ R24, R21.reuse, R40, -R58 ;  /* 0x0000002815187223 */ /* 0x040fe2000001083a */
[----:B------:R-:W-:Y:S01]  /*150d0*/  FFMA.FTZ R26, R21, R54, R61 ;  /* 0x00000036151a7223 */ /* 0x000fe2000001003d */
[----:B------:R-:W-:Y:S01]  /*150e0*/  F2FP.F16.E4M3.UNPACK_B R58, R59 ;  /* 0x0000003bff3a723e */ /* 0x000fe200020006ff */
[C---:B------:R-:W-:Y:S01]  /*150f0*/  FFMA.FTZ R21, R27.reuse, R52, -R60 ;  /* 0x000000341b157223 */ /* 0x040fe2000001083c */
[----:B------:R-:W-:Y:S01]  /*15100*/  F2FP.F16.E4M3.UNPACK_B R54, R53 ;  /* 0x00000035ff36723e */ /* 0x000fe200020006ff */
[----:B------:R-:W-:Y:S01]  /*15110*/  FFMA.FTZ R27, R27, R57, R62 ;  /* 0x000000391b1b7223 */ /* 0x000fe2000001003e */
[----:B------:R-:W-:-:S02]  /*15120*/  HADD2.F32 R57, -RZ, R55.H1_H1 ;  /* 0x30000037ff397230 */ /* 0x000fc40000004100 */
[----:B------:R-:W-:Y:S02]  /*15130*/  HADD2.F32 R36, -RZ, R36.H1_H1 ;  /* 0x30000024ff247230 */ /* 0x000fe40000004100 */
[----:B------:R-:W-:Y:S02]  /*15140*/  HADD2.F32 R52, -RZ, R50.H1_H1 ;  /* 0x30000032ff347230 */ /* 0x000fe40000004100 */
[----:B------:R-:W-:Y:S02]  /*15150*/  HADD2.F32 R61, -RZ, R58.H0_H0 ;  /* 0x2000003aff3d7230 */ /* 0x000fe40000004100 */
[----:B------:R-:W-:Y:S02]  /*15160*/  HADD2.F32 R50, -RZ, R48.H0_H0 ;  /* 0x20000030ff327230 */ /* 0x000fe40000004100 */
[----:B------:R-:W-:Y:S02]  /*15170*/  HADD2.F32 R55, -RZ, R54.H0_H0 ;  /* 0x20000036ff377230 */ /* 0x000fe40000004100 */
[----:B------:R-:W-:Y:S01]  /*15180*/  FMUL.FTZ R60, R36, R57 ;  /* 0x00000039243c7220 */ /* 0x000fe20000410000 */
[----:B------:R-:W-:-:S02]  /*15190*/  HADD2.F32 R45, -RZ, R45.H1_H1 ;  /* 0x3000002dff2d7230 */ /* 0x000fc40000004100 */
[-C--:B------:R-:W-:Y:S01]  /*151a0*/  FMUL.FTZ R36, R36, R52.reuse ;  /* 0x0000003424247220 */ /* 0x080fe20000410000 */
[----:B------:R-:W-:Y:S02]  /*151b0*/  HADD2.F32 R40, -RZ, R46.H0_H0 ;  /* 0x2000002eff287230 */ /* 0x000fe40000004100 */
[C---:B------:R-:W-:Y:S01]  /*151c0*/  FMUL.FTZ R63, R50.reuse, R61 ;  /* 0x0000003d323f7220 */ /* 0x040fe20000410000 */
[----:B------:R-:W-:Y:S01]  /*151d0*/  F2FP.F16.E4M3.UNPACK_B R59, R59.H1 ;  /* 0x0000003bff3b723e */ /* 0x000fe200030006ff */
[----:B------:R-:W-:Y:S01]  /*151e0*/  FMUL.FTZ R50, R50, R55 ;  /* 0x0000003732327220 */ /* 0x000fe20000410000 */
[----:B------:R-:W-:Y:S01]  /*151f0*/  F2FP.F16.E4M3.UNPACK_B R53, R53.H1 ;  /* 0x00000035ff35723e */ /* 0x000fe200030006ff */
[C---:B------:R-:W-:Y:S01]  /*15200*/  FFMA.FTZ R62, R45.reuse, R57, R36 ;  /* 0x000000392d3e7223 */ /* 0x040fe20000010024 */
[----:B------:R-:W-:Y:S01]  /*15210*/  FFMA.FTZ R60, R45, R52, -R60 ;  /* 0x000000342d3c7223 */ /* 0x000fe2000001083c */
[----:B------:R-:W-:Y:S01]  /*15220*/  FFMA.FTZ R36, R40, R55, -R63 ;  /* 0x0000003728247223 */ /* 0x000fe2000001083f */
[----:B------:R-:W-:-:S02]  /*15230*/  HADD2.F32 R57, -RZ, R58.H1_H1 ;  /* 0x3000003aff397230 */ /* 0x000fc40000004100 */
[----:B------:R-:W-:Y:S01]  /*15240*/  FFMA.FTZ R61, R40, R61, R50 ;  /* 0x0000003d283d7223 */ /* 0x000fe20000010032 */
[----:B------:R-:W-:Y:S02]  /*15250*/  HADD2.F32 R48, -RZ, R48.H1_H1 ;  /* 0x30000030ff307230 */ /* 0x000fe40000004100 */
[----:B------:R-:W-:Y:S02]  /*15260*/  HADD2.F32 R55, -RZ, R54.H1_H1 ;  /* 0x30000036ff377230 */ /* 0x000fe40000004100 */
[----:B------:R-:W-:Y:S02]  /*15270*/  HADD2.F32 R52, -RZ, R59.H0_H0 ;  /* 0x2000003bff347230 */ /* 0x000fe40000004100 */
[----:B------:R-:W-:Y:S02]  /*15280*/  HADD2.F32 R45, -RZ, R49.H0_H0 ;  /* 0x20000031ff2d7230 */ /* 0x000fe40000004100 */
[----:B------:R-:W-:Y:S02]  /*15290*/  HADD2.F32 R50, -RZ, R53.H0_H0 ;  /* 0x20000035ff327230 */ /* 0x000fe40000004100 */
[----:B------:R-:W-:Y:S01]  /*152a0*/  FMUL.FTZ R63, R48, R57 ;  /* 0x00000039303f7220 */ /* 0x000fe20000410000 */
[----:B------:R-:W-:-:S02]  /*152b0*/  HADD2.F32 R46, -RZ, R46.H1_H1 ;  /* 0x3000002eff2e7230 */ /* 0x000fc40000004100 */
[----:B------:R-:W-:Y:S01]  /*152c0*/  FMUL.FTZ R48, R48, R55 ;  /* 0x0000003730307220 */ /* 0x000fe20000410000 */
[----:B------:R-:W-:Y:S02]  /*152d0*/  HADD2.F32 R40, -RZ, R47.H0_H0 ;  /* 0x2000002fff287230 */ /* 0x000fe40000004100 */
[C---:B------:R-:W-:Y:S01]  /*152e0*/  FMUL.FTZ R65, R45.reuse, R52 ;  /* 0x000000342d417220 */ /* 0x040fe20000410000 */
[----:B------:R-:W-:Y:S01]  /*152f0*/  FMUL.FTZ R45, R45, R50 ;  /* 0x000000322d2d7220 */ /* 0x000fe20000410000 */
[----:B------:R-:W-:-:S03]  /*15300*/  FFMA.FTZ R64, R46, R57, R48 ;  /* 0x000000392e407223 */ /* 0x000fc60000010030 */
[----:B------:R-:W-:Y:S01]  /*15310*/  FFMA.FTZ R57, R40, R52, R45 ;  /* 0x0000003428397223 */ /* 0x000fe2000001002d */
[----:B------:R-:W-:Y:S01]  /*15320*/  F2FP.F16.E4M3.UNPACK_B R52, R56.H1 ;  /* 0x00000038ff34723e */ /* 0x000fe200030006ff */
[----:B------:R-:W-:Y:S01]  /*15330*/  FFMA.FTZ R63, R46, R55, -R63 ;  /* 0x000000372e3f7223 */ /* 0x000fe2000001083f */
[----:B------:R-:W-:Y:S01]  /*15340*/  FFMA.FTZ R65, R40, R50, -R65 ;  /* 0x0000003228417223 */ /* 0x000fe20000010841 */
[----:B------:R-:W-:Y:S01]  /*15350*/  HADD2.F32 R50, -RZ, R53.H1_H1 ;  /* 0x30000035ff327230 */ /* 0x000fe20000004100 */
[----:B------:R-:W-:Y:S01]  /*15360*/  F2FP.F16.E4M3.UNPACK_B R46, R51.H1 ;  /* 0x00000033ff2e723e */ /* 0x000fe200030006ff */
[----:B------:R-:W-:Y:S02]  /*15370*/  HADD2.F32 R54, -RZ, R59.H1_H1 ;  /* 0x3000003bff367230 */ /* 0x000fe40000004100 */
[----:B------:R-:W-:Y:S02]  /*15380*/  HADD2.F32 R49, -RZ, R49.H1_H1 ;  /* 0x30000031ff317230 */ /* 0x000fe40000004100 */
[----:B------:R-:W-:-:S02]  /*15390*/  HADD2.F32 R53, -RZ, R52.H0_H0 ;  /* 0x20000034ff357230 */ /* 0x000fc40000004100 */
[----:B------:R-:W-:Y:S02]  /*153a0*/  HADD2.F32 R45, -RZ, R43.H0_H0 ;  /* 0x2000002bff2d7230 */ /* 0x000fe40000004100 */
[C---:B------:R-:W-:Y:S01]  /*153b0*/  FMUL.FTZ R66, R49.reuse, R54 ;  /* 0x0000003631427220 */ /* 0x040fe20000410000 */
[----:B------:R-:W-:Y:S02]  /*153c0*/  HADD2.F32 R48, -RZ, R46.H0_H0 ;  /* 0x2000002eff307230 */ /* 0x000fe40000004100 */
[----:B------:R-:W-:Y:S01]  /*153d0*/  FMUL.FTZ R55, R49, R50 ;  /* 0x0000003231377220 */ /* 0x000fe20000410000 */
[----:B------:R-:W-:Y:S02]  /*153e0*/  HADD2.F32 R40, -RZ, R39.H0_H0 ;  /* 0x20000027ff287230 */ /* 0x000fe40000004100 */
[----:B------:R-:W-:Y:S01]  /*153f0*/  FMUL.FTZ R49, R45, R53 ;  /* 0x000000352d317220 */ /* 0x000fe20000410000 */
[----:B------:R-:W-:Y:S02]  /*15400*/  HADD2.F32 R52, -RZ, R52.H1_H1 ;  /* 0x30000034ff347230 */ /* 0x000fe40000004100 */
[----:B------:R-:W-:-:S02]  /*15410*/  HADD2.F32 R43, -RZ, R43.H1_H1 ;  /* 0x3000002bff2b7230 */ /* 0x000fc40000004100 */
[----:B------:R-:W-:Y:S02]  /*15420*/  HADD2.F32 R46, -RZ, R46.H1_H1 ;  /* 0x3000002eff2e7230 */ /* 0x000fe40000004100 */
[-C--:B------:R-:W-:Y:S01]  /*15430*/  FMUL.FTZ R58, R45, R48.reuse ;  /* 0x000000302d3a7220 */ /* 0x080fe20000410000 */
[----:B------:R-:W-:Y:S01]  /*15440*/  FFMA.FTZ R49, R40, R48, -R49 ;  /* 0x0000003028317223 */ /* 0x000fe20000010831 */
[----:B------:R-:W-:Y:S02]  /*15450*/  HADD2.F32 R39, -RZ, R39.H1_H1 ;  /* 0x30000027ff277230 */ /* 0x000fe40000004100 */
[C---:B------:R-:W-:Y:S01]  /*15460*/  FMUL.FTZ R48, R43.reuse, R52 ;  /* 0x000000342b307220 */ /* 0x040fe20000410000 */
[----:B------:R-:W-:Y:S01]  /*15470*/  F2FP.F16.E4M3.UNPACK_B R56, R56 ;  /* 0x00000038ff38723e */ /* 0x000fe200020006ff */
[----:B------:R-:W-:Y:S01]  /*15480*/  FMUL.FTZ R43, R43, R46 ;  /* 0x0000002e2b2b7220 */ /* 0x000fe20000410000 */
[----:B------:R-:W-:Y:S01]  /*15490*/  F2FP.F16.E4M3.UNPACK_B R51, R51 ;  /* 0x00000033ff33723e */ /* 0x000fe200020006ff */
[----:B------:R-:W-:-:S02]  /*154a0*/  HADD2.F32 R47, -RZ, R47.H1_H1 ;  /* 0x3000002fff2f7230 */ /* 0x000fc40000004100 */
[----:B------:R-:W-:Y:S01]  /*154b0*/  FFMA.FTZ R58, R40, R53, R58 ;  /* 0x00000035283a7223 */ /* 0x000fe2000001003a */
[----:B------:R-:W-:Y:S01]  /*154c0*/  FFMA.FTZ R53, R39, R52, R43 ;  /* 0x0000003427357223 */ /* 0x000fe2000001002b */
[----:B------:R-:W-:Y:S02]  /*154d0*/  HADD2.F32 R45, -RZ, R56.H0_H0 ;  /* 0x20000038ff2d7230 */ /* 0x000fe40000004100 */
[----:B------:R-:W-:Y:S02]  /*154e0*/  HADD2.F32 R40, -RZ, R41.H0_H0 ;  /* 0x20000029ff287230 */ /* 0x000fe40000004100 */
[----:B------:R-:W-:Y:S02]  /*154f0*/  HADD2.F32 R43, -RZ, R51.H0_H0 ;  /* 0x20000033ff2b7230 */ /* 0x000fe40000004100 */
[----:B------:R-:W-:Y:S01]  /*15500*/  FFMA.FTZ R68, R47, R54, R55 ;  /* 0x000000362f447223 */ /* 0x000fe20000010037 */
[----:B------:R-:W-:Y:S01]  /*15510*/  FFMA.FTZ R54, R39, R46, -R48 ;  /* 0x0000002e27367223 */ /* 0x000fe20000010830 */
[----:B------:R-:W-:-:S02]  /*15520*/  HADD2.F32 R39, -RZ, R37.H0_H0 ;  /* 0x20000025ff277230 */ /* 0x000fc40000004100 */
[C---:B------:R-:W-:Y:S01]  /*15530*/  FMUL.FTZ R46, R40.reuse, R45 ;  /* 0x0000002d282e7220 */ /* 0x040fe20000410000 */
[----:B------:R-:W-:Y:S02]  /*15540*/  HADD2.F32 R56, -RZ, R56.H1_H1 ;  /* 0x30000038ff387230 */ /* 0x000fe40000004100 */
[-C--:B------:R-:W-:Y:S01]  /*15550*/  FMUL.FTZ R48, R40, R43.reuse ;  /* 0x0000002b28307220 */ /* 0x080fe20000410000 */
[----:B------:R-:W-:Y:S02]  /*15560*/  HADD2.F32 R41, -RZ, R41.H1_H1 ;  /* 0x30000029ff297230 */ /* 0x000fe40000004100 */
[----:B------:R-:W-:Y:S02]  /*15570*/  HADD2.F32 R40, -RZ, R51.H1_H1 ;  /* 0x30000033ff287230 */ /* 0x000fe40000004100 */
[----:B------:R-:W-:Y:S01]  /*15580*/  FFMA.FTZ R66, R47, R50, -R66 ;  /* 0x000000322f427223 */ /* 0x000fe20000010842 */
[-C--:B------:R-:W-:Y:S01]  /*15590*/  F2FP.F16.E4M3.UNPACK_B R7, R42.reuse ;  /* 0x0000002aff07723e */ /* 0x080fe200020006ff */
        /* <DEDUP_REMOVED lines=8> */
[----:B------:R-:W-:Y:S01]  /*15620*/  F2FP.F16.E4M3.UNPACK_B R4, R38 ;  /* 0x00000026ff04723e */ /* 0x000fe200020006ff */
[----:B------:R-:W-:Y:S01]  /*15630*/  FFMA.FTZ R50, R37, R40, -R50 ;  /* 0x0000002825327223 */ /* 0x000fe20000010832 */
[----:B------:R-:W-:Y:S01]  /*15640*/  F2FP.F16.E4M3.UNPACK_B R38, R38.H1 ;  /* 0x00000026ff26723e */ /* 0x000fe200030006ff */
[----:B------:R-:W-:-:S02]  /*15650*/  HADD2.F32 R48, -RZ, R46.H0_H0 ;  /* 0x2000002eff307230 */ /* 0x000fc40000004100 */
[----:B------:R-:W-:Y:S01]  /*15660*/  FFMA.FTZ R56, R37, R56, R41 ;  /* 0x0000003825387223 */ /* 0x000fe20000010029 */
[----:B------:R-:W-:Y:S02]  /*15670*/  HADD2.F32 R39, -RZ, R42.H0_H0 ;  /* 0x2000002aff277230 */ /* 0x000fe40000004100 */
[--C-:B------:R-:W-:Y:S02]  /*15680*/  HADD2.F32 R40, -RZ, R43.reuse.H0_H0 ;  /* 0x2000002bff287230 */ /* 0x100fe40000004100 */
[----:B------:R-:W-:Y:S02]  /*15690*/  HADD2.F32 R41, -RZ, R46.H1_H1 ;  /* 0x3000002eff297230 */ /* 0x000fe40000004100 */
[----:B------:R-:W-:Y:S02]  /*156a0*/  HADD2.F32 R42, -RZ, R42.H1_H1 ;  /* 0x3000002aff2a7230 */ /* 0x000fe40000004100 */
[----:B------:R-:W-:Y:S02]  /*156b0*/  HADD2.F32 R43, -RZ, R43.H1_H1 ;  /* 0x3000002bff2b7230 */ /* 0x000fe40000004100 */
[----:B------:R-:W-:Y:S01]  /*156c0*/  FMUL.FTZ R52, R39, R48 ;  /* 0x0000003027347220 */ /* 0x000fe20000410000 */
[----:B------:R-:W-:-:S02]  /*156d0*/  HADD2.F32 R37, -RZ, R38.H0_H0 ;  /* 0x20000026ff257230 */ /* 0x000fc40000004100 */
[----:B------:R-:W-:Y:S01]  /*156e0*/  FMUL.FTZ R46, R39, R40 ;  /* 0x00000028272e7220 */ /* 0x000fe20000410000 */
[----:B------:R-:W-:Y:S02]  /*156f0*/  HADD2.F32 R38, -RZ, R38.H1_H1 ;  /* 0x30000026ff267230 */ /* 0x000fe40000004100 */
[C---:B------:R-:W-:Y:S01]  /*15700*/  FMUL.FTZ R39, R42.reuse, R41 ;  /* 0x000000292a277220 */ /* 0x040fe20000410000 */
[----:B------:R-:W-:Y:S01]  /*15710*/  F2FP.F16.E4M3.UNPACK_B R20, R20 ;  /* 0x00000014ff14723e */ /* 0x000fe200020006ff */
[-C--:B------:R-:W-:Y:S01]  /*15720*/  FMUL.FTZ R42, R42, R43.reuse ;  /* 0x0000002b2a2a7220 */ /* 0x080fe20000410000 */
[----:B------:R-:W-:Y:S01]  /*15730*/  F2FP.F16.E4M3.UNPACK_B R6, R6 ;  /* 0x00000006ff06723e */ /* 0x000fe200020006ff */
[C---:B------:R-:W-:Y:S01]  /*15740*/  FFMA.FTZ R52, R37.reuse, R40, -R52 ;  /* 0x0000002825347223 */ /* 0x040fe20000010834 */
[----:B------:R-:W-:Y:S01]  /*15750*/  FFMA.FTZ R46, R37, R48, R46 ;  /* 0x00000030252e7223 */ /* 0x000fe2000001002e */
[C---:B------:R-:W-:Y:S01]  /*15760*/  FFMA.FTZ R51, R38.reuse, R43, -R39 ;  /* 0x0000002b26337223 */ /* 0x040fe20000010827 */
[----:B------:R-:W-:Y:S01]  /*15770*/  FFMA.FTZ R55, R38, R41, R42 ;  /* 0x0000002926377223 */ /* 0x000fe2000001002a */
[----:B------:R-:W-:-:S02]  /*15780*/  HADD2.F32 R37, -RZ, R20.H0_H0 ;  /* 0x20000014ff257230 */ /* 0x000fc40000004100 */
[----:B------:R-:W-:Y:S02]  /*15790*/  HADD2.F32 R38, -RZ, R20.H1_H1 ;  /* 0x30000014ff267230 */ /* 0x000fe40000004100 */
[--C-:B------:R-:W-:Y:S02]  /*157a0*/  HADD2.F32 R39, -RZ, R6.reuse.H0_H0 ;  /* 0x20000006ff277230 */ /* 0x100fe40000004100 */
[--C-:B------:R-:W-:Y:S02]  /*157b0*/  HADD2.F32 R20, -RZ, R7.reuse.H0_H0 ;  /* 0x20000007ff147230 */ /* 0x100fe40000004100 */
[----:B------:R-:W-:Y:S02]  /*157c0*/  HADD2.F32 R40, -RZ, R6.H1_H1 ;  /* 0x30000006ff287230 */ /* 0x000fe40000004100 */
[----:B------:R-:W-:Y:S02]  /*157d0*/  HADD2.F32 R7, -RZ, R7.H1_H1 ;  /* 0x30000007ff077230 */ /* 0x000fe40000004100 */
[----:B------:R-:W-:Y:S01]  /*157e0*/  FMUL.FTZ R41, R20, R39 ;  /* 0x0000002714297220 */ /* 0x000fe20000410000 */
[----:B------:R-:W-:-:S02]  /*157f0*/  HADD2.F32 R6, -RZ, R4.H0_H0 ;  /* 0x20000004ff067230 */ /* 0x000fc40000004100 */
[-C--:B------:R-:W-:Y:S01]  /*15800*/  FMUL.FTZ R20, R20, R37.reuse ;  /* 0x0000002514147220 */ /* 0x080fe20000410000 */
[----:B------:R-:W-:Y:S02]  /*15810*/  HADD2.F32 R4, -RZ, R4.H1_H1 ;  /* 0x30000004ff047230 */ /* 0x000fe40000004100 */
[C---:B------:R-:W-:Y:S01]  /*15820*/  FMUL.FTZ R43, R7.reuse, R40 ;  /* 0x00000028072b7220 */ /* 0x040fe20000410000 */
        /* <DEDUP_REMOVED lines=9> */
[----:B------:R-:W-:Y:S02]  /*158c0*/  F2FP.SATFINITE.E4M3.F32.PACK_AB_MERGE_C R51, R51, R52, RZ ;  /* 0x000000343333723e */ /* 0x000fe400048070ff */
[----:B------:R-:W-:Y:S02]  /*158d0*/  F2FP.SATFINITE.E4M3.F32.PACK_AB_MERGE_C R57, R68, R57, RZ ;  /* 0x000000394439723e */ /* 0x000fe400048070ff */
[----:B------:R-:W-:Y:S02]  /*158e0*/  F2FP.SATFINITE.E4M3.F32.PACK_AB_MERGE_C R53, R53, R58, RZ ;  /* 0x0000003a3535723e */ /* 0x000fe400048070ff */
[----:B------:R-:W-:-:S02]  /*158f0*/  F2FP.SATFINITE.E4M3.F32.PACK_AB_MERGE_C R46, R55, R46, RZ ;  /* 0x0000002e372e723e */ /* 0x000fc400048070ff */
[----:B------:R-:W-:Y:S02]  /*15900*/  F2FP.SATFINITE.E4M3.F32.PACK_AB_MERGE_C R5, R24, R5, R21 ;  /* 0x000000051805723e */ /* 0x000fe40004807015 */
[----:B------:R-:W-:Y:S02]  /*15910*/  F2FP.SATFINITE.E4M3.F32.PACK_AB_MERGE_C R7, R63, R36, R7 ;  /* 0x000000243f07723e */ /* 0x000fe40004807007 */
[----:B------:R-:W-:Y:S02]  /*15920*/  F2FP.SATFINITE.E4M3.F32.PACK_AB_MERGE_C R25, R26, R25, R27 ;  /* 0x000000191a19723e */ /* 0x000fe4000480701b */
[----:B------:R-:W-:Y:S02]  /*15930*/  F2FP.SATFINITE.E4M3.F32.PACK_AB_MERGE_C R4, R50, R47, R4 ;  /* 0x0000002f3204723e */ /* 0x000fe40004807004 */
[----:B------:R-:W-:Y:S02]  /*15940*/  F2FP.SATFINITE.E4M3.F32.PACK_AB_MERGE_C R6, R6, R41, R51 ;  /* 0x000000290606723e */ /* 0x000fe40004807033 */
[----:B------:R-:W-:-:S02]  /*15950*/  F2FP.SATFINITE.E4M3.F32.PACK_AB_MERGE_C R27, R64, R61, R57 ;  /* 0x0000003d401b723e */ /* 0x000fc40004807039 */
[----:B------:R-:W-:Y:S02]  /*15960*/  F2FP.SATFINITE.E4M3.F32.PACK_AB_MERGE_C R24, R56, R45, R53 ;  /* 0x0000002d3818723e */ /* 0x000fe40004807035 */
[----:B------:R-:W-:Y:S01]  /*15970*/  F2FP.SATFINITE.E4M3.F32.PACK_AB_MERGE_C R26, R37, R20, R46 ;  /* 0x00000014251a723e */ /* 0x000fe2000480702e */
[----:B------:R1:W-:Y:S04]  /*15980*/  STS.128 [R67+0x14400], R4 ;  /* 0x0144000443007388 */ /* 0x0003e80000000c00 */
[----:B------:R1:W-:Y:S02]  /*15990*/  STS.128 [R0+0x14400], R24 ;  /* 0x0144001800007388 */ /* 0x0003e40000000c00 */
.L_x_2777:
[----:B------:R-:W-:Y:S05]  /*159a0*/  BSYNC B1 ;  /* 0x0000000000017941 */ /* 0x000fea0003800000 */
.L_x_2776:
[----:B------:R-:W-:Y:S04]  /*159b0*/  BSSY B1, `(.L_x_2778) ;  /* 0x0000101000017945 */ /* 0x000fe80003800000 */
[----:B------:R-:W-:Y:S05]  /*159c0*/  @P1 BRA `(.L_x_2779) ;  /* 0x0000000c00fc1947 */ /* 0x000fea0003800000 */
[----:B------:R-:W2:Y:S01]  /*159d0*/  LDL R62, [R1+0x24] ;  /* 0x00002400013e7983 */ /* 0x000ea20000100800 */
[----:B-1---5:R-:W-:Y:S02]  /*159e0*/  SHF.R.U32.HI R0, RZ, 0x8, R28 ;  /* 0x00000008ff007819 */ /* 0x022fe4000001161c */
[----:B------:R-:W-:Y:S02]  /*159f0*/  LOP3.LUT R5, R28, 0xff, RZ, 0xc0, !PT ;  /* 0x000000ff1c057812 */ /* 0x000fe400078ec0ff */
[----:B------:R-:W-:Y:S02]  /*15a00*/  LOP3.LUT R4, R0, 0xff, RZ, 0xc0, !PT ;  /* 0x000000ff00047812 */ /* 0x000fe400078ec0ff */
[----:B------:R-:W-:Y:S02]  /*15a10*/  LEA.HI R0, R3, R192, RZ, 0x1c ;  /* 0x000000c003007211 */ /* 0x000fe400078fe0ff */
[----:B---3--:R-:W-:Y:S02]  /*15a20*/  PRMT R37, R4, 0x7604, R5 ;  /* 0x0000760404257816 */ /* 0x008fe40000000005 */
        /* <DEDUP_REMOVED lines=13> */
[----:B------:R-:W-:Y:S02]  /*15b00*/  SHF.R.U32.HI R0, RZ, 0x8, R9 ;  /* 0x00000008ff007819 */ /* 0x000fe40000011609 */
[----:B------:R-:W-:-:S02]  /*15b10*/  LOP3.LUT R5, R5, R208, RZ, 0x3c, !PT ;  /* 0x000000d005057212 */ /* 0x000fc400078e3cff */
[----:B------:R-:W-:Y:S02]  /*15b20*/  LOP3.LUT R4, R4, 0xffffe000, RZ, 0xc0, !PT ;  /* 0xffffe00004047812 */ /* 0x000fe400078ec0ff */
[----:B------:R-:W-:Y:S02]  /*15b30*/  LOP3.LUT R7, R29, 0xff, RZ, 0xc0, !PT ;  /* 0x000000ff1d077812 */ /* 0x000fe400078ec0ff */
[----:B------:R-:W-:Y:S02]  /*15b40*/  LOP3.LUT R6, R6, 0xff, RZ, 0xc0, !PT ;  /* 0x000000ff06067812 */ /* 0x000fe400078ec0ff */
[----:B------:R-:W-:Y:S02]  /*15b50*/  PRMT R45, R20, 0x7604, R25 ;  /* 0x00007604142d7816 */ /* 0x000fe40000000019 */
[----:B------:R-:W-:Y:S02]  /*15b60*/  LOP3.LUT R25, R9, 0xff, RZ, 0xc0, !PT ;  /* 0x000000ff09197812 */ /* 0x000fe400078ec0ff */
[----:B------:R-:W-:-:S02]  /*15b70*/  SHF.R.U32.HI R24, RZ, 0x8, R11 ;  /* 0x00000008ff187819 */ /* 0x000fc4000001160b */
[----:B------:R-:W-:Y:S02]  /*15b80*/  LOP3.LUT R0, R0, 0xff, RZ, 0xc0, !PT ;  /* 0x000000ff00007812 */ /* 0x000fe400078ec0ff */
[----:B------:R-:W-:Y:S02]  /*15b90*/  IADD3 R21, R5, R209, R4 ;  /* 0x000000d105157210 */ /* 0x000fe40007ffe004 */
[----:B------:R-:W-:Y:S02]  /*15ba0*/  SHF.R.U32.HI R20, RZ, 0x8, R10 ;  /* 0x00000008ff147819 */ /* 0x000fe4000001160a */
[----:B------:R-:W-:Y:S02]  /*15bb0*/  PRMT R36, R6, 0x7604, R7 ;  /* 0x0000760406247816 */ /* 0x000fe40000000007 */
[----:B------:R-:W-:Y:S02]  /*15bc0*/  SHF.R.U32.HI R6, RZ, 0x8, R30 ;  /* 0x00000008ff067819 */ /* 0x000fe4000001161e */
[----:B------:R-:W-:-:S02]  /*15bd0*/  LOP3.LUT R27, R10, 0xff, RZ, 0xc0, !PT ;  /* 0x000000ff0a1b7812 */ /* 0x000fc400078ec0ff */
[----:B------:R-:W-:Y:S02]  /*15be0*/  LOP3.LUT R24, R24, 0xff, RZ, 0xc0, !PT ;  /* 0x000000ff18187812 */ /* 0x000fe400078ec0ff */
[----:B------:R-:W-:Y:S02]  /*15bf0*/  PRMT R49, R0, 0x7604, R25 ;  /* 0x0000760400317816 */ /* 0x000fe40000000019 */
[----:B------:R-:W-:Y:S02]  /*15c00*/  LOP3.LUT R20, R20, 0xff, RZ, 0xc0, !PT ;  /* 0x000000ff14147812 */ /* 0x000fe400078ec0ff */
[----:B------:R-:W-:Y:S02]  /*15c10*/  LOP3.LUT R43, R11, 0xff, RZ, 0xc0, !PT ;  /* 0x000000ff0b2b7812 */ /* 0x000fe400078ec0ff */
[----:B------:R-:W-:Y:S02]  /*15c20*/  IADD3 R0, R18, R21, RZ ;  /* 0x0000001512007210 */ /* 0x000fe40007ffe0ff */
[----:B------:R-:W-:-:S02]  /*15c30*/  LOP3.LUT R7, R30, 0xff, RZ, 0xc0, !PT ;  /* 0x000000ff1e077812 */ /* 0x000fc400078ec0ff */
[----:B------:R-:W-:Y:S02]  /*15c40*/  LOP3.LUT R6, R6, 0xff, RZ, 0xc0, !PT ;  /* 0x000000ff06067812 */ /* 0x000fe400078ec0ff */
[----:B------:R-:W-:Y:S02]  /*15c50*/  PRMT R51, R20, 0x7604, R27 ;  /* 0x0000760414337816 */ /* 0x000fe4000000001b */
[----:B------:R-:W-:Y:S02]  /*15c60*/  PRMT R53, R24, 0x7604, R43 ;  /* 0x0000760418357816 */ /* 0x000fe4000000002b */
[----:B------:R-:W0:Y:S01]  /*15c70*/  LDS.128 R24, [R0+0x14400] ;  /* 0x0144000000187984 */ /* 0x000e220000000c00 */
[----:B------:R-:W-:Y:S02]  /*15c80*/  PRMT R39, R6, 0x7604, R7 ;  /* 0x0000760406277816 */ /* 0x000fe40000000007 */
        /* <DEDUP_REMOVED lines=21> */
[----:B------:R-:W-:Y:S02]  /*15de0*/  SHF.R.U32.HI R40, RZ, 0x10, R11 ;  /* 0x00000010ff287819 */ /* 0x000fe4000001160b */
[----:B------:R-:W-:Y:S02]  /*15df0*/  PRMT R51, R38, 0x7054, R51 ;  /* 0x0000705426337816 */ /* 0x000fe40000000033 */
[----:B----4-:R-:W-:Y:S02]  /*15e00*/  LOP3.LUT R42, R21, 0xff000000, R29, 0xf8, !PT ;  /* 0xff000000152a7812 */ /* 0x010fe400078ef81d */
[----:B------:R-:W-:Y:S02]  /*15e10*/  F2FP.F16.E4M3.UNPACK_B R48, R49 ;  /* 0x00000031ff30723e */ /* 0x000fe400020006ff */
[----:B0-----:R-:W-:-:S02]  /*15e20*/  F2FP.F16.E4M3.UNPACK_B R36, R25 ;  /* 0x00000019ff24723e */ /* 0x001fc400020006ff */
[----:B------:R-:W-:Y:S01]  /*15e30*/  LOP3.LUT R45, R43, 0xff000000, R31, 0xf8, !PT ;  /* 0xff0000002b2d7812 */ /* 0x000fe200078ef81f */
[--C-:B------:R-:W-:Y:S01]  /*15e40*/  HADD2.F32 R50, -RZ, R48.reuse.H0_H0 ;  /* 0x20000030ff327230 */ /* 0x100fe20000004100 */
[----:B------:R-:W-:Y:S02]  /*15e50*/  LOP3.LUT R47, R47, 0xff000000, R8, 0xf8, !PT ;  /* 0xff0000002f2f7812 */ /* 0x000fe400078ef808 */
[----:B------:R-:W-:Y:S02]  /*15e60*/  LOP3.LUT R40, R40, 0xff, RZ, 0xc0, !PT ;  /* 0x000000ff28287812 */ /* 0x000fe400078ec0ff */
[----:B------:R-:W-:Y:S02]  /*15e70*/  LOP3.LUT R41, R37, 0xff000000, R28, 0xf8, !PT ;  /* 0xff00000025297812 */ /* 0x000fe400078ef81c */
[----:B------:R-:W-:Y:S01]  /*15e80*/  LOP3.LUT R8, R51, 0xff000000, R10, 0xf8, !PT ;  /* 0xff00000033087812 */ /* 0x000fe200078ef80a */
[----:B------:R-:W-:Y:S01]  /*15e90*/  HADD2.F32 R51, -RZ, R48.H1_H1 ;  /* 0x30000030ff337230 */ /* 0x000fe20000004100 */
[----:B------:R-:W-:-:S02]  /*15ea0*/  F2FP.F16.E4M3.UNPACK_B R43, R42 ;  /* 0x0000002aff2b723e */ /* 0x000fc400020006ff */
[----:B------:R-:W-:Y:S02]  /*15eb0*/  PRMT R53, R40, 0x7054, R53 ;  /* 0x0000705428357816 */ /* 0x000fe40000000035 */
[----:B------:R-:W-:Y:S01]  /*15ec0*/  LOP3.LUT R20, R39, 0xff000000, R30, 0xf8, !PT ;  /* 0xff00000027147812 */ /* 0x000fe200078ef81e */
[--C-:B------:R-:W-:Y:S01]  /*15ed0*/  HADD2.F32 R46, -RZ, R43.reuse.H0_H0 ;  /* 0x2000002bff2e7230 */ /* 0x100fe20000004100 */
[-C--:B------:R-:W-:Y:S01]  /*15ee0*/  F2FP.F16.E4M3.UNPACK_B R39, R27.reuse ;  /* 0x0000001bff27723e */ /* 0x080fe200020006ff */
[----:B------:R-:W-:Y:S01]  /*15ef0*/  HADD2.F32 R43, -RZ, R43.H1_H1 ;  /* 0x3000002bff2b7230 */ /* 0x000fe20000004100 */
[----:B------:R-:W-:Y:S02]  /*15f00*/  F2FP.F16.E4M3.UNPACK_B R40, R27.H1 ;  /* 0x0000001bff28723e */ /* 0x000fe400030006ff */
[-C--:B------:R-:W-:Y:S02]  /*15f10*/  F2FP.F16.E4M3.UNPACK_B R27, R24.reuse ;  /* 0x00000018ff1b723e */ /* 0x080fe400020006ff */
[----:B------:R-:W-:-:S02]  /*15f20*/  F2FP.F16.E4M3.UNPACK_B R31, R24.H1 ;  /* 0x00000018ff1f723e */ /* 0x000fc400030006ff */
[----:B------:R-:W-:Y:S02]  /*15f30*/  F2FP.F16.E4M3.UNPACK_B R37, R25.H1 ;  /* 0x00000019ff25723e */ /* 0x000fe400030006ff */
[----:B------:R-:W-:Y:S02]  /*15f40*/  F2FP.F16.E4M3.UNPACK_B R49, R49.H1 ;  /* 0x00000031ff31723e */ /* 0x000fe400030006ff */
[----:B------:R-:W-:Y:S02]  /*15f50*/  F2FP.F16.E4M3.UNPACK_B R42, R42.H1 ;  /* 0x0000002aff2a723e */ /* 0x000fe400030006ff */
[----:B------:R-:W-:Y:S02]  /*15f60*/  LOP3.LUT R53, R53, 0xff000000, R11, 0xf8, !PT ;  /* 0xff00000035357812 */ /* 0x000fe400078ef80b */
[----:B------:R-:W-:Y:S01]  /*15f70*/  F2FP.F16.E4M3.UNPACK_B R38, R26.H1 ;  /* 0x0000001aff26723e */ /* 0x000fe200030006ff */
[----:B--2---:R-:W0:Y:S02]  /*15f80*/  LDS.128 R4, [R62+0x14400] ;  /* 0x014400003e047984 */ /* 0x004e240000000c00 */
[----:B0-----:R-:W-:-:S02]  /*15f90*/  F2FP.F16.E4M3.UNPACK_B R10, R5 ;  /* 0x00000005ff0a723e */ /* 0x001fc400020006ff */
[----:B------:R-:W-:Y:S01]  /*15fa0*/  F2FP.F16.E4M3.UNPACK_B R28, R5.H1 ;  /* 0x00000005ff1c723e */ /* 0x000fe200030006ff */
[----:B------:R-:W-:Y:S01]  /*15fb0*/  HADD2.F32 R5, -RZ, R36.H0_H0 ;  /* 0x20000024ff057230 */ /* 0x000fe20000004100 */
[-C--:B------:R-:W-:Y:S01]  /*15fc0*/  F2FP.F16.E4M3.UNPACK_B R29, R7.reuse ;  /* 0x00000007ff1d723e */ /* 0x080fe200020006ff */
[----:B------:R-:W-:Y:S01]  /*15fd0*/  HADD2.F32 R9, -RZ, R10.H0_H0 ;  /* 0x2000000aff097230 */ /* 0x000fe20000004100 */
[----:B------:R-:W-:Y:S01]  /*15fe0*/  F2FP.F16.E4M3.UNPACK_B R30, R7.H1 ;  /* 0x00000007ff1e723e */ /* 0x000fe200030006ff */
[----:B------:R-:W-:Y:S02]  /*15ff0*/  HADD2.F32 R36, -RZ, R36.H1_H1 ;  /* 0x30000024ff247230 */ /* 0x000fe40000004100 */
[C---:B------:R-:W-:Y:S01]  /*16000*/  FMUL.FTZ R24, R5.reuse, R50 ;  /* 0x0000003205187220 */ /* 0x040fe20000410000 */
[----:B------:R-:W-:Y:S01]  /*16010*/  F2FP.F16.E4M3.UNPACK_B R11, R4 ;  /* 0x00000004ff0b723e */ /* 0x000fe200020006ff */
[----:B------:R-:W-:Y:S01]  /*16020*/  FMUL.FTZ R25, R5, R46 ;  /* 0x0000002e05197220 */ /* 0x000fe20000410000 */
[----:B------:R-:W-:Y:S01]  /*16030*/  F2FP.F16.E4M3.UNPACK_B R21, R4.H1 ;  /* 0x00000004ff15723e */ /* 0x000fe200030006ff */
[----:B------:R-:W-:Y:S01]  /*16040*/  FFMA.FTZ R5, R9, R46, -R24 ;  /* 0x0000002e09057223 */ /* 0x000fe20000010818 */
[-C--:B------:R-:W-:Y:S01]  /*16050*/  F2FP.F16.E4M3.UNPACK_B R4, R6.reuse ;  /* 0x00000006ff04723e */ /* 0x080fe200020006ff */
[----:B------:R-:W-:Y:S01]  /*16060*/  HADD2.F32 R24, -RZ, R10.H1_H1 ;  /* 0x3000000aff187230 */ /* 0x000fe20000004100 */
[----:B------:R-:W-:Y:S01]  /*16070*/  F2FP.F16.E4M3.UNPACK_B R7, R6.H1 ;  /* 0x00000006ff07723e */ /* 0x000fe200030006ff */
[----:B------:R-:W-:Y:S01]  /*16080*/  HADD2.F32 R46, -RZ, R49.H0_H0 ;  /* 0x20000031ff2e7230 */ /* 0x000fe20000004100 */
[----:B------:R-:W-:Y:S01]  /*16090*/  F2FP.F16.E4M3.UNPACK_B R6, R26 ;  /* 0x0000001aff06723e */ /* 0x000fe200020006ff */
[----:B------:R-:W-:-:S02]  /*160a0*/  HADD2.F32 R10, -RZ, R37.H0_H0 ;  /* 0x20000025ff0a7230 */ /* 0x000fc40000004100 */
[C---:B------:R-:W-:Y:S01]  /*160b0*/  FMUL.FTZ R55, R36.reuse, R51 ;  /* 0x0000003324377220 */ /* 0x040fe20000410000 */
[----:B------:R-:W-:Y:S02]  /*160c0*/  HADD2.F32 R26, -RZ, R42.H0_H0 ;  /* 0x2000002aff1a7230 */ /* 0x000fe40000004100 */
[-C--:B------:R-:W-:Y:S01]  /*160d0*/  FMUL.FTZ R36, R36, R43.reuse ;  /* 0x0000002b24247220 */ /* 0x080fe20000410000 */
[----:B------:R-:W-:Y:S01]  /*160e0*/  FFMA.FTZ R9, R9, R50, R25 ;  /* 0x0000003209097223 */ /* 0x000fe20000010019 */
[C---:B------:R-:W-:Y:S01]  /*160f0*/  FMUL.FTZ R48, R10.reuse, R46 ;  /* 0x0000002e0a307220 */ /* 0x040fe20000410000 */
[----:B------:R-:W-:Y:S02]  /*16100*/  HADD2.F32 R25, -RZ, R28.H0_H0 ;  /* 0x2000001cff197230 */ /* 0x000fe40000004100 */
[----:B------:R-:W-:Y:S01]  /*16110*/  FMUL.FTZ R57, R10, R26 ;  /* 0x0000001a0a397220 */ /* 0x000fe20000410000 */
[C---:B------:R-:W-:Y:S01]  /*16120*/  FFMA.FTZ R10, R24.reuse, R43, -R55 ;  /* 0x0000002b180a7223 */ /* 0x040fe20000010837 */
[----:B------:R-:W-:Y:S01]  /*16130*/  FFMA.FTZ R24, R24, R51, R36 ;  /* 0x0000003318187223 */ /* 0x000fe20000010024 */
[----:B------:R-:W-:Y:S01]  /*16140*/  F2FP.F16.E4M3.UNPACK_B R36, R45 ;  /* 0x0000002dff24723e */ /* 0x000fe200020006ff */
[C---:B------:R-:W-:Y:S01]  /*16150*/  FFMA.FTZ R57, R25.reuse, R46, R57 ;  /* 0x0000002e19397223 */ /* 0x040fe20000010039 */
[----:B------:R-:W-:Y:S01]  /*16160*/  FFMA.FTZ R50, R25, R26, -R48 ;  /* 0x0000001a19327223 */ /* 0x000fe20000010830 */
[----:B------:R-:W-:Y:S01]  /*16170*/  HADD2.F32 R42, -RZ, R42.H1_H1 ;  /* 0x3000002aff2a7230 */ /* 0x000fe20000004100 */
[-C--:B------:R-:W-:Y:S01]  /*16180*/  F2FP.F16.E4M3.UNPACK_B R46, R53.reuse ;  /* 0x00000035ff2e723e */ /* 0x080fe200020006ff */
[----:B------:R-:W-:Y:S01]  /*16190*/  HADD2.F32 R49, -RZ, R49.H1_H1 ;  /* 0x30000031ff317230 */ /* 0x000fe20000004100 */
[----:B------:R-:W-:Y:S01]  /*161a0*/  F2FP.F16.E4M3.UNPACK_B R53, R53.H1 ;  /* 0x00000035ff35723e */ /* 0x000fe200030006ff */
[----:B------:R-:W-:Y:S01]  /*161b0*/  HADD2.F32 R37, -RZ, R37.H1_H1 ;  /* 0x30000025ff257230 */ /* 0x000fe20000004100 */
[----:B------:R-:W-:Y:S01]  /*161c0*/  F2FP.F16.E4M3.UNPACK_B R45, R45.H1 ;  /* 0x0000002dff2d723e */ /* 0x000fe200030006ff */
[----:B------:R-:W-:-:S02]  /*161d0*/  HADD2.F32 R26, -RZ, R39.H0_H0 ;  /* 0x20000027ff1a7230 */ /* 0x000fc40000004100 */
[----:B------:R-:W-:Y:S02]  /*161e0*/  HADD2.F32 R43, -RZ, R36.H0_H0 ;  /* 0x20000024ff2b7230 */ /* 0x000fe40000004100 */
[C---:B------:R-:W-:Y:S01]  /*161f0*/  FMUL.FTZ R51, R37.reuse, R49 ;  /* 0x0000003125337220 */ /* 0x040fe20000410000 */
[----:B------:R-:W-:Y:S02]  /*16200*/  HADD2.F32 R28, -RZ, R28.H1_H1 ;  /* 0x3000001cff1c7230 */ /* 0x000fe40000004100 */
[----:B------:R-:W-:Y:S01]  /*16210*/  FMUL.FTZ R52, R37, R42 ;  /* 0x0000002a25347220 */ /* 0x000fe20000410000 */
[--C-:B------:R-:W-:Y:S02]  /*16220*/  HADD2.F32 R48, -RZ, R46.reuse.H0_H0 ;  /* 0x2000002eff307230 */ /* 0x100fe40000004100 */
[----:B------:R-:W-:Y:S01]  /*16230*/  FMUL.FTZ R37, R26, R43 ;  /* 0x0000002b1a257220 */ /* 0x000fe20000410000 */
[----:B------:R-:W-:Y:S02]  /*16240*/  HADD2.F32 R25, -RZ, R29.H0_H0 ;  /* 0x2000001dff197230 */ /* 0x000fe40000004100 */
[----:B------:R-:W-:Y:S01]  /*16250*/  FFMA.FTZ R52, R28, R49, R52 ;  /* 0x000000311c347223 */ /* 0x000fe20000010034 */
[----:B------:R-:W-:-:S02]  /*16260*/  HADD2.F32 R46, -RZ, R46.H1_H1 ;  /* 0x3000002eff2e7230 */ /* 0x000fc40000004100 */
[-C--:B------:R-:W-:Y:S01]  /*16270*/  FMUL.FTZ R54, R26, R48.reuse ;  /* 0x000000301a367220 */ /* 0x080fe20000410000 */
[----:B------:R-:W-:Y:S02]  /*16280*/  HADD2.F32 R39, -RZ, R39.H1_H1 ;  /* 0x30000027ff277230 */ /* 0x000fe40000004100 */
[C---:B------:R-:W-:Y:S01]  /*16290*/  FFMA.FTZ R49, R25.reuse, R48, R37 ;  /* 0x0000003019317223 */ /* 0x040fe20000010025 */
[----:B------:R-:W-:Y:S02]  /*162a0*/  HADD2.F32 R37, -RZ, R53.H0_H0 ;  /* 0x20000035ff257230 */ /* 0x000fe40000004100 */
[----:B------:R-:W-:Y:S01]  /*162b0*/  FFMA.FTZ R51, R28, R42, -R51 ;  /* 0x0000002a1c337223 */ /* 0x000fe20000010833 */
[----:B------:R-:W-:Y:S02]  /*162c0*/  HADD2.F32 R26, -RZ, R40.H0_H0 ;  /* 0x20000028ff1a7230 */ /* 0x000fe40000004100 */
[----:B------:R-:W-:Y:S01]  /*162d0*/  FFMA.FTZ R54, R25, R43, -R54 ;  /* 0x0000002b19367223 */ /* 0x000fe20000010836 */
[----:B------:R-:W-:-:S02]  /*162e0*/  HADD2.F32 R36, -RZ, R36.H1_H1 ;  /* 0x30000024ff247230 */ /* 0x000fc40000004100 */
[C---:B------:R-:W-:Y:S01]  /*162f0*/  FMUL.FTZ R42, R39.reuse, R46 ;  /* 0x0000002e272a7220 */ /* 0x040fe20000410000 */
[----:B------:R-:W-:Y:S02]  /*16300*/  HADD2.F32 R29, -RZ, R29.H1_H1 ;  /* 0x3000001dff1d7230 */ /* 0x000fe40000004100 */
[C---:B------:R-:W-:Y:S01]  /*16310*/  FMUL.FTZ R48, R26.reuse, R37 ;  /* 0x000000251a307220 */ /* 0x040fe20000410000 */
[--C-:B------:R-:W-:Y:S02]  /*16320*/  HADD2.F32 R28, -RZ, R45.reuse.H0_H0 ;  /* 0x2000002dff1c7230 */ /* 0x100fe40000004100 */
[-C--:B------:R-:W-:Y:S01]  /*16330*/  FMUL.FTZ R39, R39, R36.reuse ;  /* 0x0000002427277220 */ /* 0x080fe20000410000 */
[----:B------:R-:W-:Y:S02]  /*16340*/  HADD2.F32 R25, -RZ, R30.H0_H0 ;  /* 0x2000001eff197230 */ /* 0x000fe40000004100 */
[----:B------:R-:W-:Y:S01]  /*16350*/  FFMA.FTZ R55, R29, R36, -R42 ;  /* 0x000000241d377223 */ /* 0x000fe2000001082a */
[----:B------:R-:W-:Y:S01]  /*16360*/  F2FP.F16.E4M3.UNPACK_B R36, R47.H1 ;  /* 0x0000002fff24723e */ /* 0x000fe200030006ff */
[----:B------:R-:W-:Y:S01]  /*16370*/  FMUL.FTZ R26, R26, R28 ;  /* 0x0000001c1a1a7220 */ /* 0x000fe20000410000 */
[----:B------:R-:W-:-:S02]  /*16380*/  HADD2.F32 R45, -RZ, R45.H1_H1 ;  /* 0x3000002dff2d7230 */ /* 0x000fc40000004100 */
[C---:B------:R-:W-:Y:S01]  /*16390*/  FFMA.FTZ R58, R25.reuse, R28, -R48 ;  /* 0x0000001c193a7223 */ /* 0x040fe20000010830 */
[----:B------:R-:W-:Y:S01]  /*163a0*/  F2FP.F16.E4M3.UNPACK_B R28, R41.H1 ;  /* 0x00000029ff1c723e */ /* 0x000fe200030006ff */
[----:B------:R-:W-:Y:S01]  /*163b0*/  FFMA.FTZ R59, R25, R37, R26 ;  /* 0x00000025193b7223 */ /* 0x000fe2000001001a */
[----:B------:R-:W-:Y:S02]  /*163c0*/  HADD2.F32 R53, -RZ, R53.H1_H1 ;  /* 0x30000035ff357230 */ /* 0x000fe40000004100 */
[----:B------:R-:W-:Y:S01]  /*163d0*/  FFMA.FTZ R56, R29, R46, R39 ;  /* 0x0000002e1d387223 */ /* 0x000fe20000010027 */
[----:B------:R-:W-:Y:S01]  /*163e0*/  HADD2.F32 R40, -RZ, R40.H1_H1 ;  /* 0x30000028ff287230 */ /* 0x000fe20000004100 */
[----:B------:R-:W-:Y:S01]  /*163f0*/  F2FP.F16.E4M3.UNPACK_B R47, R47 ;  /* 0x0000002fff2f723e */ /* 0x000fe200020006ff */
[----:B------:R-:W-:Y:S01]  /*16400*/  HADD2.F32 R37, -RZ, R36.H0_H0 ;  /* 0x20000024ff257230 */ /* 0x000fe20000004100 */
[----:B------:R-:W-:Y:S01]  /*16410*/  F2FP.F16.E4M3.UNPACK_B R41, R41 ;  /* 0x00000029ff29723e */ /* 0x000fe200020006ff */
        /* <DEDUP_REMOVED lines=8> */
[----:B------:R-:W-:Y:S01]  /*164a0*/  HADD2.F32 R36, -RZ, R36.H1_H1 ;  /* 0x30000024ff247230 */ /* 0x000fe20000004100 */
[----:B------:R-:W-:Y:S01]  /*164b0*/  F2FP.SATFINITE.E4M3.F32.PACK_AB_MERGE_C R50, R51, R50, RZ ;  /* 0x000000323332723e */ /* 0x000fe200048070ff */
[----:B------:R-:W-:-:S02]  /*164c0*/  HADD2.F32 R31, -RZ, R31.H1_H1 ;  /* 0x3000001fff1f7230 */ /* 0x000fc40000004100 */
[----:B------:R-:W-:Y:S01]  /*164d0*/  FFMA.FTZ R37, R25, R37, R26 ;  /* 0x0000002519257223 */ /* 0x000fe2000001001a */
[----:B------:R-:W-:Y:S02]  /*164e0*/  HADD2.F32 R28, -RZ, R28.H1_H1 ;  /* 0x3000001cff1c7230 */ /* 0x000fe40000004100 */
[C---:B------:R-:W-:Y:S01]  /*164f0*/  FFMA.FTZ R61, R30.reuse, R45, -R39 ;  /* 0x0000002d1e3d7223 */ /* 0x040fe20000010827 */
[----:B------:R-:W-:Y:S02]  /*16500*/  HADD2.F32 R21, -RZ, R21.H1_H1 ;  /* 0x30000015ff157230 */ /* 0x000fe40000004100 */
[----:B------:R-:W-:Y:S01]  /*16510*/  FMUL.FTZ R26, R31, R36 ;  /* 0x000000241f1a7220 */ /* 0x000fe20000410000 */
[----:B------:R-:W-:Y:S01]  /*16520*/  FFMA.FTZ R60, R30, R53, R42 ;  /* 0x000000351e3c7223 */ /* 0x000fe2000001002a */
[----:B------:R-:W-:Y:S01]  /*16530*/  FFMA.FTZ R39, R25, R29, -R40 ;  /* 0x0000001d19277223 */ /* 0x000fe20000010828 */
[----:B------:R-:W-:Y:S01]  /*16540*/  FMUL.FTZ R31, R31, R28 ;  /* 0x0000001c1f1f7220 */ /* 0x000fe20000410000 */
[----:B------:R-:W-:-:S02]  /*16550*/  HADD2.F32 R30, -RZ, R47.H0_H0 ;  /* 0x2000002fff1e7230 */ /* 0x000fc40000004100 */
[C---:B------:R-:W-:Y:S01]  /*16560*/  FFMA.FTZ R46, R21.reuse, R28, -R26 ;  /* 0x0000001c152e7223 */ /* 0x040fe2000001081a */
[----:B------:R-:W-:Y:S02]  /*16570*/  HADD2.F32 R25, -RZ, R27.H0_H0 ;  /* 0x2000001bff197230 */ /* 0x000fe40000004100 */
        /* <DEDUP_REMOVED lines=11> */
[----:B------:R-:W-:Y:S02]  /*16630*/  HADD2.F32 R11, -RZ, R11.H1_H1 ;  /* 0x3000000bff0b7230 */ /* 0x000fe40000004100 */
[C---:B------:R-:W-:Y:S01]  /*16640*/  FMUL.FTZ R42, R27.reuse, R28 ;  /* 0x0000001c1b2a7220 */ /* 0x040fe20000410000 */
[----:B------:R-:W-:Y:S01]  /*16650*/  F2FP.F16.E4M3.UNPACK_B R25, R20.H1 ;  /* 0x00000014ff19723e */ /* 0x000fe200030006ff */
[-C--:B------:R-:W-:Y:S01]  /*16660*/  FMUL.FTZ R31, R27, R26.reuse ;  /* 0x0000001a1b1f7220 */ /* 0x080fe20000410000 */
[----:B------:R-:W-:Y:S02]  /*16670*/  HADD2.F32 R30, -RZ, R29.H0_H0 ;  /* 0x2000001dff1e7230 */ /* 0x000fe40000004100 */
        /* <DEDUP_REMOVED lines=11> */
[----:B------:R-:W-:Y:S01]  /*16730*/  HADD2.F32 R25, -RZ, R25.H1_H1 ;  /* 0x30000019ff197230 */ /* 0x000fe20000004100 */
[----:B------:R-:W-:Y:S01]  /*16740*/  F2FP.F16.E4M3.UNPACK_B R8, R8 ;  /* 0x00000008ff08723e */ /* 0x000fe200020006ff */
[----:B------:R-:W-:-:S02]  /*16750*/  HADD2.F32 R7, -RZ, R7.H1_H1 ;  /* 0x30000007ff077230 */ /* 0x000fc40000004100 */
[C---:B------:R-:W-:Y:S01]  /*16760*/  FMUL.FTZ R26, R38.reuse, R29 ;  /* 0x0000001d261a7220 */ /* 0x040fe20000410000 */
[----:B------:R-:W-:Y:S01]  /*16770*/  FFMA.FTZ R42, R11, R30, R42 ;  /* 0x0000001e0b2a7223 */ /* 0x000fe2000001002a */
[-C--:B------:R-:W-:Y:S01]  /*16780*/  FMUL.FTZ R38, R38, R25.reuse ;  /* 0x0000001926267220 */ /* 0x080fe20000410000 */
[--C-:B------:R-:W-:Y:S02]  /*16790*/  HADD2.F32 R11, -RZ, R20.reuse.H0_H0 ;  /* 0x20000014ff0b7230 */ /* 0x100fe40000004100 */
[C---:B------:R-:W-:Y:S01]  /*167a0*/  FFMA.FTZ R43, R7.reuse, R25, -R26 ;  /* 0x00000019072b7223 */ /* 0x040fe2000001081a */
[----:B------:R-:W-:Y:S02]  /*167b0*/  HADD2.F32 R21, -RZ, R20.H1_H1 ;  /* 0x30000014ff157230 */ /* 0x000fe40000004100 */
[----:B------:R-:W-:Y:S01]  /*167c0*/  FFMA.FTZ R45, R7, R29, R38 ;  /* 0x0000001d072d7223 */ /* 0x000fe20000010026 */
[----:B------:R-:W-:Y:S01]  /*167d0*/  HADD2.F32 R20, -RZ, R8.H0_H0 ;  /* 0x20000008ff147230 */ /* 0x000fe20000004100 */
[----:B------:R-:W-:Y:S01]  /*167e0*/  F2FP.SATFINITE.E4M3.F32.PACK_AB_MERGE_C R52, R52, R57, RZ ;  /* 0x000000393434723e */ /* 0x000fe200048070ff */
[----:B------:R-:W-:Y:S01]  /*167f0*/  HADD2.F32 R7, -RZ, R6.H0_H0 ;  /* 0x20000006ff077230 */ /* 0x000fe20000004100 */
[----:B------:R-:W-:Y:S01]  /*16800*/  F2FP.SATFINITE.E4M3.F32.PACK_AB_MERGE_C R28, R43, R28, RZ ;  /* 0x0000001c2b1c723e */ /* 0x000fe200048070ff */
[----:B------:R-:W-:Y:S01]  /*16810*/  HADD2.F32 R25, -RZ, R8.H1_H1 ;  /* 0x30000008ff197230 */ /* 0x000fe20000004100 */
[----:B------:R-:W-:Y:S01]  /*16820*/  F2FP.SATFINITE.E4M3.F32.PACK_AB_MERGE_C R42, R45, R42, RZ ;  /* 0x0000002a2d2a723e */ /* 0x000fe200048070ff */
[----:B------:R-:W-:-:S02]  /*16830*/  HADD2.F32 R8, -RZ, R6.H1_H1 ;  /* 0x30000006ff087230 */ /* 0x000fc40000004100 */
        /* <DEDUP_REMOVED lines=18> */
[----:B------:R-:W-:Y:S02]  /*16960*/  F2FP.SATFINITE.E4M3.F32.PACK_AB_MERGE_C R9, R24, R9, R52 ;  /* 0x000000091809723e */ /* 0x000fe40004807034 */
[----:B------:R-:W-:Y:S01]  /*16970*/  F2FP.SATFINITE.E4M3.F32.PACK_AB_MERGE_C R11, R56, R49, R11 ;  /* 0x00000031380b723e */ /* 0x000fe2000480700b */
[----:B------:R2:W-:Y:S01]  /*16980*/  STS.128 [R62+0x14400], R4 ;  /* 0x014400043e007388 */ /* 0x0005e20000000c00 */
[----:B------:R-:W-:Y:S02]  /*16990*/  F2FP.SATFINITE.E4M3.F32.PACK_AB_MERGE_C R8, R31, R40, R8 ;  /* 0x000000281f08723e */ /* 0x000fe40004807008 */
[----:B------:R-:W-:-:S05]  /*169a0*/  F2FP.SATFINITE.E4M3.F32.PACK_AB_MERGE_C R10, R25, R20, R42 ;  /* 0x00000014190a723e */ /* 0x000fca000480702a */
[----:B------:R2:W-:Y:S02]  /*169b0*/  STS.128 [R0+0x14400], R8 ;  /* 0x0144000800007388 */ /* 0x0005e40000000c00 */
.L_x_2779:
[----:B------:R-:W-:Y:S05]  /*169c0*/  BSYNC B1 ;  /* 0x0000000000017941 */ /* 0x000fea0003800000 */
.L_x_2778:
[----:B------:R-:W-:Y:S05]  /*169d0*/  @P2 BRA `(.L_x_2760) ;  /* 0x0000000c00dc2947 */ /* 0x000fea0003800000 */
[----:B------:R-:W4:Y:S01]  /*169e0*/  LDL R51, [R1+0x20] ;  /* 0x0000200001337983 */ /* 0x000f220000100800 */
[----:B-12--5:R-:W-:Y:S02]  /*169f0*/  SHF.R.U32.HI R4, RZ, 0x8, R32 ;  /* 0x00000008ff047819 */ /* 0x026fe40000011620 */
        /* <DEDUP_REMOVED lines=23> */
[----:B------:R-:W-:Y:S02]  /*16b70*/  SHF.R.U32.HI R6, RZ, 0x8, R35 ;  /* 0x00000008ff067819 */ /* 0x000fe40000011623 */
[----:B------:R-:W-:Y:S01]  /*16b80*/  PRMT R29, R8, 0x7604, R7 ;  /* 0x00007604081d7816 */ /* 0x000fe20000000007 */
[----:B------:R-:W-:Y:S01]  /*16b90*/  IMAD.IADD R0, R18, 0x1, R3 ;  /* 0x0000000112007824 */ /* 0x000fe200078e0203 */
[----:B------:R-:W-:-:S02]  /*16ba0*/  SHF.R.U32.HI R8, RZ, 0x8, R13 ;  /* 0x00000008ff087819 */ /* 0x000fc4000001160d */
[----:B------:R-:W-:Y:S02]  /*16bb0*/  LOP3.LUT R5, R35, 0xff, RZ, 0xc0, !PT ;  /* 0x000000ff23057812 */ /* 0x000fe400078ec0ff */
[----:B------:R-:W-:Y:S02]  /*16bc0*/  LOP3.LUT R6, R6, 0xff, RZ, 0xc0, !PT ;  /* 0x000000ff06067812 */ /* 0x000fe400078ec0ff */
[----:B------:R-:W-:Y:S02]  /*16bd0*/  LOP3.LUT R3, R8, 0xff, RZ, 0xc0, !PT ;  /* 0x000000ff08037812 */ /* 0x000fe400078ec0ff */
[----:B------:R-:W0:Y:S01]  /*16be0*/  LDS.128 R8, [R0+0x14400] ;  /* 0x0144000000087984 */ /* 0x000e220000000c00 */
        /* <DEDUP_REMOVED lines=8> */
[----:B------:R-:W-:-:S02]  /*16c70*/  PRMT R30, R31, 0x7604, R30 ;  /* 0x000076041f1e7816 */ /* 0x000fc4000000001e */
[----:B------:R-:W-:Y:S02]  /*16c80*/  PRMT R26, R3, 0x7604, R26 ;  /* 0x00007604031a7816 */ /* 0x000fe4000000001a */
[----:B---3--:R-:W-:Y:S02]  /*16c90*/  PRMT R37, R28, 0x7604, R27 ;  /* 0x000076041c257816 */ /* 0x008fe4000000001b */
[----:B------:R-:W-:Y:S02]  /*16ca0*/  SHF.R.U32.HI R31, RZ, 0x10, R13 ;  /* 0x00000010ff1f7819 */ /* 0x000fe4000001160d */
[----:B------:R-:W-:Y:S02]  /*16cb0*/  SHF.R.U32.HI R3, RZ, 0x10, R33 ;  /* 0x00000010ff037819 */ /* 0x000fe40000011621 */
[----:B------:R-:W-:Y:S01]  /*16cc0*/  SHF.R.U32.HI R27, RZ, 0x10, R35 ;  /* 0x00000010ff1b7819 */ /* 0x000fe20000011623 */
[----:B------:R-:W-:Y:S01]  /*16cd0*/  IMAD.U32 R31, R31, 0x10000, RZ ;  /* 0x000100001f1f7824 */ /* 0x000fe200078e00ff */
[----:B------:R-:W-:Y:S01]  /*16ce0*/  SHF.R.U32.HI R39, RZ, 0x10, R15 ;  /* 0x00000010ff277819 */ /* 0x000fe2000001160f */
[----:B------:R-:W-:Y:S01]  /*16cf0*/  IMAD.U32 R3, R3, 0x10000, RZ ;  /* 0x0001000003037824 */ /* 0x000fe200078e00ff */
[----:B------:R-:W-:-:S02]  /*16d00*/  SHF.L.U32 R27, R27, 0x10, RZ ;  /* 0x000000101b1b7819 */ /* 0x000fc400000006ff */
        /* <DEDUP_REMOVED lines=14> */
[----:B------:R-:W-:Y:S02]  /*16df0*/  F2FP.F16.E4M3.UNPACK_B R34, R33 ;  /* 0x00000021ff22723e */ /* 0x000fe400020006ff */
[----:B------:R-:W-:Y:S02]  /*16e00*/  LOP3.LUT R37, R29, 0xff000000, R12, 0xf8, !PT ;  /* 0xff0000001d257812 */ /* 0x000fe400078ef80c */
[----:B------:R-:W-:Y:S02]  /*16e10*/  LOP3.LUT R21, R21, 0xff0000, R32, 0xf8, !PT ;  /* 0x00ff000015157812 */ /* 0x000fe400078ef820 */
[----:B------:R-:W-:Y:S02]  /*16e20*/  LOP3.LUT R12, R3, 0xff000000, R14, 0xf8, !PT ;  /* 0xff000000030c7812 */ /* 0x000fe400078ef80e */
[----:B------:R-:W-:Y:S01]  /*16e30*/  LOP3.LUT R40, R39, 0xff000000, R15, 0xf8, !PT ;  /* 0xff00000027287812 */ /* 0x000fe200078ef80f */
[--C-:B------:R-:W-:Y:S01]  /*16e40*/  HADD2.F32 R39, -RZ, R38.reuse.H0_H0 ;  /* 0x20000026ff277230 */ /* 0x100fe20000004100 */
[----:B------:R-:W-:Y:S01]  /*16e50*/  LOP3.LUT R32, R21, 0xff000000, R32, 0xf8, !PT ;  /* 0xff00000015207812 */ /* 0x000fe200078ef820 */
[----:B------:R-:W-:Y:S01]  /*16e60*/  HADD2.F32 R38, -RZ, R38.H1_H1 ;  /* 0x30000026ff267230 */ /* 0x000fe20000004100 */
[----:B------:R-:W-:-:S02]  /*16e70*/  F2FP.F16.E4M3.UNPACK_B R28, R9.H1 ;  /* 0x00000009ff1c723e */ /* 0x000fc400030006ff */
[-C--:B------:R-:W-:Y:S02]  /*16e80*/  F2FP.F16.E4M3.UNPACK_B R30, R11.reuse ;  /* 0x0000000bff1e723e */ /* 0x080fe400020006ff */
[----:B------:R-:W-:Y:S02]  /*16e90*/  F2FP.F16.E4M3.UNPACK_B R31, R11.H1 ;  /* 0x0000000bff1f723e */ /* 0x000fe400030006ff */
[-C--:B------:R-:W-:Y:S02]  /*16ea0*/  F2FP.F16.E4M3.UNPACK_B R11, R8.reuse ;  /* 0x00000008ff0b723e */ /* 0x080fe400020006ff */
[----:B------:R-:W-:Y:S02]  /*16eb0*/  F2FP.F16.E4M3.UNPACK_B R26, R8.H1 ;  /* 0x00000008ff1a723e */ /* 0x000fe400030006ff */
[----:B------:R-:W-:Y:S02]  /*16ec0*/  F2FP.F16.E4M3.UNPACK_B R33, R33.H1 ;  /* 0x00000021ff21723e */ /* 0x000fe400030006ff */
[----:B------:R-:W-:Y:S01]  /*16ed0*/  F2FP.F16.E4M3.UNPACK_B R29, R10.H1 ;  /* 0x0000000aff1d723e */ /* 0x000fe200030006ff */
[----:B----4-:R-:W0:Y:S02]  /*16ee0*/  LDS.128 R4, [R51+0x14400] ;  /* 0x0144000033047984 */ /* 0x010e240000000c00 */
[----:B0-----:R-:W-:-:S02]  /*16ef0*/  F2FP.F16.E4M3.UNPACK_B R24, R7 ;  /* 0x00000007ff18723e */ /* 0x001fc400020006ff */
[----:B------:R-:W-:Y:S02]  /*16f00*/  F2FP.F16.E4M3.UNPACK_B R25, R7.H1 ;  /* 0x00000007ff19723e */ /* 0x000fe400030006ff */
[-C--:B------:R-:W-:Y:S02]  /*16f10*/  F2FP.F16.E4M3.UNPACK_B R14, R5.reuse ;  /* 0x00000005ff0e723e */ /* 0x080fe400020006ff */
[-C--:B------:R-:W-:Y:S02]  /*16f20*/  F2FP.F16.E4M3.UNPACK_B R7, R4.reuse ;  /* 0x00000004ff07723e */ /* 0x080fe400020006ff */
[----:B------:R-:W-:Y:S01]  /*16f30*/  F2FP.F16.E4M3.UNPACK_B R13, R4.H1 ;  /* 0x00000004ff0d723e */ /* 0x000fe200030006ff */
[--C-:B------:R-:W-:Y:S01]  /*16f40*/  HADD2.F32 R4, -RZ, R27.reuse.H0_H0 ;  /* 0x2000001bff047230 */ /* 0x100fe20000004100 */
[----:B------:R-:W-:Y:S01]  /*16f50*/  F2FP.F16.E4M3.UNPACK_B R15, R5.H1 ;  /* 0x00000005ff0f723e */ /* 0x000fe200030006ff */
[----:B------:R-:W-:Y:S01]  /*16f60*/  HADD2.F32 R5, -RZ, R34.H0_H0 ;  /* 0x20000022ff057230 */ /* 0x000fe20000004100 */
[-C--:B------:R-:W-:Y:S01]  /*16f70*/  F2FP.F16.E4M3.UNPACK_B R3, R6.reuse ;  /* 0x00000006ff03723e */ /* 0x080fe200020006ff */
[----:B------:R-:W-:Y:S01]  /*16f80*/  HADD2.F32 R27, -RZ, R27.H1_H1 ;  /* 0x3000001bff1b7230 */ /* 0x000fe20000004100 */
[----:B------:R-:W-:Y:S01]  /*16f90*/  F2FP.F16.E4M3.UNPACK_B R21, R6.H1 ;  /* 0x00000006ff15723e */ /* 0x000fe200030006ff */
[----:B------:R-:W-:-:S02]  /*16fa0*/  HADD2.F32 R6, -RZ, R14.H0_H0 ;  /* 0x2000000eff067230 */ /* 0x000fc40000004100 */
[C---:B------:R-:W-:Y:S01]  /*16fb0*/  FMUL.FTZ R9, R4.reuse, R39 ;  /* 0x0000002704097220 */ /* 0x040fe20000410000 */
[-C--:B------:R-:W-:Y:S01]  /*16fc0*/  FMUL.FTZ R8, R4, R5.reuse ;  /* 0x0000000504087220 */ /* 0x080fe20000410000 */
[----:B------:R-:W-:Y:S02]  /*16fd0*/  HADD2.F32 R34, -RZ, R34.H1_H1 ;  /* 0x30000022ff227230 */ /* 0x000fe40000004100 */
[C---:B------:R-:W-:Y:S01]  /*16fe0*/  FMUL.FTZ R43, R27.reuse, R38 ;  /* 0x000000261b2b7220 */ /* 0x040fe20000410000 */
[C---:B------:R-:W-:Y:S01]  /*16ff0*/  FFMA.FTZ R5, R6.reuse, R5, -R9 ;  /* 0x0000000506057223 */ /* 0x040fe20000010809 */
[----:B------:R-:W-:Y:S01]  /*17000*/  FFMA.FTZ R9, R6, R39, R8 ;  /* 0x0000002706097223 */ /* 0x000fe20000010008 */
[----:B------:R-:W-:Y:S01]  /*17010*/  F2FP.F16.E4M3.UNPACK_B R39, R35.H1 ;  /* 0x00000023ff27723e */ /* 0x000fe200030006ff */
[----:B------:R-:W-:Y:S02]  /*17020*/  HADD2.F32 R6, -RZ, R28.H0_H0 ;  /* 0x2000001cff067230 */ /* 0x000fe40000004100 */
[----:B------:R-:W-:Y:S01]  /*17030*/  FMUL.FTZ R27, R27, R34 ;  /* 0x000000221b1b7220 */ /* 0x000fe20000410000 */
[----:B------:R-:W-:Y:S01]  /*17040*/  HADD2.F32 R35, -RZ, R33.H0_H0 ;  /* 0x20000021ff237230 */ /* 0x000fe20000004100 */
[----:B------:R-:W-:Y:S01]  /*17050*/  F2FP.F16.E4M3.UNPACK_B R4, R10 ;  /* 0x0000000aff04723e */ /* 0x000fe200020006ff */
[----:B------:R-:W-:-:S02]  /*17060*/  HADD2.F32 R41, -RZ, R39.H0_H0 ;  /* 0x20000027ff297230 */ /* 0x000fc40000004100 */
[----:B------:R-:W-:Y:S02]  /*17070*/  HADD2.F32 R14, -RZ, R14.H1_H1 ;  /* 0x3000000eff0e7230 */ /* 0x000fe40000004100 */
[C---:B------:R-:W-:Y:S01]  /*17080*/  FMUL.FTZ R42, R6.reuse, R35 ;  /* 0x00000023062a7220 */ /* 0x040fe20000410000 */
[----:B------:R-:W-:Y:S02]  /*17090*/  HADD2.F32 R10, -RZ, R15.H0_H0 ;  /* 0x2000000fff0a7230 */ /* 0x000fe40000004100 */
[-C--:B------:R-:W-:Y:S01]  /*170a0*/  FMUL.FTZ R45, R6, R41.reuse ;  /* 0x00000029062d7220 */ /* 0x080fe20000410000 */
[----:B------:R-:W-:Y:S02]  /*170b0*/  HADD2.F32 R39, -RZ, R39.H1_H1 ;  /* 0x30000027ff277230 */ /* 0x000fe40000004100 */
[C---:B------:R-:W-:Y:S01]  /*170c0*/  FFMA.FTZ R6, R14.reuse, R34, -R43 ;  /* 0x000000220e067223 */ /* 0x040fe2000001082b */
[----:B------:R-:W-:Y:S01]  /*170d0*/  FFMA.FTZ R8, R14, R38, R27 ;  /* 0x000000260e087223 */ /* 0x000fe2000001001b */
[----:B------:R-:W-:Y:S01]  /*170e0*/  F2FP.F16.E4M3.UNPACK_B R34, R40 ;  /* 0x00000028ff22723e */ /* 0x000fe200020006ff */
[----:B------:R-:W-:Y:S01]  /*170f0*/  FFMA.FTZ R42, R10, R41, R42 ;  /* 0x000000290a2a7223 */ /* 0x000fe2000001002a */
[----:B------:R-:W-:Y:S01]  /*17100*/  F2FP.F16.E4M3.UNPACK_B R27, R36 ;  /* 0x00000024ff1b723e */ /* 0x000fe200020006ff */
[----:B------:R-:W-:-:S02]  /*17110*/  HADD2.F32 R28, -RZ, R28.H1_H1 ;  /* 0x3000001cff1c7230 */ /* 0x000fc40000004100 */
[----:B------:R-:W-:Y:S01]  /*17120*/  FFMA.FTZ R45, R10, R35, -R45 ;  /* 0x000000230a2d7223 */ /* 0x000fe2000001082d */
[----:B------:R-:W-:Y:S01]  /*17130*/  HADD2.F32 R41, -RZ, R34.H0_H0 ;  /* 0x20000022ff297230 */ /* 0x000fe20000004100 */
[----:B------:R-:W-:Y:S01]  /*17140*/  F2FP.F16.E4M3.UNPACK_B R40, R40.H1 ;  /* 0x00000028ff28723e */ /* 0x000fe200030006ff */
[----:B------:R-:W-:Y:S02]  /*17150*/  HADD2.F32 R14, -RZ, R30.H0_H0 ;  /* 0x2000001eff0e7230 */ /* 0x000fe40000004100 */
[----:B------:R-:W-:Y:S01]  /*17160*/  FMUL.FTZ R38, R28, R39 ;  /* 0x000000271c267220 */ /* 0x000fe20000410000 */
[----:B------:R-:W-:Y:S01]  /*17170*/  HADD2.F32 R35, -RZ, R27.H0_H0 ;  /* 0x2000001bff237230 */ /* 0x000fe20000004100 */
[----:B------:R-:W-:Y:S01]  /*17180*/  F2FP.F16.E4M3.UNPACK_B R36, R36.H1 ;  /* 0x00000024ff24723e */ /* 0x000fe200030006ff */
[----:B------:R-:W-:Y:S02]  /*17190*/  HADD2.F32 R33, -RZ, R33.H1_H1 ;  /* 0x30000021ff217230 */ /* 0x000fe40000004100 */
[----:B------:R-:W-:Y:S01]  /*171a0*/  FMUL.FTZ R43, R14, R41 ;  /* 0x000000290e2b7220 */ /* 0x000fe20000410000 */
[----:B------:R-:W-:-:S02]  /*171b0*/  HADD2.F32 R15, -RZ, R15.H1_H1 ;  /* 0x3000000fff0f7230 */ /* 0x000fc40000004100 */
[----:B------:R-:W-:Y:S01]  /*171c0*/  FMUL.FTZ R14, R14, R35 ;  /* 0x000000230e0e7220 */ /* 0x000fe20000410000 */
[----:B------:R-:W-:Y:S02]  /*171d0*/  HADD2.F32 R10, -RZ, R24.H0_H0 ;  /* 0x20000018ff0a7230 */ /* 0x000fe40000004100 */
[-C--:B------:R-:W-:Y:S01]  /*171e0*/  FMUL.FTZ R28, R28, R33.reuse ;  /* 0x000000211c1c7220 */ /* 0x080fe20000410000 */
[----:B------:R-:W-:Y:S02]  /*171f0*/  HADD2.F32 R30, -RZ, R30.H1_H1 ;  /* 0x3000001eff1e7230 */ /* 0x000fe40000004100 */
[----:B------:R-:W-:Y:S01]  /*17200*/  FFMA.FTZ R38, R15, R33, -R38 ;  /* 0x000000210f267223 */ /* 0x000fe20000010826 */
[----:B------:R-:W-:Y:S02]  /*17210*/  HADD2.F32 R33, -RZ, R34.H1_H1 ;  /* 0x30000022ff217230 */ /* 0x000fe40000004100 */
[C---:B------:R-:W-:Y:S01]  /*17220*/  FFMA.FTZ R43, R10.reuse, R35, -R43 ;  /* 0x000000230a2b7223 */ /* 0x040fe2000001082b */
[----:B------:R-:W-:Y:S01]  /*17230*/  FFMA.FTZ R41, R10, R41, R14 ;  /* 0x000000290a297223 */ /* 0x000fe2000001000e */
[----:B------:R-:W-:-:S02]  /*17240*/  HADD2.F32 R27, -RZ, R27.H1_H1 ;  /* 0x3000001bff1b7230 */ /* 0x000fc40000004100 */
[----:B------:R-:W-:Y:S01]  /*17250*/  FFMA.FTZ R39, R15, R39, R28 ;  /* 0x000000270f277223 */ /* 0x000fe2000001001c */
[----:B------:R-:W-:Y:S02]  /*17260*/  HADD2.F32 R35, -RZ, R40.H0_H0 ;  /* 0x20000028ff237230 */ /* 0x000fe40000004100 */
[C---:B------:R-:W-:Y:S01]  /*17270*/  FMUL.FTZ R47, R30.reuse, R33 ;  /* 0x000000211e2f7220 */ /* 0x040fe20000410000 */
[----:B------:R-:W-:Y:S02]  /*17280*/  HADD2.F32 R14, -RZ, R31.H0_H0 ;  /* 0x2000001fff0e7230 */ /* 0x000fe40000004100 */
[----:B------:R-:W-:Y:S01]  /*17290*/  FMUL.FTZ R30, R30, R27 ;  /* 0x0000001b1e1e7220 */ /* 0x000fe20000410000 */
[----:B------:R-:W-:Y:S01]  /*172a0*/  HADD2.F32 R24, -RZ, R24.H1_H1 ;  /* 0x30000018ff187230 */ /* 0x000fe20000004100 */
[----:B------:R-:W-:Y:S01]  /*172b0*/  F2FP.SATFINITE.E4M3.F32.PACK_AB_MERGE_C R38, R38, R45, RZ ;  /* 0x0000002d2626723e */ /* 0x000fe200048070ff */
[----:B------:R-:W-:Y:S02]  /*172c0*/  HADD2.F32 R15, -RZ, R36.H0_H0 ;  /* 0x20000024ff0f7230 */ /* 0x000fe40000004100 */
[----:B------:R-:W-:Y:S01]  /*172d0*/  FMUL.FTZ R49, R14, R35 ;  /* 0x000000230e317220 */ /* 0x000fe20000410000 */
[----:B------:R-:W-:-:S02]  /*172e0*/  HADD2.F32 R10, -RZ, R25.H0_H0 ;  /* 0x20000019ff0a7230 */ /* 0x000fc40000004100 */
[C---:B------:R-:W-:Y:S01]  /*172f0*/  FFMA.FTZ R46, R24.reuse, R27, -R47 ;  /* 0x0000001b182e7223 */ /* 0x040fe2000001082f */
[----:B------:R-:W-:Y:S01]  /*17300*/  FFMA.FTZ R48, R24, R33, R30 ;  /* 0x0000002118307223 */ /* 0x000fe2000001001e */
[----:B------:R-:W-:Y:S01]  /*17310*/  FMUL.FTZ R14, R14, R15 ;  /* 0x0000000f0e0e7220 */ /* 0x000fe20000410000 */
[----:B------:R-:W-:Y:S01]  /*17320*/  F2FP.F16.E4M3.UNPACK_B R24, R37.H1 ;  /* 0x00000025ff18723e */ /* 0x000fe200030006ff */
[C---:B------:R-:W-:Y:S01]  /*17330*/  FFMA.FTZ R49, R10.reuse, R15, -R49 ;  /* 0x0000000f0a317223 */ /* 0x040fe20000010831 */
[-C--:B------:R-:W-:Y:S01]  /*17340*/  F2FP.F16.E4M3.UNPACK_B R15, R32.reuse.H1 ;  /* 0x00000020ff0f723e */ /* 0x080fe200030006ff */
[----:B------:R-:W-:Y:S01]  /*17350*/  FFMA.FTZ R47, R10, R35, R14 ;  /* 0x000000230a2f7223 */ /* 0x000fe2000001000e */
[----:B------:R-:W-:Y:S01]  /*17360*/  HADD2.F32 R36, -RZ, R36.H1_H1 ;  /* 0x30000024ff247230 */ /* 0x000fe20000004100 */
[----:B------:R-:W-:Y:S01]  /*17370*/  F2FP.F16.E4M3.UNPACK_B R37, R37 ;  /* 0x00000025ff25723e */ /* 0x000fe200020006ff */
[----:B------:R-:W-:Y:S01]  /*17380*/  HADD2.F32 R40, -RZ, R40.H1_H1 ;  /* 0x30000028ff287230 */ /* 0x000fe20000004100 */
[----:B------:R-:W-:Y:S01]  /*17390*/  F2FP.F16.E4M3.UNPACK_B R32, R32 ;  /* 0x00000020ff20723e */ /* 0x000fe200020006ff */
[----:B------:R-:W-:Y:S01]  /*173a0*/  HADD2.F32 R31, -RZ, R31.H1_H1 ;  /* 0x3000001fff1f7230 */ /* 0x000fe20000004100 */
[----:B------:R-:W-:Y:S01]  /*173b0*/  F2FP.SATFINITE.E4M3.F32.PACK_AB_MERGE_C R39, R39, R42, RZ ;  /* 0x0000002a2727723e */ /* 0x000fe200048070ff */
[----:B------:R-:W-:Y:S01]  /*173c0*/  HADD2.F32 R33, -RZ, R24.H0_H0 ;  /* 0x20000018ff217230 */ /* 0x000fe20000004100 */
[----:B------:R-:W-:Y:S01]  /*173d0*/  F2FP.SATFINITE.E4M3.F32.PACK_AB_MERGE_C R5, R6, R5, R38 ;  /* 0x000000050605723e */ /* 0x000fe20004807026 */
        /* <DEDUP_REMOVED lines=16> */
[C---:B------:R-:W-:Y:S01]  /*174e0*/  FMUL.FTZ R10, R26.reuse, R24 ;  /* 0x000000181a0a7220 */ /* 0x040fe20000410000 */
[----:B------:R-:W-:Y:S01]  /*174f0*/  FMUL.FTZ R27, R26, R15 ;  /* 0x0000000f1a1b7220 */ /* 0x000fe20000410000 */
[----:B------:R-:W-:Y:S01]  /*17500*/  HADD2.F32 R25, -RZ, R37.H0_H0 ;  /* 0x20000025ff197230 */ /* 0x000fe20000004100 */
[----:B------:R-:W-:Y:S01]  /*17510*/  F2FP.SATFINITE.E4M3.F32.PACK_AB_MERGE_C R9, R8, R9, R39 ;  /* 0x000000090809723e */ /* 0x000fe20004807027 */
[----:B------:R-:W-:-:S02]  /*17520*/  HADD2.F32 R14, -RZ, R11.H0_H0 ;  /* 0x2000000bff0e7230 */ /* 0x000fc40000004100 */
[C---:B------:R-:W-:Y:S01]  /*17530*/  FFMA.FTZ R35, R13.reuse, R15, -R10 ;  /* 0x0000000f0d237223 */ /* 0x040fe2000001080a */
[----:B------:R-:W-:Y:S01]  /*17540*/  FFMA.FTZ R34, R13, R24, R27 ;  /* 0x000000180d227223 */ /* 0x000fe2000001001b */
[----:B------:R-:W-:Y:S02]  /*17550*/  HADD2.F32 R13, -RZ, R32.H0_H0 ;  /* 0x20000020ff0d7230 */ /* 0x000fe40000004100 */
        /* <DEDUP_REMOVED lines=28> */
[----:B------:R-:W-:Y:S01]  /*17720*/  FMUL.FTZ R36, R29, R24 ;  /* 0x000000181d247220 */ /* 0x000fe20000410000 */
[----:B------:R-:W-:Y:S01]  /*17730*/  FFMA.FTZ R25, R7, R25, R10 ;  /* 0x0000001907197223 */ /* 0x000fe2000001000a */
[-C--:B------:R-:W-:Y:S01]  /*17740*/  FMUL.FTZ R11, R29, R14.reuse ;  /* 0x0000000e1d0b7220 */ /* 0x080fe20000410000 */
[----:B------:R-:W-:Y:S02]  /*17750*/  HADD2.F32 R13, -RZ, R12.H0_H0 ;  /* 0x2000000cff0d7230 */ /* 0x000fe40000004100 */
[C---:B------:R-:W-:Y:S01]  /*17760*/  FFMA.FTZ R29, R21.reuse, R14, -R36 ;  /* 0x0000000e151d7223 */ /* 0x040fe20000010824 */
[----:B------:R-:W-:Y:S02]  /*17770*/  HADD2.F32 R7, -RZ, R4.H0_H0 ;  /* 0x20000004ff077230 */ /* 0x000fe40000004100 */
[----:B------:R-:W-:Y:S01]  /*17780*/  FFMA.FTZ R36, R21, R24, R11 ;  /* 0x0000001815247223 */ /* 0x000fe2000001000b */
[----:B------:R-:W-:Y:S01]  /*17790*/  HADD2.F32 R11, -RZ, R20.H0_H0 ;  /* 0x20000014ff0b7230 */ /* 0x000fe20000004100 */
[----:B------:R-:W-:Y:S01]  /*177a0*/  F2FP.SATFINITE.E4M3.F32.PACK_AB_MERGE_C R33, R34, R33, RZ ;  /* 0x000000212221723e */ /* 0x000fe200048070ff */
[----:B------:R-:W-:-:S02]  /*177b0*/  HADD2.F32 R12, -RZ, R12.H1_H1 ;  /* 0x3000000cff0c7230 */ /* 0x000fc40000004100 */
[C---:B------:R-:W-:Y:S01]  /*177c0*/  FMUL.FTZ R15, R7.reuse, R13 ;  /* 0x0000000d070f7220 */ /* 0x040fe20000410000 */
[----:B------:R-:W-:Y:S02]  /*177d0*/  HADD2.F32 R10, -RZ, R4.H1_H1 ;  /* 0x30000004ff0a7230 */ /* 0x000fe40000004100 */
[----:B------:R-:W-:Y:S01]  /*177e0*/  FMUL.FTZ R14, R7, R11 ;  /* 0x0000000b070e7220 */ /* 0x000fe20000410000 */
[----:B------:R-:W-:Y:S01]  /*177f0*/  HADD2.F32 R20, -RZ, R20.H1_H1 ;  /* 0x30000014ff147230 */ /* 0x000fe20000004100 */
[----:B------:R-:W-:Y:S01]  /*17800*/  F2FP.SATFINITE.E4M3.F32.PACK_AB_MERGE_C R29, R29, R32, RZ ;  /* 0x000000201d1d723e */ /* 0x000fe200048070ff */
[--C-:B------:R-:W-:Y:S02]  /*17810*/  HADD2.F32 R4, -RZ, R3.reuse.H0_H0 ;  /* 0x20000003ff047230 */ /* 0x100fe40000004100 */
[C---:B------:R-:W-:Y:S01]  /*17820*/  FMUL.FTZ R24, R10.reuse, R12 ;  /* 0x0000000c0a187220 */ /* 0x040fe20000410000 */
[----:B------:R-:W-:Y:S02]  /*17830*/  HADD2.F32 R3, -RZ, R3.H1_H1 ;  /* 0x30000003ff037230 */ /* 0x000fe40000004100 */
[-C--:B------:R-:W-:Y:S01]  /*17840*/  FMUL.FTZ R7, R10, R20.reuse ;  /* 0x000000140a077220 */ /* 0x080fe20000410000 */
[----:B------:R-:W-:Y:S01]  /*17850*/  F2FP.SATFINITE.E4M3.F32.PACK_AB_MERGE_C R25, R36, R25, RZ ;  /* 0x000000192419723e */ /* 0x000fe200048070ff */
[C---:B------:R-:W-:Y:S01]  /*17860*/  FFMA.FTZ R15, R4.reuse, R11, -R15 ;  /* 0x0000000b040f7223 */ /* 0x040fe2000001080f */
[----:B------:R-:W-:Y:S01]  /*17870*/  FFMA.FTZ R10, R4, R13, R14 ;  /* 0x0000000d040a7223 */ /* 0x000fe2000001000e */
[C---:B------:R-:W-:Y:S01]  /*17880*/  FFMA.FTZ R24, R3.reuse, R20, -R24 ;  /* 0x0000001403187223 */ /* 0x040fe20000010818 */
[----:B------:R-:W-:Y:S01]  /*17890*/  FFMA.FTZ R3, R3, R12, R7 ;  /* 0x0000000c03037223 */ /* 0x000fe20000010007 */
[----:B------:R-:W-:-:S02]  /*178a0*/  F2FP.SATFINITE.E4M3.F32.PACK_AB_MERGE_C R7, R50, R49, RZ ;  /* 0x000000313207723e */ /* 0x000fc400048070ff */
[----:B------:R-:W-:Y:S02]  /*178b0*/  F2FP.SATFINITE.E4M3.F32.PACK_AB_MERGE_C R4, R35, R30, RZ ;  /* 0x0000001e2304723e */ /* 0x000fe400048070ff */
[----:B------:R-:W-:Y:S02]  /*178c0*/  F2FP.SATFINITE.E4M3.F32.PACK_AB_MERGE_C R11, R40, R47, RZ ;  /* 0x0000002f280b723e */ /* 0x000fe400048070ff */
[----:B------:R-:W-:Y:S02]  /*178d0*/  F2FP.SATFINITE.E4M3.F32.PACK_AB_MERGE_C R7, R46, R43, R7 ;  /* 0x0000002b2e07723e */ /* 0x000fe40004807007 */
[----:B------:R-:W-:Y:S02]  /*178e0*/  F2FP.SATFINITE.E4M3.F32.PACK_AB_MERGE_C R4, R31, R26, R4 ;  /* 0x0000001a1f04723e */ /* 0x000fe40004807004 */
[----:B------:R-:W-:Y:S02]  /*178f0*/  F2FP.SATFINITE.E4M3.F32.PACK_AB_MERGE_C R6, R24, R15, R29 ;  /* 0x0000000f1806723e */ /* 0x000fe4000480701d */
[----:B------:R-:W-:-:S02]  /*17900*/  F2FP.SATFINITE.E4M3.F32.PACK_AB_MERGE_C R11, R48, R41, R11 ;  /* 0x00000029300b723e */ /* 0x000fc4000480700b */
[----:B------:R-:W-:Y:S01]  /*17910*/  F2FP.SATFINITE.E4M3.F32.PACK_AB_MERGE_C R8, R28, R27, R33 ;  /* 0x0000001b1c08723e */ /* 0x000fe20004807021 */
[----:B------:R0:W-:Y:S01]  /*17920*/  STS.128 [R51+0x14400], R4 ;  /* 0x0144000433007388 */ /* 0x0001e20000000c00 */
[----:B------:R-:W-:-:S05]  /*17930*/  F2FP.SATFINITE.E4M3.F32.PACK_AB_MERGE_C R10, R3, R10, R25 ;  /* 0x0000000a030a723e */ /* 0x000fca0004807019 */
[----:B------:R0:W-:Y:S02]  /*17940*/  STS.128 [R0+0x14400], R8 ;  /* 0x0144000800007388 */ /* 0x0001e40000000c00 */
.L_x_2760:
[----:B------:R-:W-:Y:S05]  /*17950*/  BSYNC B0 ;  /* 0x0000000000007941 */ /* 0x000fea0003800000 */
.L_x_2753:
        /* <DEDUP_REMOVED lines=8> */
.L_x_2751:
[----:B0-2---:R-:W-:-:S05]  /*179e0*/  IMAD.U32 R0, RZ, RZ, UR48 ;  /* 0x00000030ff007e24 */ /* 0x005fca000f8e00ff */
[----:B------:R-:W-:-:S13]  /*179f0*/  ISETP.NE.AND P1, PT, R0, 0x3, PT ;  /* 0x000000030000780c */ /* 0x000fda0003f25270 */
[----:B------:R-:W-:Y:S05]  /*17a00*/  @!P1 BRA `(.L_x_2780) ;  /* 0x0000000000049947 */ /* 0x000fea0003800000 */
[----:B------:R-:W-:Y:S01]  /*17a10*/  BPT.TRAP 0x1 ;  /* 0x000000040000795c */ /* 0x000fe20000300000 */
.L_x_2780:
[----:B------:R-:W-:Y:S01]  /*17a20*/  IMAD R0, R188, 0x8, R18 ;  /* 0x00000008bc007824 */ /* 0x000fe200078e0212 */
[----:B-1----:R-:W-:-:S04]  /*17a30*/  SHF.L.U32 R3, R194, 0x1f, RZ ;  /* 0x0000001fc2037819 */ /* 0x002fc800000006ff */
[----:B------:R0:W1:Y:S01]  /*17a40*/  SYNCS.PHASECHK.TRANS64.TRYWAIT P0, [R0+URZ+0x29830], R3 ;  /* 0x02983003000075a7 */ /* 0x000062000800017f */
[----:B------:R-:W-:Y:S05]  /*17a50*/  @!P1 BRA `(.L_x_2781) ;  /* 0x0000000000049947 */ /* 0x000fea0003800000 */
[----:B------:R-:W-:Y:S01]  /*17a60*/  BPT.TRAP 0x1 ;  /* 0x000000040000795c */ /* 0x000fe20000300000 */
.L_x_2781:
[----:B-1----:R-:W-:Y:S05]  /*17a70*/  @P0 BRA `(.L_x_2782) ;  /* 0x0000000000080947 */ /* 0x002fea0003800000 */
[----:B------:R-:W1:Y:S02]  /*17a80*/  SYNCS.PHASECHK.TRANS64.TRYWAIT P0, [R0+URZ+0x29830], R3 ;  /* 0x02983003000075a7 */ /* 0x000e64000800017f */
[----:B-1----:R-:W-:Y:S05]  /*17a90*/  @!P0 BRA `(.L_x_2783) ;  /* 0x0000016400a48947 */ /* 0x002fea0003800000 */
.L_x_2782:
        /* <DEDUP_REMOVED lines=8> */
[----:B------:R-:W-:Y:S01]  /*17b20*/  IMAD.MOV.U32 R7, RZ, RZ, -0x7fffffe0 ;  /* 0x80000020ff077424 */ /* 0x000fe200078e00ff */
[----:B------:R-:W-:Y:S01]  /*17b30*/  LOP3.LUT R3, R3, 0x3fff, RZ, 0xc0, !PT ;  /* 0x00003fff03037812 */ /* 0x000fe200078ec0ff */
[----:B------:R-:W-:Y:S01]  /*17b40*/  UMOV UR5, UR25 ;  /* 0x0000001900057c82 */ /* 0x000fe20008000000 */
[----:B------:R-:W-:Y:S01]  /*17b50*/  IMAD.MOV.U32 R9, RZ, RZ, -0x7fffffe0 ;  /* 0x80000020ff097424 */ /* 0x000fe200078e00ff */
[----:B------:R-:W-:Y:S01]  /*17b60*/  UMOV UR9, UR25 ;  /* 0x0000001900097c82 */ /* 0x000fe20008000000 */
[----:B------:R-:W-:Y:S01]  /*17b70*/  LOP3.LUT R11, R3, 0x10000, RZ, 0xfc, !PT ;  /* 0x00010000030b7812 */ /* 0x000fe200078efcff */
[----:B------:R-:W-:Y:S01]  /*17b80*/  UMOV UR13, UR25 ;  /* 0x00000019000d7c82 */ /* 0x000fe20008000000 */
[----:B------:R-:W-:Y:S01]  /*17b90*/  R2UR UR7, R7 ;  /* 0x00000000070772ca */ /* 0x000fe200000e0000 */
[----:B------:R-:W-:Y:S01]  /*17ba0*/  ULOP3.LUT UR24, UR24, 0x10000, URZ, 0xfc, !UPT ;  /* 0x0001000018187892 */ /* 0x000fe2000f8efc3f */
[----:B------:R-:W-:Y:S01]  /*17bb0*/  R2UR UR11, R9 ;  /* 0x00000000090b72ca */ /* 0x000fe200000e0000 */
[----:B---3--:R-:W-:Y:S01]  /*17bc0*/  IMAD R4, R188, 0x780, R11 ;  /* 0x00000780bc047824 */ /* 0x008fe200078e020b */
        /* <DEDUP_REMOVED lines=9> */
[----:B------:R-:W-:Y:S01]  /*17c60*/  UMOV UR12, UR24 ;  /* 0x00000018000c7c82 */ /* 0x000fe20008000000 */
[----:B------:R-:W-:Y:S01]  /*17c70*/  IADD3 R6, R4, 0x180, RZ ;  /* 0x0000018004067810 */ /* 0x000fe20007ffe0ff */
[----:B------:R-:W-:Y:S01]  /*17c80*/  UMOV UR16, UR24 ;  /* 0x0000001800107c82 */ /* 0x000fe20008000000 */
[----:B------:R-:W-:Y:S01]  /*17c90*/  R2UR UR10, R8 ;  /* 0x00000000080a72ca */ /* 0x000fe200000e0000 */
[----:B------:R-:W-:Y:S01]  /*17ca0*/  VIADD R8, R4, 0x200 ;  /* 0x0000020004087836 */ /* 0x000fe20000000000 */
[----:B------:R-:W-:Y:S01]  /*17cb0*/  R2UR UR14, R6 ;  /* 0x00000000060e72ca */ /* 0x000fe200000e0000 */
[C---:B------:R-:W-:Y:S01]  /*17cc0*/  VIADD R6, R4.reuse, 0x2 ;  /* 0x0000000204067836 */ /* 0x040fe20000000000 */
[----:B------:R-:W-:Y:S01]  /*17cd0*/  IADD3 R12, R4, 0x102, RZ ;  /* 0x00000102040c7810 */ /* 0x000fe20007ffe0ff */
[----:B------:R-:W-:Y:S01]  /*17ce0*/  QGMMA.64x32x32.F32.E4M3.E4M3 R88, gdesc[UR24], RZ, !UPT, gsb0 ;  /* 0x00600000185879f3 */ /* 0x000fe2000c0008ff */
[----:B------:R-:W-:Y:S01]  /*17cf0*/  R2UR UR18, R8 ;  /* 0x00000000081272ca */ /* 0x000fe200000e0000 */
[----:B------:R-:W-:-:S02]  /*17d00*/  IMAD.MOV.U32 R7, RZ, RZ, -0x7fffffe0 ;  /* 0x80000020ff077424 */ /* 0x000fc400078e00ff */
[----:B------:R-:W-:Y:S02]  /*17d10*/  VIADD R8, R4, 0x82 ;  /* 0x0000008204087836 */ /* 0x000fe40000000000 */
[----:B------:R-:W-:Y:S02]  /*17d20*/  IMAD.MOV.U32 R9, RZ, RZ, -0x7fffffe0 ;  /* 0x80000020ff097424 */ /* 0x000fe400078e00ff */
[----:B------:R-:W-:Y:S02]  /*17d30*/  IMAD.MOV.U32 R13, RZ, RZ, -0x7fffffe0 ;  /* 0x80000020ff0d7424 */ /* 0x000fe400078e00ff */
[----:B------:R-:W-:-:S05]  /*17d40*/  IMAD.MOV.U32 R5, RZ, RZ, -0x7fffffe0 ;  /* 0x80000020ff057424 */ /* 0x000fca00078e00ff */
[----:B------:R-:W-:Y:S01]  /*17d50*/  R2UR UR47, R5 ;  /* 0x00000000052f72ca */ /* 0x000fe200000e0000 */
[----:B------:R-:W-:Y:S02]  /*17d60*/  WARPGROUP.DEPBAR.LE gsb0, 0x0 ;  /* 0x00008000000079c5 */ /* 0x000fe40000010000 */
[----:B------:R-:W-:-:S06]  /*17d70*/  WARPGROUP.ARRIVE ;  /* 0x00000000000079c5 */ /* 0x000fcc0000000000 */
[----:B------:R-:W-:Y:S01]  /*17d80*/  QGMMA.64x32x32.F32.E4M3.E4M3 R72, gdesc[UR4], RZ, !UPT, gsb0 ;  /* 0x00600000044879f3 */ /* 0x000fe2000c0008ff */
        /* <DEDUP_REMOVED lines=10> */
[----:B------:R-:W-:Y:S01]  /*17e30*/  QGMMA.64x32x32.F32.E4M3.E4M3 R56, gdesc[UR8], RZ, !UPT, gsb0 ;  /* 0x00600000083879f3 */ /* 0x000fe2000c0008ff */
        /* <DEDUP_REMOVED lines=11> */
[----:B----4-:R-:W-:-:S06]  /*17ef0*/  WARPGROUP.ARRIVE ;  /* 0x00000000000079c5 */ /* 0x010fcc0000000000 */
        /* <DEDUP_REMOVED lines=162> */
[----:B------:R-:W-:Y:S01]  /*18920*/  IADD3 R4, R4, 0x702, RZ ;  /* 0x0000070204047810 */ /* 0x000fe20007ffe0ff */
[----:B------:R-:W-:Y:S01]  /*18930*/  IMAD.MOV.U32 R7, RZ, RZ, -0x7fffffe0 ;  /* 0x80000020ff077424 */ /* 0x000fe200078e00ff */
[----:B------:R-:W-:Y:S01]  /*18940*/  UMOV UR45, UR21 ;  /* 0x00000015002d7c82 */ /* 0x000fe20008000000 */
[----:B------:R-:W-:Y:S01]  /*18950*/  UMOV UR44, UR20 ;  /* 0x00000014002c7c82 */ /* 0x000fe20008000000 */
[----:B------:R-:W-:Y:S01]  /*18960*/  R2UR UR46, R4 ;  /* 0x00000000042e72ca */ /* 0x000fe200000e0000 */
[----:B------:R-:W-:-:S02]  /*18970*/  WARPGROUP.DEPBAR.LE gsb0, 0x0 ;  /* 0x00008000000079c5 */ /* 0x000fc40000010000 */
        /* <DEDUP_REMOVED lines=38> */
.L_x_2784:
[----:B------:R-:W0:Y:S01]  /*18be0*/  LDC R3, c[0x0][0x448] ;  /* 0x00011200ff037b82 */ /* 0x000e220000000800 */
[----:B------:R-:W-:Y:S02]  /*18bf0*/  IMAD.IADD R14, R218, 0x1, R212 ;  /* 0x00000001da0e7824 */ /* 0x000fe400078e02d4 */
[----:B------:R-:W-:Y:S02]  /*18c00*/  IMAD.MOV.U32 R7, RZ, RZ, -0xa0 ;  /* 0xffffff60ff077424 */ /* 0x000fe400078e00ff */
[----:B------:R-:W-:Y:S01]  /*18c10*/  VIADD R0, R0, 0x29840 ;  /* 0x0002984000007836 */ /* 0x000fe20000000000 */
[----:B0-----:R-:W-:-:S13]  /*18c20*/  ISETP.NE.AND P0, PT, R3, 0x1, PT ;  /* 0x000000010300780c */ /* 0x001fda0003f05270 */
[----:B------:R-:W0:Y:S08]  /*18c30*/  @P0 LDC R3, c[0x0][0x44c] ;  /* 0x00011300ff030b82 */ /* 0x000e300000000800 */
[----:B------:R-:W1:Y:S01]  /*18c40*/  @P0 LDC R4, c[0x0][0x450] ;  /* 0x00011400ff040b82 */ /* 0x000e620000000800 */
[----:B0-----:R-:W-:-:S05]  /*18c50*/  @P0 IMAD.HI.U32 R3, R14, R3, RZ ;  /* 0x000000030e030227 */ /* 0x001fca00078e00ff */
[----:B-1----:R-:W-:Y:S01]  /*18c60*/  @P0 SHF.R.U32.HI R14, RZ, R4, R3 ;  /* 0x00000004ff0e0219 */ /* 0x002fe20000011603 */
[C---:B------:R-:W-:Y:S02]  /*18c70*/  IMAD R3, R152.reuse, -0xa0, R214 ;  /* 0xffffff6098037824 */ /* 0x040fe400078e02d6 */
[----:B------:R-:W-:Y:S02]  /*18c80*/  IMAD R4, R152, R7, 0xa1 ;  /* 0x000000a198047424 */ /* 0x000fe400078e0207 */
[----:B------:R-:W0:Y:S01]  /*18c90*/  SHFL.IDX PT, R5, R14, 0x1, 0x1c1f ;  /* 0x003c1f000e057f89 */ /* 0x000e2200000e0000 */
[----:B------:R-:W-:Y:S01]  /*18ca0*/  IADD3 R12, R3, 0xa0, RZ ;  /* 0x000000a0030c7810 */ /* 0x000fe20007ffe0ff */
[----:B------:R-:W-:-:S04]  /*18cb0*/  IMAD R4, R217, -0x2, R4 ;  /* 0xfffffffed9047824 */ /* 0x000fc800078e0204 */
[----:B------:R-:W-:Y:S01]  /*18cc0*/  IMAD R12, R217, -0x2, R12 ;  /* 0xfffffffed90c7824 */ /* 0x000fe200078e020c */
[----:B------:R-:W-:-:S04]  /*18cd0*/  IADD3 R107, -R213, R4, R214 ;  /* 0x00000004d56b7210 */ /* 0x000fc80007ffe1d6 */
[----:B0-----:R-:W-:-:S04]  /*18ce0*/  VIADDMNMX R4, R5, R107, R12, PT ;  /* 0x0000006b05047246 */ /* 0x001fc8000380010c */
        /* <DEDUP_REMOVED lines=26> */
[C---:B------:R-:W-:Y:S02]  /*18e90*/  ISETP.GT.AND P3, PT, R4.reuse, 0x28, PT ;  /* 0x000000280400780c */ /* 0x040fe40003f64270 */
        /* <DEDUP_REMOVED lines=46> */
[----:B------:R-:W-:Y:S01]  /*19180*/  FMNMX.FTZ R6, R71, R6, !PT ;  /* 0x0000000647067209 */ /* 0x000fe20007810000 */
[----:B------:R-:W0:Y:S01]  /*19190*/  SHFL.IDX PT, R42, R14, RZ, 0x1c1f ;  /* 0x001c1fff0e2a7589 */ /* 0x000e2200000e0000 */
        /* <DEDUP_REMOVED lines=42> */
[----:B------:R-:W-:Y:S02]  /*19440*/  FSEL R6, R39, -INF , P2 ;  /* 0xff80000027067808 */ /* 0x000fe40001000000 */
[----:B------:R-:W-:Y:S02]  /*19450*/  FMNMX.FTZ R39, R75, R4, !PT ;  /* 0x000000044b277209 */ /* 0x000fe40007810000 */
[----:B0-----:R-:W-:Y:S02]  /*19460*/  VIADDMNMX R42, R42, R107, R12, PT ;  /* 0x0000006b2a2a7246 */ /* 0x001fe4000380010c */
[----:B------:R-:W-:-:S02]  /*19470*/  FMNMX.FTZ R26, R6, R39, !PT ;  /* 0x00000027061a7209 */ /* 0x000fc40007810000 */
[C---:B------:R-:W-:Y:S02]  /*19480*/  ISETP.GT.AND P3, PT, R42.reuse, 0x1, PT ;  /* 0x000000012a00780c */ /* 0x040fe40003f64270 */
[----:B------:R-:W-:Y:S01]  /*19490*/  ISETP.GT.AND P4, PT, R42, 0x8, PT ;  /* 0x000000082a00780c */ /* 0x000fe20003f84270 */
[----:B------:R-:W0:Y:S01]  /*194a0*/  SHFL.BFLY PT, R39, R26, 0x2, 0x1f ;  /* 0x0c401f001a277f89 */ /* 0x000e2200000e0000 */
[----:B------:R-:W-:Y:S02]  /*194b0*/  FSEL R14, R89, -INF , P3 ;  /* 0xff800000590e7808 */ /* 0x000fe40001800000 */
[----:B------:R-:W-:Y:S02]  /*194c0*/  FSEL R91, R92, -INF , P4 ;  /* 0xff8000005c5b7808 */ /* 0x000fe40002000000 */
[----:B------:R-:W-:Y:S02]  /*194d0*/  ISETP.GT.AND P3, PT, R42, 0x10, PT ;  /* 0x000000102a00780c */ /* 0x000fe40003f64270 */
[----:B0-----:R-:W-:-:S05]  /*194e0*/  FMNMX.FTZ R30, R26, R39, !PT ;  /* 0x000000271a1e7209 */ /* 0x001fca0007810000 */
[----:B------:R-:W0:Y:S02]  /*194f0*/  SHFL.BFLY PT, R39, R30, 0x1, 0x1f ;  /* 0x0c201f001e277f89 */ /* 0x000e2400000e0000 */
[----:B0-----:R-:W-:-:S04]  /*19500*/  FMNMX.FTZ R4, R30, R39, !PT ;  /* 0x000000271e047209 */ /* 0x001fc80007810000 */
[----:B------:R-:W-:Y:S01]  /*19510*/  FSETP.NEU.FTZ.AND P2, PT, R4, -INF , PT ;  /* 0xff8000000400780b */ /* 0x000fe20003f5d000 */
[----:B------:R-:W-:-:S05]  /*19520*/  FFMA.FTZ R39, R2, R4, -8 ;  /* 0xc100000002277423 */ /* 0x000fca0000010004 */
[----:B------:R-:W-:Y:S02]  /*19530*/  FSEL R39, R39, RZ, P2 ;  /* 0x000000ff27277208 */ /* 0x000fe40001000000 */
[----:B------:R-:W-:-:S03]  /*19540*/  ISETP.GT.AND P2, PT, R42, RZ, PT ;  /* 0x000000ff2a00720c */ /* 0x000fc60003f44270 */
[--C-:B------:R-:W-:Y:S01]  /*19550*/  FFMA.FTZ R30, R2, R99, -R39.reuse ;  /* 0x00000063021e7223 */ /* 0x100fe20000010827 */
[----:B------:R-:W-:Y:S01]  /*19560*/  FSEL R87, R88, -INF , P2 ;  /* 0xff80000058577808 */ /* 0x000fe20001000000 */
[--C-:B------:R-:W-:Y:S01]  /*19570*/  FFMA.FTZ R95, R2, R103, -R39.reuse ;  /* 0x00000067025f7223 */ /* 0x100fe20000010827 */
[----:B------:R-:W-:Y:S01]  /*19580*/  ISETP.GT.AND P2, PT, R42, 0x9, PT ;  /* 0x000000092a00780c */ /* 0x000fe20003f44270 */
[----:B------:R0:W-:Y:S01]  /*19590*/  MUFU.EX2 R89, R30 ;  /* 0x0000001e00597308 */ /* 0x0001e20000000800 */
[----:B------:R-:W-:Y:S01]  /*195a0*/  FMNMX.FTZ R26, R87, R14, !PT ;  /* 0x0000000e571a7209 */ /* 0x000fe20007810000 */
[C-C-:B------:R-:W-:Y:S01]  /*195b0*/  FFMA.FTZ R34, R2.reuse, R105, -R39.reuse ;  /* 0x0000006902227223 */ /* 0x140fe20000010827 */
[----:B------:R-:W-:Y:S01]  /*195c0*/  FSEL R93, R93, -INF , P2 ;  /* 0xff8000005d5d7808 */ /* 0x000fe20001000000 */
[C-C-:B------:R-:W-:Y:S01]  /*195d0*/  FFMA.FTZ R8, R2.reuse, R109, -R39.reuse ;  /* 0x0000006d02087223 */ /* 0x140fe20000010827 */
[----:B------:R-:W-:Y:S01]  /*195e0*/  FMNMX.FTZ R26, R91, R26, !PT ;  /* 0x0000001a5b1a7209 */ /* 0x000fe20007810000 */
[--C-:B------:R-:W-:Y:S01]  /*195f0*/  FFMA.FTZ R79, R2, R110, -R39.reuse ;  /* 0x0000006e024f7223 */ /* 0x100fe20000010827 */
[----:B------:R-:W-:Y:S01]  /*19600*/  ISETP.GT.AND P2, PT, R42, 0x11, PT ;  /* 0x000000112a00780c */ /* 0x000fe20003f44270 */
[--C-:B------:R-:W-:Y:S01]  /*19610*/  FFMA.FTZ R10, R2, R10, -R39.reuse ;  /* 0x0000000a020a7223 */ /* 0x100fe20000010827 */
[----:B------:R-:W-:Y:S01]  /*19620*/  FSEL R99, R96, -INF , P3 ;  /* 0xff80000060637808 */ /* 0x000fe20001800000 */
[----:B------:R-:W-:Y:S01]  /*19630*/  MUFU.EX2 R8, R8 ;  /* 0x0000000800087308 */ /* 0x000fe20000000800 */
[----:B------:R-:W-:Y:S01]  /*19640*/  FMNMX.FTZ R26, R93, R26, !PT ;  /* 0x0000001a5d1a7209 */ /* 0x000fe20007810000 */
[--C-:B------:R-:W-:Y:S01]  /*19650*/  FFMA.FTZ R83, R2, R106, -R39.reuse ;  /* 0x0000006a02537223 */ /* 0x100fe20000010827 */
[----:B------:R-:W-:Y:S01]  /*19660*/  ISETP.GT.AND P3, PT, R42, 0x18, PT ;  /* 0x000000182a00780c */ /* 0x000fe20003f64270 */
[C-C-:B------:R-:W-:Y:S01]  /*19670*/  FFMA.FTZ R12, R2.reuse, R108, -R39.reuse ;  /* 0x0000006c020c7223 */ /* 0x140fe20000010827 */
[----:B------:R-:W-:Y:S01]  /*19680*/  FSEL R97, R97, -INF , P2 ;  /* 0xff80000061617808 */ /* 0x000fe20001000000 */
[--C-:B------:R-:W-:Y:S01]  /*19690*/  FFMA.FTZ R78, R2, R78, -R39.reuse ;  /* 0x0000004e024e7223 */ /* 0x100fe20000010827 */
[----:B------:R-:W-:Y:S01]  /*196a0*/  FMNMX.FTZ R26, R99, R26, !PT ;  /* 0x0000001a631a7209 */ /* 0x000fe20007810000 */
[----:B------:R-:W-:Y:S01]  /*196b0*/  MUFU.EX2 R79, R79 ;  /* 0x0000004f004f7308 */ /* 0x000fe20000000800 */
[----:B------:R-:W-:Y:S01]  /*196c0*/  ISETP.GT.AND P2, PT, R42, 0x19, PT ;  /* 0x000000192a00780c */ /* 0x000fe20003f44270 */
[--C-:B------:R-:W-:Y:S01]  /*196d0*/  FFMA.FTZ R20, R2, R20, -R39.reuse ;  /* 0x0000001402147223 */ /* 0x100fe20000010827 */
[----:B------:R-:W-:Y:S01]  /*196e0*/  FSEL R103, R100, -INF , P3 ;  /* 0xff80000064677808 */ /* 0x000fe20001800000 */
[C-C-:B------:R-:W-:Y:S01]  /*196f0*/  FFMA.FTZ R102, R2.reuse, R102, -R39.reuse ;  /* 0x0000006602667223 */ /* 0x140fe20000010827 */
[----:B------:R-:W-:Y:S01]  /*19700*/  FMNMX.FTZ R26, R97, R26, !PT ;  /* 0x0000001a611a7209 */ /* 0x000fe20007810000 */
[--C-:B------:R-:W-:Y:S01]  /*19710*/  FFMA.FTZ R94, R2, R94, -R39.reuse ;  /* 0x0000005e025e7223 */ /* 0x100fe20000010827 */
[----:B------:R-:W-:Y:S01]  /*19720*/  FSEL R101, R101, -INF , P2 ;  /* 0xff80000065657808 */ /* 0x000fe20001000000 */
[----:B------:R-:W-:Y:S01]  /*19730*/  MUFU.EX2 R10, R10 ;  /* 0x0000000a000a7308 */ /* 0x000fe20000000800 */
[----:B------:R-:W-:Y:S01]  /*19740*/  ISETP.GT.AND P2, PT, R42, 0x20, PT ;  /* 0x000000202a00780c */ /* 0x000fe20003f44270 */
[C-C-:B------:R-:W-:Y:S01]  /*19750*/  FFMA.FTZ R86, R2.reuse, R86, -R39.reuse ;  /* 0x0000005602567223 */ /* 0x140fe20000010827 */
[----:B0-----:R-:W-:Y:S01]  /*19760*/  FMNMX.FTZ R30, R103, R26, !PT ;  /* 0x0000001a671e7209 */ /* 0x001fe20007810000 */
[--C-:B------:R-:W-:Y:S01]  /*19770*/  FFMA.FTZ R50, R2, R63, -R39.reuse ;  /* 0x0000003f02327223 */ /* 0x100fe20000010827 */
[----:B------:R-:W-:Y:S01]  /*19780*/  ISETP.GT.AND P3, PT, R42, 0x21, PT ;  /* 0x000000212a00780c */ /* 0x000fe20003f64270 */
[--C-:B------:R-:W-:Y:S01]  /*19790*/  FFMA.FTZ R3, R2, R3, -R39.reuse ;  /* 0x0000000302037223 */ /* 0x100fe20000010827 */
[----:B------:R-:W-:Y:S01]  /*197a0*/  FSEL R105, R72, -INF , P2 ;  /* 0xff80000048697808 */ /* 0x000fe20001000000 */
[----:B------:R0:W-:Y:S01]  /*197b0*/  MUFU.EX2 R26, R34 ;  /* 0x00000022001a7308 */ /* 0x0001e20000000800 */
[----:B------:R-:W-:Y:S01]  /*197c0*/  FMNMX.FTZ R30, R101, R30, !PT ;  /* 0x0000001e651e7209 */ /* 0x000fe20007810000 */
[--C-:B------:R-:W-:Y:S01]  /*197d0*/  FFMA.FTZ R7, R2, R7, -R39.reuse ;  /* 0x0000000702077223 */ /* 0x100fe20000010827 */
[----:B------:R-:W-:Y:S01]  /*197e0*/  ISETP.GT.AND P2, PT, R42, 0x28, PT ;  /* 0x000000282a00780c */ /* 0x000fe20003f44270 */
[C-C-:B------:R-:W-:Y:S01]  /*197f0*/  FFMA.FTZ R9, R2.reuse, R9, -R39.reuse ;  /* 0x0000000902097223 */ /* 0x140fe20000010827 */
[----:B------:R-:W-:Y:S01]  /*19800*/  FSEL R107, R73, -INF , P3 ;  /* 0xff800000496b7808 */ /* 0x000fe20001800000 */
[--C-:B------:R-:W-:Y:S01]  /*19810*/  FFMA.FTZ R73, R2, R104, -R39.reuse ;  /* 0x0000006802497223 */ /* 0x100fe20000010827 */
[----:B------:R-:W-:Y:S01]  /*19820*/  FMNMX.FTZ R30, R105, R30, !PT ;  /* 0x0000001e691e7209 */ /* 0x000fe20007810000 */
[----:B------:R-:W1:Y:S01]  /*19830*/  MUFU.EX2 R83, R83 ;  /* 0x0000005300537308 */ /* 0x000e620000000800 */
[----:B------:R-:W-:Y:S01]  /*19840*/  ISETP.GT.AND P3, PT, R42, 0x29, PT ;  /* 0x000000292a00780c */ /* 0x000fe20003f64270 */
[--C-:B------:R-:W-:Y:S01]  /*19850*/  FFMA.FTZ R13, R2, R13, -R39.reuse ;  /* 0x0000000d020d7223 */ /* 0x100fe20000010827 */
[----:B------:R-:W-:Y:S01]  /*19860*/  FSEL R109, R76, -INF , P2 ;  /* 0xff8000004c6d7808 */ /* 0x000fe20001000000 */
[C-C-:B------:R-:W-:Y:S01]  /*19870*/  FFMA.FTZ R15, R2.reuse, R15, -R39.reuse ;  /* 0x0000000f020f7223 */ /* 0x140fe20000010827 */
[----:B------:R-:W-:Y:S01]  /*19880*/  FMNMX.FTZ R30, R107, R30, !PT ;  /* 0x0000001e6b1e7209 */ /* 0x000fe20007810000 */
[--C-:B------:R-:W-:Y:S01]  /*19890*/  FFMA.FTZ R21, R2, R21, -R39.reuse ;  /* 0x0000001502157223 */ /* 0x100fe20000010827 */
[----:B------:R-:W-:Y:S01]  /*198a0*/  ISETP.GT.AND P2, PT, R42, 0x30, PT ;  /* 0x000000302a00780c */ /* 0x000fe20003f44270 */
[----:B------:R-:W-:Y:S01]  /*198b0*/  MUFU.EX2 R12, R12 ;  /* 0x0000000c000c7308 */ /* 0x000fe20000000800 */
[----:B------:R-:W-:Y:S01]  /*198c0*/  FSEL R111, R77, -INF , P3 ;  /* 0xff8000004d6f7808 */ /* 0x000fe20001800000 */
[C-C-:B------:R-:W-:Y:S01]  /*198d0*/  FFMA.FTZ R77, R2.reuse, R98, -R39.reuse ;  /* 0x00000062024d7223 */ /* 0x140fe20000010827 */
[----:B0-----:R-:W-:Y:S01]  /*198e0*/  FMNMX.FTZ R34, R109, R30, !PT ;  /* 0x0000001e6d227209 */ /* 0x001fe20007810000 */
[--C-:B------:R-:W-:Y:S01]  /*198f0*/  FFMA.FTZ R31, R2, R31, -R39.reuse ;  /* 0x0000001f021f7223 */ /* 0x100fe20000010827 */
[----:B------:R-:W-:Y:S01]  /*19900*/  ISETP.GT.AND P3, PT, R42, 0x31, PT ;  /* 0x000000312a00780c */ /* 0x000fe20003f64270 */
[----:B------:R-:W-:Y:S01]  /*19910*/  FFMA.FTZ R6, R2, R6, -R39 ;  /* 0x0000000602067223 */ /* 0x000fe20000010827 */
[----:B------:R-:W-:Y:S01]  /*19920*/  FSEL R113, R80, -INF , P2 ;  /* 0xff80000050717808 */ /* 0x000fe20001000000 */
[----:B------:R-:W-:Y:S01]  /*19930*/  MUFU.EX2 R20, R20 ;  /* 0x0000001400147308 */ /* 0x000fe20000000800 */
[----:B------:R-:W-:-:S02]  /*19940*/  FMNMX.FTZ R34, R111, R34, !PT ;  /* 0x000000226f227209 */ /* 0x000fc40007810000 */
[C---:B------:R-:W-:Y:S02]  /*19950*/  ISETP.GT.AND P2, PT, R42.reuse, 0x38, PT ;  /* 0x000000382a00780c */ /* 0x040fe40003f44270 */
[----:B------:R-:W-:Y:S02]  /*19960*/  FSEL R81, R81, -INF , P3 ;  /* 0xff80000051517808 */ /* 0x000fe40001800000 */
[----:B------:R-:W-:Y:S01]  /*19970*/  FMNMX.FTZ R34, R113, R34, !PT ;  /* 0x0000002271227209 */ /* 0x000fe20007810000 */
[----:B------:R-:W0:Y:S01]  /*19980*/  MUFU.EX2 R95, R95 ;  /* 0x0000005f005f7308 */ /* 0x000e220000000800 */
[----:B------:R-:W-:Y:S02]  /*19990*/  ISETP.GT.AND P3, PT, R42, 0x39, PT ;  /* 0x000000392a00780c */ /* 0x000fe40003f64270 */
[----:B------:R-:W-:Y:S02]  /*199a0*/  FSEL R115, R84, -INF , P2 ;  /* 0xff80000054737808 */ /* 0x000fe40001000000 */
[----:B------:R-:W-:-:S02]  /*199b0*/  FMNMX.FTZ R34, R81, R34, !PT ;  /* 0x0000002251227209 */ /* 0x000fc40007810000 */
        /* <DEDUP_REMOVED lines=10> */
[----:B------:R-:W-:Y:S01]  /*19a60*/  FFMA.FTZ R57, R2, R90, -R39 ;  /* 0x0000005a02397223 */ /* 0x000fe20000010827 */
[----:B------:R-:W-:Y:S01]  /*19a70*/  FMNMX.FTZ R38, R117, R38, !PT ;  /* 0x0000002675267209 */ /* 0x000fe20007810000 */
[----:B------:R-:W-:Y:S01]  /*19a80*/  MUFU.EX2 R77, R77 ;  /* 0x0000004d004d7308 */ /* 0x000fe20000000800 */
[----:B------:R-:W-:Y:S02]  /*19a90*/  ISETP.GT.AND P3, PT, R42, 0x49, PT ;  /* 0x000000492a00780c */ /* 0x000fe40003f64270 */
[----:B------:R-:W-:Y:S02]  /*19aa0*/  FSEL R121, R60, -INF , P2 ;  /* 0xff8000003c797808 */ /* 0x000fe40001000000 */
[----:B------:R-:W-:-:S02]  /*19ab0*/  FMNMX.FTZ R38, R119, R38, !PT ;  /* 0x0000002677267209 */ /* 0x000fc40007810000 */
[----:B------:R-:W-:Y:S01]  /*19ac0*/  ISETP.GT.AND P2, PT, R42, 0x50, PT ;  /* 0x000000502a00780c */ /* 0x000fe20003f44270 */
[----:B------:R-:W-:Y:S01]  /*19ad0*/  MUFU.EX2 R34, R94 ;  /* 0x0000005e00227308 */ /* 0x000fe20000000800 */
[----:B------:R-:W-:Y:S01]  /*19ae0*/  FSEL R123, R61, -INF , P3 ;  /* 0xff8000003d7b7808 */ /* 0x000fe20001800000 */
[----:B------:R-:W-:Y:S01]  /*19af0*/  FFMA.FTZ R61, R2, R82, -R39 ;  /* 0x00000052023d7223 */ /* 0x000fe20000010827 */
[----:B------:R-:W-:Y:S02]  /*19b00*/  FMNMX.FTZ R46, R121, R38, !PT ;  /* 0x00000026792e7209 */ /* 0x000fe40007810000 */
[----:B------:R-:W-:Y:S02]  /*19b10*/  ISETP.GT.AND P3, PT, R42, 0x51, PT ;  /* 0x000000512a00780c */ /* 0x000fe40003f64270 */
[----:B------:R-:W-:Y:S01]  /*19b20*/  FSEL R125, R64, -INF , P2 ;  /* 0xff800000407d7808 */ /* 0x000fe20001000000 */
[----:B------:R-:W-:Y:S01]  /*19b30*/  MUFU.EX2 R38, R86 ;  /* 0x0000005600267308 */ /* 0x000fe20000000800 */
[----:B------:R-:W-:-:S02]  /*19b40*/  FMNMX.FTZ R46, R123, R46, !PT ;  /* 0x0000002e7b2e7209 */ /* 0x000fc40007810000 */
[C---:B------:R-:W-:Y:S02]  /*19b50*/  ISETP.GT.AND P2, PT, R42.reuse, 0x58, PT ;  /* 0x000000582a00780c */ /* 0x040fe40003f44270 */
[----:B------:R-:W-:Y:S02]  /*19b60*/  FSEL R65, R65, -INF , P3 ;  /* 0xff80000041417808 */ /* 0x000fe40001800000 */
[----:B------:R-:W-:Y:S01]  /*19b70*/  FMNMX.FTZ R46, R125, R46, !PT ;  /* 0x0000002e7d2e7209 */ /* 0x000fe20007810000 */
[----:B------:R-:W-:Y:S01]  /*19b80*/  MUFU.EX2 R57, R57 ;  /* 0x0000003900397308 */ /* 0x000fe20000000800 */
[----:B------:R-:W-:Y:S02]  /*19b90*/  ISETP.GT.AND P3, PT, R42, 0x59, PT ;  /* 0x000000592a00780c */ /* 0x000fe40003f64270 */
[----:B------:R-:W-:Y:S02]  /*19ba0*/  FSEL R127, R68, -INF , P2 ;  /* 0xff800000447f7808 */ /* 0x000fe40001000000 */
[----:B------:R-:W-:-:S02]  /*19bb0*/  FMNMX.FTZ R46, R65, R46, !PT ;  /* 0x0000002e412e7209 */ /* 0x000fc40007810000 */
[----:B------:R-:W-:Y:S01]  /*19bc0*/  FSEL R69, R69, -INF , P3 ;  /* 0xff80000045457808 */ /* 0x000fe20001800000 */
[----:B------:R-:W2:Y:S01]  /*19bd0*/  MUFU.EX2 R61, R61 ;  /* 0x0000003d003d7308 */ /* 0x000ea20000000800 */
        /* <DEDUP_REMOVED lines=8> */
[--C-:B------:R-:W-:Y:S01]  /*19c60*/  FFMA.FTZ R41, R2, R74, -R39.reuse ;  /* 0x0000004a02297223 */ /* 0x100fe20000010827 */
[----:B------:R-:W-:Y:S01]  /*19c70*/  FMNMX.FTZ R46, R131, R46, !PT ;  /* 0x0000002e832e7209 */ /* 0x000fe20007810000 */
[----:B------:R-:W-:Y:S01]  /*19c80*/  MUFU.EX2 R40, R78 ;  /* 0x0000004e00287308 */ /* 0x000fe20000000800 */
[----:B------:R-:W-:Y:S02]  /*19c90*/  ISETP.GT.AND P3, PT, R42, 0x69, PT ;  /* 0x000000692a00780c */ /* 0x000fe40003f64270 */
[----:B------:R-:W-:Y:S01]  /*19ca0*/  FSEL R133, R44, -INF , P2 ;  /* 0xff8000002c857808 */ /* 0x000fe20001000000 */
[----:B------:R-:W-:-:S01]  /*19cb0*/  FFMA.FTZ R44, R2, R62, -R39 ;  /* 0x0000003e022c7223 */ /* 0x000fc20000010827 */
[----:B------:R-:W-:-:S02]  /*19cc0*/  FMNMX.FTZ R46, R129, R46, !PT ;  /* 0x0000002e812e7209 */ /* 0x000fc40007810000 */
[----:B------:R-:W-:Y:S01]  /*19cd0*/  ISETP.GT.AND P2, PT, R42, 0x70, PT ;  /* 0x000000702a00780c */ /* 0x000fe20003f44270 */
[----:B------:R-:W-:Y:S01]  /*19ce0*/  MUFU.EX2 R41, R41 ;  /* 0x0000002900297308 */ /* 0x000fe20000000800 */
[----:B------:R-:W-:Y:S01]  /*19cf0*/  FSEL R135, R45, -INF , P3 ;  /* 0xff8000002d877808 */ /* 0x000fe20001800000 */
[--C-:B------:R-:W-:Y:S01]  /*19d00*/  FFMA.FTZ R45, R2, R58, -R39.reuse ;  /* 0x0000003a022d7223 */ /* 0x100fe20000010827 */
[----:B------:R-:W-:Y:S02]  /*19d10*/  FMNMX.FTZ R46, R133, R46, !PT ;  /* 0x0000002e852e7209 */ /* 0x000fe40007810000 */
[----:B------:R-:W-:Y:S02]  /*19d20*/  ISETP.GT.AND P3, PT, R42, 0x71, PT ;  /* 0x000000712a00780c */ /* 0x000fe40003f64270 */
[----:B------:R-:W-:Y:S01]  /*19d30*/  FSEL R137, R48, -INF , P2 ;  /* 0xff80000030897808 */ /* 0x000fe20001000000 */
[C-C-:B------:R-:W-:Y:S01]  /*19d40*/  FFMA.FTZ R48, R2.reuse, R27, -R39.reuse ;  /* 0x0000001b02307223 */ /* 0x140fe20000010827 */
[----:B------:R-:W-:Y:S01]  /*19d50*/  FMNMX.FTZ R46, R135, R46, !PT ;  /* 0x0000002e872e7209 */ /* 0x000fe20007810000 */
[----:B------:R-:W-:Y:S01]  /*19d60*/  FFMA.FTZ R27, R2, R59, -R39 ;  /* 0x0000003b021b7223 */ /* 0x000fe20000010827 */
[----:B------:R-:W-:Y:S01]  /*19d70*/  ISETP.GT.AND P2, PT, R42, 0x78, PT ;  /* 0x000000782a00780c */ /* 0x000fe20003f44270 */
[----:B------:R-:W-:Y:S01]  /*19d80*/  MUFU.EX2 R44, R44 ;  /* 0x0000002c002c7308 */ /* 0x000fe20000000800 */
[----:B------:R-:W-:-:S02]  /*19d90*/  FSEL R49, R49, -INF , P3 ;  /* 0xff80000031317808 */ /* 0x000fc40001800000 */
[----:B------:R-:W-:Y:S02]  /*19da0*/  FMNMX.FTZ R46, R137, R46, !PT ;  /* 0x0000002e892e7209 */ /* 0x000fe40007810000 */
[----:B------:R-:W-:Y:S02]  /*19db0*/  ISETP.GT.AND P3, PT, R42, 0x79, PT ;  /* 0x000000792a00780c */ /* 0x000fe40003f64270 */
[----:B------:R-:W-:Y:S01]  /*19dc0*/  FSEL R139, R52, -INF , P2 ;  /* 0xff800000348b7808 */ /* 0x000fe20001000000 */
[----:B------:R-:W3:Y:S01]  /*19dd0*/  MUFU.EX2 R45, R45 ;  /* 0x0000002d002d7308 */ /* 0x000ee20000000800 */
[----:B------:R-:W-:Y:S02]  /*19de0*/  FMNMX.FTZ R46, R49, R46, !PT ;  /* 0x0000002e312e7209 */ /* 0x000fe40007810000 */
[----:B------:R-:W-:Y:S02]  /*19df0*/  FSEL R53, R53, -INF , P3 ;  /* 0xff80000035357808 */ /* 0x000fe40001800000 */
[----:B------:R-:W-:-:S02]  /*19e00*/  ISETP.GT.AND P2, PT, R42, 0x80, PT ;  /* 0x000000802a00780c */ /* 0x000fc40003f44270 */
[----:B------:R-:W-:Y:S01]  /*19e10*/  FMNMX.FTZ R46, R139, R46, !PT ;  /* 0x0000002e8b2e7209 */ /* 0x000fe20007810000 */
[----:B------:R-:W-:Y:S01]  /*19e20*/  MUFU.EX2 R7, R7 ;  /* 0x0000000700077308 */ /* 0x000fe20000000800 */
[----:B------:R-:W-:Y:S02]  /*19e30*/  ISETP.GT.AND P3, PT, R42, 0x81, PT ;  /* 0x000000812a00780c */ /* 0x000fe40003f64270 */
[----:B------:R-:W-:Y:S01]  /*19e40*/  FSEL R141, R24, -INF , P2 ;  /* 0xff800000188d7808 */ /* 0x000fe20001000000 */
[----:B------:R-:W-:-:S01]  /*19e50*/  FFMA.FTZ R24, R2, R67, -R39 ;  /* 0x0000004302187223 */ /* 0x000fc20000010827 */
[----:B------:R-:W-:Y:S02]  /*19e60*/  FMNMX.FTZ R46, R53, R46, !PT ;  /* 0x0000002e352e7209 */ /* 0x000fe40007810000 */
[----:B------:R-:W-:Y:S01]  /*19e70*/  ISETP.GT.AND P2, PT, R42, 0x88, PT ;  /* 0x000000882a00780c */ /* 0x000fe20003f44270 */
[----:B------:R-:W-:Y:S01]  /*19e80*/  MUFU.EX2 R9, R9 ;  /* 0x0000000900097308 */ /* 0x000fe20000000800 */
[----:B------:R-:W-:Y:S01]  /*19e90*/  FSEL R143, R25, -INF , P3 ;  /* 0xff800000198f7808 */ /* 0x000fe20001800000 */
[----:B------:R-:W-:Y:S01]  /*19ea0*/  FFMA.FTZ R25, R2, R5, -R39 ;  /* 0x0000000502197223 */ /* 0x000fe20000010827 */
        /* <DEDUP_REMOVED lines=16> */
[----:B------:R-:W4:Y:S01]  /*19fb0*/  MUFU.EX2 R28, R28 ;  /* 0x0000001c001c7308 */ /* 0x000f220000000800 */
[----:B------:R-:W-:-:S02]  /*19fc0*/  FMNMX.FTZ R46, R145, R46, !PT ;  /* 0x0000002e912e7209 */ /* 0x000fc40007810000 */
[----:B------:R-:W-:Y:S01]  /*19fd0*/  ISETP.GT.AND P3, PT, R42, 0x99, PT ;  /* 0x000000992a00780c */ /* 0x000fe20003f64270 */
[----:B------:R-:W-:-:S01]  /*19fe0*/  FFMA.FTZ R42, R2, R51, -R39 ;  /* 0x00000033022a7223 */ /* 0x000fc20000010827 */
[----:B------:R-:W-:Y:S01]  /*19ff0*/  FSEL R71, R36, -INF , P2 ;  /* 0xff80000024477808 */ /* 0x000fe20001000000 */
[----:B------:R-:W-:-:S01]  /*1a000*/  FFMA.FTZ R36, R2, R47, -R39 ;  /* 0x0000002f02247223 */ /* 0x000fc20000010827 */
[----:B------:R-:W-:Y:S01]  /*1a010*/  FMNMX.FTZ R46, R33, R46, !PT ;  /* 0x0000002e212e7209 */ /* 0x000fe20007810000 */
[----:B------:R-:W-:Y:S01]  /*1a020*/  MUFU.EX2 R32, R32 ;  /* 0x0000002000207308 */ /* 0x000fe20000000800 */
[----:B------:R-:W-:Y:S02]  /*1a030*/  FSEL R37, R37, -INF , P3 ;  /* 0xff80000025257808 */ /* 0x000fe40001800000 */
[----:B------:R-:W-:Y:S02]  /*1a040*/  FMNMX.FTZ R46, R71, R46, !PT ;  /* 0x0000002e472e7209 */ /* 0x000fe40007810000 */
[----:B-1----:R-:W-:-:S02]  /*1a050*/  F2FP.SATFINITE.E4M3.F32.PACK_AB_MERGE_C R185, R83, R10, RZ ;  /* 0x0000000a53b9723e */ /* 0x002fc400048070ff */
[----:B------:R-:W-:Y:S01]  /*1a060*/  FMNMX.FTZ R46, R37, R46, !PT ;  /* 0x0000002e252e7209 */ /* 0x000fe20007810000 */
[----:B------:R-:W1:Y:S01]  /*1a070*/  MUFU.EX2 R36, R36 ;  /* 0x0000002400247308 */ /* 0x000e620000000800 */
[----:B0-----:R-:W-:Y:S02]  /*1a080*/  F2FP.SATFINITE.E4M3.F32.PACK_AB_MERGE_C R187, R95, R20, RZ ;  /* 0x000000145fbb723e */ /* 0x001fe400048070ff */
[----:B------:R-:W-:Y:S01]  /*1a090*/  F2FP.SATFINITE.E4M3.F32.PACK_AB_MERGE_C R185, R79, R8, R185 ;  /* 0x000000084fb9723e */ /* 0x000fe200048070b9 */
[----:B------:R-:W0:Y:S01]  /*1a0a0*/  SHFL.BFLY PT, R5, R46, 0x2, 0x1f ;  /* 0x0c401f002e057f89 */ /* 0x000e2200000e0000 */
[----:B--2---:R-:W-:Y:S02]  /*1a0b0*/  F2FP.SATFINITE.E4M3.F32.PACK_AB_MERGE_C R183, R61, R38, RZ ;  /* 0x000000263db7723e */ /* 0x004fe400048070ff */
[----:B------:R-:W-:Y:S01]  /*1a0c0*/  F2FP.SATFINITE.E4M3.F32.PACK_AB_MERGE_C R187, R89, R12, R187 ;  /* 0x0000000c59bb723e */ /* 0x000fe200048070bb */
[----:B------:R-:W-:Y:S01]  /*1a0d0*/  MUFU.EX2 R13, R13 ;  /* 0x0000000d000d7308 */ /* 0x000fe20000000800 */
[----:B---3--:R-:W-:-:S02]  /*1a0e0*/  F2FP.SATFINITE.E4M3.F32.PACK_AB_MERGE_C R177, R45, R44, RZ ;  /* 0x0000002c2db1723e */ /* 0x008fc400048070ff */
[----:B----4-:R-:W-:Y:S02]  /*1a0f0*/  F2FP.SATFINITE.E4M3.F32.PACK_AB_MERGE_C R179, R28, R25, RZ ;  /* 0x000000191cb3723e */ /* 0x010fe400048070ff */
[----:B------:R-:W-:Y:S02]  /*1a100*/  F2FP.SATFINITE.E4M3.F32.PACK_AB_MERGE_C R177, R41, R40, R177 ;  /* 0x0000002829b1723e */ /* 0x000fe400048070b1 */
[----:B------:R-:W-:Y:S01]  /*1a110*/  F2FP.SATFINITE.E4M3.F32.PACK_AB_MERGE_C R179, R24, R3, R179 ;  /* 0x0000000318b3723e */ /* 0x000fe200048070b3 */
[----:B------:R-:W-:Y:S01]  /*1a120*/  MUFU.EX2 R42, R42 ;  /* 0x0000002a002a7308 */ /* 0x000fe20000000800 */
[----:B-1----:R-:W-:Y:S02]  /*1a130*/  F2FP.SATFINITE.E4M3.F32.PACK_AB_MERGE_C R173, R36, R9, RZ ;  /* 0x0000000924ad723e */ /* 0x002fe400048070ff */
[----:B------:R-:W-:Y:S02]  /*1a140*/  F2FP.SATFINITE.E4M3.F32.PACK_AB_MERGE_C R181, R77, R30, RZ ;  /* 0x0000001e4db5723e */ /* 0x000fe400048070ff */
[----:B------:R-:W-:-:S02]  /*1a150*/  F2FP.SATFINITE.E4M3.F32.PACK_AB_MERGE_C R173, R32, R7, R173 ;  /* 0x0000000720ad723e */ /* 0x000fc400048070ad */
[----:B------:R-:W-:Y:S01]  /*1a160*/  F2FP.SATFINITE.E4M3.F32.PACK_AB_MERGE_C R181, R73, R26, R181 ;  /* 0x0000001a49b5723e */ /* 0x000fe200048070b5 */
[----:B------:R-:W-:Y:S01]  /*1a170*/  MUFU.EX2 R15, R15 ;  /* 0x0000000f000f7308 */ /* 0x000fe20000000800 */
[----:B------:R-:W-:Y:S02]  /*1a180*/  F2FP.SATFINITE.E4M3.F32.PACK_AB_MERGE_C R183, R57, R34, R183 ;  /* 0x0000002239b7723e */ /* 0x000fe400048070b7 */
[----:B0-----:R-:W-:Y:S01]  /*1a190*/  FMNMX.FTZ R43, R46, R5, !PT ;  /* 0x000000052e2b7209 */ /* 0x001fe20007810000 */
[----:B------:R-:W-:-:S04]  /*1a1a0*/  FFMA.FTZ R46, R2, R55, -R39 ;  /* 0x00000037022e7223 */ /* 0x000fc80000010827 */
[----:B------:R-:W-:Y:S01]  /*1a1b0*/  MUFU.EX2 R21, R21 ;  /* 0x0000001500157308 */ /* 0x000fe20000000800 */
[----:B------:R-:W0:Y:S07]  /*1a1c0*/  SHFL.BFLY PT, R52, R43, 0x1, 0x1f ;  /* 0x0c201f002b347f89 */ /* 0x000e2e00000e0000 */
[----:B------:R-:W-:Y:S08]  /*1a1d0*/  MUFU.EX2 R46, R46 ;  /* 0x0000002e002e7308 */ /* 0x000ff00000000800 */
[----:B------:R-:W-:Y:S08]  /*1a1e0*/  MUFU.EX2 R48, R48 ;  /* 0x0000003000307308 */ /* 0x000ff00000000800 */
[----:B------:R-:W-:Y:S01]  /*1a1f0*/  MUFU.EX2 R27, R27 ;  /* 0x0000001b001b7308 */ /* 0x000fe20000000800 */
[----:B0-----:R-:W-:Y:S01]  /*1a200*/  FMNMX.FTZ R5, R43, R52, !PT ;  /* 0x000000342b057209 */ /* 0x001fe20007810000 */
[C-C-:B------:R-:W-:Y:S01]  /*1a210*/  FFMA.FTZ R52, R2.reuse, R35, -R39.reuse ;  /* 0x0000002302347223 */ /* 0x140fe20000010827 */
[----:B------:R-:W-:-:S02]  /*1a220*/  FFMA.FTZ R35, R2, R75, -R39 ;  /* 0x0000004b02237223 */ /* 0x000fc40000010827 */
        /* <DEDUP_REMOVED lines=8> */
[C-C-:B------:R-:W-:Y:S01]  /*1a2b0*/  FFMA.FTZ R47, R2.reuse, R99, -R54.reuse ;  /* 0x00000063022f7223 */ /* 0x140fe20000010836 */
[----:B------:R-:W-:Y:S01]  /*1a2c0*/  IMAD.U32 R91, RZ, RZ, UR38 ;  /* 0x00000026ff5b7e24 */ /* 0x000fe2000f8e00ff */
[----:B------:R-:W-:Y:S01]  /*1a2d0*/  MUFU.EX2 R43, R43 ;  /* 0x0000002b002b7308 */ /* 0x000fe20000000800 */
[----:B------:R-:W-:-:S01]  /*1a2e0*/  FFMA.FTZ R56, R2, R97, -R54 ;  /* 0x0000006102387223 */ /* 0x000fc20000010836 */
[C-C-:B------:R-:W-:Y:S01]  /*1a2f0*/  FFMA.FTZ R59, R2.reuse, R103, -R54.reuse ;  /* 0x00000067023b7223 */ /* 0x140fe20000010836 */
[----:B------:R-:W-:-:S01]  /*1a300*/  FFMA.FTZ R64, R2, R101, -R54 ;  /* 0x0000006502407223 */ /* 0x000fc20000010836 */
[----:B------:R-:W-:Y:S01]  /*1a310*/  PRMT R78, R91, 0x654, R0 ;  /* 0x000006545b4e7816 */ /* 0x000fe20000000000 */
[----:B------:R-:W-:-:S01]  /*1a320*/  FADD.FTZ R91, R8, R79 ;  /* 0x0000004f085b7221 */ /* 0x000fc20000010000 */
        /* <DEDUP_REMOVED lines=19> */
[----:B0-----:R-:W-:-:S01]  /*1a460*/  FADD.FTZ R80, R43, R14 ;  /* 0x0000000e2b507221 */ /* 0x001fc20000010000 */
        /* <DEDUP_REMOVED lines=10> */
[----:B------:R-:W-:Y:S01]  /*1a510*/  FFMA.FTZ R39, R2, R129, -R54 ;  /* 0x0000008102277223 */ /* 0x000fe20000010836 */
[----:B------:R1:W-:Y:S01]  /*1a520*/  SYNCS.ARRIVE.TRANS64.RED.A1T0 RZ, [R78+URZ], RZ ;  /* 0x000000ff4eff79a7 */ /* 0x0003e2000810043f */
[----:B------:R-:W-:-:S01]  /*1a530*/  FADD.FTZ R93, R73, R86 ;  /* 0x00000056495d7221 */ /* 0x000fc20000010000 */
[----:B------:R-:W-:Y:S01]  /*1a540*/  FFMA.FTZ R133, R2, R133, -R54 ;  /* 0x0000008502857223 */ /* 0x000fe20000010836 */
[----:B------:R-:W3:Y:S01]  /*1a550*/  MUFU.EX2 R56, R56 ;  /* 0x0000003800387308 */ /* 0x000ee20000000800 */
[----:B--2---:R-:W-:-:S01]  /*1a560*/  FADD.FTZ R82, R58, R91 ;  /* 0x0000005b3a527221 */ /* 0x004fc20000010000 */
[----:B------:R-:W-:Y:S01]  /*1a570*/  F2FP.SATFINITE.E4M3.F32.PACK_AB_MERGE_C R184, R58, R51, RZ ;  /* 0x000000333ab8723e */ /* 0x000fe200048070ff */
[----:B------:R-:W-:-:S01]  /*1a580*/  FFMA.FTZ R80, R2, R49, -R54 ;  /* 0x0000003102507223 */ /* 0x000fc20000010836 */
[C-C-:B------:R-:W-:Y:S01]  /*1a590*/  FFMA.FTZ R137, R2.reuse, R137, -R54.reuse ;  /* 0x0000008902897223 */ /* 0x140fe20000010836 */
[----:B-1----:R-:W-:-:S01]  /*1a5a0*/  FFMA.FTZ R78, R2, R135, -R54 ;  /* 0x00000087024e7223 */ /* 0x002fc20000010836 */
[----:B------:R-:W-:Y:S01]  /*1a5b0*/  F2FP.SATFINITE.E4M3.F32.PACK_AB_MERGE_C R184, R14, R43, R184 ;  /* 0x0000002b0eb8723e */ /* 0x000fe200048070b8 */
[----:B------:R-:W-:-:S01]  /*1a5c0*/  FFMA.FTZ R139, R2, R139, -R54 ;  /* 0x0000008b028b7223 */ /* 0x000fc20000010836 */
[----:B------:R-:W1:Y:S01]  /*1a5d0*/  MUFU.EX2 R59, R59 ;  /* 0x0000003b003b7308 */ /* 0x000e620000000800 */
        /* <DEDUP_REMOVED lines=8> */
[----:B---3--:R-:W-:-:S01]  /*1a660*/  FADD.FTZ R82, R56, R91 ;  /* 0x0000005b38527221 */ /* 0x008fc20000010000 */
[C-C-:B------:R-:W-:Y:S01]  /*1a670*/  FFMA.FTZ R71, R2.reuse, R71, -R54.reuse ;  /* 0x0000004702477223 */ /* 0x140fe20000010836 */
[----:B------:R-:W-:-:S05]  /*1a680*/  FFMA.FTZ R37, R2, R37, -R54 ;  /* 0x0000002502257223 */ /* 0x000fca0000010836 */
[----:B------:R-:W2:Y:S01]  /*1a690*/  MUFU.EX2 R55, R55 ;  /* 0x0000003700377308 */ /* 0x000ea20000000800 */
[----:B-1----:R-:W-:-:S01]  /*1a6a0*/  FADD.FTZ R91, R59, R82 ;  /* 0x000000523b5b7221 */ /* 0x002fc20000010000 */
[----:B------:R-:W-:-:S06]  /*1a6b0*/  FFMA.FTZ R82, R2, R29, -R54 ;  /* 0x0000001d02527223 */ /* 0x000fcc0000010836 */
[----:B------:R-:W1:Y:S01]  /*1a6c0*/  MUFU.EX2 R60, R60 ;  /* 0x0000003c003c7308 */ /* 0x000e620000000800 */
[----:B0-----:R-:W-:-:S01]  /*1a6d0*/  FADD.FTZ R84, R64, R91 ;  /* 0x0000005b40547221 */ /* 0x001fc20000010000 */
[----:B------:R-:W-:-:S04]  /*1a6e0*/  F2FP.SATFINITE.E4M3.F32.PACK_AB_MERGE_C R186, R64, R59, RZ ;  /* 0x0000003b40ba723e */ /* 0x000fc800048070ff */
[----:B------:R-:W-:Y:S02]  /*1a6f0*/  F2FP.SATFINITE.E4M3.F32.PACK_AB_MERGE_C R186, R56, R47, R186 ;  /* 0x0000002f38ba723e */ /* 0x000fe400048070ba */
[----:B------:R-:W0:Y:S01]  /*1a700*/  MUFU.EX2 R68, R68 ;  /* 0x0000004400447308 */ /* 0x000e220000000800 */
[----:B--2---:R-:W-:-:S01]  /*1a710*/  FADD.FTZ R91, R55, R84 ;  /* 0x00000054375b7221 */ /* 0x004fc20000010000 */
[----:B------:R-:W-:-:S04]  /*1a720*/  FADD.FTZ R84, R30, R93 ;  /* 0x0000005d1e547221 */ /* 0x000fc80000010000 */
[----:B------:R-:W-:Y:S02]  /*1a730*/  FADD.FTZ R83, R77, R84 ;  /* 0x000000544d537221 */ /* 0x000fe40000010000 */
[----:B------:R-:W2:Y:S01]  /*1a740*/  MUFU.EX2 R87, R87 ;  /* 0x0000005700577308 */ /* 0x000ea20000000800 */
[----:B-1----:R-:W-:-:S01]  /*1a750*/  FADD.FTZ R91, R60, R91 ;  /* 0x0000005b3c5b7221 */ /* 0x002fc20000010000 */
[----:B------:R-:W-:-:S04]  /*1a760*/  FADD.FTZ R20, R34, R83 ;  /* 0x0000005322147221 */ /* 0x000fc80000010000 */
[----:B------:R-:W-:Y:S01]  /*1a770*/  FADD.FTZ R59, R57, R20 ;  /* 0x00000014393b7221 */ /* 0x000fe20000010000 */
[----:B------:R-:W-:Y:S01]  /*1a780*/  CS2R R56, SRZ ;  /* 0x0000000000387805 */ /* 0x000fe2000001ff00 */
[----:B------:R-:W1:Y:S01]  /*1a790*/  MUFU.EX2 R62, R62 ;  /* 0x0000003e003e7308 */ /* 0x000e620000000800 */
[----:B0-----:R-:W-:-:S01]  /*1a7a0*/  FADD.FTZ R10, R68, R91 ;  /* 0x0000005b440a7221 */ /* 0x001fc20000010000 */
[----:B------:R-:W-:Y:S01]  /*1a7b0*/  FADD.FTZ R20, R38, R59 ;  /* 0x0000003b26147221 */ /* 0x000fe20000010000 */
[----:B------:R-:W-:-:S03]  /*1a7c0*/  CS2R R58, SRZ ;  /* 0x00000000003a7805 */ /* 0x000fc6000001ff00 */
[----:B------:R-:W-:Y:S02]  /*1a7d0*/  FADD.FTZ R61, R61, R20 ;  /* 0x000000143d3d7221 */ /* 0x000fe40000010000 */
[----:B------:R-:W0:Y:S01]  /*1a7e0*/  MUFU.EX2 R63, R63 ;  /* 0x0000003f003f7308 */ /* 0x000e220000000800 */
[----:B--2---:R-:W-:-:S01]  /*1a7f0*/  FADD.FTZ R51, R87, R10 ;  /* 0x0000000a57337221 */ /* 0x004fc20000010000 */
[----:B------:R-:W-:Y:S01]  /*1a800*/  FADD.FTZ R20, R40, R61 ;  /* 0x0000003d28147221 */ /* 0x000fe20000010000 */
[----:B------:R-:W-:Y:S02]  /*1a810*/  F2FP.SATFINITE.E4M3.F32.PACK_AB_MERGE_C R180, R87, R68, RZ ;  /* 0x0000004457b4723e */ /* 0x000fe400048070ff */
[----:B------:R-:W-:Y:S02]  /*1a820*/  CS2R R86, SRZ ;  /* 0x0000000000567805 */ /* 0x000fe4000001ff00 */
[----:B------:R-:W-:Y:S01]  /*1a830*/  F2FP.SATFINITE.E4M3.F32.PACK_AB_MERGE_C R180, R60, R55, R180 ;  /* 0x000000373cb4723e */ /* 0x000fe200048070b4 */
[----:B------:R-:W2:Y:S01]  /*1a840*/  MUFU.EX2 R72, R72 ;  /* 0x0000004800487308 */ /* 0x000ea20000000800 */
[----:B-1----:R-:W-:-:S01]  /*1a850*/  FADD.FTZ R10, R62, R51 ;  /* 0x000000333e0a7221 */ /* 0x002fc20000010000 */
[----:B------:R-:W-:-:S06]  /*1a860*/  CS2R R60, SRZ ;  /* 0x00000000003c7805 */ /* 0x000fcc000001ff00 */
[----:B------:R-:W1:Y:S01]  /*1a870*/  MUFU.EX2 R81, R81 ;  /* 0x0000005100517308 */ /* 0x000e620000000800 */
[----:B0-----:R-:W-:-:S07]  /*1a880*/  FADD.FTZ R51, R63, R10 ;  /* 0x0000000a3f337221 */ /* 0x001fce0000010000 */
[----:B------:R-:W0:Y:S01]  /*1a890*/  MUFU.EX2 R66, R66 ;  /* 0x0000004200427308 */ /* 0x000e220000000800 */
[----:B--2---:R-:W-:-:S01]  /*1a8a0*/  FADD.FTZ R8, R72, R51 ;  /* 0x0000003348087221 */ /* 0x004fc20000010000 */
[----:B------:R-:W-:Y:S02]  /*1a8b0*/  FADD.FTZ R51, R41, R20 ;  /* 0x0000001429337221 */ /* 0x000fe40000010000 */
[----:B------:R-:W2:Y:S02]  /*1a8c0*/  @P0 LDC R41, c[0x0][0x44c] ;  /* 0x00011300ff290b82 */ /* 0x000ea40000000800 */
[----:B------:R-:W-:-:S02]  /*1a8d0*/  FADD.FTZ R14, R44, R51 ;  /* 0x000000332c0e7221 */ /* 0x000fc40000010000 */
[----:B------:R-:W3:Y:S01]  /*1a8e0*/  MUFU.EX2 R75, R75 ;  /* 0x0000004b004b7308 */ /* 0x000ee20000000800 */
[C---:B-1----:R-:W-:Y:S01]  /*1a8f0*/  F2FP.SATFINITE.E4M3.F32.PACK_AB_MERGE_C R182, R81.reuse, R72, RZ ;  /* 0x0000004851b6723e */ /* 0x042fe200048070ff */
[----:B------:R-:W-:Y:S01]  /*1a900*/  FADD.FTZ R81, R81, R8 ;  /* 0x0000000851517221 */ /* 0x000fe20000010000 */
[----:B------:R-:W-:-:S01]  /*1a910*/  FADD.FTZ R14, R45, R14 ;  /* 0x0000000e2d0e7221 */ /* 0x000fc20000010000 */
[----:B------:R-:W-:-:S02]  /*1a920*/  CS2R R72, SRZ ;  /* 0x0000000000487805 */ /* 0x000fc4000001ff00 */
[----:B------:R-:W-:Y:S02]  /*1a930*/  F2FP.SATFINITE.E4M3.F32.PACK_AB_MERGE_C R182, R63, R62, R182 ;  /* 0x0000003e3fb6723e */ /* 0x000fe400048070b6 */
[----:B------:R-:W-:Y:S01]  /*1a940*/  CS2R R62, SRZ ;  /* 0x00000000003e7805 */ /* 0x000fe2000001ff00 */
[----:B------:R-:W1:Y:S01]  /*1a950*/  MUFU.EX2 R74, R74 ;  /* 0x0000004a004a7308 */ /* 0x000e620000000800 */
[----:B0-----:R-:W-:-:S07]  /*1a960*/  FADD.FTZ R8, R66, R81 ;  /* 0x0000005142087221 */ /* 0x001fce0000010000 */
[----:B------:R-:W0:Y:S01]  /*1a970*/  MUFU.EX2 R85, R85 ;  /* 0x0000005500557308 */ /* 0x000e220000000800 */
[----:B---3--:R-:W-:-:S07]  /*1a980*/  FADD.FTZ R43, R75, R8 ;  /* 0x000000084b2b7221 */ /* 0x008fce0000010000 */
[----:B------:R-:W3:Y:S01]  /*1a990*/  MUFU.EX2 R70, R70 ;  /* 0x0000004600467308 */ /* 0x000ee20000000800 */
[----:B-1----:R-:W-:-:S01]  /*1a9a0*/  FADD.FTZ R12, R74, R43 ;  /* 0x0000002b4a0c7221 */ /* 0x002fc20000010000 */
[----:B------:R-:W-:-:S04]  /*1a9b0*/  FADD.FTZ R43, R3, R14 ;  /* 0x0000000e032b7221 */ /* 0x000fc80000010000 */
[----:B------:R-:W-:Y:S02]  /*1a9c0*/  FADD.FTZ R14, R24, R43 ;  /* 0x0000002b180e7221 */ /* 0x000fe40000010000 */
[----:B------:R-:W1:Y:S01]  /*1a9d0*/  MUFU.EX2 R65, R65 ;  /* 0x0000004100417308 */ /* 0x000e620000000800 */
[C---:B0-----:R-:W-:Y:S01]  /*1a9e0*/  F2FP.SATFINITE.E4M3.F32.PACK_AB_MERGE_C R176, R85.reuse, R74, RZ ;  /* 0x0000004a55b0723e */ /* 0x041fe200048070ff */
[----:B------:R-:W-:Y:S01]  /*1a9f0*/  FADD.FTZ R85, R85, R12 ;  /* 0x0000000c55557221 */ /* 0x000fe20000010000 */
[----:B------:R-:W-:-:S02]  /*1aa00*/  FADD.FTZ R45, R25, R14 ;  /* 0x0000000e192d7221 */ /* 0x000fc40000010000 */
[----:B------:R-:W-:Y:S02]  /*1aa10*/  F2FP.SATFINITE.E4M3.F32.PACK_AB_MERGE_C R176, R75, R66, R176 ;  /* 0x000000424bb0723e */ /* 0x000fe400048070b0 */
[----:B------:R-:W-:Y:S01]  /*1aa20*/  CS2R R74, SRZ ;  /* 0x00000000004a7805 */ /* 0x000fe2000001ff00 */
[----:B------:R-:W-:Y:S01]  /*1aa30*/  FADD.FTZ R28, R28, R45 ;  /* 0x0000002d1c1c7221 */ /* 0x000fe20000010000 */
[----:B------:R-:W0:Y:S01]  /*1aa40*/  MUFU.EX2 R76, R76 ;  /* 0x0000004c004c7308 */ /* 0x000e220000000800 */
[----:B---3--:R-:W-:-:S01]  /*1aa50*/  FADD.FTZ R12, R70, R85 ;  /* 0x00000055460c7221 */ /* 0x008fc20000010000 */
[----:B------:R-:W-:Y:S01]  /*1aa60*/  CS2R R84, SRZ ;  /* 0x0000000000547805 */ /* 0x000fe2000001ff00 */
[----:B------:R-:W-:-:S01]  /*1aa70*/  FADD.FTZ R25, R7, R28 ;  /* 0x0000001c07197221 */ /* 0x000fc20000010000 */
[----:B------:R-:W-:-:S03]  /*1aa80*/  CS2R R44, SRZ ;  /* 0x00000000002c7805 */ /* 0x000fc6000001ff00 */
[----:B------:R-:W-:Y:S01]  /*1aa90*/  FADD.FTZ R20, R32, R25 ;  /* 0x0000001920147221 */ /* 0x000fe20000010000 */
[----:B------:R-:W3:Y:S01]  /*1aaa0*/  MUFU.EX2 R69, R69 ;  /* 0x0000004500457308 */ /* 0x000ee20000000800 */
[----:B-1----:R-:W-:-:S02]  /*1aab0*/  FADD.FTZ R43, R65, R12 ;  /* 0x0000000c412b7221 */ /* 0x002fc40000010000 */
[----:B------:R-:W-:Y:S02]  /*1aac0*/  FADD.FTZ R25, R9, R20 ;  /* 0x0000001409197221 */ /* 0x000fe40000010000 */
[----:B------:R-:W1:Y:S02]  /*1aad0*/  @P0 LDC R20, c[0x0][0x450] ;  /* 0x00011400ff140b82 */ /* 0x000e640000000800 */
[----:B------:R-:W-:-:S01]  /*1aae0*/  FADD.FTZ R36, R36, R25 ;  /* 0x0000001924247221 */ /* 0x000fc20000010000 */
[----:B------:R-:W4:Y:S01]  /*1aaf0*/  MUFU.EX2 R0, R131 ;  /* 0x0000008300007308 */ /* 0x000f220000000800 */
[----:B0-----:R-:W-:-:S01]  /*1ab00*/  FADD.FTZ R12, R76, R43 ;  /* 0x0000002b4c0c7221 */ /* 0x001fc20000010000 */
[----:B------:R-:W-:Y:S01]  /*1ab10*/  CS2R R24, SRZ ;  /* 0x0000000000187805 */ /* 0x000fe2000001ff00 */
[----:B------:R-:W-:-:S05]  /*1ab20*/  FADD.FTZ R7, R13, R36 ;  /* 0x000000240d077221 */ /* 0x000fca0000010000 */
[----:B------:R-:W0:Y:S01]  /*1ab30*/  MUFU.EX2 R39, R39 ;  /* 0x0000002700277308 */ /* 0x000e220000000800 */
[C---:B---3--:R-:W-:Y:S01]  /*1ab40*/  F2FP.SATFINITE.E4M3.F32.PACK_AB_MERGE_C R178, R69.reuse, R76, RZ ;  /* 0x0000004c45b2723e */ /* 0x048fe200048070ff */
[----:B------:R-:W-:Y:S01]  /*1ab50*/  FADD.FTZ R69, R69, R12 ;  /* 0x0000000c45457221 */ /* 0x000fe20000010000 */
[----:B------:R-:W-:Y:S02]  /*1ab60*/  CS2R R76, SRZ ;  /* 0x00000000004c7805 */ /* 0x000fe4000001ff00 */
[----:B------:R-:W-:Y:S02]  /*1ab70*/  F2FP.SATFINITE.E4M3.F32.PACK_AB_MERGE_C R178, R65, R70, R178 ;  /* 0x0000004641b2723e */ /* 0x000fe400048070b2 */
[----:B------:R-:W-:Y:S01]  /*1ab80*/  CS2R R64, SRZ ;  /* 0x0000000000407805 */ /* 0x000fe2000001ff00 */
[----:B------:R-:W3:Y:S01]  /*1ab90*/  MUFU.EX2 R49, R133 ;  /* 0x0000008500317308 */ /* 0x000ee20000000800 */
[----:B----4-:R-:W-:-:S01]  /*1aba0*/  FADD.FTZ R12, R0, R69 ;  /* 0x00000045000c7221 */ /* 0x010fc20000010000 */
[----:B------:R-:W-:-:S06]  /*1abb0*/  CS2R R68, SRZ ;  /* 0x0000000000447805 */ /* 0x000fcc000001ff00 */
[----:B------:R-:W4:Y:S01]  /*1abc0*/  MUFU.EX2 R78, R78 ;  /* 0x0000004e004e7308 */ /* 0x000f220000000800 */
[----:B0-----:R-:W-:-:S07]  /*1abd0*/  FADD.FTZ R14, R39, R12 ;  /* 0x0000000c270e7221 */ /* 0x001fce0000010000 */
[----:B------:R-:W0:Y:S01]  /*1abe0*/  MUFU.EX2 R29, R137 ;  /* 0x00000089001d7308 */ /* 0x000e220000000800 */
[----:B---3--:R-:W-:-:S01]  /*1abf0*/  FADD.FTZ R3, R49, R14 ;  /* 0x0000000e31037221 */ /* 0x008fc20000010000 */
[----:B------:R-:W-:Y:S01]  /*1ac00*/  FADD.FTZ R14, R42, R7 ;  /* 0x000000072a0e7221 */ /* 0x000fe20000010000 */
[----:B------:R-:W-:-:S03]  /*1ac10*/  F2FP.SATFINITE.E4M3.F32.PACK_AB_MERGE_C R7, R46, R15, RZ ;  /* 0x0000000f2e07723e */ /* 0x000fc600048070ff */
[----:B------:R-:W-:Y:S01]  /*1ac20*/  FADD.FTZ R15, R15, R14 ;  /* 0x0000000e0f0f7221 */ /* 0x000fe20000010000 */
[----:B------:R-:W-:Y:S01]  /*1ac30*/  F2FP.SATFINITE.E4M3.F32.PACK_AB_MERGE_C R175, R42, R13, R7 ;  /* 0x0000000d2aaf723e */ /* 0x000fe20004807007 */
[----:B------:R3:W5:Y:S01]  /*1ac40*/  MUFU.EX2 R54, R80 ;  /* 0x0000005000367308 */ /* 0x0007620000000800 */
[C---:B----4-:R-:W-:Y:S01]  /*1ac50*/  F2FP.SATFINITE.E4M3.F32.PACK_AB_MERGE_C R172, R78.reuse, R49, RZ ;  /* 0x000000314eac723e */ /* 0x050fe200048070ff */
[----:B------:R-:W-:Y:S01]  /*1ac60*/  FADD.FTZ R78, R78, R3 ;  /* 0x000000034e4e7221 */ /* 0x000fe20000010000 */
[----:B------:R-:W-:-:S01]  /*1ac70*/  FADD.FTZ R46, R46, R15 ;  /* 0x0000000f2e2e7221 */ /* 0x000fc20000010000 */
[----:B--2---:R-:W-:Y:S01]  /*1ac80*/  @P0 IMAD.HI.U32 R15, R212, R41, RZ ;  /* 0x00000029d40f0227 */ /* 0x004fe200078e00ff */
[----:B------:R-:W-:Y:S02]  /*1ac90*/  F2FP.SATFINITE.E4M3.F32.PACK_AB_MERGE_C R172, R39, R0, R172 ;  /* 0x0000000027ac723e */ /* 0x000fe400048070ac */
[----:B------:R-:W-:Y:S01]  /*1aca0*/  CS2R R42, SRZ ;  /* 0x00000000002a7805 */ /* 0x000fe2000001ff00 */
[----:B------:R-:W-:-:S01]  /*1acb0*/  FADD.FTZ R7, R21, R46 ;  /* 0x0000002e15077221 */ /* 0x000fc20000010000 */
[----:B------:R-:W-:Y:S01]  /*1acc0*/  MUFU.EX2 R139, R139 ;  /* 0x0000008b008b7308 */ /* 0x000fe20000000800 */
[----:B0-----:R-:W-:-:S01]  /*1acd0*/  FADD.FTZ R3, R29, R78 ;  /* 0x0000004e1d037221 */ /* 0x001fc20000010000 */
[----:B------:R-:W-:-:S02]  /*1ace0*/  IMAD.MOV.U32 R13, RZ, RZ, R212 ;  /* 0x000000ffff0d7224 */ /* 0x000fc400078e00d4 */
[----:B------:R-:W-:-:S01]  /*1acf0*/  FADD.FTZ R14, R48, R7 ;  /* 0x00000007300e7221 */ /* 0x000fc20000010000 */
[----:B-1----:R-:W-:Y:S02]  /*1ad00*/  @P0 SHF.R.U32.HI R13, RZ, R20, R15 ;  /* 0x00000014ff0d0219 */ /* 0x002fe4000001160f */
[----:B---3--:R-:W-:Y:S02]  /*1ad10*/  CS2R R80, SRZ ;  /* 0x0000000000507805 */ /* 0x008fe4000001ff00 */
[----:B------:R-:W-:Y:S02]  /*1ad20*/  CS2R R78, SRZ ;  /* 0x00000000004e7805 */ /* 0x000fe4000001ff00 */
[----:B------:R-:W-:Y:S01]  /*1ad30*/  CS2R R46, SRZ ;  /* 0x00000000002e7805 */ /* 0x000fe2000001ff00 */
[----:B------:R-:W0:Y:S01]  /*1ad40*/  MUFU.EX2 R10, R53 ;  /* 0x00000035000a7308 */ /* 0x000e220000000800 */
[----:B-----5:R-:W-:-:S01]  /*1ad50*/  FADD.FTZ R0, R54, R3 ;  /* 0x0000000336007221 */ /* 0x020fc20000010000 */
[----:B------:R-:W-:-:S02]  /*1ad60*/  CS2R R40, SRZ ;  /* 0x0000000000287805 */ /* 0x000fc4000001ff00 */
[----:B------:R-:W-:-:S04]  /*1ad70*/  CS2R R38, SRZ ;  /* 0x0000000000267805 */ /* 0x000fc8000001ff00 */
[----:B------:R-:W1:Y:S08]  /*1ad80*/  MUFU.EX2 R141, R141 ;  /* 0x0000008d008d7308 */ /* 0x000e700000000800 */
[----:B------:R-:W2:Y:S01]  /*1ad90*/  MUFU.EX2 R8, R143 ;  /* 0x0000008f00087308 */ /* 0x000ea20000000800 */
[----:B0-----:R-:W-:Y:S01]  /*1ada0*/  F2FP.SATFINITE.E4M3.F32.PACK_AB_MERGE_C R3, R10, R139, RZ ;  /* 0x0000008b0a03723e */ /* 0x001fe200048070ff */
[----:B------:R-:W-:-:S03]  /*1adb0*/  FADD.FTZ R139, R139, R0 ;  /* 0x000000008b8b7221 */ /* 0x000fc60000010000 */
[----:B------:R-:W-:Y:S01]  /*1adc0*/  F2FP.SATFINITE.E4M3.F32.PACK_AB_MERGE_C R174, R54, R29, R3 ;  /* 0x0000001d36ae723e */ /* 0x000fe20004807003 */
[----:B------:R-:W-:-:S01]  /*1add0*/  FADD.FTZ R0, R10, R139 ;  /* 0x0000008b0a007221 */ /* 0x000fc20000010000 */
[----:B------:R-:W-:Y:S01]  /*1ade0*/  CS2R R54, SRZ ;  /* 0x0000000000367805 */ /* 0x000fe2000001ff00 */
[----:B------:R-:W-:Y:S01]  /*1adf0*/  MUFU.EX2 R67, R67 ;  /* 0x0000004300437308 */ /* 0x000fe20000000800 */
[----:B------:R-:W-:Y:S01]  /*1ae00*/  CS2R R28, SRZ ;  /* 0x00000000001c7805 */ /* 0x000fe2000001ff00 */
[----:B-1----:R-:W-:-:S06]  /*1ae10*/  FADD.FTZ R3, R141, R0 ;  /* 0x000000008d037221 */ /* 0x002fcc0000010000 */
[----:B------:R-:W0:Y:S01]  /*1ae20*/  MUFU.EX2 R82, R82 ;  /* 0x0000005200527308 */ /* 0x000e220000000800 */
[----:B--2---:R-:W-:-:S01]  /*1ae30*/  FADD.FTZ R0, R8, R3 ;  /* 0x0000000308007221 */ /* 0x004fc20000010000 */
[----:B------:R-:W-:Y:S01]  /*1ae40*/  FADD.FTZ R3, R27, R14 ;  /* 0x0000000e1b037221 */ /* 0x000fe20000010000 */
[----:B------:R-:W-:-:S03]  /*1ae50*/  F2FP.SATFINITE.E4M3.F32.PACK_AB_MERGE_C R27, R50, R27, RZ ;  /* 0x0000001b321b723e */ /* 0x000fc600048070ff */
[----:B------:R-:W-:Y:S01]  /*1ae60*/  FADD.FTZ R50, R50, R3 ;  /* 0x0000000332327221 */ /* 0x000fe20000010000 */
[----:B------:R-:W-:Y:S01]  /*1ae70*/  F2FP.SATFINITE.E4M3.F32.PACK_AB_MERGE_C R169, R48, R21, R27 ;  /* 0x0000001530a9723e */ /* 0x000fe2000480701b */
[----:B------:R-:W1:Y:S01]  /*1ae80*/  MUFU.EX2 R31, R31 ;  /* 0x0000001f001f7308 */ /* 0x000e620000000800 */
[----:B------:R-:W-:Y:S02]  /*1ae90*/  CS2R R48, SRZ ;  /* 0x0000000000307805 */ /* 0x000fe4000001ff00 */
[----:B------:R-:W-:-:S05]  /*1aea0*/  CS2R R26, SRZ ;  /* 0x00000000001a7805 */ /* 0x000fca000001ff00 */
[----:B------:R-:W2:Y:S01]  /*1aeb0*/  MUFU.EX2 R52, R52 ;  /* 0x0000003400347308 */ /* 0x000ea20000000800 */
[----:B0-----:R-:W-:Y:S01]  /*1aec0*/  F2FP.SATFINITE.E4M3.F32.PACK_AB_MERGE_C R9, R82, R67, RZ ;  /* 0x000000435209723e */ /* 0x001fe200048070ff */
[----:B------:R-:W-:Y:S01]  /*1aed0*/  FADD.FTZ R67, R67, R0 ;  /* 0x0000000043437221 */ /* 0x000fe20000010000 */
[----:B------:R-:W-:Y:S02]  /*1aee0*/  IADD3 R0, R13, R214, -R213 ;  /* 0x000000d60d007210 */ /* 0x000fe40007ffe8d5 */
[----:B------:R-:W-:Y:S01]  /*1aef0*/  F2FP.SATFINITE.E4M3.F32.PACK_AB_MERGE_C R168, R8, R141, R9 ;  /* 0x0000008d08a8723e */ /* 0x000fe20004807009 */
[----:B------:R-:W-:-:S01]  /*1af00*/  FADD.FTZ R82, R82, R67 ;  /* 0x0000004352527221 */ /* 0x000fc20000010000 */
[----:B------:R-:W-:Y:S01]  /*1af10*/  CS2R R66, SRZ ;  /* 0x0000000000427805 */ /* 0x000fe2000001ff00 */
[----:B------:R-:W-:Y:S01]  /*1af20*/  MUFU.EX2 R35, R35 ;  /* 0x0000002300237308 */ /* 0x000fe20000000800 */
[----:B-1----:R-:W-:-:S01]  /*1af30*/  FADD.FTZ R7, R31, R50 ;  /* 0x000000321f077221 */ /* 0x002fc20000010000 */
[----:B------:R-:W-:Y:S01]  /*1af40*/  IMAD.HI R13, R0, 0x66666667, RZ ;  /* 0x66666667000d7827 */ /* 0x000fe200078e02ff */
[----:B------:R-:W-:-:S05]  /*1af50*/  CS2R R50, SRZ ;  /* 0x0000000000327805 */ /* 0x000fca000001ff00 */
[----:B------:R-:W0:Y:S01]  /*1af60*/  MUFU.EX2 R6, R6 ;  /* 0x0000000600067308 */ /* 0x000e220000000800 */
[----:B--2---:R-:W-:-:S07]  /*1af70*/  FADD.FTZ R8, R52, R7 ;  /* 0x0000000734087221 */ /* 0x004fce0000010000 */
[----:B------:R-:W1:Y:S08]  /*1af80*/  MUFU.EX2 R145, R145 ;  /* 0x0000009100917308 */ /* 0x000e700000000800 */
[----:B------:R2:W3:Y:S01]  /*1af90*/  MUFU.EX2 R12, R33 ;  /* 0x00000021000c7308 */ /* 0x0004e20000000800 */
[----:B0-----:R-:W-:Y:S01]  /*1afa0*/  F2FP.SATFINITE.E4M3.F32.PACK_AB_MERGE_C R7, R6, R35, RZ ;  /* 0x000000230607723e */ /* 0x001fe200048070ff */
[----:B------:R-:W-:Y:S01]  /*1afb0*/  FADD.FTZ R35, R35, R8 ;  /* 0x0000000823237221 */ /* 0x000fe20000010000 */
[----:B------:R-:W-:-:S02]  /*1afc0*/  SHF.R.U32.HI R8, RZ, 0x1f, R13 ;  /* 0x0000001fff087819 */ /* 0x000fc4000001160d */
[----:B------:R-:W-:Y:S02]  /*1afd0*/  F2FP.SATFINITE.E4M3.F32.PACK_AB_MERGE_C R171, R52, R31, R7 ;  /* 0x0000001f34ab723e */ /* 0x000fe40004807007 */
[----:B------:R-:W-:Y:S02]  /*1afe0*/  CS2R R52, SRZ ;  /* 0x0000000000347805 */ /* 0x000fe4000001ff00 */
[----:B------:R-:W-:Y:S01]  /*1aff0*/  LEA.HI.SX32 R14, R13, R8, 0x1a ;  /* 0x000000080d0e7211 */ /* 0x000fe200078fd2ff */
[----:B------:R-:W0:Y:S01]  /*1b000*/  MUFU.EX2 R71, R71 ;  /* 0x0000004700477308 */ /* 0x000e220000000800 */
[----:B------:R-:W-:Y:S02]  /*1b010*/  VIADD R8, R152, 0xfffffffe ;  /* 0xfffffffe98087836 */ /* 0x000fe40000000000 */
[----:B-1----:R-:W-:Y:S01]  /*1b020*/  FADD.FTZ R3, R145, R82 ;  /* 0x0000005291037221 */ /* 0x002fe20000010000 */
[----:B------:R-:W-:Y:S02]  /*1b030*/  VIMNMX R14, RZ, R14, !PT ;  /* 0x0000000eff0e7248 */ /* 0x000fe40007fe0100 */
[----:B------:R-:W-:-:S02]  /*1b040*/  CS2R R82, SRZ ;  /* 0x0000000000527805 */ /* 0x000fc4000001ff00 */
[----:B--2---:R-:W-:Y:S02]  /*1b050*/  CS2R R32, SRZ ;  /* 0x0000000000207805 */ /* 0x004fe4000001ff00 */
[----:B------:R-:W-:Y:S02]  /*1b060*/  CS2R R30, SRZ ;  /* 0x00000000001e7805 */ /* 0x000fe4000001ff00 */
[----:B------:R-:W-:Y:S01]  /*1b070*/  ISETP.GE.AND P2, PT, R8, R14, PT ;  /* 0x0000000e0800720c */ /* 0x000fe20003f46270 */
[----:B------:R1:W2:Y:S01]  /*1b080*/  MUFU.EX2 R10, R37 ;  /* 0x00000025000a7308 */ /* 0x0002a20000000800 */
[----:B---3--:R-:W-:-:S04]  /*1b090*/  FADD.FTZ R0, R12, R3 ;  /* 0x000000030c007221 */ /* 0x008fc80000010000 */
[----:B0-----:R-:W-:Y:S01]  /*1b0a0*/  FADD.FTZ R3, R71, R0 ;  /* 0x0000000047037221 */ /* 0x001fe20000010000 */
[----:B------:R-:W-:-:S01]  /*1b0b0*/  FADD.FTZ R0, R6, R35 ;  /* 0x0000002306007221 */ /* 0x000fc20000010000 */
[----:B-1----:R-:W-:Y:S02]  /*1b0c0*/  CS2R R36, SRZ ;  /* 0x0000000000247805 */ /* 0x002fe4000001ff00 */
[----:B------:R-:W-:Y:S02]  /*1b0d0*/  CS2R R34, SRZ ;  /* 0x0000000000227805 */ /* 0x000fe4000001ff00 */
[C---:B--2---:R-:W-:Y:S01]  /*1b0e0*/  F2FP.SATFINITE.E4M3.F32.PACK_AB_MERGE_C R9, R10.reuse, R71, RZ ;  /* 0x000000470a09723e */ /* 0x044fe200048070ff */
[----:B------:R-:W-:-:S01]  /*1b0f0*/  FADD.FTZ R3, R10, R3 ;  /* 0x000000030a037221 */ /* 0x000fc20000010000 */
[----:B------:R-:W-:Y:S02]  /*1b100*/  CS2R R70, SRZ ;  /* 0x0000000000467805 */ /* 0x000fe4000001ff00 */
[----:B------:R-:W-:Y:S01]  /*1b110*/  F2FP.SATFINITE.E4M3.F32.PACK_AB_MERGE_C R170, R12, R145, R9 ;  /* 0x000000910caa723e */ /* 0x000fe20004807009 */
[----:B------:R-:W-:Y:S06]  /*1b120*/  @!P2 BRA `(.L_x_2785) ;  /* 0x0000003c0068a947 */ /* 0x000fec0003800000 */
[----:B------:R-:W-:Y:S01]  /*1b130*/  MOV R6, R4 ;  /* 0x0000000400067202 */ /* 0x000fe20000000f00 */
[----:B------:R-:W-:Y:S02]  /*1b140*/  IMAD.MOV.U32 R7, RZ, RZ, R5 ;  /* 0x000000ffff077224 */ /* 0x000fe400078e0005 */
[----:B------:R-:W-:Y:S02]  /*1b150*/  IMAD.MOV.U32 R9, RZ, RZ, R194 ;  /* 0x000000ffff097224 */ /* 0x000fe400078e00c2 */
[----:B------:R-:W-:Y:S02]  /*1b160*/  IMAD.MOV.U32 R10, RZ, RZ, R188 ;  /* 0x000000ffff0a7224 */ /* 0x000fe400078e00bc */
[----:B------:R-:W-:-:S07]  /*1b170*/  IMAD.MOV.U32 R87, RZ, RZ, RZ ;  /* 0x000000ffff577224 */ /* 0x000fce00078e00ff */
.L_x_2797:
        /* <DEDUP_REMOVED lines=8> */
.L_x_2787:
[----:B------:R-:W-:-:S04]  /*1b200*/  IADD3 R4, R10, 0x1, RZ ;  /* 0x000000010a047810 */ /* 0x000fc80007ffe0ff */
[----:B------:R-:W-:-:S04]  /*1b210*/  ISETP.NE.AND P3, PT, R4, 0x2, PT ;  /* 0x000000020400780c */ /* 0x000fc80003f65270 */
[----:B------:R-:W-:Y:S02]  /*1b220*/  SEL R5, R4, RZ, P3 ;  /* 0x000000ff04057207 */ /* 0x000fe40001800000 */
[----:B------:R-:W-:-:S03]  /*1b230*/  SHF.L.U32 R4, R194, 0x1f, RZ ;  /* 0x0000001fc2047819 */ /* 0x000fc600000006ff */
[----:B------:R-:W-:-:S04]  /*1b240*/  IMAD R5, R5, 0x8, R18 ;  /* 0x0000000805057824 */ /* 0x000fc800078e0212 */
[----:B------:R0:W1:Y:S01]  /*1b250*/  SYNCS.PHASECHK.TRANS64.TRYWAIT P3, [R5+URZ+0x29830], R4 ;  /* 0x02983004050075a7 */ /* 0x000062000806017f */
[----:B------:R-:W-:Y:S05]  /*1b260*/  @!P1 BRA `(.L_x_2788) ;  /* 0x0000000000049947 */ /* 0x000fea0003800000 */
[----:B------:R-:W-:Y:S01]  /*1b270*/  BPT.TRAP 0x1 ;  /* 0x000000040000795c */ /* 0x000fe20000300000 */
.L_x_2788:
[----:B------:R-:W-:Y:S04]  /*1b280*/  BSSY B0, `(.L_x_2786) ;  /* 0x0000004000007945 */ /* 0x000fe80003800000 */
[----:B-1----:R-:W-:Y:S05]  /*1b290*/  @P3 BRA `(.L_x_2789) ;  /* 0x0000000000083947 */ /* 0x002fea0003800000 */
[----:B------:R-:W1:Y:S02]  /*1b2a0*/  SYNCS.PHASECHK.TRANS64.TRYWAIT P3, [R5+URZ+0x29830], R4 ;  /* 0x02983004050075a7 */ /* 0x000e64000806017f */
[----:B-1----:R-:W-:Y:S05]  /*1b2b0*/  @!P3 BRA `(.L_x_2790) ;  /* 0x0000012c00b0b947 */ /* 0x002fea0003800000 */
.L_x_2789:
[----:B------:R-:W-:Y:S05]  /*1b2c0*/  BSYNC B0 ;  /* 0x0000000000007941 */ /* 0x000fea0003800000 */
.L_x_2786:
[----:B01----:R-:W0:Y:S01]  /*1b2d0*/  S2R R4, SR_TID.X ;  /* 0x0000000000047919 */ /* 0x003e220000002100 */
[----:B------:R-:W-:Y:S01]  /*1b2e0*/  VIADD R188, R10, 0x1 ;  /* 0x000000010abc7836 */ /* 0x000fe20000000000 */
[----:B------:R-:W-:Y:S05]  /*1b2f0*/  WARPSYNC.ALL ;  /* 0x0000000000007948 */ /* 0x000fea0003800000 */
[C---:B------:R-:W-:Y:S01]  /*1b300*/  ISETP.NE.AND P3, PT, R188.reuse, 0x2, PT ;  /* 0x00000002bc00780c */ /* 0x040fe20003f65270 */
[----:B------:R-:W-:Y:S01]  /*1b310*/  UMOV UR44, UR24 ;  /* 0x00000018002c7c82 */ /* 0x000fe20008000000 */
[----:B------:R-:W-:Y:S01]  /*1b320*/  MOV R5, 0x80000020 ;  /* 0x8000002000057802 */ /* 0x000fe20000000f00 */
[----:B------:R-:W-:Y:S01]  /*1b330*/  UMOV UR45, UR25 ;  /* 0x00000019002d7c82 */ /* 0x000fe20008000000 */
[----:B------:R-:W-:Y:S01]  /*1b340*/  SEL R188, R188, RZ, P3 ;  /* 0x000000ffbcbc7207 */ /* 0x000fe20001800000 */
[----:B------:R-:W-:Y:S01]  /*1b350*/  IMAD.MOV.U32 R13, RZ, RZ, -0x7fffffe0 ;  /* 0x80000020ff0d7424 */ /* 0x000fe200078e00ff */
[----:B------:R-:W-:Y:S01]  /*1b360*/  R2UR UR47, R5 ;  /* 0x00000000052f72ca */ /* 0x000fe200000e0000 */
[----:B------:R-:W-:Y:S01]  /*1b370*/  UMOV UR40, UR24 ;  /* 0x0000001800287c82 */ /* 0x000fe20008000000 */
[----:B------:R-:W-:Y:S01]  /*1b380*/  UMOV UR41, UR25 ;  /* 0x0000001900297c82 */ /* 0x000fe20008000000 */
[----:B------:R-:W-:Y:S01]  /*1b390*/  MOV R89, 0x80000020 ;  /* 0x8000002000597802 */ /* 0x000fe20000000f00 */
        /* <DEDUP_REMOVED lines=11> */
[----:B------:R-:W-:-:S02]  /*1b450*/  MOV R21, 0x80000020 ;  /* 0x8000002000157802 */ /* 0x000fc40000000f00 */
[----:B------:R-:W-:Y:S02]  /*1b460*/  MOV R5, 0x80000020 ;  /* 0x8000002000057802 */ /* 0x000fe40000000f00 */
[----:B0-----:R-:W-:-:S05]  /*1b470*/  SHF.R.U32.HI R4, RZ, 0x7, R4 ;  /* 0x00000007ff047819 */ /* 0x001fca0000011604 */
[----:B------:R-:W-:Y:S02]  /*1b480*/  VIADD R15, R4, 0x8 ;  /* 0x00000008040f7836 */ /* 0x000fe40000000000 */
[----:B------:R-:W-:-:S03]  /*1b490*/  IMAD R4, R188, 0x780, R11 ;  /* 0x00000780bc047824 */ /* 0x000fc600078e020b */
[----:B------:R0:W-:Y:S01]  /*1b4a0*/  BAR.SYNC.DEFER_BLOCKING R15, 0x100 ;  /* 0x0004000f0000751d */ /* 0x0001e20000010000 */
[C---:B------:R-:W-:Y:S01]  /*1b4b0*/  VIADD R12, R4.reuse, 0x80 ;  /* 0x00000080040c7836 */ /* 0x040fe20000000000 */
[C---:B------:R-:W-:Y:S01]  /*1b4c0*/  R2UR UR46, R4.reuse ;  /* 0x00000000042e72ca */ /* 0x040fe200000e0000 */
[C---:B------:R-:W-:Y:S02]  /*1b4d0*/  VIADD R88, R4.reuse, 0x100 ;  /* 0x0000010004587836 */ /* 0x040fe40000000000 */
[----:B------:R-:W-:Y:S01]  /*1b4e0*/  VIADD R20, R4, 0x180 ;  /* 0x0000018004147836 */ /* 0x000fe20000000000 */
[----:B------:R-:W-:Y:S01]  /*1b4f0*/  R2UR UR42, R12 ;  /* 0x000000000c2a72ca */ /* 0x000fe200000e0000 */
        /* <DEDUP_REMOVED lines=33> */
[----:B------:R-:W-:Y:S01]  /*1b710*/  VIADD R12, R4, 0x202 ;  /* 0x00000202040c7836 */ /* 0x000fe20000000000 */
        /* <DEDUP_REMOVED lines=20> */
[----:B------:R-:W-:Y:S01]  /*1b860*/  UMOV UR40, UR8 ;  /* 0x0000000800287c82 */ /* 0x000fe20008000000 */
[----:B------:R-:W-:Y:S01]  /*1b870*/  UMOV UR41, UR9 ;  /* 0x0000000900297c82 */ /* 0x000fe20008000000 */
        /* <DEDUP_REMOVED lines=26> */
[----:B------:R-:W-:Y:S02]  /*1ba20*/  MOV R13, 0x80000020 ;  /* 0x80000020000d7802 */ /* 0x000fe40000000f00 */
[----:B------:R-:W-:Y:S01]  /*1ba30*/  R2UR UR46, R12 ;  /* 0x000000000c2e72ca */ /* 0x000fe200000e0000 */
[----:B------:R-:W-:Y:S01]  /*1ba40*/  VIADD R12, R4, 0x282 ;  /* 0x00000282040c7836 */ /* 0x000fe20000000000 */
[----:B------:R-:W-:Y:S01]  /*1ba50*/  R2UR UR47, R13 ;  /* 0x000000000d2f72ca */ /* 0x000fe200000e0000 */
        /* <DEDUP_REMOVED lines=110> */
[C---:B------:R-:W-:Y:S02]  /*1c140*/  VIADD R12, R4.reuse, 0x682 ;  /* 0x00000682040c7836 */ /* 0x040fe40000000000 */
[----:B------:R-:W-:Y:S02]  /*1c150*/  IMAD.MOV.U32 R13, RZ, RZ, -0x7fffffe0 ;  /* 0x80000020ff0d7424 */ /* 0x000fe400078e00ff */
[----:B------:R-:W-:Y:S01]  /*1c160*/  VIADD R4, R4, 0x702 ;  /* 0x0000070204047836 */ /* 0x000fe20000000000 */
        /* <DEDUP_REMOVED lines=30> */
[----:B0-----:R-:W-:Y:S05]  /*1c350*/  @P2 BRA `(.L_x_2791) ;  /* 0x0000000000282947 */ /* 0x001fea0003800000 */
[----:B------:R-:W-:Y:S05]  /*1c360*/  @!P1 BRA `(.L_x_2792) ;  /* 0x0000000000049947 */ /* 0x000fea0003800000 */
[----:B------:R-:W-:Y:S01]  /*1c370*/  BPT.TRAP 0x1 ;  /* 0x000000040000795c */ /* 0x000fe20000300000 */
.L_x_2792:
[----:B------:R-:W-:Y:S01]  /*1c380*/  SHF.L.U32 R4, R9, 0x1f, RZ ;  /* 0x0000001f09047819 */ /* 0x000fe200000006ff */
[----:B------:R-:W-:-:S04]  /*1c390*/  IMAD R5, R10, 0x8, R18 ;  /* 0x000000080a057824 */ /* 0x000fc800078e0212 */
[----:B------:R0:W1:Y:S01]  /*1c3a0*/  SYNCS.PHASECHK.TRANS64.TRYWAIT P2, [R5+URZ+0x29850], R4 ;  /* 0x02985004050075a7 */ /* 0x000062000804017f */
[----:B------:R-:W-:Y:S05]  /*1c3b0*/  @!P1 BRA `(.L_x_2793) ;  /* 0x0000000000049947 */ /* 0x000fea0003800000 */
[----:B------:R-:W-:Y:S01]  /*1c3c0*/  BPT.TRAP 0x1 ;  /* 0x000000040000795c */ /* 0x000fe20000300000 */
.L_x_2793:
[----:B-1----:R-:W-:Y:S05]  /*1c3d0*/  @P2 BRA `(.L_x_2791) ;  /* 0x0000000000082947 */ /* 0x002fea0003800000 */
[----:B------:R-:W1:Y:S02]  /*1c3e0*/  SYNCS.PHASECHK.TRANS64.TRYWAIT P2, [R5+URZ+0x29850], R4 ;  /* 0x02985004050075a7 */ /* 0x000e64000804017f */
[----:B-1----:R-:W-:Y:S05]  /*1c3f0*/  @!P2 BRA `(.L_x_2794) ;  /* 0x0000011c0074a947 */ /* 0x002fea0003800000 */
.L_x_2791:
[----:B01----:R-:W-:Y:S01]  /*1c400*/  VIADD R4, R18, 0x400 ;  /* 0x0000040012047836 */ /* 0x003fe20000000000 */
[----:B------:R-:W-:Y:S05]  /*1c410*/  WARPSYNC.ALL ;  /* 0x0000000000007948 */ /* 0x000fea0003800000 */
[----:B------:R-:W-:Y:S01]  /*1c420*/  SHF.R.U32.HI R4, RZ, 0x4, R4 ;  /* 0x00000004ff047819 */ /* 0x000fe20000011604 */
[----:B------:R-:W-:Y:S01]  /*1c430*/  IMAD.MOV.U32 R5, RZ, RZ, -0x3ffffff0 ;  /* 0xc0000010ff057424 */ /* 0x000fe200078e00ff */
[----:B------:R-:W-:Y:S01]  /*1c440*/  WARPGROUP.ARRIVE ;  /* 0x00000000000079c5 */ /* 0x000fe20000000000 */
[----:B------:R-:W-:-:S05]  /*1c450*/  MOV R13, 0xc0000010 ;  /* 0xc0000010000d7802 */ /* 0x000fca0000000f00 */
[----:B------:R-:W0:Y:S01]  /*1c460*/  S2R R9, SR_TID.X ;  /* 0x0000000000097919 */ /* 0x000e220000002100 */
[----:B------:R-:W-:Y:S02]  /*1c470*/  LOP3.LUT R4, R4, 0x3fff, RZ, 0xc0, !PT ;  /* 0x00003fff04047812 */ /* 0x000fe400078ec0ff */
[----:B------:R-:W-:Y:S01]  /*1c480*/  R2UR UR7, R5 ;  /* 0x00000000050772ca */ /* 0x000fe200000e0000 */
[----:B------:R-:W-:Y:S01]  /*1c490*/  IMAD.MOV.U32 R5, RZ, RZ, -0x3ffffff0 ;  /* 0xc0000010ff057424 */ /* 0x000fe200078e00ff */
[----:B------:R-:W-:-:S05]  /*1c4a0*/  LOP3.LUT R4, R4, 0x10000, RZ, 0xfc, !PT ;  /* 0x0001000004047812 */ /* 0x000fca00078efcff */
[----:B------:R-:W-:-:S04]  /*1c4b0*/  IMAD R4, R10, 0x500, R4 ;  /* 0x000005000a047824 */ /* 0x000fc800078e0204 */
[C---:B------:R-:W-:Y:S01]  /*1c4c0*/  VIADD R12, R4.reuse, 0x100 ;  /* 0x00000100040c7836 */ /* 0x040fe20000000000 */
[----:B------:R-:W-:-:S13]  /*1c4d0*/  R2UR UR6, R4 ;  /* 0x00000000040672ca */ /* 0x000fda00000e0000 */
[----:B------:R-:W-:Y:S01]  /*1c4e0*/  QGMMA.64x128x32.F32.E4M3.E4M3 R24, R184, gdesc[UR4], R24, gsb0 ;  /* 0x01e00004b8187df3 */ /* 0x000fe20008000818 */
[----:B------:R-:W-:Y:S01]  /*1c4f0*/  R2UR UR6, R12 ;  /* 0x000000000c0672ca */ /* 0x000fe200000e0000 */
[----:B------:R-:W-:Y:S01]  /*1c500*/  VIADD R12, R4, 0x200 ;  /* 0x00000200040c7836 */ /* 0x000fe20000000000 */
[----:B------:R-:W-:Y:S01]  /*1c510*/  R2UR UR7, R13 ;  /* 0x000000000d0772ca */ /* 0x000fe200000e0000 */
[----:B------:R-:W-:Y:S01]  /*1c520*/  IMAD.MOV.U32 R13, RZ, RZ, -0x3ffffff0 ;  /* 0xc0000010ff0d7424 */ /* 0x000fe200078e00ff */
[----:B0-----:R-:W-:Y:S01]  /*1c530*/  SHF.R.U32.HI R9, RZ, 0x7, R9 ;  /* 0x00000007ff097819 */ /* 0x001fe20000011609 */
[----:B------:R-:W-:Y:S02]  /*1c540*/  WARPGROUP.DEPBAR.LE gsb0, 0x0 ;  /* 0x00008000000079c5 */ /* 0x000fe40000010000 */
[----:B------:R-:W-:-:S08]  /*1c550*/  WARPGROUP.ARRIVE ;  /* 0x00000000000079c5 */ /* 0x000fd00000000000 */
[----:B------:R-:W-:Y:S01]  /*1c560*/  QGMMA.64x128x32.F32.E4M3.E4M3 R24, R180, gdesc[UR4], R24, gsb0 ;  /* 0x01e00004b4187df3 */ /* 0x000fe20008000818 */
[----:B------:R-:W-:Y:S01]  /*1c570*/  R2UR UR6, R12 ;  /* 0x000000000c0672ca */ /* 0x000fe200000e0000 */
[C---:B------:R-:W-:Y:S01]  /*1c580*/  VIADD R12, R4.reuse, 0x300 ;  /* 0x00000300040c7836 */ /* 0x040fe20000000000 */
[----:B------:R-:W-:Y:S01]  /*1c590*/  R2UR UR7, R13 ;  /* 0x000000000d0772ca */ /* 0x000fe200000e0000 */
[----:B------:R-:W-:Y:S01]  /*1c5a0*/  IMAD.MOV.U32 R13, RZ, RZ, -0x3ffffff0 ;  /* 0xc0000010ff0d7424 */ /* 0x000fe200078e00ff */
[----:B------:R-:W-:Y:S01]  /*1c5b0*/  IADD3 R4, R4, 0x400, RZ ;  /* 0x0000040004047810 */ /* 0x000fe20007ffe0ff */
[----:B------:R-:W-:Y:S02]  /*1c5c0*/  WARPGROUP.DEPBAR.LE gsb0, 0x0 ;  /* 0x00008000000079c5 */ /* 0x000fe40000010000 */
[----:B------:R-:W-:-:S08]  /*1c5d0*/  WARPGROUP.ARRIVE ;  /* 0x00000000000079c5 */ /* 0x000fd00000000000 */
        /* <DEDUP_REMOVED lines=16> */
.L_x_2795:
[----:B0-----:R-:W0:Y:S01]  /*1c6e0*/  @P0 LDC R4, c[0x0][0x44c] ;  /* 0x00011300ff040b82 */ /* 0x001e220000000800 */
[----:B------:R-:W-:-:S07]  /*1c6f0*/  IMAD.IADD R9, R218, 0x1, R212 ;  /* 0x00000001da097824 */ /* 0x000fce00078e02d4 */
[----:B------:R-:W1:Y:S01]  /*1c700*/  @P0 LDC R5, c[0x0][0x450] ;  /* 0x00011400ff050b82 */ /* 0x000e620000000800 */
[----:B0-----:R-:W-:-:S05]  /*1c710*/  @P0 IMAD.HI.U32 R4, R9, R4, RZ ;  /* 0x0000000409040227 */ /* 0x001fca00078e00ff */
[----:B-1----:R-:W-:Y:S01]  /*1c720*/  @P0 SHF.R.U32.HI R9, RZ, R5, R4 ;  /* 0x00000005ff090219 */ /* 0x002fe20000011604 */
[----:B------:R-:W-:-:S04]  /*1c730*/  IMAD.MOV.U32 R5, RZ, RZ, -0xa0 ;  /* 0xffffff60ff057424 */ /* 0x000fc800078e00ff */
[----:B------:R-:W0:Y:S01]  /*1c740*/  SHFL.IDX PT, R12, R9, RZ, 0x1c1f ;  /* 0x001c1fff090c7589 */ /* 0x000e2200000e0000 */
[----:B------:R-:W-:-:S04]  /*1c750*/  IMAD R4, R8, R5, 0x1 ;  /* 0x0000000108047424 */ /* 0x000fc800078e0205 */
[----:B------:R-:W-:-:S05]  /*1c760*/  IMAD R4, R217, -0x2, R4 ;  /* 0xfffffffed9047824 */ /* 0x000fca00078e0204 */
[----:B------:R-:W-:-:S05]  /*1c770*/  IADD3 R5, -R213, R4, R214 ;  /* 0x00000004d5057210 */ /* 0x000fca0007ffe1d6 */
[----:B0-----:R-:W-:-:S05]  /*1c780*/  IMAD.IADD R4, R5, 0x1, R12 ;  /* 0x0000000105047824 */ /* 0x001fca00078e020c */
[C---:B------:R-:W-:Y:S02]  /*1c790*/  ISETP.GT.AND P2, PT, R4.reuse, RZ, PT ;  /* 0x000000ff0400720c */ /* 0x040fe40003f44270 */
[----:B------:R-:W-:Y:S02]  /*1c7a0*/  ISETP.GT.AND P3, PT, R4, 0x1, PT ;  /* 0x000000010400780c */ /* 0x000fe40003f64270 */
[----:B------:R-:W-:Y:S02]  /*1c7b0*/  FSEL R152, R152, -INF , P2 ;  /* 0xff80000098987808 */ /* 0x000fe40001000000 */
[----:B------:R-:W-:Y:S02]  /*1c7c0*/  ISETP.GT.AND P2, PT, R4, 0x8, PT ;  /* 0x000000080400780c */ /* 0x000fe40003f44270 */
[----:B------:R-:W-:Y:S02]  /*1c7d0*/  FSEL R153, R153, -INF , P3 ;  /* 0xff80000099997808 */ /* 0x000fe40001800000 */
[----:B------:R-:W-:-:S02]  /*1c7e0*/  FMNMX.FTZ R12, R152, R7, !PT ;  /* 0x00000007980c7209 */ /* 0x000fc40007810000 */
[----:B------:R-:W-:Y:S02]  /*1c7f0*/  ISETP.GT.AND P3, PT, R4, 0x9, PT ;  /* 0x000000090400780c */ /* 0x000fe40003f64270 */
[----:B------:R-:W-:Y:S01]  /*1c800*/  FSEL R13, R156, -INF , P2 ;  /* 0xff8000009c0d7808 */ /* 0x000fe20001000000 */
[----:B------:R-:W-:Y:S01]  /*1c810*/  IMAD R156, R188, 0x8, R18 ;  /* 0x00000008bc9c7824 */ /* 0x000fe200078e0212 */
[----:B------:R-:W-:Y:S02]  /*1c820*/  FMNMX.FTZ R12, R153, R12, !PT ;  /* 0x0000000c990c7209 */ /* 0x000fe40007810000 */
[----:B------:R-:W-:Y:S01]  /*1c830*/  ISETP.GT.AND P2, PT, R4, 0x10, PT ;  /* 0x000000100400780c */ /* 0x000fe20003f44270 */
[----:B------:R-:W-:Y:S01]  /*1c840*/  VIADD R156, R156, 0x29840 ;  /* 0x000298409c9c7836 */ /* 0x000fe20000000000 */
        /* <DEDUP_REMOVED lines=101> */
[C---:B------:R-:W-:Y:S02]  /*1cea0*/  ISETP.GT.AND P5, PT, R4.reuse, 0x98, PT ;  /* 0x000000980400780c */ /* 0x040fe40003fa4270 */
[----:B------:R-:W-:Y:S02]  /*1ceb0*/  ISETP.GT.AND P4, PT, R4, 0x99, PT ;  /* 0x000000990400780c */ /* 0x000fe40003f84270 */
[----:B------:R-:W-:-:S02]  /*1cec0*/  FSEL R4, R97, -INF , P3 ;  /* 0xff80000061047808 */ /* 0x000fc40001800000 */
[----:B------:R-:W-:Y:S02]  /*1ced0*/  FMNMX.FTZ R12, R96, R12, !PT ;  /* 0x0000000c600c7209 */ /* 0x000fe40007810000 */
[----:B------:R-:W-:Y:S02]  /*1cee0*/  FSEL R97, R100, -INF , P5 ;  /* 0xff80000064617808 */ /* 0x000fe40002800000 */
[----:B------:R-:W-:Y:S02]  /*1cef0*/  FMNMX.FTZ R12, R4, R12, !PT ;  /* 0x0000000c040c7209 */ /* 0x000fe40007810000 */
[----:B------:R-:W-:Y:S02]  /*1cf00*/  FSEL R101, R101, -INF , P4 ;  /* 0xff80000065657808 */ /* 0x000fe40002000000 */
[----:B------:R-:W-:-:S04]  /*1cf10*/  FMNMX.FTZ R12, R97, R12, !PT ;  /* 0x0000000c610c7209 */ /* 0x000fc80007810000 */
[----:B------:R-:W-:-:S05]  /*1cf20*/  FMNMX.FTZ R20, R101, R12, !PT ;  /* 0x0000000c65147209 */ /* 0x000fca0007810000 */
[----:B------:R-:W0:Y:S02]  /*1cf30*/  SHFL.BFLY PT, R12, R20, 0x2, 0x1f ;  /* 0x0c401f00140c7f89 */ /* 0x000e2400000e0000 */
[----:B0-----:R-:W-:Y:S02]  /*1cf40*/  FMNMX.FTZ R100, R20, R12, !PT ;  /* 0x0000000c14647209 */ /* 0x001fe40007810000 */
[----:B------:R-:W0:Y:S04]  /*1cf50*/  SHFL.IDX PT, R12, R9, 0x1, 0x1c1f ;  /* 0x003c1f00090c7f89 */ /* 0x000e2800000e0000 */
[----:B------:R-:W1:Y:S01]  /*1cf60*/  SHFL.BFLY PT, R104, R100, 0x1, 0x1f ;  /* 0x0c201f0064687f89 */ /* 0x000e6200000e0000 */
[----:B0-----:R-:W-:-:S04]  /*1cf70*/  IADD3 R12, R5, R12, RZ ;  /* 0x0000000c050c7210 */ /* 0x001fc80007ffe0ff */
[C---:B------:R-:W-:Y:S02]  /*1cf80*/  ISETP.GT.AND P4, PT, R12.reuse, RZ, PT ;  /* 0x000000ff0c00720c */ /* 0x040fe40003f84270 */
[----:B------:R-:W-:Y:S02]  /*1cf90*/  ISETP.GT.AND P2, PT, R12, 0x8, PT ;  /* 0x000000080c00780c */ /* 0x000fe40003f44270 */
[----:B------:R-:W-:Y:S02]  /*1cfa0*/  FSEL R154, R154, -INF , P4 ;  /* 0xff8000009a9a7808 */ /* 0x000fe40002000000 */
[C---:B------:R-:W-:Y:S02]  /*1cfb0*/  ISETP.GT.AND P3, PT, R12.reuse, 0x9, PT ;  /* 0x000000090c00780c */ /* 0x040fe40003f64270 */
[----:B------:R-:W-:Y:S02]  /*1cfc0*/  ISETP.GT.AND P4, PT, R12, 0x10, PT ;  /* 0x000000100c00780c */ /* 0x000fe40003f84270 */
[----:B------:R-:W-:-:S02]  /*1cfd0*/  FSEL R9, R158, -INF , P2 ;  /* 0xff8000009e097808 */ /* 0x000fc40001000000 */
[----:B------:R-:W-:Y:S02]  /*1cfe0*/  ISETP.GT.AND P2, PT, R12, 0x18, PT ;  /* 0x000000180c00780c */ /* 0x000fe40003f44270 */
[----:B------:R-:W-:Y:S02]  /*1cff0*/  FSEL R159, R159, -INF , P3 ;  /* 0xff8000009f9f7808 */ /* 0x000fe40001800000 */
[----:B------:R-:W-:Y:S02]  /*1d000*/  FSEL R162, R162, -INF , P4 ;  /* 0xff800000a2a27808 */ /* 0x000fe40002000000 */
[C---:B------:R-:W-:Y:S02]  /*1d010*/  ISETP.GT.AND P3, PT, R12.reuse, 0x19, PT ;  /* 0x000000190c00780c */ /* 0x040fe40003f64270 */
[----:B------:R-:W-:Y:S02]  /*1d020*/  ISETP.GT.AND P4, PT, R12, 0x21, PT ;  /* 0x000000210c00780c */ /* 0x000fe40003f84270 */
[----:B-1----:R-:W-:-:S02]  /*1d030*/  FMNMX.FTZ R5, R100, R104, !PT ;  /* 0x0000006864057209 */ /* 0x002fc40007810000 */
[----:B------:R-:W-:Y:S02]  /*1d040*/  FSEL R166, R166, -INF , P2 ;  /* 0xff800000a6a67808 */ /* 0x000fe40001000000 */
[----:B------:R-:W-:Y:S01]  /*1d050*/  FSEL R167, R167, -INF , P3 ;  /* 0xff800000a7a77808 */ /* 0x000fe20001800000 */
[----:B------:R-:W-:-:S01]  /*1d060*/  FFMA.FTZ R20, R2, R5, -8 ;  /* 0xc100000002147423 */ /* 0x000fc20000010005 */
[C---:B------:R-:W-:Y:S02]  /*1d070*/  ISETP.GT.AND P2, PT, R12.reuse, 0x20, PT ;  /* 0x000000200c00780c */ /* 0x040fe40003f44270 */
[----:B------:R-:W-:Y:S02]  /*1d080*/  FSEL R139, R139, -INF , P4 ;  /* 0xff8000008b8b7808 */ /* 0x000fe40002000000 */
[C---:B------:R-:W-:Y:S02]  /*1d090*/  ISETP.GT.AND P3, PT, R12.reuse, 0x29, PT ;  /* 0x000000290c00780c */ /* 0x040fe40003f64270 */
[----:B------:R-:W-:-:S02]  /*1d0a0*/  ISETP.GT.AND P4, PT, R12, 0x30, PT ;  /* 0x000000300c00780c */ /* 0x000fc40003f84270 */
[----:B------:R-:W-:Y:S02]  /*1d0b0*/  FSEL R138, R138, -INF , P2 ;  /* 0xff8000008a8a7808 */ /* 0x000fe40001000000 */
[----:B------:R-:W-:Y:S02]  /*1d0c0*/  FSETP.NEU.FTZ.AND P2, PT, R5, -INF , PT ;  /* 0xff8000000500780b */ /* 0x000fe40003f5d000 */
[----:B------:R-:W-:Y:S02]  /*1d0d0*/  FSEL R143, R143, -INF , P3 ;  /* 0xff8000008f8f7808 */ /* 0x000fe40001800000 */
[----:B------:R-:W-:Y:S02]  /*1d0e0*/  FSEL R146, R146, -INF , P4 ;  /* 0xff80000092927808 */ /* 0x000fe40002000000 */
[C---:B------:R-:W-:Y:S02]  /*1d0f0*/  ISETP.GT.AND P5, PT, R12.reuse, 0x1, PT ;  /* 0x000000010c00780c */ /* 0x040fe40003fa4270 */
[----:B------:R-:W-:-:S02]  /*1d100*/  ISETP.GT.AND P3, PT, R12, 0x38, PT ;  /* 0x000000380c00780c */ /* 0x000fc40003f64270 */
[----:B------:R-:W-:Y:S02]  /*1d110*/  ISETP.GT.AND P4, PT, R12, 0x39, PT ;  /* 0x000000390c00780c */ /* 0x000fe40003f84270 */
[----:B------:R-:W-:Y:S02]  /*1d120*/  FSEL R20, R20, RZ, P2 ;  /* 0x000000ff14147208 */ /* 0x000fe40001000000 */
[----:B------:R-:W-:Y:S02]  /*1d130*/  FSEL R155, R155, -INF , P5 ;  /* 0xff8000009b9b7808 */ /* 0x000fe40002800000 */
[----:B------:R-:W-:Y:S01]  /*1d140*/  FSEL R150, R150, -INF , P3 ;  /* 0xff80000096967808 */ /* 0x000fe20001800000 */
[C-C-:B------:R-:W-:Y:S01]  /*1d150*/  FFMA.FTZ R108, R2.reuse, R153, -R20.reuse ;  /* 0x00000099026c7223 */ /* 0x140fe20000010814 */
[----:B------:R-:W-:Y:S01]  /*1d160*/  FSEL R151, R151, -INF , P4 ;  /* 0xff80000097977808 */ /* 0x000fe20002000000 */
[--C-:B------:R-:W-:Y:S01]  /*1d170*/  FFMA.FTZ R120, R2, R165, -R20.reuse ;  /* 0x000000a502787223 */ /* 0x100fe20000010814 */
[----:B------:R-:W-:Y:S01]  /*1d180*/  ISETP.GT.AND P5, PT, R12, 0x11, PT ;  /* 0x000000110c00780c */ /* 0x000fe20003fa4270 */
[--C-:B------:R-:W-:Y:S01]  /*1d190*/  FFMA.FTZ R100, R2, R152, -R20.reuse ;  /* 0x0000009802647223 */ /* 0x100fe20000010814 */
[----:B------:R-:W-:Y:S01]  /*1d1a0*/  ISETP.GT.AND P4, PT, R12, 0x40, PT ;  /* 0x000000400c00780c */ /* 0x000fe20003f84270 */
[--C-:B------:R-:W-:Y:S01]  /*1d1b0*/  FFMA.FTZ R13, R2, R13, -R20.reuse ;  /* 0x0000000d020d7223 */ /* 0x100fe20000010814 */
[----:B------:R-:W-:Y:S01]  /*1d1c0*/  ISETP.GT.AND P3, PT, R12, 0x41, PT ;  /* 0x000000410c00780c */ /* 0x000fe20003f64270 */
[C-C-:B------:R-:W-:Y:S01]  /*1d1d0*/  FFMA.FTZ R15, R2.reuse, R15, -R20.reuse ;  /* 0x0000000f020f7223 */ /* 0x140fe20000010814 */
[----:B------:R-:W-:Y:S01]  /*1d1e0*/  FSEL R163, R163, -INF , P5 ;  /* 0xff800000a3a37808 */ /* 0x000fe20002800000 */
[--C-:B------:R-:W-:Y:S01]  /*1d1f0*/  FFMA.FTZ R21, R2, R21, -R20.reuse ;  /* 0x0000001502157223 */ /* 0x100fe20000010814 */
[----:B------:R-:W-:Y:S01]  /*1d200*/  FSEL R153, R122, -INF , P4 ;  /* 0xff8000007a997808 */ /* 0x000fe20002000000 */
[C-C-:B------:R-:W-:Y:S01]  /*1d210*/  FFMA.FTZ R137, R2.reuse, R137, -R20.reuse ;  /* 0x0000008902897223 */ /* 0x140fe20000010814 */
[----:B------:R-:W-:Y:S01]  /*1d220*/  FSEL R104, R123, -INF , P3 ;  /* 0xff8000007b687808 */ /* 0x000fe20001800000 */
[--C-:B------:R-:W-:Y:S01]  /*1d230*/  FFMA.FTZ R141, R2, R141, -R20.reuse ;  /* 0x0000008d028d7223 */ /* 0x100fe20000010814 */
[C---:B------:R-:W-:Y:S01]  /*1d240*/  ISETP.GT.AND P5, PT, R12.reuse, 0x28, PT ;  /* 0x000000280c00780c */ /* 0x040fe20003fa4270 */
[----:B------:R0:W-:Y:S01]  /*1d250*/  MUFU.EX2 R123, R108 ;  /* 0x0000006c007b7308 */ /* 0x0001e20000000800 */
[----:B------:R-:W-:Y:S01]  /*1d260*/  ISETP.GT.AND P4, PT, R12, 0x49, PT ;  /* 0x000000490c00780c */ /* 0x000fe20003f84270 */
[--C-:B------:R-:W-:Y:S01]  /*1d270*/  FFMA.FTZ R145, R2, R145, -R20.reuse ;  /* 0x0000009102917223 */ /* 0x100fe20000010814 */
[----:B------:R-:W-:Y:S01]  /*1d280*/  ISETP.GT.AND P3, PT, R12, 0x50, PT ;  /* 0x000000500c00780c */ /* 0x000fe20003f64270 */
[--C-:B------:R-:W-:Y:S01]  /*1d290*/  FFMA.FTZ R149, R2, R149, -R20.reuse ;  /* 0x0000009502957223 */ /* 0x100fe20000010814 */
[----:B------:R-:W-:Y:S01]  /*1d2a0*/  FSEL R142, R142, -INF , P5 ;  /* 0xff8000008e8e7808 */ /* 0x000fe20002800000 */
[C-C-:B------:R-:W-:Y:S01]  /*1d2b0*/  FFMA.FTZ R177, R2.reuse, R177, -R20.reuse ;  /* 0x000000b102b17223 */ /* 0x140fe20000010814 */
[----:B------:R-:W-:Y:S01]  /*1d2c0*/  FSEL R127, R127, -INF , P4 ;  /* 0xff8000007f7f7808 */ /* 0x000fe20002000000 */
[--C-:B------:R-:W-:Y:S01]  /*1d2d0*/  FFMA.FTZ R121, R2, R121, -R20.reuse ;  /* 0x0000007902797223 */ /* 0x100fe20000010814 */
[----:B------:R-:W-:Y:S01]  /*1d2e0*/  FSEL R130, R130, -INF , P3 ;  /* 0xff80000082827808 */ /* 0x000fe20001800000 */
[--C-:B0-----:R-:W-:Y:S01]  /*1d2f0*/  FFMA.FTZ R108, R2, R157, -R20.reuse ;  /* 0x0000009d026c7223 */ /* 0x101fe20000010814 */
        /* <DEDUP_REMOVED lines=17> */
[--C-:B------:R-:W-:Y:S01]  /*1d410*/  FFMA.FTZ R112, R2, R112, -R20.reuse ;  /* 0x0000007002707223 */ /* 0x100fe20000010814 */
        /* <DEDUP_REMOVED lines=13> */
[C-C-:B------:R-:W-:Y:S01]  /*1d4f0*/  FFMA.FTZ R92, R2.reuse, R92, -R20.reuse ;  /* 0x0000005c025c7223 */ /* 0x140fe20000010814 */
[----:B------:R-:W-:Y:S01]  /*1d500*/  FSEL R111, R111, -INF , P4 ;  /* 0xff8000006f6f7808 */ /* 0x000fe20002000000 */
[--C-:B------:R-:W-:Y:S01]  /*1d510*/  FFMA.FTZ R93, R2, R93, -R20.reuse ;  /* 0x0000005d025d7223 */ /* 0x100fe20000010814 */
[----:B------:R-:W-:Y:S01]  /*1d520*/  FSEL R161, R114, -INF , P3 ;  /* 0xff80000072a17808 */ /* 0x000fe20001800000 */
[--C-:B------:R-:W-:Y:S01]  /*1d530*/  FFMA.FTZ R96, R2, R96, -R20.reuse ;  /* 0x0000006002607223 */ /* 0x100fe20000010814 */
[----:B------:R-:W-:Y:S01]  /*1d540*/  ISETP.GT.AND P5, PT, R12, 0x68, PT ;  /* 0x000000680c00780c */ /* 0x000fe20003fa4270 */
[----:B------:R-:W-:Y:S01]  /*1d550*/  FFMA.FTZ R97, R2, R97, -R20 ;  /* 0x0000006102617223 */ /* 0x000fe20000010814 */
[C---:B------:R-:W-:Y:S01]  /*1d560*/  ISETP.GT.AND P4, PT, R12.reuse, 0x78, PT ;  /* 0x000000780c00780c */ /* 0x040fe20003f84270 */
[----:B------:R-:W-:Y:S01]  /*1d570*/  MUFU.EX2 R100, R100 ;  /* 0x0000006400647308 */ /* 0x000fe20000000800 */
[----:B------:R-:W-:-:S02]  /*1d580*/  ISETP.GT.AND P3, PT, R12, 0x79, PT ;  /* 0x000000790c00780c */ /* 0x000fc40003f64270 */
[----:B------:R-:W-:Y:S02]  /*1d590*/  FSEL R110, R110, -INF , P5 ;  /* 0xff8000006e6e7808 */ /* 0x000fe40002800000 */
[----:B------:R-:W-:Y:S02]  /*1d5a0*/  FSEL R118, R118, -INF , P4 ;  /* 0xff80000076767808 */ /* 0x000fe40002000000 */
[----:B------:R-:W-:Y:S01]  /*1d5b0*/  FSEL R119, R119, -INF , P3 ;  /* 0xff80000077777808 */ /* 0x000fe20001800000 */
[----:B------:R-:W-:Y:S01]  /*1d5c0*/  MUFU.EX2 R13, R13 ;  /* 0x0000000d000d7308 */ /* 0x000fe20000000800 */
[C---:B------:R-:W-:Y:S02]  /*1d5d0*/  ISETP.GT.AND P5, PT, R12.reuse, 0x71, PT ;  /* 0x000000710c00780c */ /* 0x040fe40003fa4270 */
[C---:B------:R-:W-:Y:S02]  /*1d5e0*/  ISETP.GT.AND P4, PT, R12.reuse, 0x80, PT ;  /* 0x000000800c00780c */ /* 0x040fe40003f84270 */
[----:B------:R-:W-:-:S02]  /*1d5f0*/  ISETP.GT.AND P3, PT, R12, 0x81, PT ;  /* 0x000000810c00780c */ /* 0x000fc40003f64270 */
[----:B------:R-:W-:Y:S01]  /*1d600*/  FMNMX.FTZ R114, R154, R6, !PT ;  /* 0x000000069a727209 */ /* 0x000fe20007810000 */
[----:B------:R-:W-:Y:S01]  /*1d610*/  MUFU.EX2 R108, R108 ;  /* 0x0000006c006c7308 */ /* 0x000fe20000000800 */
[----:B------:R-:W-:Y:S02]  /*1d620*/  FSEL R115, R115, -INF , P5 ;  /* 0xff80000073737808 */ /* 0x000fe40002800000 */
[----:B------:R-:W-:Y:S02]  /*1d630*/  FSEL R90, R90, -INF , P4 ;  /* 0xff8000005a5a7808 */ /* 0x000fe40002000000 */
[----:B------:R-:W-:Y:S02]  /*1d640*/  FSEL R91, R91, -INF , P3 ;  /* 0xff8000005b5b7808 */ /* 0x000fe40001800000 */
[----:B------:R-:W-:Y:S01]  /*1d650*/  FMNMX.FTZ R114, R155, R114, !PT ;  /* 0x000000729b727209 */ /* 0x000fe20007810000 */
[----:B------:R-:W-:Y:S01]  /*1d660*/  MUFU.EX2 R15, R15 ;  /* 0x0000000f000f7308 */ /* 0x000fe20000000800 */
[----:B------:R-:W-:-:S02]  /*1d670*/  ISETP.GT.AND P5, PT, R12, 0x88, PT ;  /* 0x000000880c00780c */ /* 0x000fc40003fa4270 */
[C---:B------:R-:W-:Y:S02]  /*1d680*/  ISETP.GT.AND P4, PT, R12.reuse, 0x89, PT ;  /* 0x000000890c00780c */ /* 0x040fe40003f84270 */
[----:B------:R-:W-:Y:S02]  /*1d690*/  ISETP.GT.AND P3, PT, R12, 0x90, PT ;  /* 0x000000900c00780c */ /* 0x000fe40003f64270 */
[----:B------:R-:W-:Y:S01]  /*1d6a0*/  FMNMX.FTZ R114, R9, R114, !PT ;  /* 0x0000007209727209 */ /* 0x000fe20007810000 */
[----:B------:R-:W-:Y:S01]  /*1d6b0*/  MUFU.EX2 R106, R106 ;  /* 0x0000006a006a7308 */ /* 0x000fe20000000800 */
[----:B------:R-:W-:Y:S02]  /*1d6c0*/  FSEL R165, R94, -INF , P5 ;  /* 0xff8000005ea57808 */ /* 0x000fe40002800000 */
[----:B------:R-:W-:Y:S02]  /*1d6d0*/  FSEL R95, R95, -INF , P4 ;  /* 0xff8000005f5f7808 */ /* 0x000fe40002000000 */
[----:B------:R-:W-:-:S02]  /*1d6e0*/  FSEL R98, R98, -INF , P3 ;  /* 0xff80000062627808 */ /* 0x000fc40001800000 */
[C---:B------:R-:W-:Y:S01]  /*1d6f0*/  ISETP.GT.AND P5, PT, R12.reuse, 0x91, PT ;  /* 0x000000910c00780c */ /* 0x040fe20003fa4270 */
[----:B------:R0:W-:Y:S01]  /*1d700*/  MUFU.EX2 R94, R120 ;  /* 0x00000078005e7308 */ /* 0x0001e20000000800 */
[C---:B------:R-:W-:Y:S02]  /*1d710*/  ISETP.GT.AND P4, PT, R12.reuse, 0x98, PT ;  /* 0x000000980c00780c */ /* 0x040fe40003f84270 */
[----:B------:R-:W-:Y:S01]  /*1d720*/  ISETP.GT.AND P3, PT, R12, 0x99, PT ;  /* 0x000000990c00780c */ /* 0x000fe20003f64270 */
[----:B------:R-:W-:-:S01]  /*1d730*/  FFMA.FTZ R12, R2, R169, -R20 ;  /* 0x000000a9020c7223 */ /* 0x000fc20000010814 */
[----:B------:R-:W-:Y:S01]  /*1d740*/  FMNMX.FTZ R169, R159, R114, !PT ;  /* 0x000000729fa97209 */ /* 0x000fe20007810000 */
[----:B------:R-:W-:-:S01]  /*1d750*/  FFMA.FTZ R114, R2, R171, -R20 ;  /* 0x000000ab02727223 */ /* 0x000fc20000010814 */
[----:B------:R-:W-:Y:S01]  /*1d760*/  FSEL R99, R99, -INF , P5 ;  /* 0xff80000063637808 */ /* 0x000fe20002800000 */
[----:B------:R-:W-:Y:S01]  /*1d770*/  MUFU.EX2 R21, R21 ;  /* 0x0000001500157308 */ /* 0x000fe20000000800 */
[----:B0-----:R-:W-:-:S02]  /*1d780*/  FMNMX.FTZ R120, R162, R169, !PT ;  /* 0x000000a9a2787209 */ /* 0x001fc40007810000 */
[----:B------:R-:W-:Y:S02]  /*1d790*/  FSEL R103, R103, -INF , P3 ;  /* 0xff80000067677808 */ /* 0x000fe40001800000 */
[----:B------:R-:W-:Y:S02]  /*1d7a0*/  FMNMX.FTZ R169, R163, R120, !PT ;  /* 0x00000078a3a97209 */ /* 0x000fe40007810000 */
[----:B------:R-:W-:Y:S01]  /*1d7b0*/  FSEL R158, R5, RZ, P2 ;  /* 0x000000ff059e7208 */ /* 0x000fe20001000000 */
[----:B------:R-:W-:Y:S01]  /*1d7c0*/  MUFU.EX2 R12, R12 ;  /* 0x0000000c000c7308 */ /* 0x000fe20000000800 */
[----:B------:R-:W-:-:S04]  /*1d7d0*/  FMNMX.FTZ R120, R166, R169, !PT ;  /* 0x000000a9a6787209 */ /* 0x000fc80007810000 */
[----:B------:R-:W-:Y:S01]  /*1d7e0*/  FMNMX.FTZ R169, R167, R120, !PT ;  /* 0x00000078a7a97209 */ /* 0x000fe20007810000 */
[----:B------:R-:W-:-:S01]  /*1d7f0*/  FFMA.FTZ R120, R2, R173, -R20 ;  /* 0x000000ad02787223 */ /* 0x000fc20000010814 */
[----:B------:R-:W-:Y:S01]  /*1d800*/  FFMA.FTZ R173, R2, R4, -R20 ;  /* 0x0000000402ad7223 */ /* 0x000fe20000010814 */
[----:B------:R-:W-:Y:S01]  /*1d810*/  MUFU.EX2 R137, R137 ;  /* 0x0000008900897308 */ /* 0x000fe20000000800 */
[----:B------:R-:W-:-:S04]  /*1d820*/  FMNMX.FTZ R122, R138, R169, !PT ;  /* 0x000000a98a7a7209 */ /* 0x000fc80007810000 */
[----:B------:R-:W-:-:S03]  /*1d830*/  FMNMX.FTZ R169, R139, R122, !PT ;  /* 0x0000007a8ba97209 */ /* 0x000fc60007810000 */
[----:B------:R-:W-:Y:S01]  /*1d840*/  MUFU.EX2 R114, R114 ;  /* 0x0000007200727308 */ /* 0x000fe20000000800 */
[----:B------:R-:W-:-:S04]  /*1d850*/  FMNMX.FTZ R122, R142, R169, !PT ;  /* 0x000000a98e7a7209 */ /* 0x000fc80007810000 */
[----:B------:R-:W-:Y:S01]  /*1d860*/  FMNMX.FTZ R169, R143, R122, !PT ;  /* 0x0000007a8fa97209 */ /* 0x000fe20007810000 */
[----:B------:R-:W-:-:S02]  /*1d870*/  FFMA.FTZ R122, R2, R175, -R20 ;  /* 0x000000af027a7223 */ /* 0x000fc40000010814 */
[----:B------:R-:W-:Y:S01]  /*1d880*/  MUFU.EX2 R141, R141 ;  /* 0x0000008d008d7308 */ /* 0x000fe20000000800 */
[----:B------:R-:W-:-:S04]  /*1d890*/  FMNMX.FTZ R124, R146, R169, !PT ;  /* 0x000000a9927c7209 */ /* 0x000fc80007810000 */
[----:B------:R-:W-:-:S03]  /*1d8a0*/  FMNMX.FTZ R169, R147, R124, !PT ;  /* 0x0000007c93a97209 */ /* 0x000fc60007810000 */
        /* <DEDUP_REMOVED lines=35> */
[----:B------:R-:W-:-:S03]  /*1dae0*/  FMNMX.FTZ R169, R95, R144, !PT ;  /* 0x000000905fa97209 */ /* 0x000fc60007810000 */
[----:B------:R-:W-:Y:S01]  /*1daf0*/  MUFU.EX2 R133, R133 ;  /* 0x0000008500857308 */ /* 0x000fe20000000800 */
[----:B------:R-:W-:Y:S02]  /*1db00*/  FMNMX.FTZ R144, R98, R169, !PT ;  /* 0x000000a962907209 */ /* 0x000fe40007810000 */
[----:B------:R-:W-:Y:S02]  /*1db10*/  FSEL R169, R102, -INF , P4 ;  /* 0xff80000066a97808 */ /* 0x000fe40002000000 */
[----:B------:R-:W-:-:S03]  /*1db20*/  FMNMX.FTZ R144, R99, R144, !PT ;  /* 0x0000009063907209 */ /* 0x000fc60007810000 */
[----:B------:R-:W-:Y:S01]  /*1db30*/  MUFU.EX2 R140, R140 ;  /* 0x0000008c008c7308 */ /* 0x000fe20000000800 */
[----:B------:R-:W-:-:S04]  /*1db40*/  FMNMX.FTZ R144, R169, R144, !PT ;  /* 0x00000090a9907209 */ /* 0x000fc80007810000 */
[----:B------:R-:W-:-:S03]  /*1db50*/  FMNMX.FTZ R144, R103, R144, !PT ;  /* 0x0000009067907209 */ /* 0x000fc60007810000 */
[----:B------:R-:W-:Y:S02]  /*1db60*/  MUFU.EX2 R105, R105 ;  /* 0x0000006900697308 */ /* 0x000fe40000000800 */
[----:B------:R-:W0:Y:S06]  /*1db70*/  SHFL.BFLY PT, R171, R144, 0x2, 0x1f ;  /* 0x0c401f0090ab7f89 */ /* 0x000e2c00000e0000 */
[----:B------:R-:W-:Y:S08]  /*1db80*/  MUFU.EX2 R102, R187 ;  /* 0x000000bb00667308 */ /* 0x000ff00000000800 */
[----:B------:R-:W-:Y:S08]  /*1db90*/  MUFU.EX2 R109, R109 ;  /* 0x0000006d006d7308 */ /* 0x000ff00000000800 */
[----:B------:R-:W-:Y:S01]  /*1dba0*/  MUFU.EX2 R112, R112 ;  /* 0x0000007000707308 */ /* 0x000fe20000000800 */
[----:B0-----:R-:W-:-:S05]  /*1dbb0*/  FMNMX.FTZ R171, R144, R171, !PT ;  /* 0x000000ab90ab7209 */ /* 0x001fca0007810000 */
[----:B------:R-:W0:Y:S02]  /*1dbc0*/  SHFL.BFLY PT, R144, R171, 0x1, 0x1f ;  /* 0x0c201f00ab907f89 */ /* 0x000e2400000e0000 */
[----:B------:R-:W-:Y:S08]  /*1dbd0*/  MUFU.EX2 R113, R113 ;  /* 0x0000007100717308 */ /* 0x000ff00000000800 */
[----:B------:R-:W-:Y:S08]  /*1dbe0*/  MUFU.EX2 R116, R116 ;  /* 0x0000007400747308 */ /* 0x000ff00000000800 */
[----:B------:R-:W-:Y:S01]  /*1dbf0*/  MUFU.EX2 R117, R117 ;  /* 0x0000007500757308 */ /* 0x000fe20000000800 */
[----:B0-----:R-:W-:-:S07]  /*1dc00*/  FMNMX.FTZ R4, R171, R144, !PT ;  /* 0x00000090ab047209 */ /* 0x001fce0007810000 */
[----:B------:R-:W-:Y:S01]  /*1dc10*/  MUFU.EX2 R88, R88 ;  /* 0x0000005800587308 */ /* 0x000fe20000000800 */
[----:B------:R-:W-:Y:S01]  /*1dc20*/  FSETP.NEU.FTZ.AND P3, PT, R4, -INF , PT ;  /* 0xff8000000400780b */ /* 0x000fe20003f7d000 */
[----:B------:R-:W-:-:S06]  /*1dc30*/  FFMA.FTZ R101, R2, R4, -8 ;  /* 0xc100000002657423 */ /* 0x000fcc0000010004 */
[----:B------:R-:W-:Y:S01]  /*1dc40*/  MUFU.EX2 R89, R89 ;  /* 0x0000005900597308 */ /* 0x000fe20000000800 */
[----:B------:R-:W-:-:S05]  /*1dc50*/  FSEL R101, R101, RZ, P3 ;  /* 0x000000ff65657208 */ /* 0x000fca0001800000 */
[C-C-:B------:R-:W-:Y:S01]  /*1dc60*/  FFMA.FTZ R144, R2.reuse, R155, -R101.reuse ;  /* 0x0000009b02907223 */ /* 0x140fe20000010865 */
[----:B------:R-:W-:-:S01]  /*1dc70*/  FFMA.FTZ R155, R2, R163, -R101 ;  /* 0x000000a3029b7223 */ /* 0x000fc20000010865 */
[----:B------:R-:W-:Y:S02]  /*1dc80*/  IMAD.U32 R163, RZ, RZ, UR38 ;  /* 0x00000026ffa37e24 */ /* 0x000fe4000f8e00ff */
[----:B------:R-:W-:-:S01]  /*1dc90*/  FFMA.FTZ R160, R2, R127, -R101 ;  /* 0x0000007f02a07223 */ /* 0x000fc20000010865 */
[----:B------:R-:W-:Y:S01]  /*1dca0*/  FADD.FTZ R127, -R158, R7 ;  /* 0x000000079e7f7221 */ /* 0x000fe20000010100 */
[----:B------:R-:W-:-:S01]  /*1dcb0*/  FFMA.FTZ R171, R2, R154, -R101 ;  /* 0x0000009a02ab7223 */ /* 0x000fc20000010865 */
[C-C-:B------:R-:W-:Y:S01]  /*1dcc0*/  FFMA.FTZ R9, R2.reuse, R9, -R101.reuse ;  /* 0x0000000902097223 */ /* 0x140fe20000010865 */
[----:B------:R-:W-:Y:S01]  /*1dcd0*/  PRMT R156, R163, 0x654, R156 ;  /* 0x00000654a39c7816 */ /* 0x000fe2000000009c */
[----:B------:R-:W-:Y:S01]  /*1dce0*/  FMUL.FTZ R127, R2, R127 ;  /* 0x0000007f027f7220 */ /* 0x000fe20000410000 */
[----:B------:R-:W-:Y:S01]  /*1dcf0*/  FSEL R163, R4, RZ, P3 ;  /* 0x000000ff04a37208 */ /* 0x000fe20001800000 */
[----:B------:R-:W-:Y:S01]  /*1dd00*/  MUFU.EX2 R144, R144 ;  /* 0x0000009000907308 */ /* 0x000fe20000000800 */
[----:B------:R-:W-:-:S01]  /*1dd10*/  FFMA.FTZ R148, R2, R159, -R101 ;  /* 0x0000009f02947223 */ /* 0x000fc20000010865 */
[----:B------:R-:W-:Y:S01]  /*1dd20*/  FFMA.FTZ R152, R2, R162, -R101 ;  /* 0x000000a202987223 */ /* 0x000fe20000010865 */
[----:B------:R0:W-:Y:S01]  /*1dd30*/  SYNCS.ARRIVE.TRANS64.RED.A1T0 RZ, [R156+URZ], RZ ;  /* 0x000000ff9cff79a7 */ /* 0x0001e2000810043f */
[----:B------:R-:W-:-:S01]  /*1dd40*/  FADD.FTZ R163, -R163, R6 ;  /* 0x00000006a3a37221 */ /* 0x000fc20000010100 */
[C-C-:B------:R-:W-:Y:S01]  /*1dd50*/  FFMA.FTZ R154, R2.reuse, R166, -R101.reuse ;  /* 0x000000a6029a7223 */ /* 0x140fe20000010865 */
[----:B------:R-:W-:-:S01]  /*1dd60*/  FFMA.FTZ R159, R2, R167, -R101 ;  /* 0x000000a7029f7223 */ /* 0x000fc20000010865 */
[C-C-:B------:R-:W-:Y:S01]  /*1dd70*/  FFMA.FTZ R138, R2.reuse, R138, -R101.reuse ;  /* 0x0000008a028a7223 */ /* 0x140fe20000010865 */
[C---:B------:R-:W-:Y:S01]  /*1dd80*/  FMUL.FTZ R6, R2.reuse, R163 ;  /* 0x000000a302067220 */ /* 0x040fe20000410000 */
        /* <DEDUP_REMOVED lines=17> */
[----:B0-----:R-:W-:-:S01]  /*1dea0*/  FFMA.FTZ R156, R127, R3, R100 ;  /* 0x000000037f9c7223 */ /* 0x001fc20000010064 */
[C-C-:B------:R-:W-:Y:S01]  /*1deb0*/  FFMA.FTZ R157, R2.reuse, R157, -R101.reuse ;  /* 0x0000009d029d7223 */ /* 0x140fe20000010865 */
[----:B------:R-:W-:-:S01]  /*1dec0*/  FFMA.FTZ R107, R2, R107, -R101 ;  /* 0x0000006b026b7223 */ /* 0x000fc20000010865 */
[----:B------:R-:W-:Y:S01]  /*1ded0*/  FFMA.FTZ R110, R2, R110, -R101 ;  /* 0x0000006e026e7223 */ /* 0x000fe20000010865 */
[----:B------:R-:W-:-:S01]  /*1dee0*/  FADD.FTZ R156, R123, R156 ;  /* 0x0000009c7b9c7221 */ /* 0x000fc20000010000 */
        /* <DEDUP_REMOVED lines=11> */
[----:B-1----:R-:W-:-:S01]  /*1dfa0*/  FFMA.FTZ R3, R6, R0, R171 ;  /* 0x0000000006037223 */ /* 0x002fc200000100ab */
[C-C-:B------:R-:W-:Y:S01]  /*1dfb0*/  FFMA.FTZ R98, R2.reuse, R98, -R101.reuse ;  /* 0x0000006202627223 */ /* 0x140fe20000010865 */
[----:B------:R-:W-:-:S01]  /*1dfc0*/  FFMA.FTZ R99, R2, R99, -R101 ;  /* 0x0000006302637223 */ /* 0x000fc20000010865 */
[----:B------:R-:W-:Y:S01]  /*1dfd0*/  FFMA.FTZ R169, R2, R169, -R101 ;  /* 0x000000a902a97223 */ /* 0x000fe20000010865 */
[----:B------:R-:W-:-:S01]  /*1dfe0*/  FADD.FTZ R0, R144, R3 ;  /* 0x0000000390007221 */ /* 0x000fc20000010000 */
[----:B------:R-:W-:Y:S01]  /*1dff0*/  FFMA.FTZ R101, R2, R103, -R101 ;  /* 0x0000006702657223 */ /* 0x000fe20000010865 */
[----:B------:R-:W-:-:S01]  /*1e000*/  FADD.FTZ R3, R13, R156 ;  /* 0x0000009c0d037221 */ /* 0x000fc20000010000 */
[----:B------:R-:W1:Y:S01]  /*1e010*/  MUFU.EX2 R152, R152 ;  /* 0x0000009800987308 */ /* 0x000e620000000800 */
[----:B0-----:R-:W-:-:S02]  /*1e020*/  FADD.FTZ R103, R9, R0 ;  /* 0x0000000009677221 */ /* 0x001fc40000010000 */
[----:B------:R-:W-:-:S04]  /*1e030*/  FADD.FTZ R0, R108, R3 ;  /* 0x000000036c007221 */ /* 0x000fc80000010000 */
[----:B------:R-:W-:Y:S01]  /*1e040*/  FADD.FTZ R3, R15, R0 ;  /* 0x000000000f037221 */ /* 0x000fe20000010000 */
[----:B------:R-:W0:Y:S01]  /*1e050*/  MUFU.EX2 R155, R155 ;  /* 0x0000009b009b7308 */ /* 0x000e220000000800 */
[----:B--2---:R-:W-:-:S02]  /*1e060*/  FADD.FTZ R103, R148, R103 ;  /* 0x0000006794677221 */ /* 0x004fc40000010000 */
[----:B------:R-:W-:-:S05]  /*1e070*/  FADD.FTZ R156, R106, R3 ;  /* 0x000000036a9c7221 */ /* 0x000fca0000010000 */
[----:B------:R-:W2:Y:S01]  /*1e080*/  MUFU.EX2 R154, R154 ;  /* 0x0000009a009a7308 */ /* 0x000ea20000000800 */
[----:B-1----:R-:W-:-:S01]  /*1e090*/  FADD.FTZ R0, R152, R103 ;  /* 0x0000006798007221 */ /* 0x002fc20000010000 */
[----:B------:R-:W-:-:S04]  /*1e0a0*/  FADD.FTZ R103, R21, R156 ;  /* 0x0000009c15677221 */ /* 0x000fc80000010000 */
[----:B------:R-:W-:Y:S02]  /*1e0b0*/  FADD.FTZ R103, R94, R103 ;  /* 0x000000675e677221 */ /* 0x000fe40000010000 */
        /* <DEDUP_REMOVED lines=27> */
[----:B------:R-:W1:Y:S08]  /*1e270*/  MUFU.EX2 R153, R153 ;  /* 0x0000009900997308 */ /* 0x000e700000000800 */
[----:B------:R-:W3:Y:S08]  /*1e280*/  MUFU.EX2 R104, R104 ;  /* 0x0000006800687308 */ /* 0x000ef00000000800 */
[----:B------:R-:W4:Y:S08]  /*1e290*/  MUFU.EX2 R126, R126 ;  /* 0x0000007e007e7308 */ /* 0x000f300000000800 */
[----:B------:R0:W5:Y:S08]  /*1e2a0*/  MUFU.EX2 R7, R160 ;  /* 0x000000a000077308 */ /* 0x0001700000000800 */
[----:B------:R-:W5:Y:S01]  /*1e2b0*/  MUFU.EX2 R130, R130 ;  /* 0x0000008200827308 */ /* 0x000f620000000800 */
[----:B0-----:R-:W-:-:S01]  /*1e2c0*/  FADD.FTZ R160, R150, R103 ;  /* 0x0000006796a07221 */ /* 0x001fc20000010000 */
[----:B------:R-:W-:-:S03]  /*1e2d0*/  FADD.FTZ R103, R121, R0 ;  /* 0x0000000079677221 */ /* 0x000fc60000010000 */
[----:B--2---:R-:W-:Y:S01]  /*1e2e0*/  FADD.FTZ R160, R151, R160 ;  /* 0x000000a097a07221 */ /* 0x004fe20000010000 */
[----:B------:R-:W-:-:S02]  /*1e2f0*/  FADD.FTZ R0, R128, R103 ;  /* 0x0000006780007221 */ /* 0x000fc40000010000 */
[----:B------:R-:W0:Y:S01]  /*1e300*/  MUFU.EX2 R131, R131 ;  /* 0x0000008300837308 */ /* 0x000e220000000800 */
[----:B-1----:R-:W-:-:S04]  /*1e310*/  FADD.FTZ R3, R153, R160 ;  /* 0x000000a099037221 */ /* 0x002fc80000010000 */
[----:B---3--:R-:W-:-:S03]  /*1e320*/  FADD.FTZ R3, R104, R3 ;  /* 0x0000000368037221 */ /* 0x008fc60000010000 */
[----:B------:R-:W1:Y:S01]  /*1e330*/  MUFU.EX2 R134, R134 ;  /* 0x0000008600867308 */ /* 0x000e620000000800 */
[----:B----4-:R-:W-:-:S01]  /*1e340*/  FADD.FTZ R160, R126, R3 ;  /* 0x000000037ea07221 */ /* 0x010fc20000010000 */
[----:B------:R-:W-:-:S03]  /*1e350*/  FADD.FTZ R3, R125, R0 ;  /* 0x000000007d037221 */ /* 0x000fc60000010000 */
[----:B-----5:R-:W-:Y:S01]  /*1e360*/  FADD.FTZ R103, R7, R160 ;  /* 0x000000a007677221 */ /* 0x020fe20000010000 */
[----:B------:R-:W-:-:S02]  /*1e370*/  FADD.FTZ R0, R132, R3 ;  /* 0x0000000384007221 */ /* 0x000fc40000010000 */
[----:B------:R-:W2:Y:S01]  /*1e380*/  MUFU.EX2 R135, R135 ;  /* 0x0000008700877308 */ /* 0x000ea20000000800 */
[----:B------:R-:W-:-:S01]  /*1e390*/  FADD.FTZ R160, R130, R103 ;  /* 0x0000006782a07221 */ /* 0x000fc20000010000 */
[----:B------:R-:W-:-:S03]  /*1e3a0*/  FADD.FTZ R3, R129, R0 ;  /* 0x0000000081037221 */ /* 0x000fc60000010000 */
[----:B0-----:R-:W-:Y:S01]  /*1e3b0*/  FADD.FTZ R103, R131, R160 ;  /* 0x000000a083677221 */ /* 0x001fe20000010000 */
[----:B------:R-:W-:-:S02]  /*1e3c0*/  FADD.FTZ R0, R136, R3 ;  /* 0x0000000388007221 */ /* 0x000fc40000010000 */
        /* <DEDUP_REMOVED lines=9> */
[----:B0-----:R-:W-:-:S07]  /*1e460*/  FADD.FTZ R3, R157, R160 ;  /* 0x000000a09d037221 */ /* 0x001fce0000010000 */
[----:B------:R-:W0:Y:S01]  /*1e470*/  MUFU.EX2 R111, R111 ;  /* 0x0000006f006f7308 */ /* 0x000e220000000800 */
[----:B-1----:R-:W-:-:S07]  /*1e480*/  FADD.FTZ R3, R156, R3 ;  /* 0x000000039c037221 */ /* 0x002fce0000010000 */
        /* <DEDUP_REMOVED lines=10> */
[----:B------:R-:W-:Y:S01]  /*1e530*/  MUFU.EX2 R119, R119 ;  /* 0x0000007700777308 */ /* 0x000fe20000000800 */
[----:B--2---:R-:W-:-:S07]  /*1e540*/  FADD.FTZ R3, R158, R3 ;  /* 0x000000039e037221 */ /* 0x004fce0000010000 */
[----:B------:R-:W-:Y:S01]  /*1e550*/  MUFU.EX2 R90, R90 ;  /* 0x0000005a005a7308 */ /* 0x000fe20000000800 */
[----:B0-----:R-:W-:-:S01]  /*1e560*/  FADD.FTZ R162, R118, R3 ;  /* 0x0000000376a27221 */ /* 0x001fc20000010000 */
[----:B------:R-:W-:-:S04]  /*1e570*/  FADD.FTZ R3, R117, R0 ;  /* 0x0000000075037221 */ /* 0x000fc80000010000 */
[----:B------:R-:W-:Y:S02]  /*1e580*/  FADD.FTZ R0, R88, R3 ;  /* 0x0000000358007221 */ /* 0x000fe40000010000 */
[----:B------:R-:W-:Y:S02]  /*1e590*/  MUFU.EX2 R91, R91 ;  /* 0x0000005b005b7308 */ /* 0x000fe40000000800 */
[----:B------:R-:W-:-:S06]  /*1e5a0*/  FADD.FTZ R3, R89, R0 ;  /* 0x0000000059037221 */ /* 0x000fcc0000010000 */
[----:B------:R-:W0:Y:S08]  /*1e5b0*/  MUFU.EX2 R92, R92 ;  /* 0x0000005c005c7308 */ /* 0x000e300000000800 */
[----:B------:R-:W-:Y:S08]  /*1e5c0*/  MUFU.EX2 R165, R165 ;  /* 0x000000a500a57308 */ /* 0x000ff00000000800 */
[----:B------:R-:W1:Y:S01]  /*1e5d0*/  MUFU.EX2 R93, R93 ;  /* 0x0000005d005d7308 */ /* 0x000e620000000800 */
[----:B0-----:R-:W-:-:S07]  /*1e5e0*/  FADD.FTZ R0, R92, R3 ;  /* 0x000000035c007221 */ /* 0x001fce0000010000 */
[----:B------:R0:W2:Y:S08]  /*1e5f0*/  MUFU.EX2 R160, R95 ;  /* 0x0000005f00a07308 */ /* 0x0000b00000000800 */
[----:B------:R-:W3:Y:S01]  /*1e600*/  MUFU.EX2 R96, R96 ;  /* 0x0000006000607308 */ /* 0x000ee20000000800 */
[----:B0-----:R-:W-:-:S04]  /*1e610*/  FADD.FTZ R95, R119, R162 ;  /* 0x000000a2775f7221 */ /* 0x001fc80000010000 */
[----:B------:R-:W-:Y:S01]  /*1e620*/  FADD.FTZ R162, R90, R95 ;  /* 0x0000005f5aa27221 */ /* 0x000fe20000010000 */
[----:B-1----:R-:W-:-:S02]  /*1e630*/  FADD.FTZ R95, R93, R0 ;  /* 0x000000005d5f7221 */ /* 0x002fc40000010000 */
[----:B------:R-:W0:Y:S01]  /*1e640*/  MUFU.EX2 R98, R98 ;  /* 0x0000006200627308 */ /* 0x000e220000000800 */
[----:B------:R-:W-:-:S04]  /*1e650*/  FADD.FTZ R162, R91, R162 ;  /* 0x000000a25ba27221 */ /* 0x000fc80000010000 */
[----:B------:R-:W-:-:S03]  /*1e660*/  FADD.FTZ R3, R165, R162 ;  /* 0x000000a2a5037221 */ /* 0x000fc60000010000 */
[----:B------:R-:W1:Y:S01]  /*1e670*/  MUFU.EX2 R173, R173 ;  /* 0x000000ad00ad7308 */ /* 0x000e620000000800 */
[----:B--2---:R-:W-:-:S01]  /*1e680*/  FADD.FTZ R3, R160, R3 ;  /* 0x00000003a0037221 */ /* 0x004fc20000010000 */
[----:B---3--:R-:W-:-:S06]  /*1e690*/  FADD.FTZ R0, R96, R95 ;  /* 0x0000005f60007221 */ /* 0x008fcc0000010000 */
        /* <DEDUP_REMOVED lines=14> */
.L_x_2796:
[----:B------:R-:W-:Y:S01]  /*1e780*/  F2FP.SATFINITE.E4M3.F32.PACK_AB_MERGE_C R7, R7, R126, RZ ;  /* 0x0000007e0707723e */ /* 0x000fe200048070ff */
[----:B------:R-:W-:Y:S01]  /*1e790*/  FMUL.FTZ R26, R26, R6 ;  /* 0x000000061a1a7220 */ /* 0x000fe20000410000 */
[----:B------:R-:W-:Y:S01]  /*1e7a0*/  ISETP.GT.AND P2, PT, R8, R14, PT ;  /* 0x0000000e0800720c */ /* 0x000fe20003f44270 */
[-C--:B------:R-:W-:Y:S01]  /*1e7b0*/  FMUL.FTZ R27, R27, R6.reuse ;  /* 0x000000061b1b7220 */ /* 0x080fe20000410000 */
[----:B------:R-:W-:Y:S01]  /*1e7c0*/  F2FP.SATFINITE.E4M3.F32.PACK_AB_MERGE_C R177, R104, R153, R7 ;  /* 0x0000009968b1723e */ /* 0x000fe20004807007 */
[----:B------:R-:W-:Y:S01]  /*1e7d0*/  IMAD R7, R10, 0x8, R18 ;  /* 0x000000080a077824 */ /* 0x000fe200078e0212 */
[----:B------:R-:W-:Y:S01]  /*1e7e0*/  MOV R10, UR38 ;  /* 0x00000026000a7c02 */ /* 0x000fe20008000f00 */
        /* <DEDUP_REMOVED lines=9> */
[----:B------:R-:W-:Y:S01]  /*1e880*/  F2FP.SATFINITE.E4M3.F32.PACK_AB_MERGE_C R110, R156, R157, R110 ;  /* 0x0000009d9c6e723e */ /* 0x000fe2000480706e */
[-C--:B------:R-:W-:Y:S01]  /*1e890*/  FMUL.FTZ R38, R38, R6.reuse ;  /* 0x0000000626267220 */ /* 0x080fe20000410000 */
[----:B------:R-:W-:Y:S01]  /*1e8a0*/  F2FP.SATFINITE.E4M3.F32.PACK_AB_MERGE_C R13, R108, R13, RZ ;  /* 0x0000000d6c0d723e */ /* 0x000fe200048070ff */
[----:B------:R0:W-:Y:S01]  /*1e8b0*/  SYNCS.ARRIVE.TRANS64.RED.A1T0 RZ, [R7+URZ], RZ ;  /* 0x000000ff07ff79a7 */ /* 0x0001e2000810043f */
        /* <DEDUP_REMOVED lines=90> */
[----:B------:R-:W-:Y:S01]  /*1ee60*/  VIADD R8, R8, 0xffffffff ;  /* 0xffffffff08087836 */ /* 0x000fe20000000000 */
[----:B------:R-:W-:Y:S01]  /*1ee70*/  MOV R9, R194 ;  /* 0x000000c200097202 */ /* 0x000fe20000000f00 */
[----:B------:R-:W-:-:S02]  /*1ee80*/  IMAD.MOV.U32 R6, RZ, RZ, R4 ;  /* 0x000000ffff067224 */ /* 0x000fc400078e0004 */
[----:B0-----:R-:W-:Y:S02]  /*1ee90*/  IMAD.MOV.U32 R7, RZ, RZ, R5 ;  /* 0x000000ffff077224 */ /* 0x001fe400078e0005 */
[----:B------:R-:W-:Y:S02]  /*1eea0*/  IMAD.MOV.U32 R10, RZ, RZ, R188 ;  /* 0x000000ffff0a7224 */ /* 0x000fe400078e00bc */
[----:B------:R-:W-:Y:S01]  /*1eeb0*/  IMAD.MOV.U32 R173, RZ, RZ, R110 ;  /* 0x000000ffffad7224 */ /* 0x000fe200078e006e */
[----:B------:R-:W-:Y:S06]  /*1eec0*/  @P2 BRA `(.L_x_2797) ;  /* 0xffffffc000ac2947 */ /* 0x000fec000383ffff */
.L_x_2785:
[----:B------:R-:W-:-:S13]  /*1eed0*/  ISETP.GE.AND P0, PT, R8, RZ, PT ;  /* 0x000000ff0800720c */ /* 0x000fda0003f06270 */
[----:B------:R-:W-:Y:S05]  /*1eee0*/  @!P0 BRA `(.L_x_2798) ;  /* 0x0000003000848947 */ /* 0x000fea0003800000 */
[----:B------:R-:W-:Y:S01]  /*1eef0*/  IMAD.MOV.U32 R6, RZ, RZ, R4 ;  /* 0x000000ffff067224 */ /* 0x000fe200078e0004 */
[----:B------:R-:W-:Y:S01]  /*1ef00*/  MOV R9, R194 ;  /* 0x000000c200097202 */ /* 0x000fe20000000f00 */
[----:B------:R-:W-:Y:S02]  /*1ef10*/  IMAD.MOV.U32 R7, RZ, RZ, R5 ;  /* 0x000000ffff077224 */ /* 0x000fe400078e0005 */
[----:B------:R-:W-:-:S07]  /*1ef20*/  IMAD.MOV.U32 R10, RZ, RZ, R188 ;  /* 0x000000ffff0a7224 */ /* 0x000fce00078e00bc */
.L_x_2810:
        /* <DEDUP_REMOVED lines=10> */
.L_x_2800:
[----:B------:R-:W-:Y:S01]  /*1efd0*/  IMAD R4, R188, 0x8, R18 ;  /* 0x00000008bc047824 */ /* 0x000fe200078e0212 */
[----:B------:R-:W-:-:S04]  /*1efe0*/  SHF.L.U32 R5, R194, 0x1f, RZ ;  /* 0x0000001fc2057819 */ /* 0x000fc800000006ff */
[----:B------:R0:W1:Y:S01]  /*1eff0*/  SYNCS.PHASECHK.TRANS64.TRYWAIT P0, [R4+URZ+0x29830], R5 ;  /* 0x02983005040075a7 */ /* 0x000062000800017f */
[----:B------:R-:W-:Y:S05]  /*1f000*/  @!P1 BRA `(.L_x_2801) ;  /* 0x0000000000049947 */ /* 0x000fea0003800000 */
[----:B------:R-:W-:Y:S01]  /*1f010*/  BPT.TRAP 0x1 ;  /* 0x000000040000795c */ /* 0x000fe20000300000 */
.L_x_2801:
[----:B------:R-:W-:Y:S04]  /*1f020*/  BSSY B0, `(.L_x_2799) ;  /* 0x0000004000007945 */ /* 0x000fe80003800000 */
[----:B-1----:R-:W-:Y:S05]  /*1f030*/  @P0 BRA `(.L_x_2802) ;  /* 0x0000000000080947 */ /* 0x002fea0003800000 */
[----:B------:R-:W1:Y:S02]  /*1f040*/  SYNCS.PHASECHK.TRANS64.TRYWAIT P0, [R4+URZ+0x29830], R5 ;  /* 0x02983005040075a7 */ /* 0x000e64000800017f */
[----:B-1----:R-:W-:Y:S05]  /*1f050*/  @!P0 BRA `(.L_x_2803) ;  /* 0x000000f000708947 */ /* 0x002fea0003800000 */
.L_x_2802:
[----:B------:R-:W-:Y:S05]  /*1f060*/  BSYNC B0 ;  /* 0x0000000000007941 */ /* 0x000fea0003800000 */
.L_x_2799:
[----:B01----:R-:W0:Y:S01]  /*1f070*/  S2R R4, SR_TID.X ;  /* 0x0000000000047919 */ /* 0x003e220000002100 */
[----:B------:R-:W-:Y:S05]  /*1f080*/  WARPSYNC.ALL ;  /* 0x0000000000007948 */ /* 0x000fea0003800000 */
[----:B------:R-:W-:Y:S01]  /*1f090*/  IMAD.MOV.U32 R5, RZ, RZ, -0x7fffffe0 ;  /* 0x80000020ff057424 */ /* 0x000fe200078e00ff */
[----:B------:R-:W-:Y:S01]  /*1f0a0*/  UMOV UR44, UR24 ;  /* 0x00000018002c7c82 */ /* 0x000fe20008000000 */
[----:B------:R-:W-:Y:S01]  /*1f0b0*/  UMOV UR45, UR25 ;  /* 0x00000019002d7c82 */ /* 0x000fe20008000000 */
[----:B------:R-:W-:Y:S01]  /*1f0c0*/  IMAD.MOV.U32 R13, RZ, RZ, -0x7fffffe0 ;  /* 0x80000020ff0d7424 */ /* 0x000fe200078e00ff */
[----:B------:R-:W-:Y:S01]  /*1f0d0*/  UMOV UR40, UR24 ;  /* 0x0000001800287c82 */ /* 0x000fe20008000000 */
[----:B------:R-:W-:Y:S01]  /*1f0e0*/  R2UR UR47, R5 ;  /* 0x00000000052f72ca */ /* 0x000fe200000e0000 */
[----:B------:R-:W-:Y:S01]  /*1f0f0*/  UMOV UR41, UR25 ;  /* 0x0000001900297c82 */ /* 0x000fe20008000000 */
[----:B------:R-:W-:Y:S01]  /*1f100*/  IMAD.MOV.U32 R21, RZ, RZ, -0x7fffffe0 ;  /* 0x80000020ff157424 */ /* 0x000fe200078e00ff */
[----:B------:R-:W-:Y:S01]  /*1f110*/  R2UR UR43, R13 ;  /* 0x000000000d2b72ca */ /* 0x000fe200000e0000 */
[----:B------:R-:W-:Y:S01]  /*1f120*/  IMAD.MOV.U32 R15, RZ, RZ, -0x7fffffe0 ;  /* 0x80000020ff0f7424 */ /* 0x000fe200078e00ff */
[----:B------:R-:W-:Y:S01]  /*1f130*/  UMOV UR28, UR24 ;  /* 0x00000018001c7c82 */ /* 0x000fe20008000000 */
        /* <DEDUP_REMOVED lines=8> */
[----:B------:R-:W-:-:S02]  /*1f1c0*/  IMAD.MOV.U32 R13, RZ, RZ, -0x7fffffe0 ;  /* 0x80000020ff0d7424 */ /* 0x000fc400078e00ff */
[----:B------:R-:W-:Y:S01]  /*1f1d0*/  IMAD.MOV.U32 R5, RZ, RZ, -0x7fffffe0 ;  /* 0x80000020ff057424 */ /* 0x000fe200078e00ff */
[----:B0-----:R-:W-:-:S05]  /*1f1e0*/  SHF.R.U32.HI R4, RZ, 0x7, R4 ;  /* 0x00000007ff047819 */ /* 0x001fca0000011604 */
[----:B------:R-:W-:Y:S02]  /*1f1f0*/  VIADD R88, R4, 0x8 ;  /* 0x0000000804587836 */ /* 0x000fe40000000000 */
[----:B------:R-:W-:-:S03]  /*1f200*/  IMAD R4, R188, 0x780, R11 ;  /* 0x00000780bc047824 */ /* 0x000fc600078e020b */
[----:B------:R0:W-:Y:S01]  /*1f210*/  BAR.SYNC.DEFER_BLOCKING R88, 0x100 ;  /* 0x000400580000751d */ /* 0x0001e20000010000 */
[C---:B------:R-:W-:Y:S01]  /*1f220*/  VIADD R20, R4.reuse, 0x100 ;  /* 0x0000010004147836 */ /* 0x040fe20000000000 */
[C---:B------:R-:W-:Y:S01]  /*1f230*/  R2UR UR46, R4.reuse ;  /* 0x00000000042e72ca */ /* 0x040fe200000e0000 */
[C---:B------:R-:W-:Y:S01]  /*1f240*/  VIADD R14, R4.reuse, 0x180 ;  /* 0x00000180040e7836 */ /* 0x040fe20000000000 */
[----:B------:R-:W-:Y:S02]  /*1f250*/  IADD3 R12, R4, 0x80, RZ ;  /* 0x00000080040c7810 */ /* 0x000fe40007ffe0ff */
[----:B------:R-:W-:Y:S01]  /*1f260*/  R2UR UR26, R20 ;  /* 0x00000000141a72ca */ /* 0x000fe200000e0000 */
[----:B------:R-:W-:Y:S01]  /*1f270*/  VIADD R20, R4, 0x2 ;  /* 0x0000000204147836 */ /* 0x000fe20000000000 */
[----:B------:R-:W-:Y:S02]  /*1f280*/  R2UR UR42, R12 ;  /* 0x000000000c2a72ca */ /* 0x000fe400000e0000 */
[----:B------:R-:W-:Y:S01]  /*1f290*/  R2UR UR30, R14 ;  /* 0x000000000e1e72ca */ /* 0x000fe200000e0000 */
[C---:B------:R-:W-:Y:S01]  /*1f2a0*/  VIADD R14, R4.reuse, 0x82 ;  /* 0x00000082040e7836 */ /* 0x040fe20000000000 */
[----:B------:R-:W-:-:S02]  /*1f2b0*/  IADD3 R12, R4, 0x200, RZ ;  /* 0x00000200040c7810 */ /* 0x000fc40007ffe0ff */
[----:B------:R-:W-:Y:S02]  /*1f2c0*/  R2UR UR6, R20 ;  /* 0x00000000140672ca */ /* 0x000fe400000e0000 */
[----:B------:R-:W-:Y:S02]  /*1f2d0*/  R2UR UR34, R12 ;  /* 0x000000000c2272ca */ /* 0x000fe400000e0000 */
[----:B------:R-:W-:Y:S01]  /*1f2e0*/  IADD3 R12, R4, 0x102, RZ ;  /* 0x00000102040c7810 */ /* 0x000fe20007ffe0ff */
        /* <DEDUP_REMOVED lines=74> */
[----:B------:R-:W-:-:S04]  /*1f790*/  IADD3 R12, R4, 0x480, RZ ;  /* 0x00000480040c7810 */ /* 0x000fc80007ffe0ff */
[----:B------:R-:W-:Y:S01]  /*1f7a0*/  R2UR UR46, R12 ;  /* 0x000000000c2e72ca */ /* 0x000fe200000e0000 */
[----:B------:R-:W-:Y:S01]  /*1f7b0*/  VIADD R12, R4, 0x282 ;  /* 0x00000282040c7836 */ /* 0x000fe20000000000 */
[----:B------:R-:W-:Y:S01]  /*1f7c0*/  R2UR UR47, R13 ;  /* 0x000000000d2f72ca */ /* 0x000fe200000e0000 */
        /* <DEDUP_REMOVED lines=146> */
.L_x_2805:
[----:B------:R-:W-:Y:S01]  /*200f0*/  SHF.L.U32 R4, R9, 0x1f, RZ ;  /* 0x0000001f09047819 */ /* 0x000fe200000006ff */
[----:B------:R-:W-:-:S04]  /*20100*/  IMAD R5, R10, 0x8, R18 ;  /* 0x000000080a057824 */ /* 0x000fc800078e0212 */
[----:B------:R0:W1:Y:S01]  /*20110*/  SYNCS.PHASECHK.TRANS64.TRYWAIT P0, [R5+URZ+0x29850], R4 ;  /* 0x02985004050075a7 */ /* 0x000062000800017f */
[----:B------:R-:W-:Y:S05]  /*20120*/  @!P1 BRA `(.L_x_2806) ;  /* 0x0000000000049947 */ /* 0x000fea0003800000 */
[----:B------:R-:W-:Y:S01]  /*20130*/  BPT.TRAP 0x1 ;  /* 0x000000040000795c */ /* 0x000fe20000300000 */
.L_x_2806:
[----:B-1----:R-:W-:Y:S05]  /*20140*/  @P0 BRA `(.L_x_2804) ;  /* 0x0000000000080947 */ /* 0x002fea0003800000 */
[----:B------:R-:W1:Y:S02]  /*20150*/  SYNCS.PHASECHK.TRANS64.TRYWAIT P0, [R5+URZ+0x29850], R4 ;  /* 0x02985004050075a7 */ /* 0x000e64000800017f */
[----:B-1----:R-:W-:Y:S05]  /*20160*/  @!P0 BRA `(.L_x_2807) ;  /* 0x000000e000408947 */ /* 0x002fea0003800000 */
.L_x_2804:
[----:B01----:R-:W-:Y:S01]  /*20170*/  VIADD R4, R18, 0x400 ;  /* 0x0000040012047836 */ /* 0x003fe20000000000 */
[----:B------:R-:W-:Y:S05]  /*20180*/  WARPSYNC.ALL ;  /* 0x0000000000007948 */ /* 0x000fea0003800000 */
[----:B------:R-:W-:Y:S01]  /*20190*/  SHF.R.U32.HI R4, RZ, 0x4, R4 ;  /* 0x00000004ff047819 */ /* 0x000fe20000011604 */
[----:B------:R-:W-:Y:S01]  /*201a0*/  IMAD.MOV.U32 R5, RZ, RZ, -0x3ffffff0 ;  /* 0xc0000010ff057424 */ /* 0x000fe200078e00ff */
[----:B------:R-:W-:Y:S01]  /*201b0*/  WARPGROUP.ARRIVE ;  /* 0x00000000000079c5 */ /* 0x000fe20000000000 */
[----:B------:R-:W-:Y:S01]  /*201c0*/  IMAD.MOV.U32 R13, RZ, RZ, -0x3ffffff0 ;  /* 0xc0000010ff0d7424 */ /* 0x000fe200078e00ff */
[----:B------:R-:W-:-:S04]  /*201d0*/  LOP3.LUT R4, R4, 0x3fff, RZ, 0xc0, !PT ;  /* 0x00003fff04047812 */ /* 0x000fc800078ec0ff */
[----:B------:R-:W0:Y:S01]  /*201e0*/  S2R R9, SR_TID.X ;  /* 0x0000000000097919 */ /* 0x000e220000002100 */
[----:B------:R-:W-:Y:S01]  /*201f0*/  R2UR UR7, R5 ;  /* 0x00000000050772ca */ /* 0x000fe200000e0000 */
[----:B------:R-:W-:Y:S01]  /*20200*/  IMAD.MOV.U32 R5, RZ, RZ, -0x3ffffff0 ;  /* 0xc0000010ff057424 */ /* 0x000fe200078e00ff */
[----:B------:R-:W-:-:S05]  /*20210*/  LOP3.LUT R4, R4, 0x10000, RZ, 0xfc, !PT ;  /* 0x0001000004047812 */ /* 0x000fca00078efcff */
[----:B------:R-:W-:-:S05]  /*20220*/  IMAD R4, R10, 0x500, R4 ;  /* 0x000005000a047824 */ /* 0x000fca00078e0204 */
[C---:B------:R-:W-:Y:S02]  /*20230*/  R2UR UR6, R4.reuse ;  /* 0x00000000040672ca */ /* 0x040fe400000e0000 */
[----:B------:R-:W-:-:S11]  /*20240*/  IADD3 R12, R4, 0x100, RZ ;  /* 0x00000100040c7810 */ /* 0x000fd60007ffe0ff */
        /* <DEDUP_REMOVED lines=12> */
[----:B------:R-:W-:Y:S01]  /*20310*/  VIADD R4, R4, 0x400 ;  /* 0x0000040004047836 */ /* 0x000fe20000000000 */
[----:B------:R-:W-:Y:S01]  /*20320*/  MOV R13, 0xc0000010 ;  /* 0xc0000010000d7802 */ /* 0x000fe20000000f00 */
        /* <DEDUP_REMOVED lines=18> */
.L_x_2808:
[----:B0-----:R-:W-:-:S04]  /*20450*/  FMNMX.FTZ R4, R152, R7, !PT ;  /* 0x0000000798047209 */ /* 0x001fc80007810000 */
[----:B------:R-:W-:Y:S02]  /*20460*/  FMNMX.FTZ R5, R153, R4, !PT ;  /* 0x0000000499057209 */ /* 0x000fe40007810000 */
        /* <DEDUP_REMOVED lines=127> */
[C---:B------:R-:W-:Y:S01]  /*20c60*/  FMUL.FTZ R15, R2.reuse, R7 ;  /* 0x00000007020f7220 */ /* 0x040fe20000410000 */
[----:B------:R-:W-:Y:S01]  /*20c70*/  FFMA.FTZ R9, R2, R101, -R9 ;  /* 0x0000006502097223 */ /* 0x000fe20000010809 */
[----:B------:R-:W-:-:S01]  /*20c80*/  FADD.FTZ R7, -R4, R6 ;  /* 0x0000000604077221 */ /* 0x000fc20000010100 */
[C---:B------:R-:W-:Y:S01]  /*20c90*/  FFMA.FTZ R101, R2.reuse, R4, -8 ;  /* 0xc100000002657423 */ /* 0x040fe20000010004 */
[----:B------:R-:W-:Y:S02]  /*20ca0*/  MUFU.EX2 R6, R15 ;  /* 0x0000000f00067308 */ /* 0x000fe40000000800 */
[C---:B------:R-:W-:Y:S01]  /*20cb0*/  FMUL.FTZ R7, R2.reuse, R7 ;  /* 0x0000000702077220 */ /* 0x040fe20000410000 */
[C-C-:B------:R-:W-:Y:S01]  /*20cc0*/  FFMA.FTZ R154, R2.reuse, R154, -R101.reuse ;  /* 0x0000009a029a7223 */ /* 0x140fe20000010865 */
[----:B------:R-:W-:-:S01]  /*20cd0*/  FFMA.FTZ R155, R2, R155, -R101 ;  /* 0x0000009b029b7223 */ /* 0x000fc20000010865 */
[C-C-:B------:R-:W-:Y:S01]  /*20ce0*/  FFMA.FTZ R156, R2.reuse, R158, -R101.reuse ;  /* 0x0000009e029c7223 */ /* 0x140fe20000010865 */
[----:B------:R-:W-:-:S01]  /*20cf0*/  FFMA.FTZ R158, R2, R162, -R101 ;  /* 0x000000a2029e7223 */ /* 0x000fc20000010865 */
[----:B------:R-:W-:Y:S01]  /*20d00*/  IMAD R162, R188, 0x8, R18 ;  /* 0x00000008bca27824 */ /* 0x000fe200078e0212 */
[----:B------:R-:W0:Y:S01]  /*20d10*/  MUFU.EX2 R13, R13 ;  /* 0x0000000d000d7308 */ /* 0x000e220000000800 */
[----:B------:R-:W-:-:S01]  /*20d20*/  FFMA.FTZ R160, R2, R166, -R101 ;  /* 0x000000a602a07223 */ /* 0x000fc20000010865 */
[----:B------:R-:W-:Y:S01]  /*20d30*/  FFMA.FTZ R161, R2, R167, -R101 ;  /* 0x000000a702a17223 */ /* 0x000fe20000010865 */
[----:B------:R-:W-:-:S02]  /*20d40*/  VIADD R162, R162, 0x29840 ;  /* 0x00029840a2a27836 */ /* 0x000fc40000000000 */
        /* <DEDUP_REMOVED lines=38> */
[----:B0-----:R-:W-:-:S06]  /*20fb0*/  FADD.FTZ R3, R12, R3 ;  /* 0x000000030c037221 */ /* 0x001fcc0000010000 */
[----:B------:R-:W0:Y:S01]  /*20fc0*/  MUFU.EX2 R14, R14 ;  /* 0x0000000e000e7308 */ /* 0x000e220000000800 */
[----:B-1----:R-:W-:-:S01]  /*20fd0*/  FFMA.FTZ R157, R2, R159, -R101 ;  /* 0x0000009f029d7223 */ /* 0x002fc20000010865 */
[C-C-:B------:R-:W-:Y:S01]  /*20fe0*/  FFMA.FTZ R159, R2.reuse, R163, -R101.reuse ;  /* 0x000000a3029f7223 */ /* 0x140fe20000010865 */
[----:B------:R-:W-:Y:S01]  /*20ff0*/  MOV R163, UR38 ;  /* 0x0000002600a37c02 */ /* 0x000fe20008000f00 */
[----:B------:R-:W-:Y:S01]  /*21000*/  FFMA.FTZ R101, R2, R103, -R101 ;  /* 0x0000006702657223 */ /* 0x000fe20000010865 */
[----:B--2---:R-:W-:-:S02]  /*21010*/  FADD.FTZ R103, R155, R0 ;  /* 0x000000009b677221 */ /* 0x004fc40000010000 */
[----:B------:R-:W-:Y:S01]  /*21020*/  PRMT R162, R163, 0x654, R162 ;  /* 0x00000654a3a27816 */ /* 0x000fe200000000a2 */
[----:B------:R-:W1:Y:S03]  /*21030*/  MUFU.EX2 R156, R156 ;  /* 0x0000009c009c7308 */ /* 0x000e660000000800 */
[----:B------:R1:W-:Y:S05]  /*21040*/  SYNCS.ARRIVE.TRANS64.RED.A1T0 RZ, [R162+URZ], RZ ;  /* 0x000000ffa2ff79a7 */ /* 0x0003ea000810043f */
        /* <DEDUP_REMOVED lines=151> */
.L_x_2809:
[----:B------:R-:W-:Y:S01]  /*219c0*/  F2FP.SATFINITE.E4M3.F32.PACK_AB_MERGE_C R100, R9, R100, RZ ;  /* 0x000000640964723e */ /* 0x000fe200048070ff */
[----:B------:R-:W-:Y:S01]  /*219d0*/  IMAD R9, R10, 0x8, R18 ;  /* 0x000000080a097824 */ /* 0x000fe200078e0212 */
[----:B------:R-:W-:Y:S01]  /*219e0*/  ISETP.GT.AND P0, PT, R8, RZ, PT ;  /* 0x000000ff0800720c */ /* 0x000fe20003f04270 */
[----:B------:R-:W-:Y:S01]  /*219f0*/  IMAD.U32 R10, RZ, RZ, UR38 ;  /* 0x00000026ff0a7e24 */ /* 0x000fe2000f8e00ff */
[----:B------:R-:W-:Y:S01]  /*21a00*/  F2FP.SATFINITE.E4M3.F32.PACK_AB_MERGE_C R14, R15, R14, RZ ;  /* 0x0000000e0f0e723e */ /* 0x000fe200048070ff */
[----:B------:R-:W-:Y:S01]  /*21a10*/  VIADD R9, R9, 0x29860 ;  /* 0x0002986009097836 */ /* 0x000fe20000000000 */
[----:B------:R-:W-:Y:S01]  /*21a20*/  F2FP.SATFINITE.E4M3.F32.PACK_AB_MERGE_C R156, R157, R156, RZ ;  /* 0x0000009c9d9c723e */ /* 0x000fe200048070ff */
[----:B------:R-:W-:Y:S01]  /*21a30*/  FMUL.FTZ R24, R24, R6 ;  /* 0x0000000618187220 */ /* 0x000fe20000410000 */
        /* <DEDUP_REMOVED lines=108> */
.L_x_2798:
[----:B------:R-:W-:Y:S05]  /*22100*/  WARPSYNC.ALL ;  /* 0x0000000000007948 */ /* 0x000fea0003800000 */
[----:B------:R-:W-:Y:S06]  /*22110*/  BAR.ARV 0x8, 0x180 ;  /* 0x0206000000007b1d */ /* 0x000fec0000002000 */
[----:B------:R-:W-:Y:S05]  /*22120*/  @!P1 BRA `(.L_x_2811) ;  /* 0x0000000000049947 */ /* 0x000fea0003800000 */
[----:B------:R-:W-:Y:S01]  /*22130*/  BPT.TRAP 0x1 ;  /* 0x000000040000795c */ /* 0x000fe20000300000 */
.L_x_2811:
[----:B------:R-:W-:Y:S01]  /*22140*/  IMAD R15, R188, 0x8, R18 ;  /* 0x00000008bc0f7824 */ /* 0x000fe200078e0212 */
[----:B------:R-:W-:-:S04]  /*22150*/  SHF.L.U32 R6, R194, 0x1f, RZ ;  /* 0x0000001fc2067819 */ /* 0x000fc800000006ff */
[----:B------:R0:W1:Y:S01]  /*22160*/  SYNCS.PHASECHK.TRANS64.TRYWAIT P0, [R15+URZ+0x29850], R6 ;  /* 0x029850060f0075a7 */ /* 0x000062000800017f */
[----:B------:R-:W-:Y:S05]  /*22170*/  @!P1 BRA `(.L_x_2812) ;  /* 0x0000000000049947 */ /* 0x000fea0003800000 */
[----:B------:R-:W-:Y:S01]  /*22180*/  BPT.TRAP 0x1 ;  /* 0x000000040000795c */ /* 0x000fe20000300000 */
.L_x_2812:
[----:B------:R-:W-:-:S04]  /*22190*/  IADD3 R18, R18, 0x400, RZ ;  /* 0x0000040012127810 */ /* 0x000fc80007ffe0ff */
[----:B------:R-:W-:-:S04]  /*221a0*/  SHF.R.U32.HI R18, RZ, 0x4, R18 ;  /* 0x00000004ff127819 */ /* 0x000fc80000011612 */
[----:B------:R-:W-:-:S04]  /*221b0*/  LOP3.LUT R18, R18, 0x3fff, RZ, 0xc0, !PT ;  /* 0x00003fff12127812 */ /* 0x000fc800078ec0ff */
[----:B------:R-:W-:Y:S01]  /*221c0*/  LOP3.LUT R7, R18, 0x10000, RZ, 0xfc, !PT ;  /* 0x0001000012077812 */ /* 0x000fe200078efcff */
[----:B-1----:R-:W-:Y:S06]  /*221d0*/  @P0 BRA `(.L_x_2813) ;  /* 0x0000000000080947 */ /* 0x002fec0003800000 */
[----:B------:R-:W1:Y:S02]  /*221e0*/  SYNCS.PHASECHK.TRANS64.TRYWAIT P0, [R15+URZ+0x29850], R6 ;  /* 0x029850060f0075a7 */ /* 0x000e64000800017f */
[----:B-1----:R-:W-:Y:S05]  /*221f0*/  @!P0 BRA `(.L_x_2814) ;  /* 0x000000c000308947 */ /* 0x002fea0003800000 */
.L_x_2813:
[----:B01----:R-:W-:Y:S01]  /*22200*/  IMAD R6, R188, 0x500, R7 ;  /* 0x00000500bc067824 */ /* 0x003fe200078e0207 */
[----:B------:R-:W-:Y:S05]  /*22210*/  WARPSYNC.ALL ;  /* 0x0000000000007948 */ /* 0x000fea0003800000 */
[----:B------:R-:W-:Y:S01]  /*22220*/  IMAD.MOV.U32 R7, RZ, RZ, -0x3ffffff0 ;  /* 0xc0000010ff077424 */ /* 0x000fe200078e00ff */
[C---:B------:R-:W-:Y:S01]  /*22230*/  R2UR UR6, R6.reuse ;  /* 0x00000000060672ca */ /* 0x040fe200000e0000 */
[----:B------:R-:W-:Y:S01]  /*22240*/  WARPGROUP.ARRIVE ;  /* 0x00000000000079c5 */ /* 0x000fe20000000000 */
[C---:B------:R-:W-:Y:S01]  /*22250*/  VIADD R8, R6.reuse, 0x100 ;  /* 0x0000010006087836 */ /* 0x040fe20000000000 */
[----:B------:R-:W-:Y:S01]  /*22260*/  ULDC.64 UR4, c[0x0][0x9a0] ;  /* 0x0002680000047ab9 */ /* 0x000fe20000000a00 */
[----:B------:R-:W-:Y:S01]  /*22270*/  R2UR UR7, R7 ;  /* 0x00000000070772ca */ /* 0x000fe200000e0000 */
[----:B------:R-:W-:Y:S01]  /*22280*/  IMAD.MOV.U32 R9, RZ, RZ, -0x3ffffff0 ;  /* 0xc0000010ff097424 */ /* 0x000fe200078e00ff */
[----:B------:R-:W-:Y:S01]  /*22290*/  ISETP.NE.U32.AND P0, PT, RZ, UR4, PT ;  /* 0x00000004ff007c0c */ /* 0x000fe2000bf05070 */
[----:B------:R-:W-:-:S02]  /*222a0*/  VIADD R20, R6, 0x200 ;  /* 0x0000020006147836 */ /* 0x000fc40000000000 */
[----:B------:R-:W-:Y:S01]  /*222b0*/  IMAD.MOV.U32 R21, RZ, RZ, -0x3ffffff0 ;  /* 0xc0000010ff157424 */ /* 0x000fe200078e00ff */
[----:B------:R-:W-:-:S07]  /*222c0*/  ISETP.NE.AND.EX P0, PT, RZ, UR5, PT, P0 ;  /* 0x00000005ff007c0c */ /* 0x000fce000bf05300 */
[----:B------:R-:W-:Y:S01]  /*222d0*/  QGMMA.64x128x32.F32.E4M3.E4M3 R24, R184, gdesc[UR4], R24, gsb0 ;  /* 0x01e00004b8187df3 */ /* 0x000fe20008000818 */
[----:B------:R-:W-:Y:S02]  /*222e0*/  R2UR UR6, R8 ;  /* 0x00000000080672ca */ /* 0x000fe400000e0000 */
[----:B------:R-:W-:-:S03]  /*222f0*/  R2UR UR7, R9 ;  /* 0x00000000090772ca */ /* 0x000fc600000e0000 */
[----:B------:R-:W0:Y:S08]  /*22300*/  @P0 LDC.64 R12, c[0x0][0x9c8] ;  /* 0x00027200ff0c0b82 */ /* 0x000e300000000a00 */
[----:B------:R-:W1:Y:S01]  /*22310*/  @P0 LDC.64 R8, c[0x0][0x9d0] ;  /* 0x00027400ff080b82 */ /* 0x000e620000000a00 */
        /* <DEDUP_REMOVED lines=8> */
[----:B------:R-:W-:Y:S01]  /*223a0*/  IMAD.MOV.U32 R12, RZ, RZ, 0x3f800000 ;  /* 0x3f800000ff0c7424 */ /* 0x000fe200078e00ff */
[----:B------:R-:W-:Y:S02]  /*223b0*/  @P0 IADD3 R7, R9, R7, RZ ;  /* 0x0000000709070210 */ /* 0x000fe40007ffe0ff */
        /* <DEDUP_REMOVED lines=15> */
[----:B------:R-:W-:Y:S02]  /*224b0*/  VIADD R6, R6, 0x400 ;  /* 0x0000040006067836 */ /* 0x000fe40000000000 */
[----:B------:R-:W-:Y:S01]  /*224c0*/  IMAD.MOV.U32 R7, RZ, RZ, -0x3ffffff0 ;  /* 0xc0000010ff077424 */ /* 0x000fe200078e00ff */
        /* <DEDUP_REMOVED lines=9> */
[----:B------:R-:W1:Y:S04]  /*22560*/  SHFL.BFLY PT, R7, R8, 0x1, 0x1f ;  /* 0x0c201f0008077f89 */ /* 0x000e6800000e0000 */
[----:B------:R-:W0:Y:S01]  /*22570*/  SHFL.BFLY PT, R6, R9, 0x1, 0x1f ;  /* 0x0c201f0009067f89 */ /* 0x000e2200000e0000 */
[----:B------:R-:W-:Y:S02]  /*22580*/  IMAD.MOV.U32 R3, RZ, RZ, RZ ;  /* 0x000000ffff037224 */ /* 0x000fe400078e00ff */
[----:B-1----:R-:W-:Y:S01]  /*22590*/  FADD.FTZ R7, R8, R7 ;  /* 0x0000000708077221 */ /* 0x002fe20000010000 */
[----:B0-----:R-:W-:-:S04]  /*225a0*/  FADD.FTZ R10, R9, R6 ;  /* 0x00000006090a7221 */ /* 0x001fc80000010000 */
        /* <DEDUP_REMOVED lines=17> */
[----:B------:R-:W-:Y:S01]  /*226c0*/  IMAD.MOV.U32 R89, RZ, RZ, -0x800000 ;  /* 0xff800000ff597424 */ /* 0x000fe200078e00ff */
[----:B------:R-:W-:Y:S01]  /*226d0*/  MOV R88, 0xff800000 ;  /* 0xff80000000587802 */ /* 0x000fe20000000f00 */
[----:B-1----:R-:W-:Y:S01]  /*226e0*/  @P2 FMUL.FTZ R7, R6, 0.69314718246459960938 ;  /* 0x3f31721806072820 */ /* 0x002fe20000410000 */
[----:B------:R-:W-:-:S01]  /*226f0*/  @P3 FFMA.FTZ R89, R2, R4, R11 ;  /* 0x0000000402593223 */ /* 0x000fc2000001000b */
[----:B--2---:R-:W-:-:S02]  /*22700*/  FMUL.FTZ R3, R3, R12 ;  /* 0x0000000c03037220 */ /* 0x004fc40000410000 */
[----:B------:R-:W-:-:S01]  /*22710*/  @P2 FFMA.FTZ R88, R0, R5, R7 ;  /* 0x0000000500582223 */ /* 0x000fc20000010007 */
[----:B---3--:R-:W-:Y:S01]  /*22720*/  FMUL.FTZ R2, R9, R12 ;  /* 0x0000000c09027220 */ /* 0x008fe20000410000 */
[----:B------:R-:W-:Y:S02]  /*22730*/  WARPGROUP.DEPBAR.LE gsb0, 0x0 ;  /* 0x00008000000079c5 */ /* 0x000fe40000010000 */
[----:B------:R-:W-:Y:S05]  /*22740*/  @!P1 BRA `(.L_x_2815) ;  /* 0x0000000000049947 */ /* 0x000fea0003800000 */
[----:B------:R-:W-:Y:S01]  /*22750*/  BPT.TRAP 0x1 ;  /* 0x000000040000795c */ /* 0x000fe20000300000 */
.L_x_2815:
        /* <DEDUP_REMOVED lines=38> */
[----:B------:R-:W-:Y:S01]  /*229c0*/  SEL R3, RZ, 0x1, P1 ;  /* 0x00000001ff037807 */ /* 0x000fe20000800000 */
        /* <DEDUP_REMOVED lines=35> */
[----:B0-----:R-:W-:-:S11]  /*22c00*/  SEL R188, R188, RZ, P1 ;  /* 0x000000ffbcbc7207 */ /* 0x001fd60000800000 */
.L_x_2744:
[----:B------:R-:W-:Y:S05]  /*22c10*/  WARPSYNC.ALL ;  /* 0x0000000000007948 */ /* 0x000fea0003800000 */
[----:B------:R-:W0:Y:S08]  /*22c20*/  S2UR UR38, SR_CgaCtaId ;  /* 0x00000000002679c3 */ /* 0x000e300000008800 */
[----:B------:R-:W-:Y:S06]  /*22c30*/  BAR.SYNC.DEFER_BLOCKING 0x5, 0x180 ;  /* 0x0146000000007b1d */ /* 0x000fec0000010000 */
[----:B------:R-:W-:Y:S01]  /*22c40*/  UMOV UR4, 0x400 ;  /* 0x0000040000047882 */ /* 0x000fe20000000000 */
[----:B------:R-:W-:Y:S01]  /*22c50*/  BSSY B0, `(.L_x_2816) ;  /* 0x0000279000007945 */ /* 0x000fe20003800000 */
[----:B0-----:R-:W-:-:S06]  /*22c60*/  ULEA UR4, UR38, UR4, 0x18 ;  /* 0x0000000426047291 */ /* 0x001fcc000f8ec03f */
[----:B------:R-:W-:-:S05]  /*22c70*/  MOV R18, UR4 ;  /* 0x0000000400127c02 */ /* 0x000fca0008000f00 */
[----:B------:R0:W1:Y:S01]  /*22c80*/  LDS.128 R20, [R18+0x298d0] ;  /* 0x0298d00012147984 */ /* 0x0000620000000c00 */
[----:B------:R-:W-:Y:S06]  /*22c90*/  BAR.ARV 0x4, 0x180 ;  /* 0x0106000000007b1d */ /* 0x000fec0000002000 */
[----:B------:R-:W-:Y:S05]  /*22ca0*/  @P0 BRA `(.L_x_2817) ;  /* 0x0000001800d80947 */ /* 0x000fea0003800000 */
[----:B------:R-:W2:Y:S01]  /*22cb0*/  S2R R43, SR_TID.X ;  /* 0x00000000002b7919 */ /* 0x000ea20000002100 */
[----:B------:R-:W-:Y:S01]  /*22cc0*/  ULDC.64 UR4, c[0x4][0x40] ;  /* 0x0100100000047ab9 */ /* 0x000fe20000000a00 */
[----:B----4-:R-:W3:Y:S01]  /*22cd0*/  LDL R42, [R1+0x38] ;  /* 0x00003800012a7983 */ /* 0x010ee20000100800 */
        /* <DEDUP_REMOVED lines=24> */
[----:B-1----:R-:W-:-:S02]  /*22e60*/  F2FP.BF16.F32.PACK_AB R20, R40, R57 ;  /* 0x000000392814723e */ /* 0x002fc400000010ff */
[----:B------:R-:W-:Y:S02]  /*22e70*/  MOV R44, R18 ;  /* 0x00000012002c7202 */ /* 0x000fe40000000f00 */
[----:B0-----:R-:W-:Y:S02]  /*22e80*/  MOV R45, R39 ;  /* 0x00000027002d7202 */ /* 0x001fe40000000f00 */
[----:B------:R-:W-:Y:S02]  /*22e90*/  F2FP.BF16.F32.PACK_AB R34, R77, R10 ;  /* 0x0000000a4d22723e */ /* 0x000fe400000010ff */
[----:B------:R-:W-:Y:S02]  /*22ea0*/  F2FP.BF16.F32.PACK_AB R40, R85, R8 ;  /* 0x000000085528723e */ /* 0x000fe400000010ff */
[----:B------:R-:W-:Y:S02]  /*22eb0*/  F2FP.BF16.F32.PACK_AB R67, R63, R24 ;  /* 0x000000183f43723e */ /* 0x000fe400000010ff */
[----:B--2---:R-:W-:-:S02]  /*22ec0*/  LOP3.LUT P0, R2, R43, 0x3, RZ, 0xc0, !PT ;  /* 0x000000032b027812 */ /* 0x004fc4000780c0ff */
[----:B------:R-:W-:Y:S02]  /*22ed0*/  F2FP.BF16.F32.PACK_AB R96, R96, R97 ;  /* 0x000000616060723e */ /* 0x000fe400000010ff */
[----:B------:R-:W-:Y:S02]  /*22ee0*/  F2FP.BF16.F32.PACK_AB R95, R94, R95 ;  /* 0x0000005f5e5f723e */ /* 0x000fe400000010ff */
[----:B------:R-:W-:Y:S02]  /*22ef0*/  ISETP.EQ.OR P0, PT, R2, 0x3, !P0 ;  /* 0x000000030200780c */ /* 0x000fe40004702670 */
        /* <DEDUP_REMOVED lines=9> */
[----:B------:R-:W-:Y:S01]  /*22f90*/  SEL R3, R95, R96, P0 ;  /* 0x000000605f037207 */ /* 0x000fe20000000000 */
[----:B---3--:R-:W-:Y:S01]  /*22fa0*/  IMAD.WIDE R4, R42, 0x2, R44 ;  /* 0x000000022a047825 */ /* 0x008fe200078e022c */
[----:B------:R-:W-:Y:S02]  /*22fb0*/  F2FP.BF16.F32.PACK_AB R42, R87, R6 ;  /* 0x00000006572a723e */ /* 0x000fe400000010ff */
[C---:B------:R-:W-:Y:S02]  /*22fc0*/  IADD3 R29, P5, R4.reuse, 0x4060, RZ ;  /* 0x00004060041d7810 */ /* 0x040fe40007fbe0ff */
[----:B------:R-:W-:Y:S02]  /*22fd0*/  IADD3 R27, P1, R4, 0x4040, RZ ;  /* 0x00004040041b7810 */ /* 0x000fe40007f3e0ff */
[----:B------:R-:W-:Y:S02]  /*22fe0*/  LOP3.LUT R28, R29, 0x380, RZ, 0xc0, !PT ;  /* 0x000003801d1c7812 */ /* 0x000fe400078ec0ff */
[----:B------:R-:W-:-:S02]  /*22ff0*/  LOP3.LUT R26, R27, 0x380, RZ, 0xc0, !PT ;  /* 0x000003801b1a7812 */ /* 0x000fc400078ec0ff */
[----:B------:R-:W-:Y:S02]  /*23000*/  IADD3 R7, P3, R4, 0x4000, RZ ;  /* 0x0000400004077810 */ /* 0x000fe40007f7e0ff */
[----:B------:R-:W-:Y:S02]  /*23010*/  SHF.R.U64 R28, R28, 0x3, RZ ;  /* 0x000000031c1c7819 */ /* 0x000fe400000012ff */
[----:B------:R-:W-:Y:S02]  /*23020*/  SHF.R.U64 R26, R26, 0x3, RZ ;  /* 0x000000031a1a7819 */ /* 0x000fe400000012ff */
[----:B------:R-:W-:Y:S02]  /*23030*/  LOP3.LUT R14, R7, 0x380, RZ, 0xc0, !PT ;  /* 0x00000380070e7812 */ /* 0x000fe400078ec0ff */
[----:B------:R-:W-:Y:S01]  /*23040*/  LOP3.LUT R28, R28, R29, RZ, 0x3c, !PT ;  /* 0x0000001d1c1c7212 */ /* 0x000fe200078e3cff */
[--C-:B------:R-:W-:Y:S01]  /*23050*/  IMAD.X R29, RZ, RZ, R5.reuse, P5 ;  /* 0x000000ffff1d7224 */ /* 0x100fe200028e0605 */
[----:B------:R-:W-:Y:S01]  /*23060*/  LOP3.LUT R26, R26, R27, RZ, 0x3c, !PT ;  /* 0x0000001b1a1a7212 */ /* 0x000fe200078e3cff */
[----:B------:R-:W-:Y:S01]  /*23070*/  IMAD.X R27, RZ, RZ, R5, P1 ;  /* 0x000000ffff1b7224 */ /* 0x000fe200008e0605 */
[----:B------:R-:W-:-:S02]  /*23080*/  SHF.R.U64 R14, R14, 0x3, RZ ;  /* 0x000000030e0e7819 */ /* 0x000fc400000012ff */
[C---:B------:R-:W-:Y:S02]  /*23090*/  IADD3 R15, P4, R4.reuse, 0x60, RZ ;  /* 0x00000060040f7810 */ /* 0x040fe40007f9e0ff */
[C---:B------:R-:W-:Y:S02]  /*230a0*/  IADD3 R11, P5, R4.reuse, 0x40, RZ ;  /* 0x00000040040b7810 */ /* 0x040fe40007fbe0ff */
        /* <DEDUP_REMOVED lines=73> */
[----:B------:R-:W3:Y:S01]  /*23540*/  SHFL.IDX PT, R30, R31, R0, 0x1c1f ;  /* 0x001c1f001f1e7589 */ /* 0x000ee200000e0000 */
[----:B------:R-:W-:Y:S02]  /*23550*/  SEL R75, R38, R75, P0 ;  /* 0x0000004b264b7207 */ /* 0x000fe40000000000 */
[----:B------:R-:W-:Y:S01]  /*23560*/  SEL R77, R79, R42, P0 ;  /* 0x0000002a4f4d7207 */ /* 0x000fe20000000000 */
[----:B------:R-:W4:Y:S01]  /*23570*/  SHFL.IDX PT, R20, R25, R2, 0x1c1f ;  /* 0x001c1f0219147589 */ /* 0x000f2200000e0000 */
[----:B------:R-:W-:-:S02]  /*23580*/  SEL R79, R42, R79, P0 ;  /* 0x0000004f2a4f7207 */ /* 0x000fc40000000000 */
[----:B0-----:R-:W-:Y:S01]  /*23590*/  SEL R24, R26, R29, P0 ;  /* 0x0000001d1a187207 */ /* 0x001fe20000000000 */
[----:B------:R-:W0:Y:S01]  /*235a0*/  SHFL.IDX PT, R38, R39, R0, 0x1c1f ;  /* 0x001c1f0027267589 */ /* 0x000e2200000e0000 */
[----:B-1----:R-:W-:Y:S02]  /*235b0*/  SEL R8, R10, R7, P0 ;  /* 0x000000070a087207 */ /* 0x002fe40000000000 */
[----:B------:R-:W-:Y:S01]  /*235c0*/  SEL R26, R29, R26, P0 ;  /* 0x0000001a1d1a7207 */ /* 0x000fe20000000000 */
[----:B------:R-:W1:Y:S01]  /*235d0*/  SHFL.IDX PT, R42, R43, R0, 0x1c1f ;  /* 0x001c1f002b2a7589 */ /* 0x000e6200000e0000 */
[----:B--2---:R-:W-:Y:S02]  /*235e0*/  SEL R32, R34, R37, P0 ;  /* 0x0000002522207207 */ /* 0x004fe40000000000 */
[----:B------:R-:W-:Y:S01]  /*235f0*/  SEL R4, R6, R3, P0 ;  /* 0x0000000306047207 */ /* 0x000fe20000000000 */
[----:B------:R-:W-:Y:S01]  /*23600*/  SHFL.IDX PT, R31, R65, R0, 0x1c1f ;  /* 0x001c1f00411f7589 */ /* 0x000fe200000e0000 */
[----:B------:R-:W-:-:S02]  /*23610*/  SEL R10, R7, R10, P0 ;  /* 0x0000000a070a7207 */ /* 0x000fc40000000000 */
[----:B------:R-:W-:Y:S01]  /*23620*/  SEL R34, R37, R34, P0 ;  /* 0x0000002225227207 */ /* 0x000fe20000000000 */
[----:B------:R-:W-:Y:S01]  /*23630*/  SHFL.IDX PT, R35, R69, R0, 0x1c1f ;  /* 0x001c1f0045237589 */ /* 0x000fe200000e0000 */
[----:B------:R-:W-:-:S03]  /*23640*/  SEL R6, R3, R6, P0 ;  /* 0x0000000603067207 */ /* 0x000fc60000000000 */
[----:B------:R-:W2:Y:S01]  /*23650*/  SHFL.IDX PT, R52, R63, R2, 0x1c1f ;  /* 0x001c1f023f347589 */ /* 0x000ea200000e0000 */
[----:B---3--:R-:W-:Y:S02]  /*23660*/  SEL R28, R30, R33, P0 ;  /* 0x000000211e1c7207 */ /* 0x008fe40000000000 */
[----:B------:R-:W-:Y:S01]  /*23670*/  SEL R30, R33, R30, P0 ;  /* 0x0000001e211e7207 */ /* 0x000fe20000000000 */
[----:B------:R-:W3:Y:S01]  /*23680*/  SHFL.IDX PT, R54, R67, R2, 0x1c1f ;  /* 0x001c1f0243367589 */ /* 0x000ee200000e0000 */
[----:B----4-:R-:W-:Y:S02]  /*23690*/  SEL R12, R9, R20, P0 ;  /* 0x00000014090c7207 */ /* 0x010fe40000000000 */
[----:B------:R-:W-:Y:S01]  /*236a0*/  SEL R14, R20, R9, P0 ;  /* 0x00000009140e7207 */ /* 0x000fe20000000000 */
[----:B------:R-:W4:Y:S01]  /*236b0*/  SHFL.IDX PT, R56, R71, R2, 0x1c1f ;  /* 0x001c1f0247387589 */ /* 0x000f2200000e0000 */
[----:B0-----:R-:W-:Y:S02]  /*236c0*/  SEL R36, R38, R41, P0 ;  /* 0x0000002926247207 */ /* 0x001fe40000000000 */
[----:B------:R-:W-:Y:S01]  /*236d0*/  SEL R38, R41, R38, P0 ;  /* 0x0000002629267207 */ /* 0x000fe20000000000 */
[----:B------:R-:W-:Y:S01]  /*236e0*/  SHFL.IDX PT, R49, R49, R0, 0x1c1f ;  /* 0x001c1f0031317589 */ /* 0x000fe200000e0000 */
[----:B-1----:R-:W-:-:S02]  /*236f0*/  SEL R40, R42, R47, P0 ;  /* 0x0000002f2a287207 */ /* 0x002fc40000000000 */
[----:B------:R-:W-:Y:S01]  /*23700*/  SEL R42, R47, R42, P0 ;  /* 0x0000002a2f2a7207 */ /* 0x000fe20000000000 */
[----:B------:R-:W-:Y:S04]  /*23710*/  SHFL.IDX PT, R53, R53, R0, 0x1c1f ;  /* 0x001c1f0035357589 */ /* 0x000fe800000e0000 */
[----:B------:R-:W-:Y:S04]  /*23720*/  SHFL.IDX PT, R57, R57, R0, 0x1c1f ;  /* 0x001c1f0039397589 */ /* 0x000fe800000e0000 */
[----:B------:R-:W-:Y:S01]  /*23730*/  SHFL.IDX PT, R73, R73, R0, 0x1c1f ;  /* 0x001c1f0049497589 */ /* 0x000fe200000e0000 */
[----:B--2---:R-:W-:-:S02]  /*23740*/  SEL R25, R27, R52, P0 ;  /* 0x000000341b197207 */ /* 0x004fc40000000000 */
[----:B------:R-:W-:Y:S01]  /*23750*/  SEL R27, R52, R27, P0 ;  /* 0x0000001b341b7207 */ /* 0x000fe20000000000 */
[----:B------:R-:W0:Y:S01]  /*23760*/  SHFL.IDX PT, R46, R51, R2, 0x1c1f ;  /* 0x001c1f02332e7589 */ /* 0x000e2200000e0000 */
[----:B---3--:R-:W-:Y:S02]  /*23770*/  SEL R29, R31, R54, P0 ;  /* 0x000000361f1d7207 */ /* 0x008fe40000000000 */
[----:B------:R-:W-:Y:S01]  /*23780*/  SEL R31, R54, R31, P0 ;  /* 0x0000001f361f7207 */ /* 0x000fe20000000000 */
[----:B------:R-:W1:Y:S01]  /*23790*/  SHFL.IDX PT, R48, R55, R2, 0x1c1f ;  /* 0x001c1f0237307589 */ /* 0x000e6200000e0000 */
[----:B----4-:R-:W-:Y:S02]  /*237a0*/  SEL R33, R35, R56, P0 ;  /* 0x0000003823217207 */ /* 0x010fe40000000000 */
[----:B------:R-:W-:Y:S01]  /*237b0*/  SEL R35, R56, R35, P0 ;  /* 0x0000002338237207 */ /* 0x000fe20000000000 */
[----:B------:R-:W2:Y:S04]  /*237c0*/  SHFL.IDX PT, R50, R59, R2, 0x1c1f ;  /* 0x001c1f023b327589 */ /* 0x000ea800000e0000 */
[----:B------:R-:W3:Y:S04]  /*237d0*/  SHFL.IDX PT, R58, R75, R2, 0x1c1f ;  /* 0x001c1f024b3a7589 */ /* 0x000ee800000e0000 */
[----:B------:R-:W4:Y:S04]  /*237e0*/  SHFL.IDX PT, R77, R77, R0, 0x1c1f ;  /* 0x001c1f004d4d7589 */ /* 0x000f2800000e0000 */
[----:B------:R3:W4:Y:S01]  /*237f0*/  SHFL.IDX PT, R60, R79, R2, 0x1c1f ;  /* 0x001c1f024f3c7589 */ /* 0x00072200000e0000 */
[----:B0-----:R-:W-:-:S02]  /*23800*/  SEL R5, R49, R46, P0 ;  /* 0x0000002e31057207 */ /* 0x001fc40000000000 */
[----:B------:R-:W-:Y:S02]  /*23810*/  SEL R7, R46, R49, P0 ;  /* 0x000000312e077207 */ /* 0x000fe40000000000 */
[----:B-1----:R-:W-:Y:S02]  /*23820*/  SEL R9, R53, R48, P0 ;  /* 0x0000003035097207 */ /* 0x002fe40000000000 */
[----:B------:R-:W-:Y:S02]  /*23830*/  SEL R11, R48, R53, P0 ;  /* 0x00000035300b7207 */ /* 0x000fe40000000000 */
[----:B--2---:R-:W-:Y:S02]  /*23840*/  SEL R13, R57, R50, P0 ;  /* 0x00000032390d7207 */ /* 0x004fe40000000000 */
[----:B------:R-:W-:Y:S02]  /*23850*/  SEL R15, R50, R57, P0 ;  /* 0x00000039320f7207 */ /* 0x000fe40000000000 */
[----:B---3--:R-:W-:-:S02]  /*23860*/  SEL R37, R73, R58, P0 ;  /* 0x0000003a49257207 */ /* 0x008fc40000000000 */
[----:B------:R-:W-:Y:S02]  /*23870*/  SEL R39, R58, R73, P0 ;  /* 0x000000493a277207 */ /* 0x000fe40000000000 */
[----:B------:R-:W-:-:S07]  /*23880*/  MOV R2, RZ ;  /* 0x000000ff00027202 */ /* 0x000fce0000000f00 */
.L_x_3058:
[----:B------:R-:W-:Y:S05]  /*23890*/  WARPSYNC.ALL ;  /* 0x0000000000007948 */ /* 0x000fea0003800000 */
[----:B------:R-:W-:Y:S01]  /*238a0*/  BAR.SYNC.DEFER_BLOCKING 0x1, 0x100 ;  /* 0x0044000000007b1d */ /* 0x000fe20000010000 */
[----:B----4-:R-:W-:Y:S02]  /*238b0*/  SEL R41, R77, R60, P0 ;  /* 0x0000003c4d297207 */ /* 0x010fe40000000000 */
[----:B------:R-:W-:-:S03]  /*238c0*/  SEL R43, R60, R77, P0 ;  /* 0x0000004d3c2b7207 */ /* 0x000fc60000000000 */
[----:B------:R-:W-:Y:S02]  /*238d0*/  ULDC.64 UR4, c[0x0][0xc00] ;  /* 0x0003000000047ab9 */ /* 0x000fe40000000a00 */
[----:B------:R-:W0:Y:S01]  /*238e0*/  LDC R51, c[0x0][0xbe8] ;  /* 0x0002fa00ff337b82 */ /* 0x000e220000000800 */
[----:B------:R-:W-:Y:S02]  /*238f0*/  ISETP.NE.U32.AND P1, PT, RZ, UR4, PT ;  /* 0x00000004ff007c0c */ /* 0x000fe4000bf25070 */
[----:B------:R-:W-:Y:S02]  /*23900*/  IADD3 R46, P2, R225, UR4, RZ ;  /* 0x00000004e12e7c10 */ /* 0x000fe4000ff5e0ff */
[----:B------:R-:W-:Y:S02]  /*23910*/  ISETP.NE.AND.EX P1, PT, RZ, UR5, PT, P1 ;  /* 0x00000005ff007c0c */ /* 0x000fe4000bf25310 */
[----:B------:R-:W-:Y:S01]  /*23920*/  IADD3.X R47, R226, UR5, RZ, P2, !PT ;  /* 0x00000005e22f7c10 */ /* 0x000fe200097fe4ff */
[----:B------:R-:W-:-:S02]  /*23930*/  ULDC.64 UR4, c[0x0][0xc08] ;  /* 0x0003020000047ab9 */ /* 0x000fc40000000a00 */
[----:B------:R-:W-:Y:S01]  /*23940*/  ISETP.NE.U32.AND P0, PT, RZ, UR4, PT ;  /* 0x00000004ff007c0c */ /* 0x000fe2000bf05070 */
[----:B------:R1:W-:Y:S04]  /*23950*/  STSM.16.M88.4 [R81], R4 ;  /* 0x0000000451007844 */ /* 0x0003e80000000200 */
[----:B------:R2:W-:Y:S04]  /*23960*/  STSM.16.M88.4 [R80], R8 ;  /* 0x0000000850007844 */ /* 0x0005e80000000200 */
        /* <DEDUP_REMOVED lines=8> */
[----:B-1----:R-:W-:Y:S01]  /*239f0*/  @P0 IADD3 R4, P3, R225, UR4, RZ ;  /* 0x00000004e1040c10 */ /* 0x002fe2000ff7e0ff */
[----:B------:R-:W-:-:S02]  /*23a00*/  ULDC UR4, c[0x0][0xa88] ;  /* 0x0002a20000047ab9 */ /* 0x000fc40000000800 */
[----:B------:R-:W-:Y:S01]  /*23a10*/  IMAD.U32 R0, RZ, RZ, UR4 ;  /* 0x00000004ff007e24 */ /* 0x000fe2000f8e00ff */
[----:B------:R-:W-:Y:S01]  /*23a20*/  @P0 IADD3.X R5, R226, UR5, RZ, P3, !PT ;  /* 0x00000005e2050c10 */ /* 0x000fe20009ffe4ff */
[----:B------:R3:W5:Y:S01]  /*23a30*/  @P1 LDG.E R2, desc[UR50][R46.64] ;  /* 0x000000322e021981 */ /* 0x000762000c1e1900 */
[----:B0-----:R-:W-:Y:S01]  /*23a40*/  ISETP.NE.AND P2, PT, R51, 0x1, PT ;  /* 0x000000013300780c */ /* 0x001fe20003f45270 */
[----:B--2---:R-:W-:Y:S02]  /*23a50*/  IMAD.IADD R8, R218, 0x1, R212 ;  /* 0x00000001da087824 */ /* 0x004fe400078e02d4 */
[----:B------:R3:W5:Y:S10]  /*23a60*/  @P0 LDG.E R0, desc[UR50][R4.64] ;  /* 0x0000003204000981 */ /* 0x000774000c1e1900 */
[----:B------:R-:W0:Y:S08]  /*23a70*/  @P2 LDC R3, c[0x0][0xbec] ;  /* 0x0002fb00ff032b82 */ /* 0x000e300000000800 */
[----:B------:R-:W1:Y:S01]  /*23a80*/  @P2 LDC R11, c[0x0][0xbf0] ;  /* 0x0002fc00ff0b2b82 */ /* 0x000e620000000800 */
[----:B---3--:R-:W-:Y:S05]  /*23a90*/  @P0 BRA `(.L_x_2819) ;  /* 0x0000000000100947 */ /* 0x008fea0003800000 */
[----:B------:R-:W-:Y:S05]  /*23aa0*/  @!P1 BRA `(.L_x_2819) ;  /* 0x00000000000c9947 */ /* 0x000fea0003800000 */
[----:B------:R-:W2:Y:S04]  /*23ab0*/  LDG.E R5, desc[UR50][R46.64] ;  /* 0x000000322e057981 */ /* 0x000ea8000c1e1900 */
[----:B-----5:R-:W2:Y:S02]  /*23ac0*/  LDG.E R0, desc[UR50][R46.64+0x4] ;  /* 0x000004322e007981 */ /* 0x020ea4000c1e1900 */
[----:B--2---:R-:W-:-:S07]  /*23ad0*/  IMAD.IADD R0, R0, 0x1, -R5 ;  /* 0x0000000100007824 */ /* 0x004fce00078e0a05 */
.L_x_2819:
[----:B------:R-:W2:Y:S01]  /*23ae0*/  LDL R10, [R1+0x30] ;  /* 0x00003000010a7983 */ /* 0x000ea20000100800 */
[----:B------:R-:W-:Y:S01]  /*23af0*/  SHF.R.S32.HI R50, RZ, 0x1f, R224 ;  /* 0x0000001fff327819 */ /* 0x000fe200000114e0 */
[----:B0-----:R-:W-:Y:S01]  /*23b00*/  @P2 IMAD.HI.U32 R4, R8, R3, RZ ;  /* 0x0000000308042227 */ /* 0x001fe200078e00ff */
[----:B------:R-:W-:Y:S01]  /*23b10*/  ULDC.64 UR4, c[0x0][0xb90] ;  /* 0x0002e40000047ab9 */ /* 0x000fe20000000a00 */
[----:B------:R-:W0:Y:S01]  /*23b20*/  S2R R14, SR_TID.X ;  /* 0x00000000000e7919 */ /* 0x000e220000002100 */
[----:B-----5:R-:W-:Y:S01]  /*23b30*/  SHF.R.S32.HI R3, RZ, 0x1f, R2 ;  /* 0x0000001fff037819 */ /* 0x020fe20000011402 */
[----:B------:R-:W-:Y:S01]  /*23b40*/  IMAD R9, R50, UR4, RZ ;  /* 0x0000000432097c24 */ /* 0x000fe2000f8e02ff */
[----:B------:R-:W-:Y:S01]  /*23b50*/  SEL R20, R227, RZ, !P1 ;  /* 0x000000ffe3147207 */ /* 0x000fe20004800000 */
[----:B------:R-:W-:Y:S01]  /*23b60*/  IMAD.MOV.U32 R7, RZ, RZ, R8 ;  /* 0x000000ffff077224 */ /* 0x000fe200078e0008 */
[----:B-1----:R-:W-:Y:S01]  /*23b70*/  @P2 SHF.R.U32.HI R7, RZ, R11, R4 ;  /* 0x0000000bff072219 */ /* 0x002fe20000011604 */
[C---:B------:R-:W-:Y:S01]  /*23b80*/  IMAD.WIDE.U32 R4, R224.reuse, UR4, R2 ;  /* 0x00000004e0047c25 */ /* 0x040fe2000f8e0002 */
[----:B------:R-:W-:Y:S01]  /*23b90*/  SEL R221, R221, RZ, !P1 ;  /* 0x000000ffdddd7207 */ /* 0x000fe20004800000 */
[----:B------:R-:W1:Y:S01]  /*23ba0*/  @P2 LDC R55, c[0x0][0xbec] ;  /* 0x0002fb00ff372b82 */ /* 0x000e620000000800 */
[----:B------:R-:W-:Y:S01]  /*23bb0*/  LEA R11, R229, R215, 0x6 ;  /* 0x000000d7e50b7211 */ /* 0x000fe200078e30ff */
[----:B------:R-:W-:Y:S01]  /*23bc0*/  IMAD R9, R224, UR5, R9 ;  /* 0x00000005e0097c24 */ /* 0x000fe2000f8e0209 */
[----:B------:R-:W-:Y:S01]  /*23bd0*/  ULDC.64 UR4, c[0x0][0xb98] ;  /* 0x0002e60000047ab9 */ /* 0x000fe20000000a00 */
[----:B------:R-:W-:-:S02]  /*23be0*/  IMAD.MOV R6, RZ, RZ, -R7 ;  /* 0x000000ffff067224 */ /* 0x000fc400078e0a07 */
        /* <DEDUP_REMOVED lines=11> */
[----:B0-----:R-:W-:Y:S01]  /*23ca0*/  VIADD R15, R14, 0xffffff80 ;  /* 0xffffff800e0f7836 */ /* 0x001fe20000000000 */
[----:B------:R-:W-:Y:S01]  /*23cb0*/  IADD3.X R5, R11, R5, R8, P1, !PT ;  /* 0x000000050b057210 */ /* 0x000fe20000ffe408 */
[----:B------:R-:W-:Y:S01]  /*23cc0*/  IMAD R6, R6, UR4, RZ ;  /* 0x0000000406067c24 */ /* 0x000fe2000f8e02ff */
[----:B------:R-:W-:Y:S01]  /*23cd0*/  IADD3 R13, P4, R44, 0x2000, RZ ;  /* 0x000020002c0d7810 */ /* 0x000fe20007f9e0ff */
[----:B------:R-:W-:Y:S01]  /*23ce0*/  IMAD R53, R0, R51, RZ ;  /* 0x0000003300357224 */ /* 0x000fe200078e02ff */
[----:B------:R-:W-:Y:S01]  /*23cf0*/  SHF.R.S32.HI R14, RZ, 0x1f, R15 ;  /* 0x0000001fff0e7819 */ /* 0x000fe2000001140f */
[C---:B------:R-:W-:Y:S01]  /*23d00*/  IMAD R11, R9.reuse, UR5, R6 ;  /* 0x00000005090b7c24 */ /* 0x040fe2000f8e0206 */
[----:B------:R-:W-:Y:S01]  /*23d10*/  IADD3 R29, P3, R44, 0x4000, RZ ;  /* 0x000040002c1d7810 */ /* 0x000fe20007f7e0ff */
[----:B------:R-:W-:Y:S01]  /*23d20*/  IMAD.WIDE.U32 R4, R9, UR4, R4 ;  /* 0x0000000409047c25 */ /* 0x000fe2000f8e0004 */
[----:B------:R-:W-:Y:S01]  /*23d30*/  ULDC.64 UR4, c[0x0][0xb50] ;  /* 0x0002d40000047ab9 */ /* 0x000fe20000000a00 */
[----:B------:R-:W-:-:S02]  /*23d40*/  LEA.HI R14, R14, R15, RZ, 0x7 ;  /* 0x0000000f0e0e7211 */ /* 0x000fc400078f38ff */
[----:B------:R-:W-:Y:S01]  /*23d50*/  IMAD.IADD R5, R5, 0x1, R11 ;  /* 0x0000000105057824 */ /* 0x000fe200078e020b */
[----:B------:R-:W-:Y:S01]  /*23d60*/  LEA R6, P1, R4, UR4, 0x2 ;  /* 0x0000000404067c11 */ /* 0x000fe2000f8210ff */
[----:B------:R-:W-:Y:S01]  /*23d70*/  IMAD.X R9, RZ, RZ, R45, P0 ;  /* 0x000000ffff097224 */ /* 0x000fe200000e062d */
[----:B------:R-:W-:Y:S02]  /*23d80*/  LOP3.LUT R14, R14, 0xffffff80, RZ, 0xc0, !PT ;  /* 0xffffff800e0e7812 */ /* 0x000fe400078ec0ff */
[----:B------:R-:W-:Y:S01]  /*23d90*/  LEA.HI.X R4, R4, UR5, R5, 0x2, P1 ;  /* 0x0000000504047c11 */ /* 0x000fe200088f1405 */
[----:B------:R-:W-:Y:S01]  /*23da0*/  SHFL.IDX PT, R46, R6, RZ, 0x1c1f ;  /* 0x001c1fff062e7589 */ /* 0x000fe200000e0000 */
[----:B------:R-:W-:Y:S01]  /*23db0*/  IADD3 R25, P1, R44, 0x3000, RZ ;  /* 0x000030002c197810 */ /* 0x000fe20007f3e0ff */
[----:B------:R-:W-:Y:S01]  /*23dc0*/  ULDC.64 UR4, c[0x0][0xaa0] ;  /* 0x0002a80000047ab9 */ /* 0x000fe20000000a00 */
[----:B------:R-:W-:Y:S01]  /*23dd0*/  IADD3 R14, R15, -R14, RZ ;  /* 0x8000000e0f0e7210 */ /* 0x000fe20007ffe0ff */
[----:B------:R-:W0:Y:S01]  /*23de0*/  SHFL.IDX PT, R47, R4, RZ, 0x1c1f ;  /* 0x001c1fff042f7589 */ /* 0x000e2200000e0000 */
[----:B------:R-:W-:-:S02]  /*23df0*/  LOP3.LUT R24, R25, 0x380, RZ, 0xc0, !PT ;  /* 0x0000038019187812 */ /* 0x000fc400078ec0ff */
[----:B------:R-:W-:Y:S01]  /*23e00*/  LOP3.LUT R12, R13, 0x380, RZ, 0xc0, !PT ;  /* 0x000003800d0c7812 */ /* 0x000fe200078ec0ff */
[----:B------:R-:W-:Y:S01]  /*23e10*/  SHFL.IDX PT, R48, R6, 0x1, 0x1c1f ;  /* 0x003c1f0006307f89 */ /* 0x000fe200000e0000 */
[----:B------:R-:W-:Y:S02]  /*23e20*/  SHF.R.U64 R24, R24, 0x3, RZ ;  /* 0x0000000318187819 */ /* 0x000fe400000012ff */
[----:B------:R-:W-:Y:S01]  /*23e30*/  LOP3.LUT R28, R29, 0x380, RZ, 0xc0, !PT ;  /* 0x000003801d1c7812 */ /* 0x000fe200078ec0ff */
[----:B------:R-:W3:Y:S01]  /*23e40*/  SHFL.IDX PT, R49, R4, 0x1, 0x1c1f ;  /* 0x003c1f0004317f89 */ /* 0x000ee200000e0000 */
[----:B------:R-:W-:Y:S02]  /*23e50*/  LOP3.LUT R8, R7, 0x380, RZ, 0xc0, !PT ;  /* 0x0000038007087812 */ /* 0x000fe400078ec0ff */
[----:B------:R-:W-:Y:S02]  /*23e60*/  LOP3.LUT P0, RZ, R14, 0x3, RZ, 0xc0, !PT ;  /* 0x000000030eff7812 */ /* 0x000fe4000780c0ff */
[----:B------:R-:W-:Y:S01]  /*23e70*/  LOP3.LUT R24, R24, R25, RZ, 0x3c, !PT ;  /* 0x0000001918187212 */ /* 0x000fe200078e3cff */
[----:B------:R-:W-:Y:S01]  /*23e80*/  IMAD.X R25, RZ, RZ, R45, P1 ;  /* 0x000000ffff197224 */ /* 0x000fe200008e062d */
[----:B------:R-:W-:-:S02]  /*23e90*/  SHF.R.U64 R12, R12, 0x3, RZ ;  /* 0x000000030c0c7819 */ /* 0x000fc400000012ff */
[----:B------:R-:W-:Y:S02]  /*23ea0*/  SHF.R.U64 R28, R28, 0x3, RZ ;  /* 0x000000031c1c7819 */ /* 0x000fe400000012ff */
[----:B------:R-:W-:Y:S02]  /*23eb0*/  SHF.R.U64 R8, R8, 0x3, RZ ;  /* 0x0000000308087819 */ /* 0x000fe400000012ff */
[----:B------:R-:W-:Y:S01]  /*23ec0*/  LOP3.LUT R12, R12, R13, RZ, 0x3c, !PT ;  /* 0x0000000d0c0c7212 */ /* 0x000fe200078e3cff */
[--C-:B------:R-:W-:Y:S01]  /*23ed0*/  IMAD.X R13, RZ, RZ, R45.reuse, P4 ;  /* 0x000000ffff0d7224 */ /* 0x100fe200020e062d */
[----:B------:R-:W-:Y:S01]  /*23ee0*/  LOP3.LUT R28, R28, R29, RZ, 0x3c, !PT ;  /* 0x0000001d1c1c7212 */ /* 0x000fe200078e3cff */
[----:B------:R-:W-:Y:S01]  /*23ef0*/  IMAD.X R29, RZ, RZ, R45, P3 ;  /* 0x000000ffff1d7224 */ /* 0x000fe200018e062d */
[----:B------:R-:W-:Y:S02]  /*23f00*/  LOP3.LUT R8, R8, R7, RZ, 0x3c, !PT ;  /* 0x0000000708087212 */ /* 0x000fe400078e3cff */
[----:B------:R-:W-:-:S02]  /*23f10*/  IADD3 R33, P5, R44, 0x5000, RZ ;  /* 0x000050002c217810 */ /* 0x000fc40007fbe0ff */
[C---:B------:R-:W-:Y:S02]  /*23f20*/  IADD3 R37, P4, R44.reuse, 0x6000, RZ ;  /* 0x000060002c257810 */ /* 0x040fe40007f9e0ff */
[C---:B------:R-:W-:Y:S02]  /*23f30*/  LOP3.LUT R7, R44.reuse, 0x380, RZ, 0xc0, !PT ;  /* 0x000003802c077812 */ /* 0x040fe400078ec0ff */
[----:B------:R-:W-:Y:S02]  /*23f40*/  IADD3 R5, P3, R44, 0x7000, RZ ;  /* 0x000070002c057810 */ /* 0x000fe40007f7e0ff */
[----:B------:R-:W-:Y:S02]  /*23f50*/  LOP3.LUT R32, R33, 0x380, RZ, 0xc0, !PT ;  /* 0x0000038021207812 */ /* 0x000fe400078ec0ff */
[----:B------:R-:W-:Y:S01]  /*23f60*/  LOP3.LUT R36, R37, 0x380, RZ, 0xc0, !PT ;  /* 0x0000038025247812 */ /* 0x000fe200078ec0ff */
[----:B------:R-:W-:Y:S01]  /*23f70*/  IMAD R3, R3, UR4, RZ ;  /* 0x0000000403037c24 */ /* 0x000fe2000f8e02ff */
[----:B------:R-:W-:Y:S01]  /*23f80*/  SHF.R.U64 R7, R7, 0x3, RZ ;  /* 0x0000000307077819 */ /* 0x000fe200000012ff */
[----:B------:R-:W-:Y:S01]  /*23f90*/  IMAD.X R41, RZ, RZ, R45, P3 ;  /* 0x000000ffff297224 */ /* 0x000fe200018e062d */
[----:B------:R-:W-:-:S02]  /*23fa0*/  SHF.R.U64 R32, R32, 0x3, RZ ;  /* 0x0000000320207819 */ /* 0x000fc400000012ff */
[----:B------:R-:W-:Y:S02]  /*23fb0*/  SHF.R.U64 R36, R36, 0x3, RZ ;  /* 0x0000000324247819 */ /* 0x000fe400000012ff */
[----:B------:R-:W-:Y:S02]  /*23fc0*/  LOP3.LUT R44, R7, R44, RZ, 0x3c, !PT ;  /* 0x0000002c072c7212 */ /* 0x000fe400078e3cff */
[----:B------:R-:W-:Y:S01]  /*23fd0*/  LOP3.LUT R32, R32, R33, RZ, 0x3c, !PT ;  /* 0x0000002120207212 */ /* 0x000fe200078e3cff */
[--C-:B------:R-:W-:Y:S01]  /*23fe0*/  IMAD.X R33, RZ, RZ, R45.reuse, P5 ;  /* 0x000000ffff217224 */ /* 0x100fe200028e062d */
[----:B------:R-:W-:Y:S01]  /*23ff0*/  LOP3.LUT R36, R36, R37, RZ, 0x3c, !PT ;  /* 0x0000002524247212 */ /* 0x000fe200078e3cff */
[----:B------:R-:W-:Y:S01]  /*24000*/  IMAD.X R37, RZ, RZ, R45, P4 ;  /* 0x000000ffff257224 */ /* 0x000fe200020e062d */
[----:B------:R-:W-:Y:S01]  /*24010*/  BSSY B1, `(.L_x_2820) ;  /* 0x0000053000017945 */ /* 0x000fe20003800000 */
[----:B------:R-:W-:Y:S02]  /*24020*/  SHF.R.S32.HI R52, RZ, 0x1f, R222 ;  /* 0x0000001fff347819 */ /* 0x000fe400000114de */
[----:B------:R-:W-:Y:S01]  /*24030*/  SHF.R.S32.HI R54, RZ, 0x1f, R215 ;  /* 0x0000001fff367819 */ /* 0x000fe200000114d7 */
[----:B--2---:R-:W-:-:S05]  /*24040*/  IMAD.IADD R10, R10, 0x1, R212 ;  /* 0x000000010a0a7824 */ /* 0x004fca00078e02d4 */
[C---:B------:R-:W-:Y:S02]  /*24050*/  IADD3 R0, R10.reuse, 0x8, RZ ;  /* 0x000000080a007810 */ /* 0x040fe40007ffe0ff */
[-C--:B------:R-:W-:Y:S02]  /*24060*/  ISETP.GE.OR P1, PT, R10, R53.reuse, P0 ;  /* 0x000000350a00720c */ /* 0x080fe40000726670 */
[----:B------:R-:W-:Y:S02]  /*24070*/  ISETP.GE.OR P0, PT, R0, R53, P0 ;  /* 0x000000350000720c */ /* 0x000fe40000706670 */
[----:B------:R-:W-:-:S04]  /*24080*/  LOP3.LUT R0, R5, 0x380, RZ, 0xc0, !PT ;  /* 0x0000038005007812 */ /* 0x000fc800078ec0ff */
[----:B------:R-:W-:-:S04]  /*24090*/  SHF.R.U64 R0, R0, 0x3, RZ ;  /* 0x0000000300007819 */ /* 0x000fc800000012ff */
[----:B------:R-:W-:Y:S01]  /*240a0*/  LOP3.LUT R40, R0, R5, RZ, 0x3c, !PT ;  /* 0x0000000500287212 */ /* 0x000fe200078e3cff */
[----:B0-----:R-:W-:Y:S04]  /*240b0*/  @!P1 ST.E desc[UR50][R46.64], R88 ;  /* 0x000000582e009985 */ /* 0x001fe8000c101932 */
[----:B---3--:R0:W-:Y:S04]  /*240c0*/  @!P0 ST.E desc[UR50][R48.64], R89 ;  /* 0x0000005930008985 */ /* 0x0081e8000c101932 */
[----:B------:R2:W5:Y:S04]  /*240d0*/  LD.E.128 R4, desc[UR50][R44.64] ;  /* 0x000000322c047980 */ /* 0x000568000c101d00 */
[----:B------:R-:W5:Y:S01]  /*240e0*/  LD.E.128 R8, desc[UR50][R8.64] ;  /* 0x0000003208087980 */ /* 0x000f62000c101d00 */
[----:B0-----:R-:W0:Y:S03]  /*240f0*/  @P2 LDC R49, c[0x0][0xbf0] ;  /* 0x0002fc00ff312b82 */ /* 0x001e260000000800 */
[----:B------:R-:W5:Y:S01]  /*24100*/  LD.E.128 R12, desc[UR50][R12.64] ;  /* 0x000000320c0c7980 */ /* 0x000f62000c101d00 */
[----:B--2---:R-:W-:-:S02]  /*24110*/  IMAD R45, R2, UR5, R3 ;  /* 0x00000005022d7c24 */ /* 0x004fc4000f8e0203 */
[----:B------:R-:W-:Y:S01]  /*24120*/  IMAD.WIDE.U32 R2, R2, UR4, RZ ;  /* 0x0000000402027c25 */ /* 0x000fe2000f8e00ff */
[----:B------:R-:W-:Y:S01]  /*24130*/  ULDC.64 UR4, c[0x0][0xae8] ;  /* 0x0002ba0000047ab9 */ /* 0x000fe20000000a00 */
[----:B------:R-:W5:Y:S03]  /*24140*/  LD.E.128 R24, desc[UR50][R24.64] ;  /* 0x0000003218187980 */ /* 0x000f66000c101d00 */
[----:B------:R-:W-:Y:S01]  /*24150*/  IADD3 R3, R3, R45, RZ ;  /* 0x0000002d03037210 */ /* 0x000fe20007ffe0ff */
[----:B------:R-:W-:Y:S01]  /*24160*/  IMAD R45, R223, 0x20, R229 ;  /* 0x00000020df2d7824 */ /* 0x000fe200078e02e5 */
[----:B------:R-:W5:Y:S01]  /*24170*/  LD.E.128 R28, desc[UR50][R28.64] ;  /* 0x000000321c1c7980 */ /* 0x000f62000c101d00 */
[----:B------:R-:W-:Y:S02]  /*24180*/  IMAD R47, R50, UR4, RZ ;  /* 0x00000004322f7c24 */ /* 0x000fe4000f8e02ff */
[----:B------:R-:W-:Y:S01]  /*24190*/  IMAD.IADD R44, R212, 0x1, R45 ;  /* 0x00000001d42c7824 */ /* 0x000fe200078e022d */
[----:B------:R-:W5:Y:S01]  /*241a0*/  LD.E.128 R32, desc[UR50][R32.64] ;  /* 0x0000003220207980 */ /* 0x000f62000c101d00 */
[----:B------:R-:W-:-:S02]  /*241b0*/  IMAD R47, R224, UR5, R47 ;  /* 0x00000005e02f7c24 */ /* 0x000fc4000f8e022f */
[----:B-1----:R-:W-:Y:S01]  /*241c0*/  @P2 IMAD.HI.U32 R0, R44, R55, RZ ;  /* 0x000000372c002227 */ /* 0x002fe200078e00ff */
[----:B------:R-:W5:Y:S03]  /*241d0*/  LD.E.128 R36, desc[UR50][R36.64] ;  /* 0x0000003224247980 */ /* 0x000f66000c101d00 */
[----:B------:R-:W-:Y:S01]  /*241e0*/  IMAD.WIDE.U32 R2, R224, UR4, R2 ;  /* 0x00000004e0027c25 */ /* 0x000fe2000f8e0002 */
[----:B------:R-:W-:Y:S01]  /*241f0*/  ULDC.64 UR4, c[0x0][0xaf0] ;  /* 0x0002bc0000047ab9 */ /* 0x000fe20000000a00 */
[----:B------:R-:W5:Y:S02]  /*24200*/  LD.E.128 R40, desc[UR50][R40.64] ;  /* 0x0000003228287980 */ /* 0x000f64000c101d00 */
[----:B------:R-:W-:Y:S01]  /*24210*/  IMAD.MOV.U32 R45, RZ, RZ, R44 ;  /* 0x000000ffff2d7224 */ /* 0x000fe200078e002c */
[----:B0-----:R-:W-:Y:S01]  /*24220*/  @P2 SHF.R.U32.HI R45, RZ, R49, R0 ;  /* 0x00000031ff2d2219 */ /* 0x001fe20000011600 */
[----:B------:R-:W-:Y:S01]  /*24230*/  IMAD R20, R20, UR4, RZ ;  /* 0x0000000414147c24 */ /* 0x000fe2000f8e02ff */
[----:B------:R-:W-:Y:S01]  /*24240*/  @!PT LDS RZ, [RZ] ;  /* 0x00000000fffff984 */ /* 0x000fe20000000800 */
[----:B------:R-:W-:Y:S01]  /*24250*/  @!PT LDS RZ, [RZ] ;  /* 0x00000000fffff984 */ /* 0x000fe20000000800 */
[----:B------:R-:W-:Y:S01]  /*24260*/  @!PT LDS RZ, [RZ] ;  /* 0x00000000fffff984 */ /* 0x000fe20000000800 */
[----:B------:R-:W-:Y:S01]  /*24270*/  @!PT LDS RZ, [RZ] ;  /* 0x00000000fffff984 */ /* 0x000fe20000000800 */
[----:B------:R0:W-:Y:S06]  /*24280*/  MEMBAR.ALL.CTA ;  /* 0x0000000000007992 */ /* 0x0001ec0000008000 */
[----:B0-----:R-:W0:Y:S01]  /*24290*/  FENCE.VIEW.ASYNC.S ;  /* 0x00000000000073c6 */ /* 0x001e220000000000 */
[----:B------:R-:W-:Y:S01]  /*242a0*/  IMAD.IADD R3, R3, 0x1, R47 ;  /* 0x0000000103037824 */ /* 0x000fe200078e022f */
[----:B------:R-:W-:Y:S01]  /*242b0*/  SHF.R.S32.HI R0, RZ, 0x1f, R45 ;  /* 0x0000001fff007819 */ /* 0x000fe2000001142d */
[----:B------:R-:W-:Y:S01]  /*242c0*/  IMAD R47, R221, UR5, R20 ;  /* 0x00000005dd2f7c24 */ /* 0x000fe2000f8e0214 */
[----:B------:R-:W-:Y:S01]  /*242d0*/  IADD3 R20, -R45, RZ, RZ ;  /* 0x000000ff2d147210 */ /* 0x000fe20007ffe1ff */
[----:B------:R-:W-:Y:S01]  /*242e0*/  IMAD.WIDE.U32 R2, R221, UR4, R2 ;  /* 0x00000004dd027c25 */ /* 0x000fe2000f8e0002 */
[----:B------:R-:W-:-:S03]  /*242f0*/  ULDC.64 UR4, c[0x0][0xae0] ;  /* 0x0002b80000047ab9 */ /* 0x000fc60000000a00 */
        /* <DEDUP_REMOVED lines=15> */
[----:B------:R-:W-:Y:S01]  /*243f0*/  ULDC.64 UR4, c[0x0][0xa80] ;  /* 0x0002a00000047ab9 */ /* 0x000fe20000000a00 */
[----:B------:R-:W-:Y:S01]  /*24400*/  IADD3 R0, R18, 0x29820, RZ ;  /* 0x0002982012007810 */ /* 0x000fe20007ffe0ff */
[----:B------:R-:W-:Y:S01]  /*24410*/  VIADD R20, R212, 0x40 ;  /* 0x00000040d4147836 */ /* 0x000fe20000000000 */
[----:B------:R-:W-:Y:S01]  /*24420*/  LEA R46, P3, R2, UR4, 0x1 ;  /* 0x00000004022e7c11 */ /* 0x000fe2000f8608ff */
[----:B------:R-:W-:Y:S01]  /*24430*/  IMAD.IADD R3, R3, 0x1, R45 ;  /* 0x0000000103037824 */ /* 0x000fe200078e022d */
[----:B------:R-:W-:-:S02]  /*24440*/  PRMT R0, RZ, 0x654, R0 ;  /* 0x00000654ff007816 */ /* 0x000fc40000000000 */
[----:B------:R-:W-:Y:S01]  /*24450*/  ISETP.GE.AND P1, PT, R20, R53, PT ;  /* 0x000000351400720c */ /* 0x000fe20003f26270 */
[----:B0-----:R0:W1:Y:S01]  /*24460*/  SHFL.IDX PT, R44, R46, RZ, 0x181f ;  /* 0x00181fff2e2c7589 */ /* 0x00106200000e0000 */
        /* <DEDUP_REMOVED lines=13> */
.L_x_2821:
[----:B------:R-:W-:Y:S05]  /*24540*/  BSYNC B1 ;  /* 0x0000000000017941 */ /* 0x000fea0003800000 */
.L_x_2820:
        /* <DEDUP_REMOVED lines=13> */
.L_x_2823:
[----:B------:R-:W-:Y:S05]  /*24620*/  BSYNC B1 ;  /* 0x0000000000017941 */ /* 0x000fea0003800000 */
.L_x_2822:
        /* <DEDUP_REMOVED lines=13> */
.L_x_2825:
[----:B------:R-:W-:Y:S05]  /*24700*/  BSYNC B1 ;  /* 0x0000000000017941 */ /* 0x000fea0003800000 */
.L_x_2824:
        /* <DEDUP_REMOVED lines=16> */
.L_x_2817:
        /* <DEDUP_REMOVED lines=27> */
.L_x_2827:
        /* <DEDUP_REMOVED lines=8> */
[----:B-----5:R-:W-:Y:S01]  /*24a40*/  IMAD R2, R6, R9, RZ ;  /* 0x0000000906027224 */ /* 0x020fe200078e02ff */
[----:B---3--:R-:W-:-:S04]  /*24a50*/  IADD3 R8, R212, -0x80, R3 ;  /* 0xffffff80d4087810 */ /* 0x008fc80007ffe003 */
[----:B------:R-:W-:-:S13]  /*24a60*/  ISETP.GE.AND P0, PT, R8, R2, PT ;  /* 0x000000020800720c */ /* 0x000fda0003f06270 */
[----:B------:R-:W-:Y:S05]  /*24a70*/  @P0 BRA `(.L_x_2829) ;  /* 0x0000000000840947 */ /* 0x000fea0003800000 */
[----:B------:R-:W-:Y:S01]  /*24a80*/  ISETP.NE.AND P0, PT, R9, 0x1, PT ;  /* 0x000000010900780c */ /* 0x000fe20003f05270 */
[----:B------:R-:W-:Y:S01]  /*24a90*/  ULDC.64 UR4, c[0x0][0xb90] ;  /* 0x0002e40000047ab9 */ /* 0x000fe20000000a00 */
[----:B------:R-:W-:Y:S01]  /*24aa0*/  MOV R3, R11 ;  /* 0x0000000b00037202 */ /* 0x000fe20000000f00 */
[----:B------:R-:W-:Y:S02]  /*24ab0*/  IMAD R7, R10, UR4, RZ ;  /* 0x000000040a077c24 */ /* 0x000fe4000f8e02ff */
[----:B------:R-:W-:Y:S02]  /*24ac0*/  IMAD.MOV.U32 R2, RZ, RZ, R0 ;  /* 0x000000ffff027224 */ /* 0x000fe400078e0000 */
[----:B------:R-:W-:Y:S02]  /*24ad0*/  IMAD.MOV.U32 R5, RZ, RZ, R8 ;  /* 0x000000ffff057224 */ /* 0x000fe400078e0008 */
[----:B------:R-:W-:-:S04]  /*24ae0*/  IMAD.WIDE.U32 R2, R224, UR4, R2 ;  /* 0x00000004e0027c25 */ /* 0x000fc8000f8e0002 */
[----:B------:R-:W3:Y:S01]  /*24af0*/  @P0 LDC R13, c[0x0][0xbec] ;  /* 0x0002fb00ff0d0b82 */ /* 0x000ee20000000800 */
[----:B------:R-:W-:Y:S01]  /*24b00*/  IMAD R7, R224, UR5, R7 ;  /* 0x00000005e0077c24 */ /* 0x000fe2000f8e0207 */
[----:B------:R-:W-:-:S03]  /*24b10*/  ULDC.64 UR4, c[0x0][0xb98] ;  /* 0x0002e60000047ab9 */ /* 0x000fc60000000a00 */
[----:B------:R-:W-:-:S03]  /*24b20*/  IMAD.IADD R3, R3, 0x1, R7 ;  /* 0x0000000103037824 */ /* 0x000fc600078e0207 */
[----:B------:R-:W5:Y:S01]  /*24b30*/  @P0 LDC R15, c[0x0][0xbf0] ;  /* 0x0002fc00ff0f0b82 */ /* 0x000f620000000800 */
[----:B------:R-:W-:-:S04]  /*24b40*/  IMAD.WIDE.U32 R2, R221, UR4, R2 ;  /* 0x00000004dd027c25 */ /* 0x000fc8000f8e0002 */
[----:B---3--:R-:W-:-:S05]  /*24b50*/  @P0 IMAD.HI.U32 R4, R8, R13, RZ ;  /* 0x0000000d08040227 */ /* 0x008fca00078e00ff */
        /* <DEDUP_REMOVED lines=19> */
.L_x_2829:
[----:B------:R-:W-:Y:S05]  /*24c90*/  BSYNC B1 ;  /* 0x0000000000017941 */ /* 0x000fea0003800000 */
.L_x_2828:
[----:B------:R-:W-:Y:S01]  /*24ca0*/  ULDC.64 UR4, c[0x0][0xaa0] ;  /* 0x0002a80000047ab9 */ /* 0x000fe20000000a00 */
[----:B------:R-:W-:Y:S01]  /*24cb0*/  LEA R7, R223, R229, 0x5 ;  /* 0x000000e5df077211 */ /* 0x000fe200078e28ff */
[----:B---3--:R-:W-:-:S04]  /*24cc0*/  IMAD R3, R11, UR4, RZ ;  /* 0x000000040b037c24 */ /* 0x008fc8000f8e02ff */
[C---:B------:R-:W-:Y:S02]  /*24cd0*/  IMAD R5, R0.reuse, UR5, R3 ;  /* 0x0000000500057c24 */ /* 0x040fe4000f8e0203 */
[----:B------:R-:W-:Y:S01]  /*24ce0*/  IMAD.WIDE.U32 R2, R0, UR4, RZ ;  /* 0x0000000400027c25 */ /* 0x000fe2000f8e00ff */
[----:B------:R-:W-:-:S03]  /*24cf0*/  ULDC.64 UR4, c[0x0][0xae8] ;  /* 0x0002ba0000047ab9 */ /* 0x000fc60000000a00 */
[----:B------:R-:W-:Y:S02]  /*24d00*/  IMAD.IADD R9, R212, 0x1, R7 ;  /* 0x00000001d4097824 */ /* 0x000fe400078e0207 */
[----:B------:R-:W-:Y:S02]  /*24d10*/  IMAD.IADD R3, R3, 0x1, R5 ;  /* 0x0000000103037824 */ /* 0x000fe400078e0205 */
[----:B------:R-:W-:Y:S02]  /*24d20*/  IMAD R7, R10, UR4, RZ ;  /* 0x000000040a077c24 */ /* 0x000fe4000f8e02ff */
[----:B--2---:R-:W-:-:S04]  /*24d30*/  @P2 IMAD.HI.U32 R0, R9, R12, RZ ;  /* 0x0000000c09002227 */ /* 0x004fc800078e00ff */
[C---:B------:R-:W-:Y:S02]  /*24d40*/  IMAD R7, R224.reuse, UR5, R7 ;  /* 0x00000005e0077c24 */ /* 0x040fe4000f8e0207 */
[----:B------:R-:W-:Y:S01]  /*24d50*/  IMAD.WIDE.U32 R2, R224, UR4, R2 ;  /* 0x00000004e0027c25 */ /* 0x000fe2000f8e0002 */
[----:B------:R-:W-:-:S03]  /*24d60*/  ULDC.64 UR4, c[0x0][0xaf0] ;  /* 0x0002bc0000047ab9 */ /* 0x000fc60000000a00 */
[----:B------:R-:W-:Y:S01]  /*24d70*/  IMAD.MOV.U32 R5, RZ, RZ, R9 ;  /* 0x000000ffff057224 */ /* 0x000fe200078e0009 */
[----:B----4-:R-:W-:Y:S01]  /*24d80*/  @P2 SHF.R.U32.HI R5, RZ, R27, R0 ;  /* 0x0000001bff052219 */ /* 0x010fe20000011600 */
[----:B------:R-:W-:Y:S02]  /*24d90*/  IMAD R4, R227, UR4, RZ ;  /* 0x00000004e3047c24 */ /* 0x000fe4000f8e02ff */
        /* <DEDUP_REMOVED lines=25> */
.L_x_3061:
[----:B------:R-:W-:Y:S01]  /*24f30*/  IMAD R25, R6, R25, RZ ;  /* 0x0000001906197224 */ /* 0x000fe200078e02ff */
[----:B------:R-:W-:Y:S01]  /*24f40*/  BSSY B1, `(.L_x_2831) ;  /* 0x000000f000017945 */ /* 0x000fe20003800000 */
[----:B------:R-:W-:-:S05]  /*24f50*/  IMAD.IADD R212, R229, 0x1, R212 ;  /* 0x00000001e5d47824 */ /* 0x000fca00078e02d4 */
        /* <DEDUP_REMOVED lines=13> */
.L_x_2832:
[----:B------:R-:W-:Y:S05]  /*25030*/  BSYNC B1 ;  /* 0x0000000000017941 */ /* 0x000fea0003800000 */
.L_x_2831:
[----:B------:R-:W-:-:S03]  /*25040*/  UMOV UR4, 0xffffffff ;  /* 0xffffffff00047882 */ /* 0x000fc60000000000 */
[----:B------:R-:W-:Y:S05]  /*25050*/  BRA.DIV UR4, `(.L_x_2833) ;  /* 0x000000a204dc7947 */ /* 0x000fea000b800000 */
[----:B---3--:R3:W0:Y:S04]  /*25060*/  SHFL.IDX PT, R0, R3, 0x1, 0x181f ;  /* 0x00381f0003007f89 */ /* 0x00862800000e0000 */
[----:B----4-:R3:W4:Y:S02]  /*25070*/  SHFL.IDX PT, R14, R2, 0x1, 0x181f ;  /* 0x00381f00020e7f89 */ /* 0x01072400000e0000 */
.L_x_3065:
[----:B------:R-:W-:Y:S01]  /*25080*/  IADD3 R4, R212, 0x20, RZ ;  /* 0x00000020d4047810 */ /* 0x000fe20007ffe0ff */
[----:B------:R-:W-:Y:S03]  /*25090*/  BSSY B1, `(.L_x_2834) ;  /* 0x000000e000017945 */ /* 0x000fe60003800000 */
        /* <DEDUP_REMOVED lines=13> */
.L_x_2835:
[----:B------:R-:W-:Y:S05]  /*25170*/  BSYNC B1 ;  /* 0x0000000000017941 */ /* 0x000fea0003800000 */
.L_x_2834:
[----:B------:R-:W-:-:S03]  /*25180*/  UMOV UR4, 0xffffffff ;  /* 0xffffffff00047882 */ /* 0x000fc60000000000 */
[----:B------:R-:W-:Y:S05]  /*25190*/  BRA.DIV UR4, `(.L_x_2836) ;  /* 0x000000a204d47947 */ /* 0x000fea000b800000 */
[----:B0-----:R0:W0:Y:S04]  /*251a0*/  SHFL.IDX PT, R0, R3, 0x2, 0x181f ;  /* 0x00581f0003007f89 */ /* 0x00102800000e0000 */
[----:B----4-:R4:W0:Y:S02]  /*251b0*/  SHFL.IDX PT, R14, R2, 0x2, 0x181f ;  /* 0x00581f00020e7f89 */ /* 0x01082400000e0000 */
.L_x_3069:
        /* <DEDUP_REMOVED lines=15> */
.L_x_2838:
[----:B------:R-:W-:Y:S05]  /*252b0*/  BSYNC B1 ;  /* 0x0000000000017941 */ /* 0x000fea0003800000 */
.L_x_2837:
[----:B------:R-:W-:-:S03]  /*252c0*/  UMOV UR4, 0xffffffff ;  /* 0xffffffff00047882 */ /* 0x000fc60000000000 */
[----:B------:R-:W-:Y:S05]  /*252d0*/  BRA.DIV UR4, `(.L_x_2839) ;  /* 0x000000a204cc7947 */ /* 0x000fea000b800000 */
[----:B0-----:R0:W0:Y:S04]  /*252e0*/  SHFL.IDX PT, R0, R3, 0x3, 0x181f ;  /* 0x00781f0003007f89 */ /* 0x00102800000e0000 */
[----:B------:R0:W0:Y:S02]  /*252f0*/  SHFL.IDX PT, R14, R2, 0x3, 0x181f ;  /* 0x00781f00020e7f89 */ /* 0x00002400000e0000 */
.L_x_3073:
[----:B0-234-:R-:W-:-:S05]  /*25300*/  VIADD R2, R212, 0x60 ;  /* 0x00000060d4027836 */ /* 0x01dfca0000000000 */
        /* <DEDUP_REMOVED lines=13> */
.L_x_2826:
[----:B------:R-:W-:Y:S05]  /*253e0*/  BSYNC B0 ;  /* 0x0000000000007941 */ /* 0x000fea0003800000 */
.L_x_2816:
[----:B------:R-:W-:Y:S02]  /*253f0*/  ULDC UR4, c[0x0][0xc3c] ;  /* 0x00030f0000047ab9 */ /* 0x000fe40000000800 */
[----:B-1----:R-:W-:-:S13]  /*25400*/  ISETP.GE.AND P0, PT, R23, UR4, PT ;  /* 0x0000000417007c0c */ /* 0x002fda000bf06270 */
[----:B------:R-:W-:Y:S05]  /*25410*/  @!P0 BRA `(.L_x_2840) ;  /* 0xfffffdc000388947 */ /* 0x000fea000383ffff */
[----:B------:R-:W-:Y:S05]  /*25420*/  BRA `(.L_x_2628) ;  /* 0x0000007c00dc7947 */ /* 0x000fea0003800000 */
.L_x_2626:
        /* <DEDUP_REMOVED lines=58> */
.L_x_2846:
        /* <DEDUP_REMOVED lines=12> */
.L_x_2845:
[----:B------:R-:W-:Y:S05]  /*25890*/  BSYNC B0 ;  /* 0x0000000000007941 */ /* 0x000fea0003800000 */
.L_x_2844:
[----:B0----5:R-:W0:Y:S02]  /*258a0*/  SHFL.UP PT, R2, R0, 0x1, RZ ;  /* 0x0420000000027989 */ /* 0x021e2400000e00ff */
        /* <DEDUP_REMOVED lines=16> */
[----:B------:R-:W-:-:S04]  /*259b0*/  IADD3 R4, R3, R4, RZ ;  /* 0x0000000403047210 */ /* 0x000fc80007ffe0ff */
[----:B------:R-:W-:-:S13]  /*259c0*/  ISETP.GT.AND P6, PT, R4, UR6, PT ;  /* 0x0000000604007c0c */ /* 0x000fda000bfc4270 */
[----:B------:R-:W-:Y:S05]  /*259d0*/  @!P6 BRA `(.L_x_2846) ;  /* 0xfffffffc007ce947 */ /* 0x000fea000383ffff */
.L_x_2842:
        /* <DEDUP_REMOVED lines=20> */
.L_x_2847:
[----:B-1----:R-:W-:Y:S01]  /*25b20*/  IADD3 R2, RZ, -R3, RZ ;  /* 0x80000003ff027210 */ /* 0x002fe20007ffe0ff */
[----:B---3--:R-:W-:-:S04]  /*25b30*/  IMAD R16, R16, UR5, R11 ;  /* 0x0000000510107c24 */ /* 0x008fc8000f8e020b */
        /* <DEDUP_REMOVED lines=8> */
[----:B------:R-:W-:Y:S01]  /*25bc0*/  IMAD.MOV.U32 R3, RZ, RZ, R6 ;  /* 0x000000ffff037224 */ /* 0x000fe200078e0006 */
[----:B------:R-:W-:-:S03]  /*25bd0*/  MOV R6, R8 ;  /* 0x0000000800067202 */ /* 0x000fc60000000f00 */
        /* <DEDUP_REMOVED lines=13> */
[----:B------:R-:W-:-:S03]  /*25cb0*/  IMAD.MOV R2, RZ, RZ, -R2 ;  /* 0x000000ffff027224 */ /* 0x000fc600078e0a02 */
[----:B------:R-:W-:Y:S01]  /*25cc0*/  IADD3 R6, -R11, RZ, RZ ;  /* 0x000000ff0b067210 */ /* 0x000fe20007ffe1ff */
[----:B------:R-:W-:Y:S02]  /*25cd0*/  IMAD R4, R4, R2, R9 ;  /* 0x0000000204047224 */ /* 0x000fe400078e0209 */
[----:B------:R-:W-:Y:S01]  /*25ce0*/  IMAD.MOV.U32 R2, RZ, RZ, RZ ;  /* 0x000000ffff027224 */ /* 0x000fe200078e00ff */
[----:B------:R-:W-:Y:S02]  /*25cf0*/  VIADDMNMX R13, R6, UR5, R7, PT ;  /* 0x00000005060d7c46 */ /* 0x000fe4000b800107 */
[----:B------:R-:W-:Y:S02]  /*25d00*/  IABS R9, R4 ;  /* 0x0000000400097213 */ /* 0x000fe40000000000 */
[-C--:B------:R-:W-:Y:S01]  /*25d10*/  IABS R8, R13.reuse ;  /* 0x0000000d00087213 */ /* 0x080fe20000000000 */
[----:B------:R-:W-:Y:S01]  /*25d20*/  IMAD.MOV R18, RZ, RZ, -R13 ;  /* 0x000000ffff127224 */ /* 0x000fe200078e0a0d */
[----:B0-----:R-:W-:-:S02]  /*25d30*/  IABS R10, R13 ;  /* 0x0000000d000a7213 */ /* 0x001fc40000000000 */
[----:B------:R-:W0:Y:S08]  /*25d40*/  I2F.RP R6, R8 ;  /* 0x0000000800067306 */ /* 0x000e300000209400 */
[----:B0-----:R-:W0:Y:S02]  /*25d50*/  MUFU.RCP R6, R6 ;  /* 0x0000000600067308 */ /* 0x001e240000001000 */
[----:B0-----:R-:W-:-:S06]  /*25d60*/  VIADD R3, R6, 0xffffffe ;  /* 0x0ffffffe06037836 */ /* 0x001fcc0000000000 */
[----:B------:R-:W0:Y:S02]  /*25d70*/  F2I.FTZ.U32.TRUNC.NTZ R3, R3 ;  /* 0x0000000300037305 */ /* 0x000e24000021f000 */
[----:B0-----:R-:W-:-:S04]  /*25d80*/  IMAD.MOV R7, RZ, RZ, -R3 ;  /* 0x000000ffff077224 */ /* 0x001fc800078e0a03 */
[----:B------:R-:W-:-:S04]  /*25d90*/  IMAD R7, R7, R8, RZ ;  /* 0x0000000807077224 */ /* 0x000fc800078e02ff */
[----:B------:R-:W-:Y:S01]  /*25da0*/  IMAD.HI.U32 R2, R3, R7, R2 ;  /* 0x0000000703027227 */ /* 0x000fe200078e0002 */
[----:B------:R-:W-:-:S05]  /*25db0*/  IADD3 R3, RZ, -R10, RZ ;  /* 0x8000000aff037210 */ /* 0x000fca0007ffe0ff */
        /* <DEDUP_REMOVED lines=8> */
[----:B------:R-:W-:Y:S02]  /*25e40*/  ISETP.GE.AND P2, PT, R3, RZ, PT ;  /* 0x000000ff0300720c */ /* 0x000fe40003f46270 */
[----:B------:R-:W-:-:S05]  /*25e50*/  IADD3 R3, R4, R11, RZ ;  /* 0x0000000b04037210 */ /* 0x000fca0007ffe0ff */
[----:B------:R-:W-:-:S06]  /*25e60*/  @P0 VIADD R2, R2, 0x1 ;  /* 0x0000000102020836 */ /* 0x000fcc0000000000 */
[----:B------:R-:W-:Y:S01]  /*25e70*/  @!P2 IMAD.MOV R2, RZ, RZ, -R2 ;  /* 0x000000ffff02a224 */ /* 0x000fe200078e0a02 */
[----:B------:R-:W-:-:S04]  /*25e80*/  @!P1 LOP3.LUT R2, RZ, R13, RZ, 0x33, !PT ;  /* 0x0000000dff029212 */ /* 0x000fc800078e33ff */
[----:B------:R-:W-:Y:S01]  /*25e90*/  LOP3.LUT R17, RZ, R2, RZ, 0x33, !PT ;  /* 0x00000002ff117212 */ /* 0x000fe200078e33ff */
[----:B------:R-:W-:-:S04]  /*25ea0*/  IMAD R18, R2, R18, R3 ;  /* 0x0000001202127224 */ /* 0x000fc800078e0203 */
[----:B------:R-:W-:Y:S01]  /*25eb0*/  IMAD.IADD R17, R0, 0x1, R17 ;  /* 0x0000000100117824 */ /* 0x000fe200078e0211 */
[----:B------:R-:W-:Y:S06]  /*25ec0*/  BRA `(.L_x_2848) ;  /* 0x00000000000c7947 */ /* 0x000fec0003800000 */
.L_x_2843:
[----:B------:R-:W-:Y:S01]  /*25ed0*/  IMAD.MOV.U32 R17, RZ, RZ, RZ ;  /* 0x000000ffff117224 */ /* 0x000fe200078e00ff */
[----:B------:R-:W-:Y:S01]  /*25ee0*/  MOV R18, RZ ;  /* 0x000000ff00127202 */ /* 0x000fe20000000f00 */
[----:B------:R-:W-:-:S07]  /*25ef0*/  IMAD.U32 R16, RZ, RZ, UR6 ;  /* 0x00000006ff107e24 */ /* 0x000fce000f8e00ff */
.L_x_2848:
[----:B------:R-:W-:-:S13]  /*25f00*/  ISETP.NE.AND P0, PT, R5, RZ, PT ;  /* 0x000000ff0500720c */ /* 0x000fda0003f05270 */
[----:B------:R-:W0:Y:S01]  /*25f10*/  @!P0 S2R R3, SR_CgaCtaId ;  /* 0x0000000000038919 */ /* 0x000e220000008800 */
[----:B------:R-:W-:-:S04]  /*25f20*/  @!P0 MOV R0, 0x400 ;  /* 0x0000040000008802 */ /* 0x000fc80000000f00 */
[----:B0-----:R-:W-:-:S05]  /*25f30*/  @!P0 LEA R0, R3, R0, 0x18 ;  /* 0x0000000003008211 */ /* 0x001fca00078ec0ff */
[----:B------:R2:W-:Y:S01]  /*25f40*/  @!P0 STS.128 [R0+0x298d0], R16 ;  /* 0x0298d01000008388 */ /* 0x0005e20000000c00 */
[----:B------:R-:W-:Y:S06]  /*25f50*/  BAR.ARV 0x5, 0x180 ;  /* 0x0146000000007b1d */ /* 0x000fec0000002000 */
.L_x_2841:
        /* <DEDUP_REMOVED lines=19> */
[C---:B0-----:R-:W-:Y:S01]  /*26090*/  IMAD.SHL.U32 R2, R12.reuse, 0x10, RZ ;  /* 0x000000100c027824 */ /* 0x041fe200078e00ff */
[C---:B------:R-:W-:Y:S01]  /*260a0*/  SHF.L.U32 R11, R12.reuse, 0x1, RZ ;  /* 0x000000010c0b7819 */ /* 0x040fe200000006ff */
[C---:B------:R-:W-:Y:S01]  /*260b0*/  IMAD.SHL.U32 R3, R12.reuse, 0x80, RZ ;  /* 0x000000800c037824 */ /* 0x040fe200078e00ff */
[----:B------:R-:W-:Y:S01]  /*260c0*/  SHF.R.U32.HI R7, RZ, 0x5, R10 ;  /* 0x00000005ff077819 */ /* 0x000fe2000001160a */
[----:B------:R-:W-:Y:S01]  /*260d0*/  IMAD.SHL.U32 R37, R12, 0x4, RZ ;  /* 0x000000040c257824 */ /* 0x000fe200078e00ff */
[----:B--2---:R-:W-:-:S02]  /*260e0*/  LOP3.LUT R0, R2, 0x1b0, RZ, 0xc0, !PT ;  /* 0x000001b002007812 */ /* 0x004fc400078ec0ff */
[----:B------:R-:W-:Y:S01]  /*260f0*/  SHF.R.U32.HI R5, RZ, 0x1, R12 ;  /* 0x00000001ff057819 */ /* 0x000fe2000001160c */
[----:B------:R-:W-:Y:S01]  /*26100*/  IMAD.SHL.U32 R9, R7, 0x200, RZ ;  /* 0x0000020007097824 */ /* 0x000fe200078e00ff */
[----:B------:R-:W-:Y:S01]  /*26110*/  LOP3.LUT R11, R0, 0x30, R11, 0x78, !PT ;  /* 0x00000030000b7812 */ /* 0x000fe200078e780b */
[----:B------:R-:W-:Y:S01]  /*26120*/  IMAD.SHL.U32 R0, R12, 0x20, RZ ;  /* 0x000000200c007824 */ /* 0x000fe200078e00ff */
[----:B------:R-:W-:Y:S02]  /*26130*/  LOP3.LUT R4, R3, 0x380, RZ, 0xc0, !PT ;  /* 0x0000038003047812 */ /* 0x000fe400078ec0ff */
[----:B------:R-:W-:Y:S02]  /*26140*/  LOP3.LUT R6, R9, 0x40, R2, 0xf8, !PT ;  /* 0x0000004009067812 */ /* 0x000fe400078ef802 */
[----:B------:R-:W-:Y:S02]  /*26150*/  LOP3.LUT R5, R4, 0x30, R5, 0xf8, !PT ;  /* 0x0000003004057812 */ /* 0x000fe400078ef805 */
[----:B------:R-:W-:-:S02]  /*26160*/  LOP3.LUT R4, R0, 0x80, RZ, 0xc0, !PT ;  /* 0x0000008000047812 */ /* 0x000fc400078ec0ff */
[----:B------:R-:W-:Y:S02]  /*26170*/  LOP3.LUT R8, R6, R11, RZ, 0xfc, !PT ;  /* 0x0000000b06087212 */ /* 0x000fe400078efcff */
[----:B------:R-:W-:Y:S02]  /*26180*/  LOP3.LUT R6, R4, 0x10, R12, 0xf8, !PT ;  /* 0x0000001004067812 */ /* 0x000fe400078ef80c */
[----:B------:R-:W-:Y:S01]  /*26190*/  LOP3.LUT R9, R9, 0x60, R0, 0xf8, !PT ;  /* 0x0000006009097812 */ /* 0x000fe200078ef800 */
[----:B------:R-:W-:Y:S01]  /*261a0*/  STL [R1+0x14], R8 ;  /* 0x0000140801007387 */ /* 0x000fe20000100800 */
[----:B------:R-:W-:Y:S02]  /*261b0*/  LOP3.LUT R4, R5, 0x70, R2, 0x78, !PT ;  /* 0x0000007005047812 */ /* 0x000fe400078e7802 */
[----:B------:R-:W-:Y:S02]  /*261c0*/  LOP3.LUT R6, R6, 0x10, R37, 0x78, !PT ;  /* 0x0000001006067812 */ /* 0x000fe400078e7825 */
[----:B------:R-:W-:-:S02]  /*261d0*/  LOP3.LUT R9, R9, 0x100, R0, 0xf8, !PT ;  /* 0x0000010009097812 */ /* 0x000fc400078ef800 */
[----:B------:R-:W-:Y:S02]  /*261e0*/  LOP3.LUT R4, R4, 0xc00, R3, 0xf8, !PT ;  /* 0x00000c0004047812 */ /* 0x000fe400078ef803 */
[----:B------:R-:W-:Y:S02]  /*261f0*/  LOP3.LUT R3, R9, R6, RZ, 0xfc, !PT ;  /* 0x0000000609037212 */ /* 0x000fe400078efcff */
[----:B------:R-:W-:Y:S01]  /*26200*/  R2P PR, R12, 0x14 ;  /* 0x000000140c007804 */ /* 0x000fe20000000000 */
[----:B------:R3:W-:Y:S01]  /*26210*/  STL [R1+0x20], R4 ;  /* 0x0000200401007387 */ /* 0x0007e20000100800 */
[----:B------:R-:W-:Y:S02]  /*26220*/  LOP3.LUT R11, R0, 0x380, RZ, 0xc0, !PT ;  /* 0x00000380000b7812 */ /* 0x000fe400078ec0ff */
[----:B------:R-:W-:Y:S01]  /*26230*/  SHF.L.U32 R6, R7, 0xa, RZ ;  /* 0x0000000a07067819 */ /* 0x000fe200000006ff */
[----:B------:R0:W-:Y:S01]  /*26240*/  STL [R1+0x1c], R3 ;  /* 0x00001c0301007387 */ /* 0x0001e20000100800 */
[----:B------:R-:W-:-:S02]  /*26250*/  SHF.R.U32.HI R5, RZ, 0x2, R10 ;  /* 0x00000002ff057819 */ /* 0x000fc4000001160a */
[----:B------:R-:W-:Y:S02]  /*26260*/  LOP3.LUT R11, R11, 0x30, R2, 0xf8, !PT ;  /* 0x000000300b0b7812 */ /* 0x000fe400078ef802 */
[----:B------:R-:W-:Y:S01]  /*26270*/  LOP3.LUT R2, R2, 0x30, RZ, 0xc0, !PT ;  /* 0x0000003002027812 */ /* 0x000fe200078ec0ff */
[----:B---3--:R-:W-:Y:S01]  /*26280*/  IMAD.U32 R4, RZ, RZ, UR4 ;  /* 0x00000004ff047e24 */ /* 0x008fe2000f8e00ff */
[----:B------:R-:W-:Y:S02]  /*26290*/  LOP3.LUT R0, R5, 0x60, R0, 0xf8, !PT ;  /* 0x0000006005007812 */ /* 0x000fe400078ef800 */
        /* <DEDUP_REMOVED lines=14> */
.L_x_2965:
[----:B------:R-:W0:Y:S02]  /*26380*/  LDC.64 R24, c[0x0][0xc88] ;  /* 0x00032200ff187b82 */ /* 0x000e240000000a00 */
[----:B0-----:R-:W-:-:S06]  /*26390*/  IMAD.WIDE R24, R19, 0x4, R24 ;  /* 0x0000000413187825 */ /* 0x001fcc00078e0218 */
[----:B--2---:R-:W2:Y:S01]  /*263a0*/  LDG.E R24, desc[UR50][R24.64] ;  /* 0x0000003218187981 */ /* 0x004ea2000c1e1900 */
[----:B------:R-:W-:Y:S05]  /*263b0*/  YIELD ;  /* 0x0000000000007946 */ /* 0x000fea0003800000 */
[----:B------:R-:W-:Y:S01]  /*263c0*/  ULDC.64 UR4, c[0x0][0xa28] ;  /* 0x00028a0000047ab9 */ /* 0x000fe20000000a00 */
[----:B------:R-:W-:Y:S01]  /*263d0*/  IMAD.MOV.U32 R8, RZ, RZ, RZ ;  /* 0x000000ffff087224 */ /* 0x000fe200078e00ff */
[----:B------:R-:W-:Y:S01]  /*263e0*/  ISETP.NE.U32.AND P0, PT, RZ, UR4, PT ;  /* 0x00000004ff007c0c */ /* 0x000fe2000bf05070 */
[----:B------:R-:W-:Y:S01]  /*263f0*/  ULDC.64 UR6, c[0x0][0xa10] ;  /* 0x0002840000067ab9 */ /* 0x000fe20000000a00 */
[----:B------:R-:W-:Y:S01]  /*26400*/  IMAD.MOV.U32 R29, RZ, RZ, RZ ;  /* 0x000000ffff1d7224 */ /* 0x000fe200078e00ff */
[----:B------:R-:W-:Y:S01]  /*26410*/  ULDC.64 UR8, c[0x0][0xa18] ;  /* 0x0002860000087ab9 */ /* 0x000fe20000000a00 */
[----:B------:R-:W-:-:S02]  /*26420*/  ISETP.NE.AND.EX P0, PT, RZ, UR5, PT, P0 ;  /* 0x00000005ff007c0c */ /* 0x000fc4000bf05300 */
[----:B-12---:R-:W-:-:S11]  /*26430*/  SHF.R.S32.HI R0, RZ, 0x1f, R24 ;  /* 0x0000001fff007819 */ /* 0x006fd60000011418 */
[C---:B------:R-:W-:Y:S01]  /*26440*/  @P0 LEA R2, P1, R24.reuse, UR4, 0x2 ;  /* 0x0000000418020c11 */ /* 0x040fe2000f8210ff */
[C---:B------:R-:W-:Y:S01]  /*26450*/  IMAD.SHL.U32 R25, R24.reuse, 0x4, RZ ;  /* 0x0000000418197824 */ /* 0x040fe200078e00ff */
[C-C-:B------:R-:W-:Y:S01]  /*26460*/  SHF.L.U64.HI R26, R24.reuse, 0x2, R0.reuse ;  /* 0x00000002181a7819 */ /* 0x140fe20000010200 */
[----:B------:R0:W-:Y:S01]  /*26470*/  STL [R1+0x38], R0 ;  /* 0x0000380001007387 */ /* 0x0001e20000100800 */
[----:B------:R-:W-:Y:S01]  /*26480*/  @P0 LEA.HI.X R3, R24, UR5, R0, 0x2, P1 ;  /* 0x0000000518030c11 */ /* 0x000fe200088f1400 */
[----:B------:R-:W-:-:S04]  /*26490*/  ULDC.64 UR4, c[0x0][0xa00] ;  /* 0x0002800000047ab9 */ /* 0x000fc80000000a00 */
[----:B------:R1:W2:Y:S01]  /*264a0*/  @P0 LDG.E R8, desc[UR50][R2.64] ;  /* 0x0000003202080981 */ /* 0x0002a2000c1e1900 */
[----:B------:R-:W-:Y:S02]  /*264b0*/  ISETP.NE.U32.AND P0, PT, RZ, UR4, PT ;  /* 0x00000004ff007c0c */ /* 0x000fe4000bf05070 */
[----:B------:R-:W-:Y:S02]  /*264c0*/  ISETP.NE.U32.AND P1, PT, RZ, UR6, PT ;  /* 0x00000006ff007c0c */ /* 0x000fe4000bf25070 */
[----:B------:R-:W-:Y:S02]  /*264d0*/  ISETP.NE.AND.EX P0, PT, RZ, UR5, PT, P0 ;  /* 0x00000005ff007c0c */ /* 0x000fe4000bf05300 */
[----:B------:R-:W-:Y:S02]  /*264e0*/  ISETP.NE.AND.EX P1, PT, RZ, UR7, PT, P1 ;  /* 0x00000007ff007c0c */ /* 0x000fe4000bf25310 */
[C---:B------:R-:W-:Y:S02]  /*264f0*/  IADD3 R4, P4, R25.reuse, UR6, RZ ;  /* 0x0000000619047c10 */ /* 0x040fe4000ff9e0ff */
[----:B-1----:R-:W-:-:S02]  /*26500*/  IADD3 R2, P3, R25, UR4, RZ ;  /* 0x0000000419027c10 */ /* 0x002fc4000ff7e0ff */
[----:B0-----:R-:W-:Y:S02]  /*26510*/  MOV R0, RZ ;  /* 0x000000ff00007202 */ /* 0x001fe40000000f00 */
[C---:B------:R-:W-:Y:S02]  /*26520*/  IADD3.X R3, R26.reuse, UR5, RZ, P3, !PT ;  /* 0x000000051a037c10 */ /* 0x040fe40009ffe4ff */
[----:B------:R-:W-:Y:S02]  /*26530*/  IADD3.X R5, R26, UR7, RZ, P4, !PT ;  /* 0x000000071a057c10 */ /* 0x000fe4000a7fe4ff */
[----:B------:R-:W-:Y:S01]  /*26540*/  ISETP.NE.U32.AND P2, PT, RZ, UR8, PT ;  /* 0x00000008ff007c0c */ /* 0x000fe2000bf45070 */
[----:B------:R-:W5:Y:S01]  /*26550*/  @P0 LDG.E R29, desc[UR50][R2.64] ;  /* 0x00000032021d0981 */ /* 0x000f62000c1e1900 */
[----:B------:R-:W-:Y:S02]  /*26560*/  ULDC UR4, c[0x0][0x288] ;  /* 0x0000a20000047ab9 */ /* 0x000fe40000000800 */
[----:B------:R-:W-:Y:S01]  /*26570*/  ISETP.NE.AND.EX P2, PT, RZ, UR9, PT, P2 ;  /* 0x00000009ff007c0c */ /* 0x000fe2000bf45320 */
[----:B------:R-:W5:Y:S01]  /*26580*/  @P1 LDG.E R0, desc[UR50][R4.64] ;  /* 0x0000003204001981 */ /* 0x000f62000c1e1900 */
[----:B------:R-:W-:Y:S01]  /*26590*/  IMAD.U32 R30, RZ, RZ, UR4 ;  /* 0x00000004ff1e7e24 */ /* 0x000fe2000f8e00ff */
[----:B------:R-:W-:-:S02]  /*265a0*/  ULDC.64 UR4, c[0x0][0x418] ;  /* 0x0001060000047ab9 */ /* 0x000fc40000000a00 */
[----:B------:R-:W-:-:S03]  /*265b0*/  UISETP.NE.U32.AND UP0, UPT, UR4, URZ, UPT ;  /* 0x0000003f0400728c */ /* 0x000fc6000bf05070 */
[----:B------:R-:W-:Y:S01]  /*265c0*/  ULDC UR4, c[0x0][0x424] ;  /* 0x0001090000047ab9 */ /* 0x000fe20000000800 */
[----:B------:R-:W-:-:S03]  /*265d0*/  UISETP.NE.AND.EX UP0, UPT, UR5, URZ, UPT, UP0 ;  /* 0x0000003f0500728c */ /* 0x000fc6000bf05300 */
[----:B------:R-:W-:Y:S01]  /*265e0*/  ULDC UR5, c[0x0][0x2f0] ;  /* 0x0000bc0000057ab9 */ /* 0x000fe20000000800 */
[----:B------:R-:W-:Y:S01]  /*265f0*/  @P2 IADD3 R6, P3, R25, UR8, RZ ;  /* 0x0000000819062c10 */ /* 0x000fe2000ff7e0ff */
[----:B------:R-:W-:-:S03]  /*26600*/  USEL UR4, UR4, 0x1, UP0 ;  /* 0x0000000104047887 */ /* 0x000fc60008000000 */
[----:B------:R-:W-:Y:S01]  /*26610*/  @P2 IADD3.X R7, R26, UR9, RZ, P3, !PT ;  /* 0x000000091a072c10 */ /* 0x000fe20009ffe4ff */
[----:B------:R-:W-:-:S03]  /*26620*/  UIMAD UR4, UR4, UR5, URZ ;  /* 0x00000005040472a4 */ /* 0x000fc6000f8e023f */
[----:B------:R-:W-:Y:S01]  /*26630*/  ULDC UR5, c[0x0][0x348] ;  /* 0x0000d20000057ab9 */ /* 0x000fe20000000800 */
[----:B------:R0:W5:Y:S02]  /*26640*/  @P2 LDG.E R30, desc[UR50][R6.64] ;  /* 0x00000032061e2981 */ /* 0x000164000c1e1900 */
        /* <DEDUP_REMOVED lines=8> */
.L_x_2850:
        /* <DEDUP_REMOVED lines=9> */
.L_x_2851:
        /* <DEDUP_REMOVED lines=9> */
.L_x_2852:
[----:B-1----:R-:W2:Y:S01]  /*267f0*/  @P1 LDG.E R2, desc[UR50][R4.64] ;  /* 0x0000003204021981 */ /* 0x002ea2000c1e1900 */
[----:B------:R-:W1:Y:S03]  /*26800*/  LDC R3, c[0x0][0x448] ;  /* 0x00011200ff037b82 */ /* 0x000e660000000800 */
[----:B------:R3:W2:Y:S01]  /*26810*/  @P1 LDG.E R4, desc[UR50][R4.64+0x4] ;  /* 0x0000043204041981 */ /* 0x0006a2000c1e1900 */
[----:B-----5:R-:W-:Y:S01]  /*26820*/  IADD3 R7, -R8, R7, RZ ;  /* 0x0000000708077210 */ /* 0x020fe20007ffe1ff */
[----:B------:R-:W-:Y:S01]  /*26830*/  BSSY B0, `(.L_x_2853) ;  /* 0x0000125000007945 */ /* 0x000fe20003800000 */
[----:B-1----:R-:W-:-:S13]  /*26840*/  ISETP.NE.AND P0, PT, R3, 0x1, PT ;  /* 0x000000010300780c */ /* 0x002fda0003f05270 */
[----:B------:R-:W1:Y:S08]  /*26850*/  @P0 LDC R3, c[0x0][0x44c] ;  /* 0x00011300ff030b82 */ /* 0x000e700000000800 */
[----:B---3--:R-:W3:Y:S01]  /*26860*/  @P0 LDC R5, c[0x0][0x450] ;  /* 0x00011400ff050b82 */ /* 0x008ee20000000800 */
[----:B--2---:R-:W-:Y:S02]  /*26870*/  @P1 IMAD.IADD R6, R4, 0x1, -R2 ;  /* 0x0000000104061824 */ /* 0x004fe400078e0a02 */
[----:B------:R-:W-:-:S02]  /*26880*/  IMAD.SHL.U32 R2, R17, 0x80, RZ ;  /* 0x0000008011027824 */ /* 0x000fc400078e00ff */
[----:B------:R-:W-:Y:S02]  /*26890*/  IMAD.IADD R27, R7, 0x1, R6 ;  /* 0x00000001071b7824 */ /* 0x000fe400078e0206 */
[----:B------:R-:W-:Y:S02]  /*268a0*/  VIADD R2, R2, 0x7f ;  /* 0x0000007f02027836 */ /* 0x000fe40000000000 */
[C---:B------:R-:W-:Y:S01]  /*268b0*/  VIADD R32, R27.reuse, 0x9f ;  /* 0x0000009f1b207836 */ /* 0x040fe20000000000 */
[----:B------:R-:W-:Y:S01]  /*268c0*/  IADD3 R20, R27, 0xa0, -R30 ;  /* 0x000000a01b147810 */ /* 0x000fe20007ffe81e */
[----:B-1----:R-:W-:-:S04]  /*268d0*/  @P0 IMAD.HI.U32 R3, R2, R3, RZ ;  /* 0x0000000302030227 */ /* 0x002fc800078e00ff */
[----:B------:R-:W-:Y:S01]  /*268e0*/  IMAD.HI R32, R32, 0x66666667, RZ ;  /* 0x6666666720207827 */ /* 0x000fe200078e02ff */
[----:B---3--:R-:W-:-:S04]  /*268f0*/  @P0 SHF.R.U32.HI R2, RZ, R5, R3 ;  /* 0x00000005ff020219 */ /* 0x008fc80000011603 */
[----:B------:R-:W-:Y:S01]  /*26900*/  SHF.R.U32.HI R3, RZ, 0x1f, R32 ;  /* 0x0000001fff037819 */ /* 0x000fe20000011620 */
[----:B------:R-:W-:-:S03]  /*26910*/  IMAD.IADD R2, R20, 0x1, R2 ;  /* 0x0000000114027824 */ /* 0x000fc600078e0202 */
[----:B------:R-:W-:Y:S01]  /*26920*/  LEA.HI.SX32 R32, R32, R3, 0x1a ;  /* 0x0000000320207211 */ /* 0x000fe200078fd2ff */
[----:B------:R-:W-:-:S05]  /*26930*/  IMAD.HI R2, R2, 0x66666667, RZ ;  /* 0x6666666702027827 */ /* 0x000fca00078e02ff */
[----:B------:R-:W-:-:S04]  /*26940*/  SHF.R.U32.HI R3, RZ, 0x1f, R2 ;  /* 0x0000001fff037819 */ /* 0x000fc80000011602 */
[----:B------:R-:W-:-:S04]  /*26950*/  LEA.HI.SX32 R3, R2, R3, 0x1a ;  /* 0x0000000302037211 */ /* 0x000fc800078fd2ff */
[----:B------:R-:W-:-:S05]  /*26960*/  VIMNMX R2, R32, R3, PT ;  /* 0x0000000320027248 */ /* 0x000fca0003fe0100 */
[--C-:B------:R-:W-:Y:S02]  /*26970*/  IMAD R2, R2, 0xa0, -R7.reuse ;  /* 0x000000a002027824 */ /* 0x100fe400078e0a07 */
[----:B------:R-:W-:-:S03]  /*26980*/  IMAD.MOV R7, RZ, RZ, -R7 ;  /* 0x000000ffff077224 */ /* 0x000fc600078e0a07 */
[----:B------:R-:W-:Y:S02]  /*26990*/  VIMNMX R2, R2, R6, PT ;  /* 0x0000000602027248 */ /* 0x000fe40003fe0100 */
[----:B------:R-:W-:-:S04]  /*269a0*/  VIMNMX R7, RZ, R7, !PT ;  /* 0x00000007ff077248 */ /* 0x000fc80007fe0100 */
[----:B------:R-:W-:Y:S01]  /*269b0*/  ISETP.GT.AND P0, PT, R2, R7, PT ;  /* 0x000000070200720c */ /* 0x000fe20003f04270 */
[----:B------:R-:W-:-:S05]  /*269c0*/  IMAD.WIDE.U32 R4, R7, -0x33333333, RZ ;  /* 0xcccccccd07047825 */ /* 0x000fca00078e00ff */
[----:B------:R-:W-:-:S05]  /*269d0*/  SHF.R.U32.HI R4, RZ, 0x7, R5 ;  /* 0x00000007ff047819 */ /* 0x000fca0000011605 */
[----:B------:R-:W-:Y:S02]  /*269e0*/  IMAD.MOV.U32 R3, RZ, RZ, R4 ;  /* 0x000000ffff037224 */ /* 0x000fe400078e0004 */
[----:B------:R-:W-:-:S05]  /*269f0*/  @P0 IADD3 R2, R2, 0x9f, RZ ;  /* 0x0000009f02020810 */ /* 0x000fca0007ffe0ff */
        /* <DEDUP_REMOVED lines=13> */
.L_x_3076:
[----:B--2---:R-:W-:Y:S02]  /*26ad0*/  ISETP.NE.AND P0, PT, R14, RZ, PT ;  /* 0x000000ff0e00720c */ /* 0x004fe40003f05270 */
[----:B------:R-:W-:-:S11]  /*26ae0*/  PLOP3.LUT P6, PT, PT, PT, PT, 0x8, 0x0 ;  /* 0x000000000000781c */ /* 0x000fd60003fce170 */
[----:B------:R-:W-:Y:S05]  /*26af0*/  @P0 BRA `(.L_x_2856) ;  /* 0x00000000000c0947 */ /* 0x000fea0003800000 */
[----:B------:R-:W-:-:S03]  /*26b00*/  UMOV UR4, 0xffffffff ;  /* 0xffffffff00047882 */ /* 0x000fc60000000000 */
[----:B------:R-:W-:Y:S05]  /*26b10*/  BRA.DIV UR4, `(.L_x_2857) ;  /* 0x0000008e04387947 */ /* 0x000fea000b800000 */
[----:B------:R-:W-:-:S13]  /*26b20*/  ELECT P6, URZ, PT ;  /* 0x00000000003f782f */ /* 0x000fda00038c0000 */
.L_x_2856:
[----:B-1----:R-:W2:Y:S01]  /*26b30*/  LDL R5, [R1+0x3c] ;  /* 0x00003c0001057983 */ /* 0x002ea20000100800 */
[----:B------:R-:W-:Y:S01]  /*26b40*/  BSSY B1, `(.L_x_2858) ;  /* 0x0000008000017945 */ /* 0x000fe20003800000 */
[----:B--2---:R-:W-:-:S05]  /*26b50*/  VIADD R5, R5, 0x1 ;  /* 0x0000000105057836 */ /* 0x004fca0000000000 */
[----:B------:R-:W-:-:S04]  /*26b60*/  LEA.HI R6, R5, R5, RZ, 0x1 ;  /* 0x0000000505067211 */ /* 0x000fc800078f08ff */
[----:B------:R-:W-:-:S05]  /*26b70*/  LOP3.LUT R6, R6, 0xfffffffe, RZ, 0xc0, !PT ;  /* 0xfffffffe06067812 */ /* 0x000fca00078ec0ff */
[----:B------:R-:W-:-:S05]  /*26b80*/  IMAD.IADD R5, R5, 0x1, -R6 ;  /* 0x0000000105057824 */ /* 0x000fca00078e0a06 */
[----:B------:R-:W-:-:S04]  /*26b90*/  SHF.L.U32 R5, R5, 0x1f, RZ ;  /* 0x0000001f05057819 */ /* 0x000fc800000006ff */
[----:B------:R-:W1:Y:S02]  /*26ba0*/  SYNCS.PHASECHK.TRANS64.TRYWAIT P0, [R22+URZ+0x29820], R5 ;  /* 0x02982005160075a7 */ /* 0x000e64000800017f */
[----:B-1----:R-:W-:Y:S05]  /*26bb0*/  @!P0 BRA `(.L_x_2859) ;  /* 0x0000008c00308947 */ /* 0x002fea0003800000 */
.L_x_3079:
[----:B------:R-:W-:Y:S05]  /*26bc0*/  BSYNC B1 ;  /* 0x0000000000017941 */ /* 0x000fea0003800000 */
.L_x_2858:
[----:B------:R-:W-:Y:S04]  /*26bd0*/  BSSY B1, `(.L_x_2860) ;  /* 0x000006c000017945 */ /* 0x000fe80003800000 */
[----:B------:R-:W-:Y:S05]  /*26be0*/  @!P6 BRA `(.L_x_2861) ;  /* 0x0000000400a8e947 */ /* 0x000fea0003800000 */
[----:B------:R-:W-:Y:S01]  /*26bf0*/  IMAD R9, R28, 0x8, R22 ;  /* 0x000000081c097824 */ /* 0x000fe200078e0216 */
[----:B0-----:R-:W-:Y:S01]  /*26c00*/  SHF.L.U32 R8, R35, 0x1f, RZ ;  /* 0x0000001f23087819 */ /* 0x001fe200000006ff */
[----:B------:R-:W0:Y:S01]  /*26c10*/  S2R R6, SR_TID.X ;  /* 0x0000000000067919 */ /* 0x000e220000002100 */
[----:B------:R-:W-:Y:S02]  /*26c20*/  BSSY B2, `(.L_x_2862) ;  /* 0x0000005000027945 */ /* 0x000fe40003800000 */
[----:B------:R-:W2:Y:S01]  /*26c30*/  SYNCS.PHASECHK.TRANS64.TRYWAIT P0, [R9+URZ+0x298a0], R8 ;  /* 0x0298a008090075a7 */ /* 0x000ea2000800017f */
[----:B0-----:R-:W-:-:S04]  /*26c40*/  LOP3.LUT R6, R6, 0x7f, RZ, 0xc0, !PT ;  /* 0x0000007f06067812 */ /* 0x001fc800078ec0ff */
[----:B------:R-:W-:Y:S01]  /*26c50*/  ISETP.NE.AND P1, PT, R6, RZ, PT ;  /* 0x000000ff0600720c */ /* 0x000fe20003f25270 */
[----:B--2---:R-:W-:-:S12]  /*26c60*/  @!P0 BRA `(.L_x_2863) ;  /* 0x0000008c00188947 */ /* 0x004fd80003800000 */
.L_x_3080:
[----:B------:R-:W-:Y:S05]  /*26c70*/  BSYNC B2 ;  /* 0x0000000000027941 */ /* 0x000fea0003800000 */
.L_x_2862:
[----:B------:R-:W-:Y:S04]  /*26c80*/  BSSY B2, `(.L_x_2864) ;  /* 0x0000009000027945 */ /* 0x000fe80003800000 */
[----:B------:R-:W-:Y:S05]  /*26c90*/  @P1 BRA `(.L_x_2865) ;  /* 0x00000000001c1947 */ /* 0x000fea0003800000 */
[----:B-1----:R-:W1:Y:S02]  /*26ca0*/  S2R R5, SR_TID.X ;  /* 0x0000000000057919 */ /* 0x002e640000002100 */
[----:B-1----:R-:W-:Y:S02]  /*26cb0*/  LOP3.LUT R6, R5, 0x1f, RZ, 0xc0, !PT ;  /* 0x0000001f05067812 */ /* 0x002fe400078ec0ff */
[----:B------:R-:W-:Y:S02]  /*26cc0*/  MOV R5, 0x7800 ;  /* 0x0000780000057802 */ /* 0x000fe40000000f00 */
[----:B------:R-:W-:Y:S02]  /*26cd0*/  ISETP.NE.AND P0, PT, R6, RZ, PT ;  /* 0x000000ff0600720c */ /* 0x000fe40003f05270 */
[----:B------:R2:W-:Y:S11]  /*26ce0*/  SYNCS.ARRIVE.TRANS64 RZ, [R9+URZ+0x29890], R5 ;  /* 0x0298900509ff79a7 */ /* 0x0005f6000800003f */
[----:B--2---:R-:W-:Y:S05]  /*26cf0*/  @!P0 BRA `(.L_x_2865) ;  /* 0x0000000000048947 */ /* 0x004fea0003800000 */
[----:B------:R-:W-:Y:S01]  /*26d00*/  BPT.TRAP 0x1 ;  /* 0x000000040000795c */ /* 0x000fe20000300000 */
.L_x_2865:
[----:B------:R-:W-:Y:S05]  /*26d10*/  BSYNC B2 ;  /* 0x0000000000027941 */ /* 0x000fea0003800000 */
.L_x_2864:
        /* <DEDUP_REMOVED lines=8> */
[----:B-1----:R-:W-:Y:S01]  /*26da0*/  VIADD R5, R9, 0x29890 ;  /* 0x0002989009057836 */ /* 0x002fe20000000000 */
[----:B------:R-:W-:Y:S01]  /*26db0*/  UMOV UR6, 0x0 ;  /* 0x0000000000067882 */ /* 0x000fe20000000000 */
[----:B------:R-:W-:Y:S01]  /*26dc0*/  VIADD R10, R7, 0x1a400 ;  /* 0x0001a400070a7836 */ /* 0x000fe20000000000 */
[----:B------:R-:W-:-:S09]  /*26dd0*/  UMOV UR7, 0x12f00000 ;  /* 0x12f0000000077882 */ /* 0x000fd20000000000 */
.L_x_2866:
        /* <DEDUP_REMOVED lines=15> */
.L_x_2867:
        /* <DEDUP_REMOVED lines=15> */
.L_x_2868:
        /* <DEDUP_REMOVED lines=13> */
.L_x_3081:
[----:B------:R-:W-:Y:S05]  /*27090*/  BSYNC B2 ;  /* 0x0000000000027941 */ /* 0x000fea0003800000 */
.L_x_2869:
        /* <DEDUP_REMOVED lines=11> */
.L_x_2872:
[----:B------:R-:W-:Y:S05]  /*27150*/  BSYNC B2 ;  /* 0x0000000000027941 */ /* 0x000fea0003800000 */
.L_x_2871:
        /* <DEDUP_REMOVED lines=9> */
.L_x_2873:
        /* <DEDUP_REMOVED lines=10> */
.L_x_2861:
[----:B------:R-:W-:Y:S05]  /*27290*/  BSYNC B1 ;  /* 0x0000000000017941 */ /* 0x000fea0003800000 */
.L_x_2860:
        /* <DEDUP_REMOVED lines=9> */
.L_x_2888:
[----:B------:R-:W-:Y:S05]  /*27330*/  YIELD ;  /* 0x0000000000007946 */ /* 0x000fea0003800000 */
        /* <DEDUP_REMOVED lines=10> */
.L_x_3082:
[----:B------:R-:W-:Y:S05]  /*273e0*/  BSYNC B2 ;  /* 0x0000000000027941 */ /* 0x000fea0003800000 */
.L_x_2876:
[----:B------:R-:W-:Y:S04]  /*273f0*/  BSSY B2, `(.L_x_2878) ;  /* 0x0000009000027945 */ /* 0x000fe80003800000 */
[----:B------:R-:W-:Y:S05]  /*27400*/  @P2 BRA `(.L_x_2879) ;  /* 0x00000000001c2947 */ /* 0x000fea0003800000 */
[----:B------:R-:W1:Y:S02]  /*27410*/  S2R R3, SR_TID.X ;  /* 0x0000000000037919 */ /* 0x000e640000002100 */
[----:B-1----:R-:W-:Y:S02]  /*27420*/  LOP3.LUT R5, R3, 0x1f, RZ, 0xc0, !PT ;  /* 0x0000001f03057812 */ /* 0x002fe400078ec0ff */
[----:B------:R-:W-:Y:S02]  /*27430*/  MOV R3, 0x7800 ;  /* 0x0000780000037802 */ /* 0x000fe40000000f00 */
[----:B------:R-:W-:Y:S02]  /*27440*/  ISETP.NE.AND P1, PT, R5, RZ, PT ;  /* 0x000000ff0500720c */ /* 0x000fe40003f25270 */
[----:B------:R2:W-:Y:S11]  /*27450*/  SYNCS.ARRIVE.TRANS64 RZ, [R8+URZ+0x29890], R3 ;  /* 0x0298900308ff79a7 */ /* 0x0005f6000800003f */
[----:B--2---:R-:W-:Y:S05]  /*27460*/  @!P1 BRA `(.L_x_2879) ;  /* 0x0000000000049947 */ /* 0x004fea0003800000 */
[----:B------:R-:W-:Y:S01]  /*27470*/  BPT.TRAP 0x1 ;  /* 0x000000040000795c */ /* 0x000fe20000300000 */
.L_x_2879:
[----:B------:R-:W-:Y:S05]  /*27480*/  BSYNC B2 ;  /* 0x0000000000027941 */ /* 0x000fea0003800000 */
.L_x_2878:
[----:B------:R-:W-:Y:S01]  /*27490*/  IMAD.MOV.U32 R11, RZ, RZ, RZ ;  /* 0x000000ffff0b7224 */ /* 0x000fe200078e00ff */
[----:B------:R-:W-:Y:S01]  /*274a0*/  UIADD3 UR4, UP0, UR40, 0x570, URZ ;  /* 0x0000057028047890 */ /* 0x000fe2000ff1e03f */
[----:B------:R-:W-:Y:S01]  /*274b0*/  IMAD R6, R28, 0x7800, R22 ;  /* 0x000078001c067824 */ /* 0x000fe200078e0216 */
[----:B------:R-:W-:Y:S01]  /*274c0*/  PLOP3.LUT P1, PT, PT, PT, PT, 0x80, 0x0 ;  /* 0x000000000000781c */ /* 0x000fe20003f2f070 */
[----:B-1----:R-:W-:Y:S01]  /*274d0*/  IMAD R5, R9, 0xa0, R0 ;  /* 0x000000a009057824 */ /* 0x002fe200078e0200 */
[----:B------:R-:W-:Y:S01]  /*274e0*/  R2UR UR10, R11 ;  /* 0x000000000b0a72ca */ /* 0x000fe200000e0000 */
[----:B------:R-:W-:Y:S01]  /*274f0*/  VIADD R3, R8, 0x29890 ;  /* 0x0002989008037836 */ /* 0x000fe20000000000 */
[----:B------:R-:W-:Y:S01]  /*27500*/  UIADD3.X UR5, URZ, UR41, URZ, UP0, !UPT ;  /* 0x000000293f057290 */ /* 0x000fe200087fe43f */
[----:B------:R-:W-:Y:S01]  /*27510*/  VIADD R10, R6, 0x1a400 ;  /* 0x0001a400060a7836 */ /* 0x000fe20000000000 */
[----:B------:R-:W-:Y:S01]  /*27520*/  UMOV UR6, 0x0 ;  /* 0x0000000000067882 */ /* 0x000fe20000000000 */
[----:B------:R-:W-:-:S10]  /*27530*/  UMOV UR7, 0x12f00000 ;  /* 0x12f0000000077882 */ /* 0x000fd40000000000 */
.L_x_2880:
        /* <DEDUP_REMOVED lines=15> */
.L_x_2881:
        /* <DEDUP_REMOVED lines=15> */
.L_x_2882:
        /* <DEDUP_REMOVED lines=13> */
.L_x_3083:
[----:B------:R-:W-:Y:S05]  /*277f0*/  BSYNC B2 ;  /* 0x0000000000027941 */ /* 0x000fea0003800000 */
.L_x_2883:
        /* <DEDUP_REMOVED lines=11> */
.L_x_2886:
[----:B------:R-:W-:Y:S05]  /*278b0*/  BSYNC B2 ;  /* 0x0000000000027941 */ /* 0x000fea0003800000 */
.L_x_2885:
        /* <DEDUP_REMOVED lines=8> */
[----:B------:R-:W-:-:S11]  /*27940*/  IADD3 R3, R3, 0xa400, RZ ;  /* 0x0000a40003037810 */ /* 0x000fd60007ffe0ff */
.L_x_2887:
        /* <DEDUP_REMOVED lines=10> */
.L_x_2875:
[----:B------:R-:W-:Y:S05]  /*279f0*/  BSYNC B1 ;  /* 0x0000000000017941 */ /* 0x000fea0003800000 */
.L_x_2874:
        /* <DEDUP_REMOVED lines=8> */
.L_x_2854:
[----:B------:R-:W-:Y:S05]  /*27a80*/  BSYNC B0 ;  /* 0x0000000000007941 */ /* 0x000fea0003800000 */
.L_x_2853:
[----:B------:R-:W2:Y:S01]  /*27a90*/  LDC R0, c[0x0][0x448] ;  /* 0x00011200ff007b82 */ /* 0x000ea20000000800 */
[----:B------:R-:W-:Y:S01]  /*27aa0*/  LEA R2, R17, 0x7f, 0x7 ;  /* 0x0000007f11027811 */ /* 0x000fe200078e38ff */
[----:B------:R-:W-:Y:S06]  /*27ab0*/  @!P0 WARPSYNC.ALL ;  /* 0x0000000000008948 */ /* 0x000fec0003800000 */
[----:B------:R-:W-:Y:S01]  /*27ac0*/  @!P0 BAR.SYNC.DEFER_BLOCKING 0xc, 0x180 ;  /* 0x0306000000008b1d */ /* 0x000fe20000010000 */
[----:B--2---:R-:W-:-:S13]  /*27ad0*/  ISETP.NE.AND P1, PT, R0, 0x1, PT ;  /* 0x000000010000780c */ /* 0x004fda0003f25270 */
[----:B------:R-:W2:Y:S08]  /*27ae0*/  @P1 LDC R3, c[0x0][0x44c] ;  /* 0x00011300ff031b82 */ /* 0x000eb00000000800 */
[----:B------:R-:W3:Y:S01]  /*27af0*/  @P1 LDC R0, c[0x0][0x450] ;  /* 0x00011400ff001b82 */ /* 0x000ee20000000800 */
[----:B--2---:R-:W-:-:S05]  /*27b00*/  @P1 IMAD.HI.U32 R3, R2, R3, RZ ;  /* 0x0000000302031227 */ /* 0x004fca00078e00ff */
[----:B---3--:R-:W-:-:S05]  /*27b10*/  @P1 SHF.R.U32.HI R2, RZ, R0, R3 ;  /* 0x00000000ff021219 */ /* 0x008fca0000011603 */
[----:B------:R-:W-:-:S04]  /*27b20*/  IMAD.IADD R0, R20, 0x1, R2 ;  /* 0x0000000114007824 */ /* 0x000fc800078e0202 */
[----:B------:R-:W-:-:S05]  /*27b30*/  IMAD.HI R0, R0, 0x66666667, RZ ;  /* 0x6666666700007827 */ /* 0x000fca00078e02ff */
[----:B------:R-:W-:-:S04]  /*27b40*/  SHF.R.U32.HI R2, RZ, 0x1f, R0 ;  /* 0x0000001fff027819 */ /* 0x000fc80000011600 */
[----:B------:R-:W-:-:S04]  /*27b50*/  LEA.HI.SX32 R2, R0, R2, 0x1a ;  /* 0x0000000200027211 */ /* 0x000fc800078fd2ff */
[----:B------:R-:W-:-:S04]  /*27b60*/  VIMNMX R32, R32, R2, PT ;  /* 0x0000000220207248 */ /* 0x000fc80003fe0100 */
[----:B------:R-:W-:-:S13]  /*27b70*/  ISETP.GT.AND P0, PT, R32, RZ, PT ;  /* 0x000000ff2000720c */ /* 0x000fda0003f04270 */
[----:B------:R-:W-:Y:S05]  /*27b80*/  @P0 BRA `(.L_x_2889) ;  /* 0x0000000000440947 */ /* 0x000fea0003800000 */
[----:B-1----:R-:W1:Y:S02]  /*27b90*/  S2R R5, SR_TID.X ;  /* 0x0000000000057919 */ /* 0x002e640000002100 */
[----:B-1----:R-:W-:-:S04]  /*27ba0*/  LOP3.LUT R5, R5, 0x7f, RZ, 0xc0, !PT ;  /* 0x0000007f05057812 */ /* 0x002fc800078ec0ff */
[----:B------:R-:W-:-:S13]  /*27bb0*/  ISETP.NE.AND P0, PT, R5, RZ, PT ;  /* 0x000000ff0500720c */ /* 0x000fda0003f05270 */
        /* <DEDUP_REMOVED lines=14> */
.L_x_2889:
        /* <DEDUP_REMOVED lines=20> */
.L_x_2892:
[----:B------:R-:W-:Y:S05]  /*27de0*/  BSYNC B6 ;  /* 0x0000000000067941 */ /* 0x000fea0003800000 */
.L_x_2891:
[----:B------:R-:W2:Y:S01]  /*27df0*/  LDL.LU R31, [R1] ;  /* 0x00000000011f7983 */ /* 0x000ea20000300800 */
[----:B------:R-:W-:Y:S01]  /*27e00*/  VIADD R0, R22, 0xa400 ;  /* 0x0000a40016007836 */ /* 0x000fe20000000000 */
[----:B------:R-:W-:Y:S04]  /*27e10*/  BSSY B6, `(.L_x_2893) ;  /* 0x0000016000067945 */ /* 0x000fe80003800000 */
        /* <DEDUP_REMOVED lines=21> */
.L_x_2894:
[----:B------:R-:W-:Y:S05]  /*27f70*/  BSYNC B6 ;  /* 0x0000000000067941 */ /* 0x000fea0003800000 */
.L_x_2893:
        /* <DEDUP_REMOVED lines=20> */
.L_x_2896:
[----:B------:R-:W-:Y:S05]  /*280c0*/  BSYNC B6 ;  /* 0x0000000000067941 */ /* 0x000fea0003800000 */
.L_x_2895:
[----:B------:R-:W-:Y:S01]  /*280d0*/  LOP3.LUT P6, RZ, R31, 0x1, RZ, 0xc0, !PT ;  /* 0x000000011fff7812 */ /* 0x000fe200078cc0ff */
[----:B------:R-:W-:-:S12]  /*280e0*/  BSSY B6, `(.L_x_2897) ;  /* 0x0000012000067945 */ /* 0x000fd80003800000 */
        /* <DEDUP_REMOVED lines=9> */
[----:B0-----:R-:W-:Y:S01]  /*28180*/  MOV R8, 0x70 ;  /* 0x0000007000087802 */ /* 0x001fe20000000f00 */
[----:B------:R-:W-:Y:S02]  /*28190*/  IMAD.U32 R7, RZ, RZ, UR7 ;  /* 0x00000007ff077e24 */ /* 0x000fe4000f8e00ff */
[----:B------:R-:W-:-:S02]  /*281a0*/  IMAD.U32 R10, RZ, RZ, UR8 ;  /* 0x00000008ff0a7e24 */ /* 0x000fc4000f8e00ff */
[----:B------:R-:W-:Y:S02]  /*281b0*/  IMAD.U32 R11, RZ, RZ, UR9 ;  /* 0x00000009ff0b7e24 */ /* 0x000fe4000f8e00ff */
[----:B------:R-:W-:Y:S02]  /*281c0*/  IMAD.MOV.U32 R12, RZ, RZ, 0x1 ;  /* 0x00000001ff0c7424 */ /* 0x000fe400078e00ff */
[----:B------:R-:W-:-:S07]  /*281d0*/  IMAD.MOV.U32 R13, RZ, RZ, RZ ;  /* 0x000000ffff0d7224 */ /* 0x000fce00078e00ff */
[----:B------:R-:W-:-:S07]  /*281e0*/  LEPC R20, `(.L_x_2898) ;  /* 0x000000001014794e */ /* 0x000fce0000000000 */
[----:B-12---:R-:W-:Y:S05]  /*281f0*/  CALL.ABS.NOINC R2 ;  /* 0x0000000002007343 */ /* 0x006fea0003c00000 */
.L_x_2898:
[----:B------:R-:W-:Y:S05]  /*28200*/  BSYNC B6 ;  /* 0x0000000000067941 */ /* 0x000fea0003800000 */
.L_x_2897:
[----:B------:R-:W-:Y:S01]  /*28210*/  ULDC.64 UR4, c[0x0][0x9f8] ;  /* 0x00027e0000047ab9 */ /* 0x000fe20000000a00 */
[----:B------:R-:W3:Y:S01]  /*28220*/  S2R R20, SR_TID.X ;  /* 0x0000000000147919 */ /* 0x000ee20000002100 */
[----:B------:R-:W-:Y:S01]  /*28230*/  ISETP.NE.U32.AND P0, PT, RZ, UR4, PT ;  /* 0x00000004ff007c0c */ /* 0x000fe2000bf05070 */
[----:B------:R-:W4:Y:S03]  /*28240*/  LDC R14, c[0x0][0x430] ;  /* 0x00010c00ff0e7b82 */ /* 0x000f260000000800 */
[----:B------:R-:W-:-:S13]  /*28250*/  ISETP.NE.AND.EX P0, PT, RZ, UR5, PT, P0 ;  /* 0x00000005ff007c0c */ /* 0x000fda000bf05300 */
[----:B------:R-:W-:Y:S01]  /*28260*/  @P0 IADD3 R2, P1, R25, UR4, RZ ;  /* 0x0000000419020c10 */ /* 0x000fe2000ff3e0ff */
[----:B------:R-:W-:Y:S01]  /*28270*/  IMAD.MOV.U32 R0, RZ, RZ, 0xa0 ;  /* 0x000000a0ff007424 */ /* 0x000fe200078e00ff */
[----:B------:R-:W4:Y:S01]  /*28280*/  LDL R25, [R1+0x8] ;  /* 0x0000080001197983 */ /* 0x000f220000100800 */
[----:B------:R-:W-:Y:S01]  /*28290*/  ULDC UR4, c[0x0][0x2f4] ;  /* 0x0000bd0000047ab9 */ /* 0x000fe20000000800 */
[----:B------:R-:W-:Y:S01]  /*282a0*/  @P0 IADD3.X R3, R26, UR5, RZ, P1, !PT ;  /* 0x000000051a030c10 */ /* 0x000fe20008ffe4ff */
[----:B------:R-:W-:Y:S01]  /*282b0*/  IMAD R0, R32, R0, -0xa0 ;  /* 0xffffff6020007424 */ /* 0x000fe200078e0200 */
[----:B--2---:R-:W-:Y:S01]  /*282c0*/  LOP3.LUT R31, R31, 0xffffffbf, RZ, 0xc0, !PT ;  /* 0xffffffbf1f1f7812 */ /* 0x004fe200078ec0ff */
[----:B------:R-:W-:Y:S02]  /*282d0*/  ULDC UR5, c[0x0][0x320] ;  /* 0x0000c80000057ab9 */ /* 0x000fe40000000800 */
[----:B------:R2:W2:Y:S01]  /*282e0*/  @P0 LDG.E R33, desc[UR50][R2.64] ;  /* 0x0000003202210981 */ /* 0x0004a2000c1e1900 */
[C---:B---3--:R-:W-:Y:S01]  /*282f0*/  LOP3.LUT R21, R20.reuse, 0x7f, RZ, 0xc0, !PT ;  /* 0x0000007f14157812 */ /* 0x048fe200078ec0ff */
[----:B------:R-:W-:Y:S01]  /*28300*/  IMAD.SHL.U32 R20, R20, 0x20, RZ ;  /* 0x0000002014147824 */ /* 0x000fe200078e00ff */
[----:B----4-:R-:W-:-:S02]  /*28310*/  ISETP.NE.AND P2, PT, R14, 0x1, PT ;  /* 0x000000010e00780c */ /* 0x010fc40003f45270 */
[----:B------:R-:W-:-:S04]  /*28320*/  SHF.R.U32.HI R21, RZ, 0x2, R21 ;  /* 0x00000002ff157819 */ /* 0x000fc80000011615 */
[----:B------:R-:W-:-:S04]  /*28330*/  LOP3.LUT R20, R21, 0x60, R20, 0xf8, !PT ;  /* 0x0000006015147812 */ /* 0x000fc800078ef814 */
[----:B------:R-:W-:Y:S02]  /*28340*/  IADD3 R10, R20, R0, RZ ;  /* 0x00000000140a7210 */ /* 0x000fe40007ffe0ff */
[----:B------:R-:W3:Y:S01]  /*28350*/  S2R R20, SR_TID.X ;  /* 0x0000000000147919 */ /* 0x000ee20000002100 */
[----:B------:R-:W4:Y:S01]  /*28360*/  @P2 LDC R7, c[0x0][0x434] ;  /* 0x00010d00ff072b82 */ /* 0x000f220000000800 */
[----:B------:R-:W-:Y:S01]  /*28370*/  ISETP.GE.AND P1, PT, R10, R27, PT ;  /* 0x0000001b0a00720c */ /* 0x000fe20003f26270 */
[----:B------:R-:W3:Y:S06]  /*28380*/  S2R R21, SR_TID.X ;  /* 0x0000000000157919 */ /* 0x000eec0000002100 */
[----:B0-----:R-:W0:Y:S08]  /*28390*/  @P2 LDC R8, c[0x0][0x438] ;  /* 0x00010e00ff082b82 */ /* 0x001e300000000800 */
[----:B--2---:R-:W2:Y:S08]  /*283a0*/  @!P1 LDC.64 R2, c[0x0][0x428] ;  /* 0x00010a00ff029b82 */ /* 0x004eb00000000a00 */
[----:B-1----:R-:W1:Y:S01]  /*283b0*/  @!P1 LDC.64 R4, c[0x0][0x418] ;  /* 0x00010600ff049b82 */ /* 0x002e620000000a00 */
[----:B---3--:R-:W-:-:S04]  /*283c0*/  LOP3.LUT R20, R20, 0x7f, RZ, 0xc0, !PT ;  /* 0x0000007f14147812 */ /* 0x008fc800078ec0ff */
[----:B------:R-:W-:Y:S01]  /*283d0*/  SHF.R.U32.HI R12, RZ, 0x2, R20 ;  /* 0x00000002ff0c7819 */ /* 0x000fe20000011614 */
[----:B------:R-:W-:-:S05]  /*283e0*/  IMAD.SHL.U32 R20, R21, 0x20, RZ ;  /* 0x0000002015147824 */ /* 0x000fca00078e00ff */
[----:B------:R-:W-:-:S04]  /*283f0*/  LOP3.LUT R20, R12, 0x60, R20, 0xf8, !PT ;  /* 0x000000600c147812 */ /* 0x000fc800078ef814 */
[----:B------:R-:W-:-:S04]  /*28400*/  LOP3.LUT R20, R20, 0x80, RZ, 0xfc, !PT ;  /* 0x0000008014147812 */ /* 0x000fc800078efcff */
[----:B------:R-:W-:Y:S01]  /*28410*/  IADD3 R0, R20, R0, RZ ;  /* 0x0000000014007210 */ /* 0x000fe20007ffe0ff */
[----:B------:R-:W-:Y:S01]  /*28420*/  UMOV UR6, 0xffffffff ;  /* 0xffffffff00067882 */ /* 0x000fe20000000000 */
[----:B------:R-:W-:-:S04]  /*28430*/  IMAD.IADD R10, R10, 0x1, R25 ;  /* 0x000000010a0a7824 */ /* 0x000fc800078e0219 */
[----:B----4-:R-:W-:-:S04]  /*28440*/  @P2 IMAD.HI.U32 R7, R10, R7, RZ ;  /* 0x000000070a072227 */ /* 0x010fc800078e00ff */
[----:B------:R-:W-:Y:S01]  /*28450*/  IMAD.MOV.U32 R6, RZ, RZ, R10 ;  /* 0x000000ffff067224 */ /* 0x000fe200078e000a */
[----:B0-----:R-:W-:Y:S02]  /*28460*/  @P2 SHF.R.U32.HI R6, RZ, R8, R7 ;  /* 0x00000008ff062219 */ /* 0x001fe40000011607 */
[----:B------:R-:W-:Y:S02]  /*28470*/  SHF.R.S32.HI R15, RZ, 0x1f, R33 ;  /* 0x0000001fff0f7819 */ /* 0x000fe40000011421 */
[----:B------:R-:W-:-:S03]  /*28480*/  @!P1 SHF.R.S32.HI R7, RZ, 0x1f, R6 ;  /* 0x0000001fff079819 */ /* 0x000fc60000011406 */
[-C--:B--2---:R-:W-:Y:S02]  /*28490*/  @!P1 IMAD R11, R15, R2.reuse, RZ ;  /* 0x000000020f0b9224 */ /* 0x084fe400078e02ff */
[----:B------:R-:W-:-:S04]  /*284a0*/  @!P1 IMAD.WIDE.U32 R8, R33, R2, R6 ;  /* 0x0000000221089225 */ /* 0x000fc800078e0006 */
[----:B------:R-:W-:Y:S01]  /*284b0*/  @!P1 IMAD R2, R33, R3, R11 ;  /* 0x0000000321029224 */ /* 0x000fe200078e020b */
[----:B-1----:R-:W-:Y:S02]  /*284c0*/  @!P1 LEA R12, P0, R8, R4, 0x2 ;  /* 0x00000004080c9211 */ /* 0x002fe400078010ff */
[----:B------:R-:W0:Y:S01]  /*284d0*/  @P2 LDC R4, c[0x0][0x434] ;  /* 0x00010d00ff042b82 */ /* 0x000e220000000800 */
[----:B------:R-:W-:-:S05]  /*284e0*/  @!P1 IMAD.IADD R2, R9, 0x1, R2 ;  /* 0x0000000109029824 */ /* 0x000fca00078e0202 */
[----:B------:R-:W-:Y:S02]  /*284f0*/  @!P1 LEA.HI.X R13, R8, R5, R2, 0x2, P0 ;  /* 0x00000005080d9211 */ /* 0x000fe400000f1402 */
[----:B------:R-:W-:Y:S01]  /*28500*/  ISETP.GE.AND P0, PT, R0, R27, PT ;  /* 0x0000001b0000720c */ /* 0x000fe20003f06270 */
[----:B------:R-:W1:Y:S03]  /*28510*/  @P2 LDC R5, c[0x0][0x438] ;  /* 0x00010e00ff052b82 */ /* 0x000e660000000800 */
[----:B------:R-:W-:-:S13]  /*28520*/  ISETP.GT.U32.OR P0, PT, R20, 0x9f, P0 ;  /* 0x0000009f1400780c */ /* 0x000fda0000704470 */
[----:B------:R-:W2:Y:S01]  /*28530*/  @!P0 LDC.64 R2, c[0x0][0x428] ;  /* 0x00010a00ff028b82 */ /* 0x000ea20000000a00 */
[----:B------:R-:W-:Y:S01]  /*28540*/  IMAD.IADD R8, R0, 0x1, R25 ;  /* 0x0000000100087824 */ /* 0x000fe200078e0219 */
[----:B------:R-:W3:Y:S03]  /*28550*/  S2R R11, SR_TID.X ;  /* 0x00000000000b7919 */ /* 0x000ee60000002100 */
[----:B0-----:R-:W-:-:S04]  /*28560*/  @P2 IMAD.HI.U32 R4, R8, R4, RZ ;  /* 0x0000000408042227 */ /* 0x001fc800078e00ff */
[----:B------:R-:W-:Y:S01]  /*28570*/  IMAD.MOV.U32 R0, RZ, RZ, R8 ;  /* 0x000000ffff007224 */ /* 0x000fe200078e0008 */
[----:B-1----:R-:W-:Y:S01]  /*28580*/  @P2 SHF.R.U32.HI R0, RZ, R5, R4 ;  /* 0x00000005ff002219 */ /* 0x002fe20000011604 */
[----:B------:R-:W-:-:S03]  /*28590*/  IMAD.MOV R9, RZ, RZ, -R6 ;  /* 0x000000ffff097224 */ /* 0x000fc600078e0a06 */
[----:B------:R-:W-:Y:S01]  /*285a0*/  @!P0 SHF.R.S32.HI R5, RZ, 0x1f, R0 ;  /* 0x0000001fff058819 */ /* 0x000fe20000011400 */
[----:B--2---:R-:W-:-:S04]  /*285b0*/  @!P0 IMAD R4, R15, R2, RZ ;  /* 0x000000020f048224 */ /* 0x004fc800078e02ff */
[----:B------:R-:W-:Y:S02]  /*285c0*/  @!P0 IMAD R6, R33, R3, R4 ;  /* 0x0000000321068224 */ /* 0x000fe400078e0204 */
[----:B------:R-:W-:-:S04]  /*285d0*/  @!P0 IMAD.MOV.U32 R4, RZ, RZ, R0 ;  /* 0x000000ffff048224 */ /* 0x000fc800078e0000 */
[----:B------:R-:W-:Y:S02]  /*285e0*/  @!P0 IMAD.WIDE.U32 R4, R33, R2, R4 ;  /* 0x0000000221048225 */ /* 0x000fe400078e0004 */
[----:B------:R-:W0:Y:S01]  /*285f0*/  @!P0 LDC.64 R2, c[0x0][0x418] ;  /* 0x00010600ff028b82 */ /* 0x000e220000000a00 */
[----:B------:R1:W-:Y:S02]  /*28600*/  STL [R1+0xc], R15 ;  /* 0x00000c0f01007387 */ /* 0x0003e40000100800 */
[----:B------:R-:W-:Y:S01]  /*28610*/  @!P0 IADD3 R5, R6, R5, RZ ;  /* 0x0000000506058210 */ /* 0x000fe20007ffe0ff */
[----:B-1----:R-:W-:Y:S01]  /*28620*/  IMAD.U32 R15, RZ, RZ, UR39 ;  /* 0x00000027ff0f7e24 */ /* 0x002fe2000f8e00ff */
[----:B------:R-:W-:-:S04]  /*28630*/  CS2R R6, SRZ ;  /* 0x0000000000067805 */ /* 0x000fc8000001ff00 */
[----:B------:R-:W-:Y:S01]  /*28640*/  ISETP.NE.AND P3, PT, R15, 0x3, PT ;  /* 0x000000030f00780c */ /* 0x000fe20003f65270 */
[----:B---3--:R-:W-:Y:S01]  /*28650*/  IMAD.SHL.U32 R15, R11, 0x10, RZ ;  /* 0x000000100b0f7824 */ /* 0x008fe200078e00ff */
[----:B------:R1:W5:Y:S04]  /*28660*/  @!P1 LDG.E R6, desc[UR50][R12.64] ;  /* 0x000000320c069981 */ /* 0x000368000c1e1900 */
[----:B------:R-:W-:Y:S02]  /*28670*/  LOP3.LUT R15, R15, 0x30, RZ, 0xc0, !PT ;  /* 0x000000300f0f7812 */ /* 0x000fe400078ec0ff */
[C---:B0-----:R-:W-:Y:S02]  /*28680*/  @!P0 LEA R2, P2, R4.reuse, R2, 0x2 ;  /* 0x0000000204028211 */ /* 0x041fe400078410ff */
[----:B------:R-:W-:Y:S01]  /*28690*/  ISETP.GE.AND P1, PT, R15, UR4, PT ;  /* 0x000000040f007c0c */ /* 0x000fe2000bf26270 */
[----:B------:R-:W-:Y:S01]  /*286a0*/  IMAD.SHL.U32 R25, R11, 0x10, RZ ;  /* 0x000000100b197824 */ /* 0x000fe200078e00ff */
[----:B------:R-:W-:-:S02]  /*286b0*/  @!P0 LEA.HI.X R3, R4, R3, R5, 0x2, P2 ;  /* 0x0000000304038211 */ /* 0x000fc400010f1405 */
[----:B------:R-:W-:Y:S02]  /*286c0*/  LOP3.LUT R11, R15, 0x40, RZ, 0xfc, !PT ;  /* 0x000000400f0b7812 */ /* 0x000fe400078efcff */
[----:B------:R-:W-:Y:S01]  /*286d0*/  @P3 LOP3.LUT R31, R31, 0x40, RZ, 0xfc, !PT ;  /* 0x000000401f1f3812 */ /* 0x000fe200078efcff */
[----:B------:R1:W5:Y:S01]  /*286e0*/  @!P0 LDG.E R7, desc[UR50][R2.64] ;  /* 0x0000003202078981 */ /* 0x000362000c1e1900 */
[----:B------:R-:W-:Y:S02]  /*286f0*/  LOP3.LUT R25, R25, 0x30, RZ, 0xc0, !PT ;  /* 0x0000003019197812 */ /* 0x000fe400078ec0ff */
[----:B------:R-:W-:Y:S02]  /*28700*/  ISETP.GE.AND P0, PT, R11, UR4, PT ;  /* 0x000000040b007c0c */ /* 0x000fe4000bf06270 */
[----:B------:R-:W-:Y:S02]  /*28710*/  LOP3.LUT R31, R31, 0xffffffef, RZ, 0xc0, !PT ;  /* 0xffffffef1f1f7812 */ /* 0x000fe400078ec0ff */
[----:B------:R-:W-:-:S02]  /*28720*/  LOP3.LUT R25, R25, 0x80, RZ, 0xfc, !PT ;  /* 0x0000008019197812 */ /* 0x000fc400078efcff */
        /* <DEDUP_REMOVED lines=13> */
[----:B------:R-:W-:Y:S02]  /*28800*/  IMAD R9, R14, R9, R10 ;  /* 0x000000090e097224 */ /* 0x000fe400078e020a */
[----:B------:R-:W-:-:S04]  /*28810*/  IMAD.MOV R10, RZ, RZ, -R0 ;  /* 0x000000ffff0a7224 */ /* 0x000fc800078e0a00 */
[----:B------:R-:W-:Y:S01]  /*28820*/  IMAD R10, R14, R10, R8 ;  /* 0x0000000a0e0a7224 */ /* 0x000fe200078e0208 */
[----:B------:R-:W-:Y:S06]  /*28830*/  BRA.DIV UR6, `(.L_x_2899) ;  /* 0x0000007206747947 */ /* 0x000fec000b800000 */
.L_x_3086:
[----:B------:R-:W-:Y:S01]  /*28840*/  ISETP.GT.U32.AND P0, PT, R20, 0x9f, PT ;  /* 0x0000009f1400780c */ /* 0x000fe20003f04070 */
[----:B------:R-:W-:Y:S01]  /*28850*/  VIADD R5, R32, 0xffffffff ;  /* 0xffffffff20057836 */ /* 0x000fe20000000000 */
[----:B------:R-:W-:Y:S02]  /*28860*/  MOV R0, R31 ;  /* 0x0000001f00007202 */ /* 0x000fe40000000f00 */
[----:B------:R-:W-:Y:S02]  /*28870*/  SHF.R.S32.HI R36, RZ, 0x1f, R18 ;  /* 0x0000001fff247819 */ /* 0x000fe40000011412 */
[----:B------:R-:W-:-:S07]  /*28880*/  LOP3.LUT R0, R0, 0xffffffdf, RZ, 0xc0, !PT ;  /* 0xffffffdf00007812 */ /* 0x000fce00078ec0ff */
[----:B------:R-:W-:-:S05]  /*28890*/  @P0 LOP3.LUT R0, R0, 0x20, RZ, 0xfc, !PT ;  /* 0x0000002000000812 */ /* 0x000fca00078efcff */
[----:B------:R0:W-:Y:S01]  /*288a0*/  STL [R1], R0 ;  /* 0x0000000001007387 */ /* 0x0001e20000100800 */
[----:B------:R-:W-:Y:S05]  /*288b0*/  @!P3 BRA `(.L_x_2900) ;  /* 0x000000000004b947 */ /* 0x000fea0003800000 */
[----:B------:R-:W-:Y:S01]  /*288c0*/  BPT.TRAP 0x1 ;  /* 0x000000040000795c */ /* 0x000fe20000300000 */
.L_x_2900:
[----:B0-----:R-:W-:Y:S01]  /*288d0*/  IMAD R0, R23, 0x8, R22 ;  /* 0x0000000817007824 */ /* 0x001fe200078e0216 */
[----:B-1----:R-:W-:Y:S01]  /*288e0*/  SHF.L.U32 R2, R34, 0x1f, RZ ;  /* 0x0000001f22027819 */ /* 0x002fe200000006ff */
[----:B------:R-:W-:Y:S01]  /*288f0*/  BSSY B0, `(.L_x_2901) ;  /* 0x0000006000007945 */ /* 0x000fe20003800000 */
[----:B------:R-:W-:Y:S02]  /*28900*/  SHF.R.S32.HI R3, RZ, 0x1f, R9 ;  /* 0x0000001fff037819 */ /* 0x000fe40000011409 */
[----:B------:R-:W0:Y:S01]  /*28910*/  SYNCS.PHASECHK.TRANS64.TRYWAIT P0, [R0+URZ+0x29880], R2 ;  /* 0x02988002000075a7 */ /* 0x000e22000800017f */
[----:B------:R1:W-:Y:S04]  /*28920*/  STL [R1+0x34], R2 ;  /* 0x0000340201007387 */ /* 0x0003e80000100800 */
[----:B------:R1:W-:Y:S02]  /*28930*/  STL [R1+0x2c], R3 ;  /* 0x00002c0301007387 */ /* 0x0003e40000100800 */
[----:B01----:R-:W-:Y:S05]  /*28940*/  @!P0 BRA `(.L_x_2902) ;  /* 0x0000007000608947 */ /* 0x003fea0003800000 */
.L_x_3087:
[----:B------:R-:W-:Y:S05]  /*28950*/  BSYNC B0 ;  /* 0x0000000000007941 */ /* 0x000fea0003800000 */
.L_x_2901:
[----:B0-----:R-:W2:Y:S01]  /*28960*/  LDL R2, [R1+0x2c] ;  /* 0x00002c0001027983 */ /* 0x001ea20000100800 */
[----:B------:R-:W-:-:S03]  /*28970*/  ULDC.64 UR4, c[0x0][0x328] ;  /* 0x0000ca0000047ab9 */ /* 0x000fc60000000a00 */
[----:B------:R-:W3:Y:S01]  /*28980*/  LDL R20, [R1] ;  /* 0x0000000001147983 */ /* 0x000ee20000100800 */
[----:B-----5:R-:W-:Y:S01]  /*28990*/  SHF.R.S32.HI R8, RZ, 0x1f, R6 ;  /* 0x0000001fff087819 */ /* 0x020fe20000011406 */
[----:B------:R-:W-:Y:S01]  /*289a0*/  ULDC.64 UR6, c[0x0][0x338] ;  /* 0x0000ce0000067ab9 */ /* 0x000fe20000000a00 */
[----:B------:R-:W-:Y:S01]  /*289b0*/  IMAD R12, R5, -0xa0, R27 ;  /* 0xffffff60050c7824 */ /* 0x000fe200078e021b */
[----:B------:R-:W0:Y:S01]  /*289c0*/  S2R R13, SR_TID.X ;  /* 0x00000000000d7919 */ /* 0x000e220000002100 */
[----:B------:R-:W-:Y:S01]  /*289d0*/  SHF.R.S32.HI R27, RZ, 0x1f, R10 ;  /* 0x0000001fff1b7819 */ /* 0x000fe2000001140a */
[----:B------:R-:W-:Y:S01]  /*289e0*/  ULDC.64 UR8, c[0x0][0x330] ;  /* 0x0000cc0000087ab9 */ /* 0x000fe20000000a00 */
[----:B------:R-:W-:Y:S01]  /*289f0*/  SHF.R.S32.HI R31, RZ, 0x1f, R7 ;  /* 0x0000001fff1f7819 */ /* 0x000fe20000011407 */
[----:B------:R1:W-:Y:S01]  /*28a00*/  STL [R1+0x30], R8 ;  /* 0x0000300801007387 */ /* 0x0003e20000100800 */
[----:B------:R-:W-:Y:S01]  /*28a10*/  ULDC.64 UR10, c[0x0][0x318] ;  /* 0x0000c600000a7ab9 */ /* 0x000fe20000000a00 */
        /* <DEDUP_REMOVED lines=11> */
[----:B------:R-:W-:Y:S02]  /*28ad0*/  IMAD R4, R6, UR7, R4 ;  /* 0x0000000706047c24 */ /* 0x000fe4000f8e0204 */
[----:B-1----:R-:W-:Y:S02]  /*28ae0*/  IMAD R8, R36, UR8, RZ ;  /* 0x0000000824087c24 */ /* 0x002fe4000f8e02ff */
[----:B------:R-:W-:Y:S02]  /*28af0*/  IMAD.IADD R3, R3, 0x1, R4 ;  /* 0x0000000103037824 */ /* 0x000fe400078e0204 */
[----:B------:R-:W-:Y:S02]  /*28b00*/  IMAD R4, R27, UR4, RZ ;  /* 0x000000041b047c24 */ /* 0x000fe4000f8e02ff */
[----:B------:R-:W-:-:S04]  /*28b10*/  IMAD.WIDE.U32 R2, R18, UR8, R2 ;  /* 0x0000000812027c25 */ /* 0x000fc8000f8e0002 */
[----:B------:R-:W-:Y:S01]  /*28b20*/  IMAD R11, R10, UR5, R4 ;  /* 0x000000050a0b7c24 */ /* 0x000fe2000f8e0204 */
[----:B------:R-:W-:Y:S01]  /*28b30*/  IADD3 R2, P0, R2, UR10, RZ ;  /* 0x0000000a02027c10 */ /* 0x000fe2000ff1e0ff */
[----:B------:R-:W-:Y:S01]  /*28b40*/  IMAD.WIDE.U32 R4, R10, UR4, RZ ;  /* 0x000000040a047c25 */ /* 0x000fe2000f8e00ff */
[----:B------:R-:W-:-:S03]  /*28b50*/  UMOV UR4, 0xffffffff ;  /* 0xffffffff00047882 */ /* 0x000fc60000000000 */
[----:B------:R-:W-:Y:S01]  /*28b60*/  IMAD R8, R18, UR9, R8 ;  /* 0x0000000912087c24 */ /* 0x000fe2000f8e0208 */
[----:B------:R-:W-:Y:S01]  /*28b70*/  IADD3 R5, R5, R11, RZ ;  /* 0x0000000b05057210 */ /* 0x000fe20007ffe0ff */
[----:B------:R-:W-:-:S03]  /*28b80*/  IMAD R11, R31, UR6, RZ ;  /* 0x000000061f0b7c24 */ /* 0x000fc6000f8e02ff */
[----:B------:R-:W-:Y:S01]  /*28b90*/  IADD3.X R3, R3, UR11, R8, P0, !PT ;  /* 0x0000000b03037c10 */ /* 0x000fe200087fe408 */
[C---:B------:R-:W-:Y:S02]  /*28ba0*/  IMAD R11, R7.reuse, UR7, R11 ;  /* 0x00000007070b7c24 */ /* 0x040fe4000f8e020b */
[----:B------:R-:W-:-:S04]  /*28bb0*/  IMAD.WIDE.U32 R4, R7, UR6, R4 ;  /* 0x0000000607047c25 */ /* 0x000fc8000f8e0004 */
[----:B------:R-:W-:Y:S02]  /*28bc0*/  IMAD.IADD R5, R5, 0x1, R11 ;  /* 0x0000000105057824 */ /* 0x000fe400078e020b */
[----:B------:R-:W-:-:S03]  /*28bd0*/  IMAD.WIDE.U32 R4, R18, UR8, R4 ;  /* 0x0000000812047c25 */ /* 0x000fc6000f8e0004 */
[----:B------:R-:W-:-:S04]  /*28be0*/  IADD3 R26, P0, R4, UR10, RZ ;  /* 0x0000000a041a7c10 */ /* 0x000fc8000ff1e0ff */
[----:B------:R-:W-:Y:S01]  /*28bf0*/  IADD3.X R25, R8, UR11, R5, P0, !PT ;  /* 0x0000000b08197c10 */ /* 0x000fe200087fe405 */
[----:B------:R-:W-:Y:S02]  /*28c00*/  IMAD.IADD R8, R12, 0x1, -R14 ;  /* 0x000000010c087824 */ /* 0x000fe400078e0a0e */
[----:B------:R-:W-:-:S03]  /*28c10*/  IMAD R5, R23, 0x5000, R13 ;  /* 0x0000500017057824 */ /* 0x000fc600078e020d */
[----:B------:R-:W-:Y:S01]  /*28c20*/  ISETP.GE.AND P5, PT, R8, 0x1, PT ;  /* 0x000000010800780c */ /* 0x000fe20003fa6270 */
[----:B------:R-:W-:-:S12]  /*28c30*/  BRA.DIV UR4, `(.L_x_2903) ;  /* 0x0000006e04bc7947 */ /* 0x000fd8000b800000 */
[----:B------:R-:W2:Y:S04]  /*28c40*/  LDL R15, [R1+0x4] ;  /* 0x00000400010f7983 */ /* 0x000ea80000100800 */
[----:B------:R-:W3:Y:S01]  /*28c50*/  LDL.LU R11, [R1] ;  /* 0x00000000010b7983 */ /* 0x000ee20000300800 */
[----:B------:R-:W0:Y:S03]  /*28c60*/  S2R R12, SR_TID.X ;  /* 0x00000000000c7919 */ /* 0x000e260000002100 */
[----:B------:R-:W-:Y:S01]  /*28c70*/  SHFL.IDX PT, R4, R3, RZ, 0x1c1f ;  /* 0x001c1fff03047589 */ /* 0x000fe200000e0000 */
[----:B0-----:R-:W-:-:S03]  /*28c80*/  IMAD.SHL.U32 R14, R12, 0x10, RZ ;  /* 0x000000100c0e7824 */ /* 0x001fc600078e00ff */
[----:B------:R-:W0:Y:S02]  /*28c90*/  SHFL.IDX PT, R12, R2, RZ, 0x1c1f ;  /* 0x001c1fff020c7589 */ /* 0x000e2400000e0000 */
[----:B------:R-:W-:-:S04]  /*28ca0*/  LOP3.LUT R14, R14, 0x30, RZ, 0xc0, !PT ;  /* 0x000000300e0e7812 */ /* 0x000fc800078ec0ff */
[----:B0-----:R-:W-:-:S04]  /*28cb0*/  IADD3 R12, P0, R14, R12, RZ ;  /* 0x0000000c0e0c7210 */ /* 0x001fc80007f1e0ff */
[----:B------:R-:W-:Y:S02]  /*28cc0*/  IADD3.X R13, RZ, R4, RZ, P0, !PT ;  /* 0x00000004ff0d7210 */ /* 0x000fe400007fe4ff */
        /* <DEDUP_REMOVED lines=22> */
[----:B0-----:R-:W-:-:S05]  /*28e30*/  IADD3 R12, P0, R14, R12, RZ ;  /* 0x0000000c0e0c7210 */ /* 0x001fca0007f1e0ff */
[----:B------:R-:W-:Y:S01]  /*28e40*/  IMAD.X R13, RZ, RZ, R21, P0 ;  /* 0x000000ffff0d7224 */ /* 0x000fe200000e0615 */
        /* <DEDUP_REMOVED lines=16> */
.L_x_3099:
[----:B------:R-:W4:Y:S01]  /*28f50*/  LDL R12, [R1] ;  /* 0x00000000010c7983 */ /* 0x000f220000100800 */
[----:B0-----:R-:W0:Y:S02]  /*28f60*/  S2R R11, SR_TID.X ;  /* 0x00000000000b7919 */ /* 0x001e240000002100 */
[----:B0-----:R-:W-:-:S04]  /*28f70*/  SHF.L.U32 R11, R11, 0x4, RZ ;  /* 0x000000040b0b7819 */ /* 0x001fc800000006ff */
        /* <DEDUP_REMOVED lines=13> */
.L_x_2904:
        /* <DEDUP_REMOVED lines=11> */
.L_x_2905:
[----:B------:R0:W-:Y:S01]  /*29100*/  SYNCS.ARRIVE.TRANS64.A1T0 RZ, [R0+URZ+0x29870], RZ ;  /* 0x029870ff00ff79a7 */ /* 0x0001e2000810003f */
[----:B------:R-:W-:Y:S05]  /*29110*/  @!P6 BRA `(.L_x_2906) ;  /* 0x000000000004e947 */ /* 0x000fea0003800000 */
[----:B------:R-:W-:Y:S01]  /*29120*/  BPT.TRAP 0x1 ;  /* 0x000000040000795c */ /* 0x000fe20000300000 */
.L_x_2906:
[----:B------:R-:W2:Y:S01]  /*29130*/  LDL R2, [R1+0x34] ;  /* 0x0000340001027983 */ /* 0x000ea20000100800 */
[----:B------:R-:W-:Y:S01]  /*29140*/  BSSY B0, `(.L_x_2907) ;  /* 0x0000003000007945 */ /* 0x000fe20003800000 */
[----:B--2---:R-:W1:Y:S03]  /*29150*/  SYNCS.PHASECHK.TRANS64.TRYWAIT P0, [R0+URZ+0x29840], R2 ;  /* 0x02984002000075a7 */ /* 0x004e66000800017f */
[----:B-1----:R-:W-:Y:S05]  /*29160*/  @!P0 BRA `(.L_x_2908) ;  /* 0x0000007000608947 */ /* 0x002fea0003800000 */
.L_x_3100:
[----:B------:R-:W-:Y:S05]  /*29170*/  BSYNC B0 ;  /* 0x0000000000007941 */ /* 0x000fea0003800000 */
.L_x_2907:
        /* <DEDUP_REMOVED lines=16> */
[----:B------:R-:W-:Y:S01]  /*29280*/  IMAD.IADD R5, R3, 0x1, R4 ;  /* 0x0000000103057824 */ /* 0x000fe200078e0204 */
[----:B------:R-:W-:Y:S01]  /*29290*/  MOV R4, R2 ;  /* 0x0000000200047202 */ /* 0x000fe20000000f00 */
[C---:B------:R-:W-:Y:S02]  /*292a0*/  IMAD R6, R10.reuse, UR5, R6 ;  /* 0x000000050a067c24 */ /* 0x040fe4000f8e0206 */
[----:B------:R-:W-:Y:S01]  /*292b0*/  IMAD.WIDE.U32 R2, R10, UR4, RZ ;  /* 0x000000040a027c25 */ /* 0x000fe2000f8e00ff */
[----:B------:R-:W-:-:S03]  /*292c0*/  ULDC.64 UR4, c[0x0][0x308] ;  /* 0x0000c20000047ab9 */ /* 0x000fc60000000a00 */
[----:B------:R-:W-:Y:S02]  /*292d0*/  IMAD.IADD R3, R3, 0x1, R6 ;  /* 0x0000000103037824 */ /* 0x000fe400078e0206 */
        /* <DEDUP_REMOVED lines=35> */
[----:B------:R-:W-:-:S03]  /*29510*/  @P3 IMAD.IADD R9, R22, 0x1, R4 ;  /* 0x0000000116093824 */ /* 0x000fc600078e0204 */
        /* <DEDUP_REMOVED lines=22> */
[----:B-1----:R-:W-:-:S04]  /*29680*/  @P2 IADD3 R2, P0, R10, R2, RZ ;  /* 0x000000020a022210 */ /* 0x002fc80007f1e0ff */
[----:B------:R-:W-:-:S05]  /*29690*/  @P2 IADD3.X R3, RZ, R6, RZ, P0, !PT ;  /* 0x00000006ff032210 */ /* 0x000fca00007fe4ff */
[----:B------:R-:W-:Y:S04]  /*296a0*/  @P2 LDGSTS.E.BYPASS.LTC128B.128 [R21+0x1bc00], desc[UR50][R2.64], !P5 ;  /* 0x1bc0000002152fae */ /* 0x000fe8000e901d72 */
[----:B------:R-:W-:Y:S04]  /*296b0*/  @P2 LDGSTS.E.BYPASS.LTC128B.128 [R21+0x1e400], desc[UR50][R2.64+0x40], !P6 ;  /* 0x1e40004002152fae */ /* 0x000fe8000f101d72 */
[----:B------:R1:W-:Y:S04]  /*296c0*/  @P2 LDGSTS.E.BYPASS.LTC128B.128 [R21+0x20c00], desc[UR50][R2.64+0x80], !P1 ;  /* 0x20c0008002152fae */ /* 0x0003e8000c901d72 */
[----:B-1----:R1:W2:Y:S04]  /*296d0*/  SHFL.IDX PT, R3, R7, RZ, 0x1c1f ;  /* 0x001c1fff07037589 */ /* 0x0022a800000e0000 */
[----:B------:R1:W3:Y:S02]  /*296e0*/  SHFL.IDX PT, R2, R8, RZ, 0x1c1f ;  /* 0x001c1fff08027589 */ /* 0x0002e400000e0000 */
.L_x_3112:
        /* <DEDUP_REMOVED lines=10> */
[----:B---3--:R-:W-:-:S05]  /*29790*/  IADD3 R2, P0, R5, R2, RZ ;  /* 0x0000000205027210 */ /* 0x008fca0007f1e0ff */
[----:B--2---:R-:W-:-:S05]  /*297a0*/  IMAD.X R3, RZ, RZ, R3, P0 ;  /* 0x000000ffff037224 */ /* 0x004fca00000e0603 */
[----:B------:R-:W-:Y:S01]  /*297b0*/  @!PT LDS RZ, [RZ] ;  /* 0x00000000fffff984 */ /* 0x000fe20000000800 */
[----:B------:R-:W-:Y:S01]  /*297c0*/  @!PT LDS RZ, [RZ] ;  /* 0x00000000fffff984 */ /* 0x000fe20000000800 */
[----:B------:R-:W-:Y:S01]  /*297d0*/  @!PT LDS RZ, [RZ] ;  /* 0x00000000fffff984 */ /* 0x000fe20000000800 */
[----:B------:R4:W-:Y:S04]  /*297e0*/  LDGSTS.E.BYPASS.LTC128B.128 [R4+0x1c400], desc[UR50][R2.64], !P3 ;  /* 0x1c40000002047fae */ /* 0x0009e8000d901d72 */
[----:B------:R4:W-:Y:S04]  /*297f0*/  LDGSTS.E.BYPASS.LTC128B.128 [R4+0x1ec00], desc[UR50][R2.64+0x40], !P2 ;  /* 0x1ec0004002047fae */ /* 0x0009e8000d101d72 */
[----:B------:R4:W-:Y:S02]  /*29800*/  LDGSTS.E.BYPASS.LTC128B.128 [R4+0x21400], desc[UR50][R2.64+0x80], !P1 ;  /* 0x2140008002047fae */ /* 0x0009e4000c901d72 */
.L_x_2911:
[----:B------:R-:W-:Y:S05]  /*29810*/  BSYNC B0 ;  /* 0x0000000000007941 */ /* 0x000fea0003800000 */
.L_x_2910:
[----:B------:R-:W-:Y:S01]  /*29820*/  NOP ;  /* 0x0000000000007918 */ /* 0x000fe20000000000 */
[----:B------:R-:W-:-:S13]  /*29830*/  PLOP3.LUT P0, PT, PT, PT, PT, 0x80, 0x0 ;  /* 0x000000000000781c */ /* 0x000fda0003f0f070 */
.L_x_2912:
[----:B------:R-:W-:Y:S02]  /*29840*/  PLOP3.LUT P1, PT, P1, P0, PT, 0xa2, 0x0 ;  /* 0x000000000000781c */ /* 0x000fe40000f21472 */
[----:B------:R-:W-:-:S08]  /*29850*/  @P0 R2UR P1, UR4, R0 ;  /* 0x00000000000402ca */ /* 0x000fd00000020000 */
[----:B------:R-:W-:-:S05]  /*29860*/  @P0 PLOP3.LUT P0, PT, P1, PT, PT, 0x80, 0x0 ;  /* 0x000000000000081c */ /* 0x000fca0000f0f070 */
[----:B------:R-:W-:Y:S01]  /*29870*/  @!P1 SYNCS.ARRIVE.TRANS64.RED.A0T1 RZ, [UR4+0x29830], RZ ;  /* 0x029830ffffff99a7 */ /* 0x000fe20008200404 */
[----:B------:R-:W-:Y:S07]  /*29880*/  @!P1 ARRIVES.LDGSTSBAR.64.TRANSCNT [UR4+0x29830] ;  /* 0x02983000ff0099b0 */ /* 0x000fee0008000a84 */
[----:B------:R-:W-:Y:S05]  /*29890*/  @P0 BRA.U.ANY `(.L_x_2912) ;  /* 0xfffffffd00e80947 */ /* 0x000fea000393ffff */
[----:B------:R-:W-:Y:S01]  /*298a0*/  NOP ;  /* 0x0000000000007918 */ /* 0x000fe20000000000 */
[----:B---34-:R-:W-:-:S04]  /*298b0*/  MOV R2, UR39 ;  /* 0x0000002700027c02 */ /* 0x018fc80008000f00 */
[----:B------:R-:W-:-:S13]  /*298c0*/  ISETP.NE.AND P2, PT, R2, 0x3, PT ;  /* 0x000000030200780c */ /* 0x000fda0003f45270 */
[----:B------:R-:W-:Y:S05]  /*298d0*/  @!P2 BRA `(.L_x_2913) ;  /* 0x000000000004a947 */ /* 0x000fea0003800000 */
[----:B------:R-:W-:Y:S01]  /*298e0*/  BPT.TRAP 0x1 ;  /* 0x000000040000795c */ /* 0x000fe20000300000 */
.L_x_2913:
[----:B------:R3:W5:Y:S01]  /*298f0*/  LDL.LU R2, [R1+0x38] ;  /* 0x0000380001027983 */ /* 0x0007620000300800 */
[----:B------:R3:W-:Y:S02]  /*29900*/  SYNCS.ARRIVE.TRANS64.A1T0 RZ, [R0+URZ+0x29830], RZ ;  /* 0x029830ff00ff79a7 */ /* 0x0007e4000810003f */
[----:B------:R-:W-:Y:S05]  /*29910*/  WARPSYNC.ALL ;  /* 0x0000000000007948 */ /* 0x000fea0003800000 */
[----:B------:R-:W-:Y:S01]  /*29920*/  ULDC.64 UR4, c[0x0][0xa00] ;  /* 0x0002800000047ab9 */ /* 0x000fe20000000a00 */
[----:B------:R-:W-:Y:S01]  /*29930*/  SHF.R.S32.HI R27, RZ, 0x1f, R29 ;  /* 0x0000001fff1b7819 */ /* 0x000fe2000001141d */
[----:B0--3--:R-:W-:Y:S01]  /*29940*/  VIADD R0, R22, 0x14400 ;  /* 0x0001440016007836 */ /* 0x009fe20000000000 */
[----:B------:R-:W-:Y:S01]  /*29950*/  BAR.SYNC.DEFER_BLOCKING 0x8, 0x180 ;  /* 0x0206000000007b1d */ /* 0x000fe20000010000 */
[----:B------:R-:W-:-:S04]  /*29960*/  ISETP.NE.U32.AND P0, PT, RZ, UR4, PT ;  /* 0x00000004ff007c0c */ /* 0x000fc8000bf05070 */
[----:B------:R-:W-:Y:S01]  /*29970*/  ISETP.NE.AND.EX P0, PT, RZ, UR5, PT, P0 ;  /* 0x00000005ff007c0c */ /* 0x000fe2000bf05300 */
[----:B------:R-:W-:Y:S01]  /*29980*/  ULDC.64 UR4, c[0x0][0x298] ;  /* 0x0000a60000047ab9 */ /* 0x000fe20000000a00 */
[----:B------:R-:W-:Y:S01]  /*29990*/  BSSY B6, `(.L_x_2914) ;  /* 0x0000019000067945 */ /* 0x000fe20003800000 */
[----:B------:R-:W-:Y:S01]  /*299a0*/  IMAD R27, R27, UR4, RZ ;  /* 0x000000041b1b7c24 */ /* 0x000fe2000f8e02ff */
[----:B------:R-:W-:Y:S01]  /*299b0*/  SEL R26, R24, RZ, !P0 ;  /* 0x000000ff181a7207 */ /* 0x000fe20004000000 */
[----:B------:R-:W-:-:S04]  /*299c0*/  IMAD.WIDE.U32 R24, R29, UR4, RZ ;  /* 0x000000041d187c25 */ /* 0x000fc8000f8e00ff */
[----:B------:R-:W-:-:S04]  /*299d0*/  IMAD R27, R29, UR5, R27 ;  /* 0x000000051d1b7c24 */ /* 0x000fc8000f8e021b */
[----:B------:R-:W-:Y:S01]  /*299e0*/  IMAD.IADD R27, R25, 0x1, R27 ;  /* 0x00000001191b7824 */ /* 0x000fe200078e021b */
[----:B-----5:R-:W-:Y:S02]  /*299f0*/  SEL R31, R2, RZ, !P0 ;  /* 0x000000ff021f7207 */ /* 0x020fe40004000000 */
[----:B------:R-:W-:-:S13]  /*29a00*/  LOP3.LUT P0, RZ, R0, 0x1bf, RZ, 0xc0, !PT ;  /* 0x000001bf00ff7812 */ /* 0x000fda000780c0ff */
[----:B------:R-:W-:Y:S05]  /*29a10*/  @!P0 BRA `(.L_x_2915) ;  /* 0x0000000000408947 */ /* 0x000fea0003800000 */
[----:B------:R-:W-:Y:S01]  /*29a20*/  MOV R2, 0x0 ;  /* 0x0000000000027802 */ /* 0x000fe20000000f00 */
[----:B------:R-:W-:Y:S01]  /*29a30*/  ULDC.64 UR4, c[0x4][0xc8] ;  /* 0x0100320000047ab9 */ /* 0x000fe20000000a00 */
[----:B------:R-:W-:Y:S01]  /*29a40*/  ULDC.64 UR6, c[0x4][0xd0] ;  /* 0x0100340000067ab9 */ /* 0x000fe20000000a00 */
[----:B------:R-:W-:Y:S01]  /*29a50*/  ULDC.64 UR8, c[0x4][0x28] ;  /* 0x01000a0000087ab9 */ /* 0x000fe20000000a00 */
[----:B------:R-:W-:Y:S01]  /*29a60*/  IMAD.U32 R4, RZ, RZ, UR4 ;  /* 0x00000004ff047e24 */ /* 0x000fe2000f8e00ff */
[----:B------:R-:W-:Y:S01]  /*29a70*/  MOV R6, UR6 ;  /* 0x0000000600067c02 */ /* 0x000fe20008000f00 */
[----:B--2---:R-:W0:Y:S01]  /*29a80*/  LDC.64 R2, c[0x4][R2] ;  /* 0x0100000002027b82 */ /* 0x004e220000000a00 */
[----:B------:R-:W-:Y:S01]  /*29a90*/  IMAD.U32 R5, RZ, RZ, UR5 ;  /* 0x00000005ff057e24 */ /* 0x000fe2000f8e00ff */
[----:B------:R-:W-:Y:S01]  /*29aa0*/  MOV R12, 0x1 ;  /* 0x00000001000c7802 */ /* 0x000fe20000000f00 */
[----:B-1----:R-:W-:Y:S02]  /*29ab0*/  IMAD.U32 R7, RZ, RZ, UR7 ;  /* 0x00000007ff077e24 */ /* 0x002fe4000f8e00ff */
[----:B------:R-:W-:-:S02]  /*29ac0*/  IMAD.U32 R10, RZ, RZ, UR8 ;  /* 0x00000008ff0a7e24 */ /* 0x000fc4000f8e00ff */
[----:B------:R-:W-:Y:S02]  /*29ad0*/  IMAD.U32 R11, RZ, RZ, UR9 ;  /* 0x00000009ff0b7e24 */ /* 0x000fe4000f8e00ff */
[----:B------:R-:W-:Y:S02]  /*29ae0*/  IMAD.MOV.U32 R8, RZ, RZ, 0x70 ;  /* 0x00000070ff087424 */ /* 0x000fe400078e00ff */
[----:B------:R-:W-:-:S07]  /*29af0*/  IMAD.MOV.U32 R13, RZ, RZ, RZ ;  /* 0x000000ffff0d7224 */ /* 0x000fce00078e00ff */
[----:B------:R-:W-:-:S07]  /*29b00*/  LEPC R20, `(.L_x_2915) ;  /* 0x000000001014794e */ /* 0x000fce0000000000 */
[----:B0-----:R-:W-:Y:S05]  /*29b10*/  CALL.ABS.NOINC R2 ;  /* 0x0000000002007343 */ /* 0x001fea0003c00000 */
.L_x_2915:
[----:B------:R-:W-:Y:S05]  /*29b20*/  BSYNC B6 ;  /* 0x0000000000067941 */ /* 0x000fea0003800000 */
.L_x_2914:
[----:B-1----:R0:W5:Y:S01]  /*29b30*/  LDL R8, [R1+0x28] ;  /* 0x0000280001087983 */ /* 0x0021620000100800 */
[----:B------:R-:W1:Y:S01]  /*29b40*/  LDC R7, c[0x0][0x448] ;  /* 0x00011200ff077b82 */ /* 0x000e620000000800 */
[----:B------:R-:W-:Y:S01]  /*29b50*/  ULDC.64 UR4, c[0x0][0x2d8] ;  /* 0x0000b60000047ab9 */ /* 0x000fe20000000a00 */
[----:B------:R-:W-:Y:S01]  /*29b60*/  IMAD.MOV.U32 R2, RZ, RZ, R24 ;  /* 0x000000ffff027224 */ /* 0x000fe200078e0018 */
[----:B------:R-:W3:Y:S01]  /*29b70*/  S2R R20, SR_TID.X ;  /* 0x0000000000147919 */ /* 0x000ee20000002100 */
[----:B--2---:R-:W-:Y:S02]  /*29b80*/  IMAD.MOV.U32 R3, RZ, RZ, R27 ;  /* 0x000000ffff037224 */ /* 0x004fe400078e001b */
[----:B------:R-:W-:Y:S02]  /*29b90*/  IMAD R0, R36, UR4, RZ ;  /* 0x0000000424007c24 */ /* 0x000fe4000f8e02ff */
[----:B------:R-:W-:-:S04]  /*29ba0*/  IMAD.WIDE.U32 R2, R18, UR4, R2 ;  /* 0x0000000412027c25 */ /* 0x000fc8000f8e0002 */
[----:B------:R-:W-:Y:S01]  /*29bb0*/  IMAD R0, R18, UR5, R0 ;  /* 0x0000000512007c24 */ /* 0x000fe2000f8e0200 */
[----:B------:R-:W-:-:S03]  /*29bc0*/  ULDC.64 UR4, c[0x0][0x2e0] ;  /* 0x0000b80000047ab9 */ /* 0x000fc60000000a00 */
[----:B------:R-:W-:Y:S02]  /*29bd0*/  IMAD.IADD R3, R3, 0x1, R0 ;  /* 0x0000000103037824 */ /* 0x000fe400078e0200 */
[----:B------:R-:W-:Y:S02]  /*29be0*/  IMAD R0, R31, UR4, RZ ;  /* 0x000000041f007c24 */ /* 0x000fe4000f8e02ff */
[----:B------:R-:W-:Y:S01]  /*29bf0*/  IMAD.WIDE.U32 R2, R26, UR4, R2 ;  /* 0x000000041a027c25 */ /* 0x000fe2000f8e0002 */
[----:B-1----:R-:W-:-:S03]  /*29c00*/  ISETP.NE.AND P0, PT, R7, 0x1, PT ;  /* 0x000000010700780c */ /* 0x002fc60003f05270 */
[----:B------:R-:W-:Y:S01]  /*29c10*/  IMAD R0, R26, UR5, R0 ;  /* 0x000000051a007c24 */ /* 0x000fe2000f8e0200 */
[----:B------:R-:W1:Y:S01]  /*29c20*/  S2R R29, SR_TID.X ;  /* 0x00000000001d7919 */ /* 0x000e620000002100 */
[----:B------:R-:W-:-:S03]  /*29c30*/  ULDC.64 UR4, c[0x0][0x2d0] ;  /* 0x0000b40000047ab9 */ /* 0x000fc60000000a00 */
[----:B------:R-:W-:Y:S02]  /*29c40*/  IADD3 R3, R3, R0, RZ ;  /* 0x0000000003037210 */ /* 0x000fe40007ffe0ff */
[C---:B---3--:R-:W-:Y:S01]  /*29c50*/  LOP3.LUT R21, R20.reuse, 0x7f, RZ, 0xc0, !PT ;  /* 0x0000007f14157812 */ /* 0x048fe200078ec0ff */
[----:B------:R-:W-:Y:S02]  /*29c60*/  IMAD.SHL.U32 R20, R20, 0x20, RZ ;  /* 0x0000002014147824 */ /* 0x000fe400078e00ff */
[----:B------:R-:W2:Y:S01]  /*29c70*/  @P0 LDC R6, c[0x0][0x44c] ;  /* 0x00011300ff060b82 */ /* 0x000ea20000000800 */
[----:B------:R-:W-:-:S04]  /*29c80*/  SHF.R.U32.HI R21, RZ, 0x2, R21 ;  /* 0x00000002ff157819 */ /* 0x000fc80000011615 */
[----:B------:R-:W-:-:S03]  /*29c90*/  LOP3.LUT R20, R21, 0x60, R20, 0xf8, !PT ;  /* 0x0000006015147812 */ /* 0x000fc600078ef814 */
[----:B------:R-:W3:Y:S02]  /*29ca0*/  @P0 LDC R0, c[0x0][0x450] ;  /* 0x00011400ff000b82 */ /* 0x000ee40000000800 */
[----:B------:R-:W-:-:S04]  /*29cb0*/  IMAD R5, R17, 0x80, R20 ;  /* 0x0000008011057824 */ /* 0x000fc800078e0214 */
[----:B------:R-:W-:Y:S02]  /*29cc0*/  IMAD.MOV.U32 R4, RZ, RZ, R5 ;  /* 0x000000ffff047224 */ /* 0x000fe400078e0005 */
[----:B--2---:R-:W-:-:S05]  /*29cd0*/  @P0 IMAD.HI.U32 R6, R5, R6, RZ ;  /* 0x0000000605060227 */ /* 0x004fca00078e00ff */
[----:B---3--:R-:W-:-:S05]  /*29ce0*/  @P0 SHF.R.U32.HI R4, RZ, R0, R6 ;  /* 0x00000000ff040219 */ /* 0x008fca0000011606 */
[----:B------:R-:W-:-:S04]  /*29cf0*/  IMAD.MOV R0, RZ, RZ, -R4 ;  /* 0x000000ffff007224 */ /* 0x000fc800078e0a04 */
[----:B------:R-:W-:Y:S01]  /*29d00*/  IMAD R0, R7, R0, R5 ;  /* 0x0000000007007224 */ /* 0x000fe200078e0205 */
[----:B------:R-:W-:Y:S01]  /*29d10*/  SHF.R.S32.HI R5, RZ, 0x1f, R4 ;  /* 0x0000001fff057819 */ /* 0x000fe20000011404 */
[----:B------:R-:W-:-:S04]  /*29d20*/  IMAD.WIDE.U32 R2, R4, UR4, R2 ;  /* 0x0000000404027c25 */ /* 0x000fc8000f8e0002 */
[----:B------:R-:W-:-:S04]  /*29d30*/  IMAD R5, R5, UR4, RZ ;  /* 0x0000000405057c24 */ /* 0x000fc8000f8e02ff */
[----:B------:R-:W-:Y:S01]  /*29d40*/  IMAD R5, R4, UR5, R5 ;  /* 0x0000000504057c24 */ /* 0x000fe2000f8e0205 */
[----:B------:R-:W-:Y:S01]  /*29d50*/  SHF.R.S32.HI R4, RZ, 0x1f, R0 ;  /* 0x0000001fff047819 */ /* 0x000fe20000011400 */
[----:B------:R-:W-:-:S03]  /*29d60*/  ULDC.64 UR4, c[0x0][0x2c8] ;  /* 0x0000b20000047ab9 */ /* 0x000fc60000000a00 */
[----:B------:R-:W-:Y:S01]  /*29d70*/  IADD3 R3, R3, R5, RZ ;  /* 0x0000000503037210 */ /* 0x000fe20007ffe0ff */
[----:B------:R-:W-:Y:S02]  /*29d80*/  IMAD R4, R4, UR4, RZ ;  /* 0x0000000404047c24 */ /* 0x000fe4000f8e02ff */
[----:B-1----:R-:W-:Y:S02]  /*29d90*/  IMAD.SHL.U32 R21, R29, 0x10, RZ ;  /* 0x000000101d157824 */ /* 0x002fe400078e00ff */
[----:B------:R-:W-:-:S03]  /*29da0*/  IMAD.WIDE.U32 R2, R0, UR4, R2 ;  /* 0x0000000400027c25 */ /* 0x000fc6000f8e0002 */
[----:B------:R-:W-:Y:S01]  /*29db0*/  LOP3.LUT R21, R21, 0x30, RZ, 0xc0, !PT ;  /* 0x0000003015157812 */ /* 0x000fe200078ec0ff */
[----:B------:R-:W-:Y:S01]  /*29dc0*/  IMAD R0, R0, UR5, R4 ;  /* 0x0000000500007c24 */ /* 0x000fe2000f8e0204 */
[----:B------:R-:W-:Y:S01]  /*29dd0*/  ULDC.64 UR4, c[0x0][0x280] ;  /* 0x0000a00000047ab9 */ /* 0x000fe20000000a00 */
[----:B------:R-:W-:Y:S01]  /*29de0*/  IMAD.SHL.U32 R20, R29, 0x10, RZ ;  /* 0x000000101d147824 */ /* 0x000fe200078e00ff */
[----:B------:R-:W-:Y:S01]  /*29df0*/  IADD3 R4, P0, R2, UR4, RZ ;  /* 0x0000000402047c10 */ /* 0x000fe2000ff1e0ff */
[----:B------:R-:W-:Y:S01]  /*29e00*/  ULDC UR4, c[0x0][0x2b8] ;  /* 0x0000ae0000047ab9 */ /* 0x000fe20000000800 */
[C---:B------:R-:W-:Y:S02]  /*29e10*/  LOP3.LUT R9, R21.reuse, 0x40, RZ, 0xfc, !PT ;  /* 0x0000004015097812 */ /* 0x040fe400078efcff */
[----:B------:R-:W-:Y:S02]  /*29e20*/  LOP3.LUT R20, R20, 0x30, RZ, 0xc0, !PT ;  /* 0x0000003014147812 */ /* 0x000fe400078ec0ff */
[----:B------:R-:W-:-:S02]  /*29e30*/  LOP3.LUT R21, R21, 0x80, RZ, 0xfc, !PT ;  /* 0x0000008015157812 */ /* 0x000fc400078efcff */
[----:B------:R-:W-:Y:S01]  /*29e40*/  IADD3.X R0, R3, UR5, R0, P0, !PT ;  /* 0x0000000503007c10 */ /* 0x000fe200087fe400 */
[----:B------:R-:W-:Y:S01]  /*29e50*/  UMOV UR5, 0xffffffff ;  /* 0xffffffff00057882 */ /* 0x000fe20000000000 */
[----:B------:R-:W-:Y:S02]  /*29e60*/  LOP3.LUT R29, R29, 0x7f, RZ, 0xc0, !PT ;  /* 0x0000007f1d1d7812 */ /* 0x000fe400078ec0ff */
[----:B------:R-:W-:Y:S02]  /*29e70*/  ISETP.GE.AND P3, PT, R20, UR4, PT ;  /* 0x0000000414007c0c */ /* 0x000fe4000bf66270 */
[----:B------:R-:W-:Y:S02]  /*29e80*/  ISETP.GE.AND P2, PT, R9, UR4, PT ;  /* 0x0000000409007c0c */ /* 0x000fe4000bf46270 */
[----:B------:R-:W-:Y:S02]  /*29e90*/  ISETP.GE.AND P1, PT, R21, UR4, PT ;  /* 0x0000000415007c0c */ /* 0x000fe4000bf26270 */
[----:B------:R-:W-:Y:S01]  /*29ea0*/  SHF.R.U32.HI R9, RZ, 0x2, R29 ;  /* 0x00000002ff097819 */ /* 0x000fe2000001161d */
[----:B0-----:R-:W-:Y:S10]  /*29eb0*/  BRA.DIV UR5, `(.L_x_2916) ;  /* 0x0000006e05107947 */ /* 0x001ff4000b800000 */
[----:B------:R-:W0:Y:S01]  /*29ec0*/  SHFL.IDX PT, R3, R4, RZ, 0x1c1f ;  /* 0x001c1fff04037589 */ /* 0x000e2200000e0000 */
[----:B------:R-:W-:Y:S02]  /*29ed0*/  IMAD R5, R30, R7, RZ ;  /* 0x000000071e057224 */ /* 0x000fe400078e02ff */
[----:B------:R-:W-:Y:S01]  /*29ee0*/  IMAD R17, R17, 0x80, R9 ;  /* 0x0000008011117824 */ /* 0x000fe200078e0209 */
        /* <DEDUP_REMOVED lines=11> */
[----:B0-----:R-:W-:-:S02]  /*29fa0*/  IADD3 R2, R17, 0x20, RZ ;  /* 0x0000002011027810 */ /* 0x001fc40007ffe0ff */
[----:B------:R-:W0:Y:S02]  /*29fb0*/  SHFL.IDX PT, R3, R4, 0x1, 0x1c1f ;  /* 0x003c1f0004037f89 */ /* 0x000e2400000e0000 */
        /* <DEDUP_REMOVED lines=24> */
.L_x_3121:
        /* <DEDUP_REMOVED lines=12> */
.L_x_2918:
[----:B------:R-:W-:Y:S05]  /*2a200*/  BSYNC B0 ;  /* 0x0000000000007941 */ /* 0x000fea0003800000 */
.L_x_2917:
[----:B------:R-:W-:Y:S01]  /*2a210*/  NOP ;  /* 0x0000000000007918 */ /* 0x000fe20000000000 */
[----:B------:R-:W-:-:S13]  /*2a220*/  PLOP3.LUT P0, PT, PT, PT, PT, 0x80, 0x0 ;  /* 0x000000000000781c */ /* 0x000fda0003f0f070 */
.L_x_2919:
        /* <DEDUP_REMOVED lines=18> */
.L_x_3122:
[----:B------:R-:W-:Y:S05]  /*2a350*/  BSYNC B0 ;  /* 0x0000000000007941 */ /* 0x000fea0003800000 */
.L_x_2920:
[----:B------:R-:W-:-:S13]  /*2a360*/  ISETP.GE.AND P0, PT, R32, 0x2, PT ;  /* 0x000000022000780c */ /* 0x000fda0003f06270 */
[----:B------:R-:W-:Y:S05]  /*2a370*/  @!P0 BRA `(.L_x_2922) ;  /* 0x0000001400f08947 */ /* 0x000fea0003800000 */
[----:B------:R-:W-:Y:S01]  /*2a380*/  VIADD R32, R32, 0xfffffffe ;  /* 0xfffffffe20207836 */ /* 0x000fe20000000000 */
[----:B------:R-:W-:Y:S01]  /*2a390*/  MOV R21, R34 ;  /* 0x0000002200157202 */ /* 0x000fe20000000f00 */
[----:B------:R-:W-:-:S07]  /*2a3a0*/  IMAD.MOV.U32 R20, RZ, RZ, R23 ;  /* 0x000000ffff147224 */ /* 0x000fce00078e0017 */
.L_x_2942:
[----:B--2---:R-:W2:Y:S01]  /*2a3b0*/  LDL R0, [R1+0x8] ;  /* 0x0000080001007983 */ /* 0x004ea20000100800 */
[----:B0-----:R-:W0:Y:S03]  /*2a3c0*/  LDC R4, c[0x0][0x430] ;  /* 0x00010c00ff047b82 */ /* 0x001e260000000800 */
[----:B------:R-:W3:Y:S01]  /*2a3d0*/  LDL R9, [R1+0xc] ;  /* 0x00000c0001097983 */ /* 0x000ee20000100800 */
[----:B------:R-:W1:Y:S01]  /*2a3e0*/  S2R R2, SR_TID.X ;  /* 0x0000000000027919 */ /* 0x000e620000002100 */
[----:B0-----:R-:W-:Y:S01]  /*2a3f0*/  ISETP.NE.AND P0, PT, R4, 0x1, PT ;  /* 0x000000010400780c */ /* 0x001fe20003f05270 */
[----:B------:R-:W0:-:S12]  /*2a400*/  S2R R7, SR_TID.X ;  /* 0x0000000000077919 */ /* 0x000e180000002100 */
[----:B------:R-:W4:Y:S01]  /*2a410*/  @P0 LDC R6, c[0x0][0x434] ;  /* 0x00010d00ff060b82 */ /* 0x000f220000000800 */
[C---:B-1----:R-:W-:Y:S01]  /*2a420*/  LOP3.LUT R3, R2.reuse, 0x7f, RZ, 0xc0, !PT ;  /* 0x0000007f02037812 */ /* 0x042fe200078ec0ff */
[----:B------:R-:W-:-:S03]  /*2a430*/  IMAD.SHL.U32 R5, R2, 0x20, RZ ;  /* 0x0000002002057824 */ /* 0x000fc600078e00ff */
[----:B------:R-:W-:-:S04]  /*2a440*/  SHF.R.U32.HI R3, RZ, 0x2, R3 ;  /* 0x00000002ff037819 */ /* 0x000fc80000011603 */
[----:B------:R-:W-:Y:S02]  /*2a450*/  LOP3.LUT R5, R3, 0x60, R5, 0xf8, !PT ;  /* 0x0000006003057812 */ /* 0x000fe400078ef805 */
[----:B------:R-:W1:Y:S01]  /*2a460*/  @P0 LDC R3, c[0x0][0x438] ;  /* 0x00010e00ff030b82 */ /* 0x000e620000000800 */
[----:B------:R-:W-:-:S04]  /*2a470*/  LOP3.LUT R2, R2, 0x7f, RZ, 0xc0, !PT ;  /* 0x0000007f02027812 */ /* 0x000fc800078ec0ff */
[----:B------:R-:W-:Y:S01]  /*2a480*/  SHF.R.U32.HI R8, RZ, 0x2, R2 ;  /* 0x00000002ff087819 */ /* 0x000fe20000011602 */
[----:B0-----:R-:W-:-:S05]  /*2a490*/  IMAD.SHL.U32 R7, R7, 0x20, RZ ;  /* 0x0000002007077824 */ /* 0x001fca00078e00ff */
        /* <DEDUP_REMOVED lines=8> */
[----:B----4-:R-:W-:-:S04]  /*2a520*/  @P0 IMAD.HI.U32 R6, R5, R6, RZ ;  /* 0x0000000605060227 */ /* 0x010fc800078e00ff */
[----:B------:R-:W-:Y:S01]  /*2a530*/  IMAD.MOV.U32 R2, RZ, RZ, R5 ;  /* 0x000000ffff027224 */ /* 0x000fe200078e0005 */
[----:B-1----:R-:W-:Y:S02]  /*2a540*/  @P0 SHF.R.U32.HI R2, RZ, R3, R6 ;  /* 0x00000003ff020219 */ /* 0x002fe40000011606 */
[----:B------:R-:W0:Y:S08]  /*2a550*/  @P0 LDC R6, c[0x0][0x434] ;  /* 0x00010d00ff060b82 */ /* 0x000e300000000800 */
[----:B------:R-:W1:Y:S01]  /*2a560*/  @P0 LDC R3, c[0x0][0x438] ;  /* 0x00010e00ff030b82 */ /* 0x000e620000000800 */
[----:B------:R-:W-:-:S05]  /*2a570*/  IADD3 R0, R7, R0, RZ ;  /* 0x0000000007007210 */ /* 0x000fca0007ffe0ff */
[----:B------:R-:W-:Y:S02]  /*2a580*/  IMAD.MOV.U32 R8, RZ, RZ, R0 ;  /* 0x000000ffff087224 */ /* 0x000fe400078e0000 */
[----:B0-----:R-:W-:-:S05]  /*2a590*/  @P0 IMAD.HI.U32 R6, R0, R6, RZ ;  /* 0x0000000600060227 */ /* 0x001fca00078e00ff */
[----:B-1----:R-:W-:Y:S01]  /*2a5a0*/  @P0 SHF.R.U32.HI R8, RZ, R3, R6 ;  /* 0x00000003ff080219 */ /* 0x002fe20000011606 */
[----:B------:R-:W-:-:S04]  /*2a5b0*/  IMAD.MOV R6, RZ, RZ, -R2 ;  /* 0x000000ffff067224 */ /* 0x000fc800078e0a02 */
[----:B------:R-:W-:Y:S02]  /*2a5c0*/  IMAD.MOV R3, RZ, RZ, -R8 ;  /* 0x000000ffff037224 */ /* 0x000fe400078e0a08 */
[C---:B------:R-:W-:Y:S02]  /*2a5d0*/  IMAD R5, R4.reuse, R6, R5 ;  /* 0x0000000604057224 */ /* 0x040fe400078e0205 */
[----:B------:R-:W-:Y:S01]  /*2a5e0*/  IMAD R4, R4, R3, R0 ;  /* 0x0000000304047224 */ /* 0x000fe200078e0200 */
[----:B------:R-:W-:Y:S01]  /*2a5f0*/  SHF.R.S32.HI R3, RZ, 0x1f, R2 ;  /* 0x0000001fff037819 */ /* 0x000fe20000011402 */
[----:B---3--:R-:W-:-:S04]  /*2a600*/  IMAD R0, R9, UR4, RZ ;  /* 0x0000000409007c24 */ /* 0x008fc8000f8e02ff */
[C---:B------:R-:W-:Y:S02]  /*2a610*/  IMAD R0, R33.reuse, UR5, R0 ;  /* 0x0000000521007c24 */ /* 0x040fe4000f8e0200 */
[----:B------:R-:W-:-:S04]  /*2a620*/  IMAD.WIDE.U32 R2, R33, UR4, R2 ;  /* 0x0000000421027c25 */ /* 0x000fc8000f8e0002 */
[----:B------:R-:W-:Y:S01]  /*2a630*/  IMAD.IADD R3, R0, 0x1, R3 ;  /* 0x0000000100037824 */ /* 0x000fe200078e0203 */
[----:B------:R-:W-:-:S04]  /*2a640*/  LEA R6, P0, R2, UR6, 0x2 ;  /* 0x0000000602067c11 */ /* 0x000fc8000f8010ff */
[----:B------:R-:W-:-:S05]  /*2a650*/  LEA.HI.X R7, R2, UR7, R3, 0x2, P0 ;  /* 0x0000000702077c11 */ /* 0x000fca00080f1403 */
[----:B------:R-:W2:Y:S01]  /*2a660*/  LDG.E R6, desc[UR50][R6.64] ;  /* 0x0000003206067981 */ /* 0x000ea2000c1e1900 */
[----:B------:R-:W-:Y:S02]  /*2a670*/  @!P1 SHF.R.S32.HI R3, RZ, 0x1f, R8 ;  /* 0x0000001fff039819 */ /* 0x000fe40000011408 */
[----:B------:R-:W-:-:S05]  /*2a680*/  @!P1 MOV R2, R8 ;  /* 0x0000000800029202 */ /* 0x000fca0000000f00 */
[----:B------:R-:W-:-:S04]  /*2a690*/  @!P1 IMAD.WIDE.U32 R2, R33, UR4, R2 ;  /* 0x0000000421029c25 */ /* 0x000fc8000f8e0002 */
[----:B------:R-:W-:Y:S01]  /*2a6a0*/  @!P1 IMAD.IADD R0, R0, 0x1, R3 ;  /* 0x0000000100009824 */ /* 0x000fe200078e0203 */
        /* <DEDUP_REMOVED lines=17> */
.L_x_2923:
[----:B------:R-:W-:Y:S01]  /*2a7c0*/  IMAD R0, R23, 0x8, R22 ;  /* 0x0000000817007824 */ /* 0x000fe200078e0216 */
[----:B------:R-:W-:Y:S01]  /*2a7d0*/  SHF.L.U32 R31, R34, 0x1f, RZ ;  /* 0x0000001f221f7819 */ /* 0x000fe200000006ff */
[----:B------:R-:W-:Y:S01]  /*2a7e0*/  BSSY B0, `(.L_x_2924) ;  /* 0x0000004000007945 */ /* 0x000fe20003800000 */
[----:B------:R-:W-:Y:S02]  /*2a7f0*/  SHF.R.S32.HI R29, RZ, 0x1f, R5 ;  /* 0x0000001fff1d7819 */ /* 0x000fe40000011405 */
[----:B------:R-:W0:Y:S02]  /*2a800*/  SYNCS.PHASECHK.TRANS64.TRYWAIT P0, [R0+URZ+0x29880], R31 ;  /* 0x0298801f000075a7 */ /* 0x000e24000800017f */
[----:B0-----:R-:W-:Y:S05]  /*2a810*/  @!P0 BRA `(.L_x_2925) ;  /* 0x0000006800288947 */ /* 0x001fea0003800000 */
.L_x_3123:
[----:B------:R-:W-:Y:S05]  /*2a820*/  BSYNC B0 ;  /* 0x0000000000007941 */ /* 0x000fea0003800000 */
.L_x_2924:
        /* <DEDUP_REMOVED lines=28> */
[----:B------:R-:W-:Y:S01]  /*2a9f0*/  IMAD.WIDE.U32 R2, R4, UR4, RZ ;  /* 0x0000000404027c25 */ /* 0x000fe2000f8e00ff */
[----:B------:R-:W-:-:S04]  /*2aa00*/  UMOV UR4, 0xffffffff ;  /* 0xffffffff00047882 */ /* 0x000fc80000000000 */
[----:B------:R-:W-:Y:S01]  /*2aa10*/  IADD3 R3, R3, R10, RZ ;  /* 0x0000000a03037210 */ /* 0x000fe20007ffe0ff */
[----:B------:R-:W-:-:S04]  /*2aa20*/  IMAD R10, R27, UR6, RZ ;  /* 0x000000061b0a7c24 */ /* 0x000fc8000f8e02ff */
[C---:B------:R-:W-:Y:S02]  /*2aa30*/  IMAD R10, R8.reuse, UR7, R10 ;  /* 0x00000007080a7c24 */ /* 0x040fe4000f8e020a */
[----:B------:R-:W-:-:S04]  /*2aa40*/  IMAD.WIDE.U32 R2, R8, UR6, R2 ;  /* 0x0000000608027c25 */ /* 0x000fc8000f8e0002 */
        /* <DEDUP_REMOVED lines=9> */
[----:B------:R-:W-:Y:S01]  /*2aae0*/  IADD3 R10, R22, R10, R37 ;  /* 0x0000000a160a7210 */ /* 0x000fe20007ffe025 */
[----:B-1----:R-:W-:Y:S02]  /*2aaf0*/  IMAD.SHL.U32 R11, R3, 0x10, RZ ;  /* 0x00000010030b7824 */ /* 0x002fe400078e00ff */
[----:B------:R-:W1:Y:S03]  /*2ab00*/  SHFL.IDX PT, R3, R9, RZ, 0x1c1f ;  /* 0x001c1fff09037589 */ /* 0x000e6600000e0000 */
[----:B------:R-:W-:-:S04]  /*2ab10*/  LOP3.LUT R11, R11, 0x30, RZ, 0xc0, !PT ;  /* 0x000000300b0b7812 */ /* 0x000fc800078ec0ff */
[----:B---3--:R-:W-:-:S05]  /*2ab20*/  IADD3 R2, P0, R11, R2, RZ ;  /* 0x000000020b027210 */ /* 0x008fca0007f1e0ff */
[----:B-1----:R-:W-:-:S05]  /*2ab30*/  IMAD.X R3, RZ, RZ, R3, P0 ;  /* 0x000000ffff037224 */ /* 0x002fca00000e0603 */
[----:B------:R-:W-:Y:S01]  /*2ab40*/  @!PT LDS RZ, [RZ] ;  /* 0x00000000fffff984 */ /* 0x000fe20000000800 */
[----:B------:R-:W-:Y:S04]  /*2ab50*/  LDGSTS.E.BYPASS.LTC128B.128 [R10+0xa400], desc[UR50][R2.64], !P3 ;  /* 0x0a400000020a7fae */ /* 0x000fe8000d901d72 */
[----:B------:R-:W-:Y:S01]  /*2ab60*/  SHFL.IDX PT, R24, R24, RZ, 0x1c1f ;  /* 0x001c1fff18187589 */ /* 0x000fe200000e0000 */
[----:B--2---:R-:W-:-:S05]  /*2ab70*/  IADD3 R17, R12, R10, RZ ;  /* 0x0000000a0c117210 */ /* 0x004fca0007ffe0ff */
        /* <DEDUP_REMOVED lines=13> */
[----:B------:R-:W-:Y:S04]  /*2ac50*/  SHFL.IDX PT, R9, R9, 0x3, 0x1c1f ;  /* 0x007c1f0009097f89 */ /* 0x000fe800000e0000 */
[----:B-1----:R-:W1:Y:S02]  /*2ac60*/  SHFL.IDX PT, R2, R7, 0x3, 0x1c1f ;  /* 0x007c1f0007027f89 */ /* 0x002e6400000e0000 */
[----:B-1----:R-:W-:-:S05]  /*2ac70*/  IADD3 R2, P0, R11, R2, RZ ;  /* 0x000000020b027210 */ /* 0x002fca0007f1e0ff */
[----:B------:R-:W-:-:S05]  /*2ac80*/  IMAD.X R3, RZ, RZ, R9, P0 ;  /* 0x000000ffff037224 */ /* 0x000fca00000e0609 */
[----:B------:R-:W-:Y:S04]  /*2ac90*/  LDGSTS.E.BYPASS.LTC128B.128 [R10+0xd400], desc[UR50][R2.64], !P3 ;  /* 0x0d400000020a7fae */ /* 0x000fe8000d901d72 */
[----:B------:R1:W-:Y:S04]  /*2aca0*/  LDGSTS.E.BYPASS.LTC128B.128 [R17+0xd400], desc[UR50][R2.64+0x40], !P1 ;  /* 0x0d40004002117fae */ /* 0x0003e8000c901d72 */
[----:B-1----:R1:W2:Y:S02]  /*2acb0*/  SHFL.IDX PT, R2, R25, RZ, 0x1c1f ;  /* 0x001c1fff19027589 */ /* 0x0022a400000e0000 */
.L_x_3135:
[----:B------:R-:W3:Y:S02]  /*2acc0*/  S2R R3, SR_TID.X ;  /* 0x0000000000037919 */ /* 0x000ee40000002100 */
[----:B---3--:R-:W-:-:S05]  /*2acd0*/  IMAD.SHL.U32 R3, R3, 0x10, RZ ;  /* 0x0000001003037824 */ /* 0x008fca00078e00ff */
[----:B------:R-:W-:-:S04]  /*2ace0*/  LOP3.LUT R3, R3, 0x30, RZ, 0xc0, !PT ;  /* 0x0000003003037812 */ /* 0x000fc800078ec0ff */
[----:B--2---:R-:W-:-:S04]  /*2acf0*/  IADD3 R2, P0, R3, R2, RZ ;  /* 0x0000000203027210 */ /* 0x004fc80007f1e0ff */
[----:B------:R-:W-:Y:S02]  /*2ad00*/  IADD3.X R3, RZ, R24, RZ, P0, !PT ;  /* 0x00000018ff037210 */ /* 0x000fe400007fe4ff */
[----:B------:R-:W-:-:S03]  /*2ad10*/  PLOP3.LUT P0, PT, PT, PT, PT, 0x80, 0x0 ;  /* 0x000000000000781c */ /* 0x000fc60003f0f070 */
[----:B------:R-:W-:Y:S01]  /*2ad20*/  @!PT LDS RZ, [RZ] ;  /* 0x00000000fffff984 */ /* 0x000fe20000000800 */
[----:B------:R-:W-:Y:S01]  /*2ad30*/  @!PT LDS RZ, [RZ] ;  /* 0x00000000fffff984 */ /* 0x000fe20000000800 */
[----:B------:R-:W-:Y:S01]  /*2ad40*/  @!PT LDS RZ, [RZ] ;  /* 0x00000000fffff984 */ /* 0x000fe20000000800 */
[----:B------:R2:W-:Y:S04]  /*2ad50*/  LDGSTS.E.BYPASS.LTC128B.128 [R10+0xe400], desc[UR50][R2.64], !P3 ;  /* 0x0e400000020a7fae */ /* 0x0005e8000d901d72 */
[----:B------:R2:W-:Y:S01]  /*2ad60*/  LDGSTS.E.BYPASS.LTC128B.128 [R17+0xe400], desc[UR50][R2.64+0x40], !P1 ;  /* 0x0e40004002117fae */ /* 0x0005e2000c901d72 */
[----:B------:R-:W-:-:S05]  /*2ad70*/  NOP ;  /* 0x0000000000007918 */ /* 0x000fca0000000000 */
.L_x_2927:
        /* <DEDUP_REMOVED lines=11> */
.L_x_2928:
[----:B------:R2:W-:Y:S01]  /*2ae30*/  SYNCS.ARRIVE.TRANS64.A1T0 RZ, [R0+URZ+0x29870], RZ ;  /* 0x029870ff00ff79a7 */ /* 0x0005e2000810003f */
[----:B------:R-:W-:Y:S05]  /*2ae40*/  @!P3 BRA `(.L_x_2929) ;  /* 0x000000000004b947 */ /* 0x000fea0003800000 */
[----:B------:R-:W-:Y:S01]  /*2ae50*/  BPT.TRAP 0x1 ;  /* 0x000000040000795c */ /* 0x000fe20000300000 */
.L_x_2929:
[----:B------:R-:W3:Y:S01]  /*2ae60*/  SYNCS.PHASECHK.TRANS64.TRYWAIT P0, [R0+URZ+0x29840], R31 ;  /* 0x0298401f000075a7 */ /* 0x000ee2000800017f */
[----:B------:R-:W-:Y:S04]  /*2ae70*/  BSSY B0, `(.L_x_2930) ;  /* 0x0000002000007945 */ /* 0x000fe80003800000 */
[----:B---3--:R-:W-:Y:S05]  /*2ae80*/  @!P0 BRA `(.L_x_2931) ;  /* 0x0000006800548947 */ /* 0x008fea0003800000 */
.L_x_3136:
[----:B------:R-:W-:Y:S05]  /*2ae90*/  BSYNC B0 ;  /* 0x0000000000007941 */ /* 0x000fea0003800000 */
.L_x_2930:
        /* <DEDUP_REMOVED lines=41> */
[----:B------:R-:W-:-:S03]  /*2b130*/  IMAD.IADD R7, R22, 0x1, R7 ;  /* 0x0000000116077824 */ /* 0x000fc600078e0207 */
        /* <DEDUP_REMOVED lines=10> */
[----:B0-----:R-:W-:-:S04]  /*2b1e0*/  IADD3 R2, P0, R10, R2, RZ ;  /* 0x000000020a027210 */ /* 0x001fc80007f1e0ff */
[----:B----4-:R-:W-:-:S05]  /*2b1f0*/  IADD3.X R3, RZ, R3, RZ, P0, !PT ;  /* 0x00000003ff037210 */ /* 0x010fca00007fe4ff */
        /* <DEDUP_REMOVED lines=17> */
.L_x_3148:
        /* <DEDUP_REMOVED lines=10> */
.L_x_2933:
        /* <DEDUP_REMOVED lines=11> */
.L_x_2934:
[----:B------:R2:W-:Y:S02]  /*2b460*/  SYNCS.ARRIVE.TRANS64.A1T0 RZ, [R0+URZ+0x29830], RZ ;  /* 0x029830ff00ff79a7 */ /* 0x0005e4000810003f */
[----:B--23--:R-:W-:-:S04]  /*2b470*/  MOV R0, UR37 ;  /* 0x0000002500007c02 */ /* 0x00cfc80008000f00 */
[----:B------:R-:W-:-:S13]  /*2b480*/  ISETP.NE.AND P1, PT, R0, 0x3, PT ;  /* 0x000000030000780c */ /* 0x000fda0003f25270 */
[----:B------:R-:W-:Y:S05]  /*2b490*/  @!P1 BRA `(.L_x_2935) ;  /* 0x0000000000049947 */ /* 0x000fea0003800000 */
[----:B------:R-:W-:Y:S01]  /*2b4a0*/  BPT.TRAP 0x1 ;  /* 0x000000040000795c */ /* 0x000fe20000300000 */
.L_x_2935:
[----:B------:R-:W-:Y:S01]  /*2b4b0*/  LOP3.LUT R0, R21, 0x1, RZ, 0x3c, !PT ;  /* 0x0000000115007812 */ /* 0x000fe200078e3cff */
[----:B------:R-:W-:Y:S01]  /*2b4c0*/  IMAD R3, R20, 0x8, R22 ;  /* 0x0000000814037824 */ /* 0x000fe200078e0216 */
[----:B------:R-:W-:Y:S02]  /*2b4d0*/  BSSY B0, `(.L_x_2936) ;  /* 0x0000004000007945 */ /* 0x000fe40003800000 */
[----:B------:R-:W-:-:S04]  /*2b4e0*/  SHF.L.U32 R0, R0, 0x1f, RZ ;  /* 0x0000001f00007819 */ /* 0x000fc800000006ff */
[----:B------:R-:W2:Y:S02]  /*2b4f0*/  SYNCS.PHASECHK.TRANS64.TRYWAIT P0, [R3+URZ+0x29870], R0 ;  /* 0x02987000030075a7 */ /* 0x000ea4000800017f */
[----:B--2---:R-:W-:Y:S05]  /*2b500*/  @!P0 BRA `(.L_x_2937) ;  /* 0x0000006800488947 */ /* 0x004fea0003800000 */
.L_x_3149:
[----:B------:R-:W-:Y:S05]  /*2b510*/  BSYNC B0 ;  /* 0x0000000000007941 */ /* 0x000fea0003800000 */
.L_x_2936:
[----:B------:R-:W-:-:S05]  /*2b520*/  IMAD.U32 R2, RZ, RZ, UR39 ;  /* 0x00000027ff027e24 */ /* 0x000fca000f8e00ff */
[----:B------:R-:W-:-:S13]  /*2b530*/  ISETP.NE.AND P0, PT, R2, 0x3, PT ;  /* 0x000000030200780c */ /* 0x000fda0003f05270 */
[----:B------:R-:W-:Y:S05]  /*2b540*/  @!P0 BRA `(.L_x_2938) ;  /* 0x0000000000048947 */ /* 0x000fea0003800000 */
[----:B------:R-:W-:Y:S01]  /*2b550*/  BPT.TRAP 0x1 ;  /* 0x000000040000795c */ /* 0x000fe20000300000 */
.L_x_2938:
[----:B--2---:R-:W-:Y:S01]  /*2b560*/  SHF.L.U32 R0, R21, 0x1f, RZ ;  /* 0x0000001f15007819 */ /* 0x004fe200000006ff */
[----:B------:R-:W-:-:S03]  /*2b570*/  IMAD R12, R20, 0x5000, RZ ;  /* 0x00005000140c7824 */ /* 0x000fc600078e02ff */
[----:B------:R-:W2:Y:S02]  /*2b580*/  SYNCS.PHASECHK.TRANS64.TRYWAIT P0, [R3+URZ+0x29860], R0 ;  /* 0x02986000030075a7 */ /* 0x000ea4000800017f */
[----:B--2---:R-:W-:Y:S05]  /*2b590*/  @!P0 BRA `(.L_x_2939) ;  /* 0x0000006800388947 */ /* 0x004fea0003800000 */
.L_x_3150:
[----:B------:R-:W0:Y:S04]  /*2b5a0*/  LDL R4, [R1+0x20] ;  /* 0x0000200001047983 */ /* 0x000e280000100800 */
[----:B------:R-:W3:Y:S04]  /*2b5b0*/  LDL R2, [R1+0x24] ;  /* 0x0000240001027983 */ /* 0x000ee80000100800 */
[----:B------:R-:W4:Y:S01]  /*2b5c0*/  LDL R13, [R1+0x1c] ;  /* 0x00001c00010d7983 */ /* 0x000f220000100800 */
[----:B------:R-:W-:Y:S05]  /*2b5d0*/  WARPSYNC.ALL ;  /* 0x0000000000007948 */ /* 0x000fea0003800000 */
[----:B------:R-:W-:-:S05]  /*2b5e0*/  IMAD.U32 R20, RZ, RZ, UR39 ;  /* 0x00000027ff147e24 */ /* 0x000fca000f8e00ff */
[----:B------:R-:W-:Y:S02]  /*2b5f0*/  ISETP.NE.AND P0, PT, R20, 0x3, PT ;  /* 0x000000031400780c */ /* 0x000fe40003f05270 */
[----:B0-----:R-:W-:-:S05]  /*2b600*/  LOP3.LUT R5, R12, R4, RZ, 0xfc, !PT ;  /* 0x000000040c057212 */ /* 0x001fca00078efcff */
[----:B--2---:R-:W-:Y:S01]  /*2b610*/  IMAD.IADD R0, R22, 0x1, R5 ;  /* 0x0000000116007824 */ /* 0x004fe200078e0205 */
[----:B----4-:R-:W-:-:S03]  /*2b620*/  LOP3.LUT R17, R12, R13, RZ, 0xfc, !PT ;  /* 0x0000000d0c117212 */ /* 0x010fc600078efcff */
[----:B---3--:R-:W-:Y:S01]  /*2b630*/  IMAD.IADD R2, R2, 0x1, R0 ;  /* 0x0000000102027824 */ /* 0x008fe200078e0200 */
[----:B------:R-:W0:Y:S01]  /*2b640*/  LDSM.16.MT88.4 R4, [R0+0xa400] ;  /* 0x00a400000004783b */ /* 0x000e220000004200 */
[----:B------:R-:W-:Y:S02]  /*2b650*/  IADD3 R17, R22, R17, RZ ;  /* 0x0000001116117210 */ /* 0x000fe40007ffe0ff */
[C-C-:B0-----:R-:W-:Y:S02]  /*2b660*/  PRMT R8, R4.reuse, 0x6420, R5.reuse ;  /* 0x0000642004087816 */ /* 0x141fe40000000005 */
[----:B------:R-:W-:Y:S02]  /*2b670*/  PRMT R9, R4, 0x7531, R5 ;  /* 0x0000753104097816 */ /* 0x000fe40000000005 */
[C-C-:B------:R-:W-:Y:S02]  /*2b680*/  PRMT R10, R6.reuse, 0x6420, R7.reuse ;  /* 0x00006420060a7816 */ /* 0x140fe40000000007 */
[----:B------:R-:W-:-:S02]  /*2b690*/  PRMT R11, R6, 0x7531, R7 ;  /* 0x00007531060b7816 */ /* 0x000fc40000000007 */
[----:B------:R-:W0:Y:S04]  /*2b6a0*/  LDSM.16.MT88.4 R4, [R2+0xa400] ;  /* 0x00a400000204783b */ /* 0x000e280000004200 */
[----:B------:R-:W-:Y:S01]  /*2b6b0*/  STSM.16.M88.4 [R17+0x400], R8 ;  /* 0x0004000811007844 */ /* 0x000fe20000000200 */
[C-C-:B0-----:R-:W-:Y:S02]  /*2b6c0*/  PRMT R12, R4.reuse, 0x6420, R5.reuse ;  /* 0x00006420040c7816 */ /* 0x141fe40000000005 */
        /* <DEDUP_REMOVED lines=60> */
.L_x_2940:
[----:B-1----:R1:W-:Y:S01]  /*2ba90*/  SYNCS.ARRIVE.TRANS64.A1T0 RZ, [R3+URZ+0x29850], RZ ;  /* 0x029850ff03ff79a7 */ /* 0x0023e2000810003f */
[----:B------:R-:W-:Y:S06]  /*2baa0*/  BAR.SYNC.DEFER_BLOCKING 0x2, 0x80 ;  /* 0x0082000000007b1d */ /* 0x000fec0000010000 */
[----:B------:R-:W-:Y:S05]  /*2bab0*/  @!P1 BRA `(.L_x_2941) ;  /* 0x0000000000049947 */ /* 0x000fea0003800000 */
[----:B------:R-:W-:Y:S01]  /*2bac0*/  BPT.TRAP 0x1 ;  /* 0x000000040000795c */ /* 0x000fe20000300000 */
.L_x_2941:
[----:B------:R-:W2:Y:S01]  /*2bad0*/  LDL R0, [R1+0x10] ;  /* 0x0000100001007983 */ /* 0x000ea20000100800 */
[----:B-1----:R-:W-:Y:S02]  /*2bae0*/  VIADD R3, R3, 0x29880 ;  /* 0x0002988003037836 */ /* 0x002fe40000000000 */
[----:B------:R-:W-:Y:S02]  /*2baf0*/  IMAD.MOV.U32 R20, RZ, RZ, R23 ;  /* 0x000000ffff147224 */ /* 0x000fe400078e0017 */
[----:B------:R-:W-:Y:S01]  /*2bb00*/  IMAD.MOV.U32 R21, RZ, RZ, R34 ;  /* 0x000000ffff157224 */ /* 0x000fe200078e0022 */
[----:B--2---:R-:W-:-:S04]  /*2bb10*/  PRMT R3, R0, 0x654, R3 ;  /* 0x0000065400037816 */ /* 0x004fc80000000003 */
[----:B------:R2:W-:Y:S01]  /*2bb20*/  SYNCS.ARRIVE.TRANS64.RED.A1T0 RZ, [R3+URZ], RZ ;  /* 0x000000ff03ff79a7 */ /* 0x0005e2000810043f */
[----:B------:R-:W-:Y:S05]  /*2bb30*/  @P2 BRA `(.L_x_2942) ;  /* 0xffffffe8001c2947 */ /* 0x000fea000383ffff */
.L_x_2922:
[----:B------:R-:W3:Y:S01]  /*2bb40*/  S2R R0, SR_TID.X ;  /* 0x0000000000007919 */ /* 0x000ee20000002100 */
[----:B------:R-:W-:Y:S01]  /*2bb50*/  BSSY B0, `(.L_x_2943) ;  /* 0x0000012000007945 */ /* 0x000fe20003800000 */
[----:B---3--:R-:W-:Y:S02]  /*2bb60*/  LOP3.LUT R2, R0, 0x7f, RZ, 0xc0, !PT ;  /* 0x0000007f00027812 */ /* 0x008fe400078ec0ff */
[----:B------:R-:W-:Y:S02]  /*2bb70*/  MOV R0, UR37 ;  /* 0x0000002500007c02 */ /* 0x000fe40008000f00 */
[----:B------:R-:W-:Y:S02]  /*2bb80*/  ISETP.NE.AND P1, PT, R2, RZ, PT ;  /* 0x000000ff0200720c */ /* 0x000fe40003f25270 */
[----:B------:R-:W-:-:S11]  /*2bb90*/  ISETP.NE.AND P0, PT, R0, 0x3, PT ;  /* 0x000000030000780c */ /* 0x000fd60003f05270 */
[----:B------:R-:W-:Y:S05]  /*2bba0*/  @P1 BRA `(.L_x_2944) ;  /* 0x0000000000301947 */ /* 0x000fea0003800000 */
[----:B------:R-:W3:Y:S01]  /*2bbb0*/  S2R R5, SR_LANEID ;  /* 0x0000000000057919 */ /* 0x000ee20000000000 */
[----:B------:R-:W-:Y:S01]  /*2bbc0*/  VOTEU.ANY UR4, UPT, PT ;  /* 0x0000000000047886 */ /* 0x000fe200038e0100 */
[----:B-12---:R-:W1:Y:S01]  /*2bbd0*/  LDC.64 R2, c[0x0][0xc60] ;  /* 0x00031800ff027b82 */ /* 0x006e620000000a00 */
[----:B------:R-:W3:Y:S02]  /*2bbe0*/  FLO.U32 R0, UR4 ;  /* 0x0000000400007d00 */ /* 0x000ee400080e0000 */
[----:B---3--:R-:W-:-:S06]  /*2bbf0*/  ISETP.EQ.U32.AND P1, PT, R0, R5, PT ;  /* 0x000000050000720c */ /* 0x008fcc0003f22070 */
[----:B------:R-:W1:Y:S07]  /*2bc00*/  POPC R5, UR4 ;  /* 0x0000000400057d09 */ /* 0x000e6e0008000000 */
[----:B-1----:R-:W2:Y:S01]  /*2bc10*/  @P1 ATOMG.E.ADD.STRONG.GPU PT, R3, desc[UR50][R2.64], R5 ;  /* 0x00000005020319a8 */ /* 0x002ea200081ee1f2 */
[----:B0-----:R-:W0:Y:S02]  /*2bc20*/  S2R R4, SR_LTMASK ;  /* 0x0000000000047919 */ /* 0x001e240000003900 */
[----:B0-----:R-:W-:-:S04]  /*2bc30*/  LOP3.LUT R4, R4, UR4, RZ, 0xc0, !PT ;  /* 0x0000000404047c12 */ /* 0x001fc8000f8ec0ff */
[----:B------:R-:W0:Y:S01]  /*2bc40*/  POPC R7, R4 ;  /* 0x0000000400077309 */ /* 0x000e220000000000 */
[----:B--2---:R-:W0:Y:S02]  /*2bc50*/  SHFL.IDX PT, R0, R3, R0, 0x1f ;  /* 0x00001f0003007589 */ /* 0x004e2400000e0000 */
[----:B0-----:R-:W-:-:S07]  /*2bc60*/  IADD3 R16, R0, UR38, R7 ;  /* 0x0000002600107c10 */ /* 0x001fce000fffe007 */
.L_x_2944:
[----:B------:R-:W-:Y:S05]  /*2bc70*/  BSYNC B0 ;  /* 0x0000000000007941 */ /* 0x000fea0003800000 */
.L_x_2943:
[----:B------:R-:W-:Y:S05]  /*2bc80*/  @!P0 BRA `(.L_x_2945) ;  /* 0x0000000000048947 */ /* 0x000fea0003800000 */
[----:B------:R-:W-:Y:S01]  /*2bc90*/  BPT.TRAP 0x1 ;  /* 0x000000040000795c */ /* 0x000fe20000300000 */
.L_x_2945:
[----:B------:R-:W-:Y:S01]  /*2bca0*/  LOP3.LUT R0, R34, 0x1, RZ, 0x3c, !PT ;  /* 0x0000000122007812 */ /* 0x000fe200078e3cff */
[----:B0-----:R-:W-:Y:S01]  /*2bcb0*/  IMAD R17, R23, 0x8, R22 ;  /* 0x0000000817117824 */ /* 0x001fe200078e0216 */
[----:B------:R-:W-:Y:S02]  /*2bcc0*/  BSSY B0, `(.L_x_2946) ;  /* 0x0000004000007945 */ /* 0x000fe40003800000 */
[----:B------:R-:W-:-:S04]  /*2bcd0*/  SHF.L.U32 R0, R0, 0x1f, RZ ;  /* 0x0000001f00007819 */ /* 0x000fc800000006ff */
[----:B------:R-:W0:Y:S02]  /*2bce0*/  SYNCS.PHASECHK.TRANS64.TRYWAIT P1, [R17+URZ+0x29870], R0 ;  /* 0x02987000110075a7 */ /* 0x000e24000802017f */
[----:B0-----:R-:W-:Y:S05]  /*2bcf0*/  @!P1 BRA `(.L_x_2947) ;  /* 0x0000006000749947 */ /* 0x001fea0003800000 */
.L_x_3151:
[----:B------:R-:W-:Y:S05]  /*2bd00*/  BSYNC B0 ;  /* 0x0000000000007941 */ /* 0x000fea0003800000 */
.L_x_2946:
[----:B------:R-:W-:-:S05]  /*2bd10*/  IMAD.U32 R2, RZ, RZ, UR39 ;  /* 0x00000027ff027e24 */ /* 0x000fca000f8e00ff */
[----:B------:R-:W-:-:S13]  /*2bd20*/  ISETP.NE.AND P1, PT, R2, 0x3, PT ;  /* 0x000000030200780c */ /* 0x000fda0003f25270 */
[----:B------:R-:W-:Y:S05]  /*2bd30*/  @!P1 BRA `(.L_x_2948) ;  /* 0x0000000000049947 */ /* 0x000fea0003800000 */
[----:B------:R-:W-:Y:S01]  /*2bd40*/  BPT.TRAP 0x1 ;  /* 0x000000040000795c */ /* 0x000fe20000300000 */
.L_x_2948:
[----:B0-----:R-:W-:-:S04]  /*2bd50*/  SHF.L.U32 R0, R34, 0x1f, RZ ;  /* 0x0000001f22007819 */ /* 0x001fc800000006ff */
[----:B------:R-:W0:Y:S02]  /*2bd60*/  SYNCS.PHASECHK.TRANS64.TRYWAIT P1, [R17+URZ+0x29860], R0 ;  /* 0x02986000110075a7 */ /* 0x000e24000802017f */
[----:B0-----:R-:W-:Y:S05]  /*2bd70*/  @!P1 BRA `(.L_x_2949) ;  /* 0x0000006000689947 */ /* 0x001fea0003800000 */
.L_x_3152:
        /* <DEDUP_REMOVED lines=18> */
[----:B------:R0:W-:Y:S02]  /*2bea0*/  STSM.16.M88.4 [R0+0x400], R8 ;  /* 0x0004000800007844 */ /* 0x0001e40000000200 */
        /* <DEDUP_REMOVED lines=61> */
.L_x_2950:
[----:B0-----:R0:W-:Y:S01]  /*2c280*/  SYNCS.ARRIVE.TRANS64.A1T0 RZ, [R17+URZ+0x29850], RZ ;  /* 0x029850ff11ff79a7 */ /* 0x0011e2000810003f */
[----:B------:R-:W-:Y:S06]  /*2c290*/  BAR.SYNC.DEFER_BLOCKING 0x2, 0x80 ;  /* 0x0082000000007b1d */ /* 0x000fec0000010000 */
[----:B------:R-:W-:Y:S05]  /*2c2a0*/  @!P0 BRA `(.L_x_2951) ;  /* 0x0000000000048947 */ /* 0x000fea0003800000 */
[----:B------:R-:W-:Y:S01]  /*2c2b0*/  BPT.TRAP 0x1 ;  /* 0x000000040000795c */ /* 0x000fe20000300000 */
.L_x_2951:
[----:B-1----:R-:W2:Y:S01]  /*2c2c0*/  LDL R0, [R1+0x10] ;  /* 0x0000100001007983 */ /* 0x002ea20000100800 */
        /* <DEDUP_REMOVED lines=8> */
.L_x_2890:
[----:B------:R-:W2:Y:S02]  /*2c350*/  LDL R0, [R1] ;  /* 0x0000000001007983 */ /* 0x000ea40000100800 */
[----:B--2---:R-:W-:-:S13]  /*2c360*/  LOP3.LUT P0, RZ, R0, 0x100, RZ, 0xc0, !PT ;  /* 0x0000010000ff7812 */ /* 0x004fda000780c0ff */
[----:B------:R-:W-:Y:S05]  /*2c370*/  @!P0 BRA `(.L_x_2952) ;  /* 0x0000000000288947 */ /* 0x000fea0003800000 */
[----:B------:R-:W-:Y:S05]  /*2c380*/  WARPSYNC.ALL ;  /* 0x0000000000007948 */ /* 0x000fea0003800000 */
[----:B------:R-:W1:Y:S08]  /*2c390*/  S2UR UR4, SR_CgaCtaId ;  /* 0x00000000000479c3 */ /* 0x000e700000008800 */
[----:B------:R-:W-:Y:S01]  /*2c3a0*/  BAR.SYNC.DEFER_BLOCKING 0x5, 0x180 ;  /* 0x0146000000007b1d */ /* 0x000fe20000010000 */
[----:B------:R-:W-:Y:S01]  /*2c3b0*/  MOV R22, 0x400 ;  /* 0x0000040000167802 */ /* 0x000fe20000000f00 */
[----:B-1----:R-:W-:-:S05]  /*2c3c0*/  IMAD.U32 R0, RZ, RZ, UR4 ;  /* 0x00000004ff007e24 */ /* 0x002fca000f8e00ff */
[----:B------:R-:W-:Y:S01]  /*2c3d0*/  LEA R22, R0, R22, 0x18 ;  /* 0x0000001600167211 */ /* 0x000fe200078ec0ff */
[----:B------:R1:W-:Y:S04]  /*2c3e0*/  STL [R1+0x10], R0 ;  /* 0x0000100001007387 */ /* 0x0003e80000100800 */
[----:B0-----:R1:W0:Y:S01]  /*2c3f0*/  LDS.128 R16, [R22+0x298d0] ;  /* 0x0298d00016107984 */ /* 0x0012220000000c00 */
[----:B------:R-:W-:Y:S06]  /*2c400*/  BAR.ARV 0x4, 0x180 ;  /* 0x0106000000007b1d */ /* 0x000fec0000002000 */
[----:B------:R-:W-:Y:S05]  /*2c410*/  BRA `(.L_x_2953) ;  /* 0x0000000800d47947 */ /* 0x000fea0003800000 */
.L_x_2952:
[----:B------:R-:W1:Y:S01]  /*2c420*/  S2R R0, SR_TID.X ;  /* 0x0000000000007919 */ /* 0x000e620000002100 */
[----:B------:R-:W-:Y:S01]  /*2c430*/  UMOV UR4, 0xffffffff ;  /* 0xffffffff00047882 */ /* 0x000fe20000000000 */
[----:B-1----:R-:W-:-:S04]  /*2c440*/  LOP3.LUT R7, R0, 0x1f, RZ, 0xc0, !PT ;  /* 0x0000001f00077812 */ /* 0x002fc800078ec0ff */
[----:B------:R-:W-:Y:S01]  /*2c450*/  ISETP.NE.AND P0, PT, R7, 0x1f, PT ;  /* 0x0000001f0700780c */ /* 0x000fe20003f05270 */
[----:B------:R-:W-:-:S12]  /*2c460*/  BRA.DIV UR4, `(.L_x_2954) ;  /* 0x0000005a04c07947 */ /* 0x000fd8000b800000 */
[----:B------:R-:W-:Y:S01]  /*2c470*/  IADD3 R5, R19, R7, RZ ;  /* 0x0000000713057210 */ /* 0x000fe20007ffe0ff */
[----:B------:R-:W-:-:S03]  /*2c480*/  ULDC UR4, c[0x0][0xc3c] ;  /* 0x00030f0000047ab9 */ /* 0x000fc60000000800 */
[----:B------:R-:W-:-:S13]  /*2c490*/  ISETP.GE.OR P1, PT, R5, UR4, !P0 ;  /* 0x0000000405007c0c */ /* 0x000fda000c726670 */
[----:B------:R-:W1:Y:S02]  /*2c4a0*/  @!P1 LDC.64 R2, c[0x0][0xc80] ;  /* 0x00032000ff029b82 */ /* 0x000e640000000a00 */
[----:B-1----:R-:W-:-:S06]  /*2c4b0*/  @!P1 IMAD.WIDE R2, R5, 0x4, R2 ;  /* 0x0000000405029825 */ /* 0x002fcc00078e0202 */
[----:B------:R1:W2:Y:S01]  /*2c4c0*/  @!P1 LDG.E R3, desc[UR50][R2.64] ;  /* 0x0000003202039981 */ /* 0x0002a2000c1e1900 */
[C---:B------:R-:W-:Y:S02]  /*2c4d0*/  ISETP.GE.U32.AND P2, PT, R7.reuse, 0x2, PT ;  /* 0x000000020700780c */ /* 0x040fe40003f46070 */
[C---:B------:R-:W-:Y:S01]  /*2c4e0*/  ISETP.GE.U32.AND P3, PT, R7.reuse, 0x4, PT ;  /* 0x000000040700780c */ /* 0x040fe20003f66070 */
[----:B------:R-:W-:Y:S01]  /*2c4f0*/  SHFL.IDX PT, R0, R16, RZ, 0x1f ;  /* 0x00001fff10007589 */ /* 0x000fe200000e0000 */
[C---:B------:R-:W-:Y:S02]  /*2c500*/  ISETP.GE.U32.AND P4, PT, R7.reuse, 0x8, PT ;  /* 0x000000080700780c */ /* 0x040fe40003f86070 */
[C---:B------:R-:W-:Y:S01]  /*2c510*/  ISETP.GE.U32.AND P5, PT, R7.reuse, 0x10, PT ;  /* 0x000000100700780c */ /* 0x040fe20003fa6070 */
[----:B------:R-:W-:Y:S01]  /*2c520*/  SHFL.IDX PT, R16, R16, 0x1, 0x1f ;  /* 0x00201f0010107f89 */ /* 0x000fe200000e0000 */
[----:B-1----:R-:W-:Y:S02]  /*2c530*/  IMAD.MOV.U32 R2, RZ, RZ, RZ ;  /* 0x000000ffff027224 */ /* 0x002fe400078e00ff */
[----:B--2---:R-:W-:Y:S01]  /*2c540*/  @!P1 IMAD.MOV.U32 R2, RZ, RZ, R3 ;  /* 0x000000ffff029224 */ /* 0x004fe200078e0003 */
[----:B------:R-:W-:-:S04]  /*2c550*/  ISETP.NE.AND P1, PT, R7, RZ, PT ;  /* 0x000000ff0700720c */ /* 0x000fc80003f25270 */
[----:B------:R-:W1:Y:S02]  /*2c560*/  SHFL.UP PT, R14, R2, 0x1, RZ ;  /* 0x04200000020e7989 */ /* 0x000e6400000e00ff */
[----:B-1----:R-:W-:-:S05]  /*2c570*/  SEL R5, R14, RZ, P1 ;  /* 0x000000ff0e057207 */ /* 0x002fca0000800000 */
[----:B------:R-:W-:-:S05]  /*2c580*/  IMAD.IADD R4, R2, 0x1, R5 ;  /* 0x0000000102047824 */ /* 0x000fca00078e0205 */
[----:B------:R-:W1:Y:S02]  /*2c590*/  SHFL.UP PT, R14, R4, 0x2, RZ ;  /* 0x04400000040e7989 */ /* 0x000e6400000e00ff */
[----:B-1----:R-:W-:-:S05]  /*2c5a0*/  SEL R5, R14, RZ, P2 ;  /* 0x000000ff0e057207 */ /* 0x002fca0001000000 */
[----:B------:R-:W-:-:S05]  /*2c5b0*/  IMAD.IADD R5, R4, 0x1, R5 ;  /* 0x0000000104057824 */ /* 0x000fca00078e0205 */
[----:B------:R-:W1:Y:S02]  /*2c5c0*/  SHFL.UP PT, R14, R5, 0x4, RZ ;  /* 0x04800000050e7989 */ /* 0x000e6400000e00ff */
[----:B-1----:R-:W-:-:S04]  /*2c5d0*/  SEL R6, R14, RZ, P3 ;  /* 0x000000ff0e067207 */ /* 0x002fc80001800000 */
[----:B------:R-:W-:-:S05]  /*2c5e0*/  IADD3 R6, R5, R6, RZ ;  /* 0x0000000605067210 */ /* 0x000fca0007ffe0ff */
[----:B------:R-:W1:Y:S02]  /*2c5f0*/  SHFL.UP PT, R14, R6, 0x8, RZ ;  /* 0x05000000060e7989 */ /* 0x000e6400000e00ff */
[----:B-1----:R-:W-:-:S05]  /*2c600*/  SEL R3, R14, RZ, P4 ;  /* 0x000000ff0e037207 */ /* 0x002fca0002000000 */
[----:B------:R-:W-:-:S05]  /*2c610*/  IMAD.IADD R4, R6, 0x1, R3 ;  /* 0x0000000106047824 */ /* 0x000fca00078e0203 */
[----:B------:R-:W1:Y:S02]  /*2c620*/  SHFL.UP PT, R14, R4, 0x10, RZ ;  /* 0x06000000040e7989 */ /* 0x000e6400000e00ff */
[----:B-1----:R-:W-:-:S05]  /*2c630*/  SEL R3, R14, RZ, P5 ;  /* 0x000000ff0e037207 */ /* 0x002fca0002800000 */
[----:B------:R-:W-:-:S05]  /*2c640*/  IMAD.IADD R3, R4, 0x1, R3 ;  /* 0x0000000104037824 */ /* 0x000fca00078e0203 */
[----:B------:R1:W2:Y:S02]  /*2c650*/  SHFL.IDX PT, R14, R3, 0x1f, 0x1f ;  /* 0x03e01f00030e7f89 */ /* 0x0002a400000e0000 */
.L_x_3162:
[----:B------:R-:W-:Y:S02]  /*2c660*/  ULDC UR4, c[0x0][0xc38] ;  /* 0x00030e0000047ab9 */ /* 0x000fe40000000800 */
[----:B------:R-:W-:-:S04]  /*2c670*/  IMAD.U32 R4, RZ, RZ, UR4 ;  /* 0x00000004ff047e24 */ /* 0x000fc8000f8e00ff */
[----:B--2---:R-:W-:-:S04]  /*2c680*/  IMAD R5, R14, R4, RZ ;  /* 0x000000040e057224 */ /* 0x004fc800078e02ff */
[----:B------:R-:W-:-:S05]  /*2c690*/  IMAD.IADD R16, R16, 0x1, R5 ;  /* 0x0000000110107824 */ /* 0x000fca00078e0205 */
[----:B------:R-:W-:-:S13]  /*2c6a0*/  ISETP.GT.AND P6, PT, R16, R0, PT ;  /* 0x000000001000720c */ /* 0x000fda0003fc4270 */
[----:B------:R-:W-:Y:S05]  /*2c6b0*/  @P6 BRA `(.L_x_2955) ;  /* 0x00000000009c6947 */ /* 0x000fea0003800000 */
.L_x_2960:
[----:B------:R-:W2:Y:S01]  /*2c6c0*/  LDC R4, c[0x0][0xc3c] ;  /* 0x00030f00ff047b82 */ /* 0x000ea20000000800 */
[----:B------:R-:W-:-:S04]  /*2c6d0*/  IADD3 R19, R19, 0x1f, RZ ;  /* 0x0000001f13137810 */ /* 0x000fc80007ffe0ff */
[----:B--2---:R-:W-:-:S13]  /*2c6e0*/  ISETP.GE.AND P6, PT, R19, R4, PT ;  /* 0x000000041300720c */ /* 0x004fda0003fc6270 */
[----:B------:R-:W-:Y:S05]  /*2c6f0*/  @P6 BRA `(.L_x_2956) ;  /* 0x0000000400d06947 */ /* 0x000fea0003800000 */
[----:B------:R-:W2:Y:S01]  /*2c700*/  S2R R2, SR_TID.X ;  /* 0x0000000000027919 */ /* 0x000ea20000002100 */
[----:B------:R-:W-:Y:S01]  /*2c710*/  BSSY B0, `(.L_x_2957) ;  /* 0x0000009000007945 */ /* 0x000fe20003800000 */
[----:B--2---:R-:W-:-:S05]  /*2c720*/  LOP3.LUT R2, R2, 0x1f, RZ, 0xc0, !PT ;  /* 0x0000001f02027812 */ /* 0x004fca00078ec0ff */
[----:B------:R-:W-:Y:S02]  /*2c730*/  IMAD.IADD R5, R19, 0x1, R2 ;  /* 0x0000000113057824 */ /* 0x000fe400078e0202 */
[----:B------:R-:W-:-:S03]  /*2c740*/  IMAD.MOV.U32 R2, RZ, RZ, RZ ;  /* 0x000000ffff027224 */ /* 0x000fc600078e00ff */
[----:B------:R-:W-:-:S13]  /*2c750*/  ISETP.GE.OR P6, PT, R5, R4, !P0 ;  /* 0x000000040500720c */ /* 0x000fda00047c6670 */
[----:B------:R-:W-:Y:S05]  /*2c760*/  @P6 BRA `(.L_x_2958) ;  /* 0x00000000000c6947 */ /* 0x000fea0003800000 */
[----:B-1----:R-:W1:Y:S02]  /*2c770*/  LDC.64 R2, c[0x0][0xc80] ;  /* 0x00032000ff027b82 */ /* 0x002e640000000a00 */
[----:B-1----:R-:W-:-:S06]  /*2c780*/  IMAD.WIDE R2, R5, 0x4, R2 ;  /* 0x0000000405027825 */ /* 0x002fcc00078e0202 */
[----:B------:R2:W5:Y:S02]  /*2c790*/  LDG.E R2, desc[UR50][R2.64] ;  /* 0x0000003202027981 */ /* 0x000564000c1e1900 */
.L_x_2958:
[----:B------:R-:W-:Y:S05]  /*2c7a0*/  BSYNC B0 ;  /* 0x0000000000007941 */ /* 0x000fea0003800000 */
.L_x_2957:
[----:B------:R-:W-:-:S03]  /*2c7b0*/  UMOV UR4, 0xffffffff ;  /* 0xffffffff00047882 */ /* 0x000fc60000000000 */
[----:B------:R-:W-:Y:S05]  /*2c7c0*/  BRA.DIV UR4, `(.L_x_2959) ;  /* 0x0000005e040c7947 */ /* 0x000fea000b800000 */
[----:B-----5:R-:W3:Y:S02]  /*2c7d0*/  SHFL.UP PT, R14, R2, 0x1, RZ ;  /* 0x04200000020e7989 */ /* 0x020ee400000e00ff */
[----:B---3--:R-:W-:-:S05]  /*2c7e0*/  SEL R13, R14, RZ, P1 ;  /* 0x000000ff0e0d7207 */ /* 0x008fca0000800000 */
[----:B------:R-:W-:-:S05]  /*2c7f0*/  IMAD.IADD R13, R2, 0x1, R13 ;  /* 0x00000001020d7824 */ /* 0x000fca00078e020d */
[----:B------:R-:W3:Y:S02]  /*2c800*/  SHFL.UP PT, R14, R13, 0x2, RZ ;  /* 0x044000000d0e7989 */ /* 0x000ee400000e00ff */
[----:B---3--:R-:W-:-:S05]  /*2c810*/  SEL R14, R14, RZ, P2 ;  /* 0x000000ff0e0e7207 */ /* 0x008fca0001000000 */
[----:B-12---:R-:W-:-:S05]  /*2c820*/  IMAD.IADD R3, R13, 0x1, R14 ;  /* 0x000000010d037824 */ /* 0x006fca00078e020e */
        /* <DEDUP_REMOVED lines=10> */
.L_x_3170:
[----:B------:R-:W-:Y:S02]  /*2c8d0*/  ULDC UR4, c[0x0][0xc38] ;  /* 0x00030e0000047ab9 */ /* 0x000fe40000000800 */
[----:B------:R-:W-:-:S04]  /*2c8e0*/  IMAD.U32 R4, RZ, RZ, UR4 ;  /* 0x00000004ff047e24 */ /* 0x000fc8000f8e00ff */
[----:B--2---:R-:W-:-:S04]  /*2c8f0*/  IMAD R5, R14, R4, RZ ;  /* 0x000000040e057224 */ /* 0x004fc800078e02ff */
[----:B------:R-:W-:-:S05]  /*2c900*/  IMAD.IADD R16, R5, 0x1, R16 ;  /* 0x0000000105107824 */ /* 0x000fca00078e0210 */
[----:B------:R-:W-:-:S13]  /*2c910*/  ISETP.GT.AND P6, PT, R16, R0, PT ;  /* 0x000000001000720c */ /* 0x000fda0003fc4270 */
[----:B------:R-:W-:Y:S05]  /*2c920*/  @!P6 BRA `(.L_x_2960) ;  /* 0xfffffffc0064e947 */ /* 0x000fea000383ffff */
.L_x_2955:
[----:B------:R-:W-:Y:S01]  /*2c930*/  IADD3 R16, -R5, R16, RZ ;  /* 0x0000001005107210 */ /* 0x000fe20007ffe1ff */
[----:B------:R-:W-:-:S04]  /*2c940*/  UMOV UR4, 0xffffffff ;  /* 0xffffffff00047882 */ /* 0x000fc80000000000 */
[----:B------:R-:W-:-:S05]  /*2c950*/  IMAD R5, R3, R4, R16 ;  /* 0x0000000403057224 */ /* 0x000fca00078e0210 */
[----:B------:R-:W-:Y:S01]  /*2c960*/  ISETP.GT.AND P6, PT, R5, R0, PT ;  /* 0x000000000500720c */ /* 0x000fe20003fc4270 */
[----:B------:R-:W-:-:S12]  /*2c970*/  BRA.DIV UR4, `(.L_x_2961) ;  /* 0x0000005e045c7947 */ /* 0x000fd8000b800000 */
[----:B------:R-:W-:-:S04]  /*2c980*/  VOTE.ANY R5, PT, !P6 ;  /* 0x0000000000057806 */ /* 0x000fc800070e0100 */
[----:B------:R-:W0:Y:S02]  /*2c990*/  POPC R6, R5 ;  /* 0x0000000500067309 */ /* 0x000e240000000000 */
[----:B0-----:R0:W2:Y:S02]  /*2c9a0*/  SHFL.IDX PT, R17, R2, R6, 0x1f ;  /* 0x00001f0602117589 */ /* 0x0010a400000e0000 */
.L_x_3174:
[----:B------:R-:W-:Y:S01]  /*2c9b0*/  ISETP.NE.AND P0, PT, R5, RZ, PT ;  /* 0x000000ff0500720c */ /* 0x000fe20003f05270 */
[----:B------:R-:W-:-:S12]  /*2c9c0*/  IMAD.MOV.U32 R5, RZ, RZ, RZ ;  /* 0x000000ffff057224 */ /* 0x000fd800078e00ff */
[----:B------:R-:W-:Y:S05]  /*2c9d0*/  @!P0 BRA `(.L_x_2962) ;  /* 0x0000000000108947 */ /* 0x000fea0003800000 */
[----:B------:R-:W-:Y:S01]  /*2c9e0*/  UMOV UR4, 0xffffffff ;  /* 0xffffffff00047882 */ /* 0x000fe20000000000 */
[----:B------:R-:W-:Y:S02]  /*2c9f0*/  VIADD R12, R6, 0xffffffff ;  /* 0xffffffff060c7836 */ /* 0x000fe40000000000 */
[----:B------:R-:W-:Y:S05]  /*2ca00*/  BRA.DIV UR4, `(.L_x_2963) ;  /* 0x0000005e04807947 */ /* 0x000fea000b800000 */
[----:B------:R3:W4:Y:S02]  /*2ca10*/  SHFL.IDX PT, R5, R3, R12, 0x1f ;  /* 0x00001f0c03057589 */ /* 0x00072400000e0000 */
.L_x_2962:
        /* <DEDUP_REMOVED lines=12> */
[----:B0-----:R-:W-:-:S05]  /*2cae0*/  IADD3 R5, RZ, -R3, RZ ;  /* 0x80000003ff057210 */ /* 0x001fca0007ffe0ff */
        /* <DEDUP_REMOVED lines=11> */
[----:B------:R-:W-:Y:S01]  /*2cba0*/  @!P1 IMAD.IADD R3, R3, 0x1, -R8 ;  /* 0x0000000103039824 */ /* 0x000fe200078e0a08 */
[----:B------:R-:W-:Y:S02]  /*2cbb0*/  @!P1 IADD3 R2, R2, 0x1, RZ ;  /* 0x0000000102029810 */ /* 0x000fe40007ffe0ff */
[----:B------:R-:W-:Y:S02]  /*2cbc0*/  ISETP.NE.AND P1, PT, R6, RZ, PT ;  /* 0x000000ff0600720c */ /* 0x000fe40003f25270 */
[----:B------:R-:W-:-:S13]  /*2cbd0*/  ISETP.GE.U32.AND P0, PT, R3, R8, PT ;  /* 0x000000080300720c */ /* 0x000fda0003f06070 */
[----:B------:R-:W-:-:S04]  /*2cbe0*/  @P0 VIADD R2, R2, 0x1 ;  /* 0x0000000102020836 */ /* 0x000fc80000000000 */
[----:B------:R-:W-:Y:S01]  /*2cbf0*/  @!P2 IMAD.MOV R2, RZ, RZ, -R2 ;  /* 0x000000ffff02a224 */ /* 0x000fe200078e0a02 */
[----:B------:R-:W-:-:S05]  /*2cc00*/  @!P1 LOP3.LUT R2, RZ, R6, RZ, 0x33, !PT ;  /* 0x00000006ff029212 */ /* 0x000fca00078e33ff */
[----:B------:R-:W-:Y:S01]  /*2cc10*/  IMAD R0, R7, R2, RZ ;  /* 0x0000000207007224 */ /* 0x000fe200078e02ff */
[----:B------:R-:W-:-:S03]  /*2cc20*/  IADD3 R2, -R2, RZ, RZ ;  /* 0x000000ff02027210 */ /* 0x000fc60007ffe1ff */
[----:B------:R-:W-:Y:S02]  /*2cc30*/  IMAD.MOV R3, RZ, RZ, -R0 ;  /* 0x000000ffff037224 */ /* 0x000fe400078e0a00 */
[----:B------:R-:W-:-:S03]  /*2cc40*/  IMAD R5, R6, R2, R5 ;  /* 0x0000000206057224 */ /* 0x000fc600078e0205 */
[----:B------:R-:W-:Y:S01]  /*2cc50*/  VIADDMNMX R4, R3, R4, R7, PT ;  /* 0x0000000403047246 */ /* 0x000fe20003800107 */
[----:B------:R-:W-:-:S03]  /*2cc60*/  IMAD.IADD R0, R5, 0x1, R0 ;  /* 0x0000000105007824 */ /* 0x000fc600078e0200 */
        /* <DEDUP_REMOVED lines=13> */
[----:B------:R-:W-:-:S05]  /*2cd40*/  IMAD R2, R3, R6, R2 ;  /* 0x0000000603027224 */ /* 0x000fca00078e0202 */
[----:B------:R-:W-:-:S13]  /*2cd50*/  ISETP.GT.U32.AND P1, PT, R7, R2, PT ;  /* 0x000000020700720c */ /* 0x000fda0003f24070 */
[----:B------:R-:W-:Y:S01]  /*2cd60*/  @!P1 IMAD.IADD R2, R2, 0x1, -R7 ;  /* 0x0000000102029824 */ /* 0x000fe200078e0a07 */
[----:B------:R-:W-:Y:S02]  /*2cd70*/  @!P1 IADD3 R3, R3, 0x1, RZ ;  /* 0x0000000103039810 */ /* 0x000fe40007ffe0ff */
[----:B------:R-:W-:Y:S02]  /*2cd80*/  ISETP.NE.AND P1, PT, R4, RZ, PT ;  /* 0x000000ff0400720c */ /* 0x000fe40003f25270 */
[----:B------:R-:W-:Y:S02]  /*2cd90*/  ISETP.GE.U32.AND P0, PT, R2, R7, PT ;  /* 0x000000070200720c */ /* 0x000fe40003f06070 */
[----:B------:R-:W-:-:S04]  /*2cda0*/  LOP3.LUT R2, R5, R4, RZ, 0x3c, !PT ;  /* 0x0000000405027212 */ /* 0x000fc800078e3cff */
[----:B------:R-:W-:-:S07]  /*2cdb0*/  ISETP.GE.AND P2, PT, R2, RZ, PT ;  /* 0x000000ff0200720c */ /* 0x000fce0003f46270 */
[----:B------:R-:W-:-:S06]  /*2cdc0*/  @P0 VIADD R3, R3, 0x1 ;  /* 0x0000000103030836 */ /* 0x000fcc0000000000 */
[----:B------:R-:W-:Y:S01]  /*2cdd0*/  @!P2 IMAD.MOV R3, RZ, RZ, -R3 ;  /* 0x000000ffff03a224 */ /* 0x000fe200078e0a03 */
[----:B------:R-:W-:Y:S01]  /*2cde0*/  @!P1 LOP3.LUT R3, RZ, R4, RZ, 0x33, !PT ;  /* 0x00000004ff039212 */ /* 0x000fe200078e33ff */
[----:B------:R-:W-:-:S04]  /*2cdf0*/  IMAD.MOV R4, RZ, RZ, -R4 ;  /* 0x000000ffff047224 */ /* 0x000fc800078e0a04 */
[----:B------:R-:W-:Y:S01]  /*2ce00*/  IMAD R18, R3, R4, R0 ;  /* 0x0000000403127224 */ /* 0x000fe200078e0200 */
[----:B------:R-:W-:-:S04]  /*2ce10*/  LOP3.LUT R0, RZ, R3, RZ, 0x33, !PT ;  /* 0x00000003ff007212 */ /* 0x000fc800078e33ff */
[----:B------:R-:W-:Y:S01]  /*2ce20*/  IADD3 R17, R17, R0, RZ ;  /* 0x0000000011117210 */ /* 0x000fe20007ffe0ff */
[----:B------:R-:W-:Y:S06]  /*2ce30*/  BRA `(.L_x_2964) ;  /* 0x00000000001c7947 */ /* 0x000fec0003800000 */
.L_x_2956:
[----:B------:R-:W-:Y:S01]  /*2ce40*/  UMOV UR4, URZ ;  /* 0x0000003f00047c82 */ /* 0x000fe20008000000 */
[----:B------:R-:W-:Y:S01]  /*2ce50*/  UMOV UR5, URZ ;  /* 0x0000003f00057c82 */ /* 0x000fe20008000000 */
[----:B------:R-:W-:Y:S01]  /*2ce60*/  ULDC UR6, c[0x0][0xc3c] ;  /* 0x00030f0000067ab9 */ /* 0x000fe20000000800 */
[----:B------:R-:W-:Y:S02]  /*2ce70*/  IMAD.MOV.U32 R16, RZ, RZ, R0 ;  /* 0x000000ffff107224 */ /* 0x000fe400078e0000 */
[----:B0-----:R-:W-:Y:S02]  /*2ce80*/  IMAD.U32 R17, RZ, RZ, UR4 ;  /* 0x00000004ff117e24 */ /* 0x001fe4000f8e00ff */
[----:B------:R-:W-:Y:S02]  /*2ce90*/  IMAD.U32 R18, RZ, RZ, UR5 ;  /* 0x00000005ff127e24 */ /* 0x000fe4000f8e00ff */
[----:B------:R-:W-:-:S07]  /*2cea0*/  IMAD.U32 R19, RZ, RZ, UR6 ;  /* 0x00000006ff137e24 */ /* 0x000fce000f8e00ff */
.L_x_2964:
[----:B------:R2:W3:Y:S01]  /*2ceb0*/  LDL R2, [R1+0x10] ;  /* 0x0000100001027983 */ /* 0x0004e20000100800 */
[----:B------:R-:W0:Y:S01]  /*2cec0*/  S2R R0, SR_TID.X ;  /* 0x0000000000007919 */ /* 0x000e220000002100 */
[----:B------:R-:W-:Y:S05]  /*2ced0*/  WARPSYNC.ALL ;  /* 0x0000000000007948 */ /* 0x000fea0003800000 */
[----:B0-----:R-:W-:Y:S01]  /*2cee0*/  LOP3.LUT R0, R0, 0x1f, RZ, 0xc0, !PT ;  /* 0x0000001f00007812 */ /* 0x001fe200078ec0ff */
[----:B------:R-:W-:Y:S03]  /*2cef0*/  BAR.SYNC.DEFER_BLOCKING 0x4, 0x180 ;  /* 0x0106000000007b1d */ /* 0x000fe60000010000 */
[----:B------:R-:W-:-:S13]  /*2cf00*/  ISETP.NE.AND P0, PT, R0, RZ, PT ;  /* 0x000000ff0000720c */ /* 0x000fda0003f05270 */
[----:B------:R-:W-:Y:S01]  /*2cf10*/  @!P0 MOV R0, 0x400 ;  /* 0x0000040000008802 */ /* 0x000fe20000000f00 */
[----:B---3--:R-:W0:Y:S03]  /*2cf20*/  @!P0 S2R R2, SR_CgaCtaId ;  /* 0x0000000000028919 */ /* 0x008e260000008800 */
[----:B0-----:R-:W-:Y:S01]  /*2cf30*/  @!P0 LEA R22, R2, R0, 0x18 ;  /* 0x0000000002168211 */ /* 0x001fe200078ec0ff */
[----:B------:R2:W-:Y:S04]  /*2cf40*/  @!P0 STL [R1+0x10], R2 ;  /* 0x0000100201008387 */ /* 0x0005e80000100800 */
[----:B------:R2:W-:Y:S01]  /*2cf50*/  @!P0 STS.128 [R22+0x298d0], R16 ;  /* 0x0298d01016008388 */ /* 0x0005e20000000c00 */
[----:B------:R-:W-:Y:S06]  /*2cf60*/  BAR.ARV 0x5, 0x180 ;  /* 0x0146000000007b1d */ /* 0x000fec0000002000 */
.L_x_2953:
[----:B------:R-:W-:Y:S02]  /*2cf70*/  ULDC UR4, c[0x0][0xc3c] ;  /* 0x00030f0000047ab9 */ /* 0x000fe40000000800 */
[----:B0-----:R-:W-:-:S13]  /*2cf80*/  ISETP.GE.AND P0, PT, R19, UR4, PT ;  /* 0x0000000413007c0c */ /* 0x001fda000bf06270 */
[----:B------:R-:W-:Y:S05]  /*2cf90*/  @!P0 BRA `(.L_x_2965) ;  /* 0xffffff9000f88947 */ /* 0x000fea000383ffff */
[----:B------:R-:W-:Y:S05]  /*2cfa0*/  BSYNC B7 ;  /* 0x0000000000077941 */ /* 0x000fea0003800000 */
.L_x_2849:
[----:B-12---:R-:W2:Y:S01]  /*2cfb0*/  LDL.LU R0, [R1+0x3c] ;  /* 0x00003c0001007983 */ /* 0x006ea20000300800 */
[----:B------:R-:W-:Y:S01]  /*2cfc0*/  BSSY B0, `(.L_x_2966) ;  /* 0x000000b000007945 */ /* 0x000fe20003800000 */
[----:B------:R-:W1:Y:S01]  /*2cfd0*/  S2R R5, SR_CgaCtaId ;  /* 0x0000000000057919 */ /* 0x000e620000008800 */
[----:B--2---:R-:W-:-:S04]  /*2cfe0*/  IADD3 R0, R0, 0x1, RZ ;  /* 0x0000000100007810 */ /* 0x004fc80007ffe0ff */
[----:B0-----:R-:W-:-:S04]  /*2cff0*/  LEA.HI R2, R0, R0, RZ, 0x1 ;  /* 0x0000000000027211 */ /* 0x001fc800078f08ff */
[----:B------:R-:W-:Y:S02]  /*2d000*/  LOP3.LUT R3, R2, 0xfffffffe, RZ, 0xc0, !PT ;  /* 0xfffffffe02037812 */ /* 0x000fe400078ec0ff */
[----:B------:R-:W-:-:S03]  /*2d010*/  MOV R2, 0x400 ;  /* 0x0000040000027802 */ /* 0x000fc60000000f00 */
[----:B------:R-:W-:Y:S01]  /*2d020*/  IMAD.IADD R0, R0, 0x1, -R3 ;  /* 0x0000000100007824 */ /* 0x000fe200078e0a03 */
[----:B-1----:R-:W-:-:S04]  /*2d030*/  LEA R4, R5, R2, 0x18 ;  /* 0x0000000205047211 */ /* 0x002fc800078ec0ff */
[----:B------:R-:W-:-:S04]  /*2d040*/  SHF.L.U32 R0, R0, 0x1f, RZ ;  /* 0x0000001f00007819 */ /* 0x000fc800000006ff */
[----:B------:R-:W0:Y:S02]  /*2d050*/  SYNCS.PHASECHK.TRANS64.TRYWAIT P0, [R4+URZ+0x29820], R0 ;  /* 0x02982000040075a7 */ /* 0x000e24000800017f */
[----:B0-----:R-:W-:Y:S05]  /*2d060*/  @!P0 BRA `(.L_x_2967) ;  /* 0x0000005800108947 */ /* 0x001fea0003800000 */
.L_x_3177:
[----:B------:R-:W-:Y:S05]  /*2d070*/  BSYNC B0 ;  /* 0x0000000000007941 */ /* 0x000fea0003800000 */
.L_x_2966:
[----:B------:R-:W-:-:S03]  /*2d080*/  UMOV UR4, 0xffffffff ;  /* 0xffffffff00047882 */ /* 0x000fc60000000000 */
[----:B------:R-:W-:Y:S05]  /*2d090*/  BRA.DIV UR4, `(.L_x_2968) ;  /* 0x0000005a04187947 */ /* 0x000fea000b800000 */
[----:B0-----:R-:W0:Y:S02]  /*2d0a0*/  S2R R0, SR_TID.X ;  /* 0x0000000000007919 */ /* 0x001e240000002100 */
[----:B0-----:R-:W-:-:S04]  /*2d0b0*/  SHF.R.U32.HI R0, RZ, 0x5, R0 ;  /* 0x00000005ff007819 */ /* 0x001fc80000011600 */
[----:B------:R-:W-:-:S05]  /*2d0c0*/  LOP3.LUT R0, R0, 0x3, RZ, 0xc0, !PT ;  /* 0x0000000300007812 */ /* 0x000fca00078ec0ff */
[----:B------:R0:W1:Y:S02]  /*2d0d0*/  SHFL.IDX PT, R14, R0, RZ, 0x1f ;  /* 0x00001fff000e7589 */ /* 0x00006400000e0000 */
.L_x_3180:
[----:B-1----:R-:W-:-:S13]  /*2d0e0*/  ISETP.NE.AND P0, PT, R14, RZ, PT ;  /* 0x000000ff0e00720c */ /* 0x002fda0003f05270 */
[----:B------:R-:W-:Y:S05]  /*2d0f0*/  @P0 BRA `(.L_x_2628) ;  /* 0x0000000000a80947 */ /* 0x000fea0003800000 */
[----:B------:R-:W-:-:S03]  /*2d100*/  UMOV UR4, 0xffffffff ;  /* 0xffffffff00047882 */ /* 0x000fc60000000000 */
[----:B------:R-:W-:Y:S05]  /*2d110*/  BRA.DIV UR4, `(.L_x_2969) ;  /* 0x0000005a042c7947 */ /* 0x000fea000b800000 */
[----:B------:R-:W-:-:S13]  /*2d120*/  ELECT P6, URZ, PT ;  /* 0x00000000003f782f */ /* 0x000fda00038c0000 */
.L_x_3183:
[----:B------:R-:W-:Y:S05]  /*2d130*/  @!P6 BRA `(.L_x_2628) ;  /* 0x000000000098e947 */ /* 0x000fea0003800000 */
[----:B------:R-:W-:-:S06]  /*2d140*/  ULOP3.LUT UR4, UR36, 0x2, URZ, 0xfc, !UPT ;  /* 0x0000000224047892 */ /* 0x000fcc000f8efc3f */
[----:B0-----:R-:W-:-:S05]  /*2d150*/  IMAD.U32 R0, RZ, RZ, UR4 ;  /* 0x00000004ff007e24 */ /* 0x001fca000f8e00ff */
[----:B------:R-:W-:-:S13]  /*2d160*/  ISETP.NE.AND P0, PT, R0, 0x3, PT ;  /* 0x000000030000780c */ /* 0x000fda0003f05270 */
[----:B------:R-:W-:Y:S05]  /*2d170*/  @!P0 BRA `(.L_x_2970) ;  /* 0x0000000000048947 */ /* 0x000fea0003800000 */
[----:B------:R-:W-:Y:S01]  /*2d180*/  BPT.TRAP 0x1 ;  /* 0x000000040000795c */ /* 0x000fe20000300000 */
.L_x_2970:
[C---:B------:R-:W-:Y:S01]  /*2d190*/  IMAD R5, R23.reuse, 0x8, R4 ;  /* 0x0000000817057824 */ /* 0x040fe200078e0204 */
[----:B------:R-:W-:Y:S01]  /*2d1a0*/  SHF.L.U32 R0, R34, 0x1f, RZ ;  /* 0x0000001f22007819 */ /* 0x000fe200000006ff */
[----:B------:R-:W-:-:S03]  /*2d1b0*/  VIADD R23, R23, 0x1 ;  /* 0x0000000117177836 */ /* 0x000fc60000000000 */
[----:B------:R-:W0:Y:S02]  /*2d1c0*/  SYNCS.PHASECHK.TRANS64.TRYWAIT P1, [R5+URZ+0x29840], R0 ;  /* 0x02984000050075a7 */ /* 0x000e24000802017f */
[----:B------:R-:W-:-:S04]  /*2d1d0*/  ISETP.NE.AND P2, PT, R23, 0x2, PT ;  /* 0x000000021700780c */ /* 0x000fc80003f45270 */
[----:B------:R-:W-:Y:S01]  /*2d1e0*/  SEL R3, RZ, 0x1, P2 ;  /* 0x00000001ff037807 */ /* 0x000fe20001000000 */
[----:B0-----:R-:W-:Y:S08]  /*2d1f0*/  @!P1 BRA `(.L_x_2971) ;  /* 0x0000005800149947 */ /* 0x001ff00003800000 */
.L_x_3184:
[----:B------:R-:W-:Y:S02]  /*2d200*/  SEL R23, R23, RZ, P2 ;  /* 0x000000ff17177207 */ /* 0x000fe40001000000 */
[----:B------:R-:W-:Y:S01]  /*2d210*/  LOP3.LUT R2, R34, R3, RZ, 0x3c, !PT ;  /* 0x0000000322027212 */ /* 0x000fe200078e3cff */
[----:B------:R-:W-:Y:S06]  /*2d220*/  @!P0 BRA `(.L_x_2972) ;  /* 0x0000000000048947 */ /* 0x000fec0003800000 */
[----:B------:R-:W-:Y:S01]  /*2d230*/  BPT.TRAP 0x1 ;  /* 0x000000040000795c */ /* 0x000fe20000300000 */
.L_x_2972:
[----:B------:R-:W-:Y:S02]  /*2d240*/  LEA R23, R23, R4, 0x3 ;  /* 0x0000000417177211 */ /* 0x000fe400078e18ff */
[----:B------:R-:W-:-:S04]  /*2d250*/  SHF.L.U32 R2, R2, 0x1f, RZ ;  /* 0x0000001f02027819 */ /* 0x000fc800000006ff */
[----:B------:R-:W1:Y:S02]  /*2d260*/  SYNCS.PHASECHK.TRANS64.TRYWAIT P1, [R23+URZ+0x29840], R2 ;  /* 0x02984002170075a7 */ /* 0x000e64000802017f */
[----:B-1----:R-:W-:Y:S05]  /*2d270*/  @!P1 BRA `(.L_x_2973) ;  /* 0x0000005800089947 */ /* 0x002fea0003800000 */
.L_x_3185:
[----:B------:R-:W-:Y:S05]  /*2d280*/  @!P0 BRA `(.L_x_2974) ;  /* 0x0000000000048947 */ /* 0x000fea0003800000 */
[----:B------:R-:W-:Y:S01]  /*2d290*/  BPT.TRAP 0x1 ;  /* 0x000000040000795c */ /* 0x000fe20000300000 */
.L_x_2974:
[----:B------:R-:W2:Y:S02]  /*2d2a0*/  SYNCS.PHASECHK.TRANS64.TRYWAIT P1, [R5+URZ+0x29860], R0 ;  /* 0x02986000050075a7 */ /* 0x000ea4000802017f */
[----:B--2---:R-:W-:Y:S05]  /*2d2b0*/  @!P1 BRA `(.L_x_2975) ;  /* 0x00000058000c9947 */ /* 0x004fea0003800000 */
.L_x_3186:
[----:B------:R-:W-:Y:S05]  /*2d2c0*/  @!P0 BRA `(.L_x_2976) ;  /* 0x0000000000048947 */ /* 0x000fea0003800000 */
[----:B------:R-:W-:Y:S01]  /*2d2d0*/  BPT.TRAP 0x1 ;  /* 0x000000040000795c */ /* 0x000fe20000300000 */
.L_x_2976:
[----:B------:R-:W3:Y:S02]  /*2d2e0*/  SYNCS.PHASECHK.TRANS64.TRYWAIT P1, [R23+URZ+0x29860], R2 ;  /* 0x02986002170075a7 */ /* 0x000ee4000802017f */
[----:B---3--:R-:W-:Y:S05]  /*2d2f0*/  @!P1 BRA `(.L_x_2977) ;  /* 0x0000005800109947 */ /* 0x008fea0003800000 */
.L_x_3187:
[----:B------:R-:W-:Y:S05]  /*2d300*/  @!P0 BRA `(.L_x_2978) ;  /* 0x0000000000048947 */ /* 0x000fea0003800000 */
[----:B------:R-:W-:Y:S01]  /*2d310*/  BPT.TRAP 0x1 ;  /* 0x000000040000795c */ /* 0x000fe20000300000 */
.L_x_2978:
[----:B------:R-:W4:Y:S02]  /*2d320*/  SYNCS.PHASECHK.TRANS64.TRYWAIT P1, [R5+URZ+0x29880], R0 ;  /* 0x02988000050075a7 */ /* 0x000f24000802017f */
[----:B----4-:R-:W-:Y:S05]  /*2d330*/  @!P1 BRA `(.L_x_2979) ;  /* 0x0000005800149947 */ /* 0x010fea0003800000 */
.L_x_3188:
[----:B------:R-:W-:Y:S05]  /*2d340*/  @!P0 BRA `(.L_x_2980) ;  /* 0x0000000000048947 */ /* 0x000fea0003800000 */
[----:B------:R-:W-:Y:S01]  /*2d350*/  BPT.TRAP 0x1 ;  /* 0x000000040000795c */ /* 0x000fe20000300000 */
.L_x_2980:
[----:B------:R0:W0:Y:S02]  /*2d360*/  SYNCS.PHASECHK.TRANS64.TRYWAIT P0, [R23+URZ+0x29880], R2 ;  /* 0x02988002170075a7 */ /* 0x000024000800017f */
[----:B0-----:R-:W-:Y:S05]  /*2d370*/  @!P0 NANOSLEEP.SYNCS 0x989680 ;  /* 0x009896800000895d */ /* 0x001fea0003900000 */
[----:B------:R-:W0:Y:S02]  /*2d380*/  @!P0 SYNCS.PHASECHK.TRANS64 P0, [R23+URZ+0x29880], R2 ;  /* 0x02988002170085a7 */ /* 0x000e24000800007f */
[----:B0-----:R-:W-:Y:S05]  /*2d390*/  @!P0 BRA `(.L_x_2980) ;  /* 0xfffffffc00f08947 */ /* 0x001fea000383ffff */
.L_x_2628:
[----:B------:R-:W-:Y:S05]  /*2d3a0*/  BSYNC B8 ;  /* 0x0000000000087941 */ /* 0x000fea0003800000 */
.L_x_2625:
[----:B------:R-:W-:Y:S05]  /*2d3b0*/  EXIT ;  /* 0x000000000000794d */ /* 0x000fea0003800000 */
.L_x_2646:
[----:B-1----:R1:W2:Y:S02]  /*2d3c0*/  SYNCS.PHASECHK.TRANS64.TRYWAIT P5, [R94+URZ+0x29890], R95 ;  /* 0x0298905f5e0075a7 */ /* 0x0022a400080a017f */
[----:B--2---:R-:W-:Y:S05]  /*2d3d0*/  @!P5 NANOSLEEP.SYNCS 0x989680 ;  /* 0x009896800000d95d */ /* 0x004fea0003900000 */
[----:B------:R-:W2:Y:S02]  /*2d3e0*/  @!P5 SYNCS.PHASECHK.TRANS64 P5, [R94+URZ+0x29890], R95 ;  /* 0x0298905f5e00d5a7 */ /* 0x000ea400080a007f */
[----:B--2---:R-:W-:Y:S05]  /*2d3f0*/  @!P5 BRA `(.L_x_2646) ;  /* 0xfffffffc00f0d947 */ /* 0x004fea000383ffff */
[----:B------:R-:W-:Y:S05]  /*2d400*/  BRA `(.L_x_2981) ;  /* 0xfffffd6000a87947 */ /* 0x000fea000383ffff */
.L_x_2647:
        /* <DEDUP_REMOVED lines=8> */
.L_x_2983:
[----:B------:R-:W-:Y:S05]  /*2d490*/  BSYNC B1 ;  /* 0x0000000000017941 */ /* 0x000fea0003800000 */
.L_x_2982:
[----:B------:R-:W-:Y:S01]  /*2d4a0*/  IMAD.MOV.U32 R13, RZ, RZ, R120 ;  /* 0x000000ffff0d7224 */ /* 0x000fe200078e0078 */
[----:B------:R-:W-:Y:S01]  /*2d4b0*/  MOV R149, R14 ;  /* 0x0000000e00957202 */ /* 0x000fe20000000f00 */
[----:B------:R-:W-:Y:S02]  /*2d4c0*/  IMAD.MOV.U32 R12, RZ, RZ, RZ ;  /* 0x000000ffff0c7224 */ /* 0x000fe400078e00ff */
[----:B------:R-:W-:Y:S02]  /*2d4d0*/  IMAD.MOV.U32 R11, RZ, RZ, 0x1e1f ;  /* 0x00001e1fff0b7424 */ /* 0x000fe400078e00ff */
[----:B------:R-:W-:-:S07]  /*2d4e0*/  IMAD.MOV.U32 R15, RZ, RZ, -0x1 ;  /* 0xffffffffff0f7424 */ /* 0x000fce00078e00ff */
[----:B------:R-:W-:Y:S05]  /*2d4f0*/  WARPSYNC.COLLECTIVE R15, `(.L_x_2984) ;  /* 0x000000000f087348 */ /* 0x000fea0003c00000 */
[----:B------:R0:W1:Y:S02]  /*2d500*/  SHFL.IDX P6, R14, R13, R12, R11 ;  /* 0x0000000c0d0e7389 */ /* 0x00006400000c000b */
[----:B01----:R-:W-:Y:S01]  /*2d510*/  ENDCOLLECTIVE ;  /* 0x000000000000791b */ /* 0x003fe20003800000 */
.L_x_2984:
[----:B------:R-:W-:Y:S01]  /*2d520*/  MOV R11, R14 ;  /* 0x0000000e000b7202 */ /* 0x000fe20000000f00 */
[----:B------:R-:W-:Y:S06]  /*2d530*/  BRA `(.L_x_2985) ;  /* 0xfffffd6000707947 */ /* 0x000fec000383ffff */
.L_x_2672:
[----:B------:R-:W-:Y:S01]  /*2d540*/  BSSY B1, `(.L_x_2986) ;  /* 0x0000008000017945 */ /* 0x000fe20003800000 */
[----:B0-----:R-:W-:Y:S02]  /*2d550*/  IMAD.MOV.U32 R13, RZ, RZ, R119 ;  /* 0x000000ffff0d7224 */ /* 0x001fe400078e0077 */
[----:B------:R-:W-:Y:S02]  /*2d560*/  IMAD.MOV.U32 R12, RZ, RZ, 0x1 ;  /* 0x00000001ff0c7424 */ /* 0x000fe400078e00ff */
[----:B----4-:R-:W-:Y:S02]  /*2d570*/  IMAD.MOV.U32 R11, RZ, RZ, 0x1e1f ;  /* 0x00001e1fff0b7424 */ /* 0x010fe400078e00ff */
[----:B------:R-:W-:-:S07]  /*2d580*/  IMAD.MOV.U32 R15, RZ, RZ, -0x1 ;  /* 0xffffffffff0f7424 */ /* 0x000fce00078e00ff */
[----:B-123--:R-:W-:Y:S05]  /*2d590*/  WARPSYNC.COLLECTIVE R15, `(.L_x_2987) ;  /* 0x000000000f087348 */ /* 0x00efea0003c00000 */
[----:B------:R0:W4:Y:S02]  /*2d5a0*/  SHFL.IDX P6, R14, R13, R12, R11 ;  /* 0x0000000c0d0e7389 */ /* 0x00012400000c000b */
[----:B01234-:R-:W-:Y:S01]  /*2d5b0*/  ENDCOLLECTIVE ;  /* 0x000000000000791b */ /* 0x01ffe20003800000 */
.L_x_2987:
[----:B------:R-:W-:Y:S05]  /*2d5c0*/  BSYNC B1 ;  /* 0x0000000000017941 */ /* 0x000fea0003800000 */
.L_x_2986:
[----:B------:R-:W-:Y:S01]  /*2d5d0*/  IMAD.MOV.U32 R13, RZ, RZ, R120 ;  /* 0x000000ffff0d7224 */ /* 0x000fe200078e0078 */
[----:B------:R-:W-:Y:S01]  /*2d5e0*/  MOV R119, R14 ;  /* 0x0000000e00777202 */ /* 0x000fe20000000f00 */
[----:B------:R-:W-:Y:S02]  /*2d5f0*/  IMAD.MOV.U32 R12, RZ, RZ, 0x1 ;  /* 0x00000001ff0c7424 */ /* 0x000fe400078e00ff */
[----:B------:R-:W-:Y:S02]  /*2d600*/  IMAD.MOV.U32 R11, RZ, RZ, 0x1e1f ;  /* 0x00001e1fff0b7424 */ /* 0x000fe400078e00ff */
[----:B------:R-:W-:-:S07]  /*2d610*/  IMAD.MOV.U32 R15, RZ, RZ, -0x1 ;  /* 0xffffffffff0f7424 */ /* 0x000fce00078e00ff */
[----:B------:R-:W-:Y:S05]  /*2d620*/  WARPSYNC.COLLECTIVE R15, `(.L_x_2988) ;  /* 0x000000000f087348 */ /* 0x000fea0003c00000 */
[----:B------:R0:W1:Y:S02]  /*2d630*/  SHFL.IDX P6, R14, R13, R12, R11 ;  /* 0x0000000c0d0e7389 */ /* 0x00006400000c000b */
[----:B01----:R-:W-:Y:S01]  /*2d640*/  ENDCOLLECTIVE ;  /* 0x000000000000791b */ /* 0x003fe20003800000 */
.L_x_2988:
[----:B------:R-:W-:Y:S01]  /*2d650*/  MOV R120, R14 ;  /* 0x0000000e00787202 */ /* 0x000fe20000000f00 */
[----:B------:R-:W-:Y:S06]  /*2d660*/  BRA `(.L_x_2989) ;  /* 0xfffffd8c003c7947 */ /* 0x000fec000383ffff */
.L_x_2702:
[----:B--2---:R2:W3:Y:S02]  /*2d670*/  SYNCS.PHASECHK.TRANS64.TRYWAIT P5, [R94+URZ+0x29890], R95 ;  /* 0x0298905f5e0075a7 */ /* 0x0044e400080a017f */
[----:B---3--:R-:W-:Y:S05]  /*2d680*/  @!P5 NANOSLEEP.SYNCS 0x989680 ;  /* 0x009896800000d95d */ /* 0x008fea0003900000 */
[----:B------:R-:W3:Y:S02]  /*2d690*/  @!P5 SYNCS.PHASECHK.TRANS64 P5, [R94+URZ+0x29890], R95 ;  /* 0x0298905f5e00d5a7 */ /* 0x000ee400080a007f */
[----:B---3--:R-:W-:Y:S05]  /*2d6a0*/  @!P5 BRA `(.L_x_2702) ;  /* 0xfffffffc00f0d947 */ /* 0x008fea000383ffff */
[----:B------:R-:W-:Y:S05]  /*2d6b0*/  BRA `(.L_x_2990) ;  /* 0xfffffdbc00fc7947 */ /* 0x000fea000383ffff */
.L_x_2703:
[----:B------:R-:W-:Y:S01]  /*2d6c0*/  BSSY B1, `(.L_x_2991) ;  /* 0x0000008000017945 */ /* 0x000fe20003800000 */
[----:B0-----:R-:W-:Y:S02]  /*2d6d0*/  IMAD.MOV.U32 R13, RZ, RZ, R119 ;  /* 0x000000ffff0d7224 */ /* 0x001fe400078e0077 */
[----:B------:R-:W-:Y:S02]  /*2d6e0*/  IMAD.MOV.U32 R12, RZ, RZ, RZ ;  /* 0x000000ffff0c7224 */ /* 0x000fe400078e00ff */
[----:B------:R-:W-:Y:S02]  /*2d6f0*/  IMAD.MOV.U32 R11, RZ, RZ, 0x1e1f ;  /* 0x00001e1fff0b7424 */ /* 0x000fe400078e00ff */
[----:B------:R-:W-:-:S07]  /*2d700*/  IMAD.MOV.U32 R15, RZ, RZ, -0x1 ;  /* 0xffffffffff0f7424 */ /* 0x000fce00078e00ff */
[----:B--2---:R-:W-:Y:S05]  /*2d710*/  WARPSYNC.COLLECTIVE R15, `(.L_x_2992) ;  /* 0x000000000f087348 */ /* 0x004fea0003c00000 */
[----:B------:R0:W1:Y:S02]  /*2d720*/  SHFL.IDX P6, R14, R13, R12, R11 ;  /* 0x0000000c0d0e7389 */ /* 0x00006400000c000b */
[----:B012---:R-:W-:Y:S01]  /*2d730*/  ENDCOLLECTIVE ;  /* 0x000000000000791b */ /* 0x007fe20003800000 */
.L_x_2992:
[----:B------:R-:W-:Y:S05]  /*2d740*/  BSYNC B1 ;  /* 0x0000000000017941 */ /* 0x000fea0003800000 */
.L_x_2991:
        /* <DEDUP_REMOVED lines=8> */
.L_x_2993:
[----:B------:R-:W-:Y:S01]  /*2d7d0*/  MOV R11, R14 ;  /* 0x0000000e000b7202 */ /* 0x000fe20000000f00 */
[----:B------:R-:W-:Y:S06]  /*2d7e0*/  BRA `(.L_x_2994) ;  /* 0xfffffdbc00c87947 */ /* 0x000fec000383ffff */
.L_x_2716:
        /* <DEDUP_REMOVED lines=8> */
.L_x_2996:
[----:B------:R-:W-:Y:S05]  /*2d870*/  BSYNC B1 ;  /* 0x0000000000017941 */ /* 0x000fea0003800000 */
.L_x_2995:
        /* <DEDUP_REMOVED lines=8> */
.L_x_2997:
[----:B------:R-:W-:Y:S01]  /*2d900*/  MOV R45, R14 ;  /* 0x0000000e002d7202 */ /* 0x000fe20000000f00 */
[----:B------:R-:W-:Y:S06]  /*2d910*/  BRA `(.L_x_2998) ;  /* 0xfffffde800f87947 */ /* 0x000fec000383ffff */
.L_x_2729:
[----:B-1----:R1:W2:Y:S02]  /*2d920*/  SYNCS.PHASECHK.TRANS64.TRYWAIT P2, [R94+URZ+0x29890], R95 ;  /* 0x0298905f5e0075a7 */ /* 0x0022a4000804017f */
[----:B--2---:R-:W-:Y:S05]  /*2d930*/  @!P2 NANOSLEEP.SYNCS 0x989680 ;  /* 0x009896800000a95d */ /* 0x004fea0003900000 */
[----:B------:R-:W2:Y:S02]  /*2d940*/  @!P2 SYNCS.PHASECHK.TRANS64 P2, [R94+URZ+0x29890], R95 ;  /* 0x0298905f5e00a5a7 */ /* 0x000ea4000804007f */
[----:B--2---:R-:W-:Y:S05]  /*2d950*/  @!P2 BRA `(.L_x_2729) ;  /* 0xfffffffc00f0a947 */ /* 0x004fea000383ffff */
[----:B------:R-:W-:Y:S05]  /*2d960*/  BRA `(.L_x_2999) ;  /* 0xfffffe1800847947 */ /* 0x000fea000383ffff */
.L_x_2730:
        /* <DEDUP_REMOVED lines=8> */
.L_x_3001:
[----:B------:R-:W-:Y:S05]  /*2d9f0*/  BSYNC B1 ;  /* 0x0000000000017941 */ /* 0x000fea0003800000 */
.L_x_3000:
        /* <DEDUP_REMOVED lines=8> */
.L_x_3002:
[----:B------:R-:W-:Y:S01]  /*2da80*/  MOV R45, R14 ;  /* 0x0000000e002d7202 */ /* 0x000fe20000000f00 */
[----:B------:R-:W-:Y:S06]  /*2da90*/  BRA `(.L_x_3003) ;  /* 0xfffffe1800a47947 */ /* 0x000fec000383ffff */
.L_x_2733:
[----:B------:R-:W-:Y:S01]  /*2daa0*/  BSSY B1, `(.L_x_3004) ;  /* 0x0000008000017945 */ /* 0x000fe20003800000 */
[----:B----4-:R-:W-:Y:S02]  /*2dab0*/  IMAD.MOV.U32 R13, RZ, RZ, R47 ;  /* 0x000000ffff0d7224 */ /* 0x010fe400078e002f */
[----:B------:R-:W-:Y:S02]  /*2dac0*/  IMAD.MOV.U32 R12, RZ, RZ, 0x1 ;  /* 0x00000001ff0c7424 */ /* 0x000fe400078e00ff */
[----:B------:R-:W-:Y:S02]  /*2dad0*/  IMAD.MOV.U32 R11, RZ, RZ, 0x1e1f ;  /* 0x00001e1fff0b7424 */ /* 0x000fe400078e00ff */
[----:B------:R-:W-:-:S07]  /*2dae0*/  IMAD.MOV.U32 R15, RZ, RZ, -0x1 ;  /* 0xffffffffff0f7424 */ /* 0x000fce00078e00ff */
[----:B0123--:R-:W-:Y:S05]  /*2daf0*/  WARPSYNC.COLLECTIVE R15, `(.L_x_3005) ;  /* 0x000000000f087348 */ /* 0x00ffea0003c00000 */
[----:B------:R4:W0:Y:S02]  /*2db00*/  SHFL.IDX P6, R14, R13, R12, R11 ;  /* 0x0000000c0d0e7389 */ /* 0x00082400000c000b */
[----:B01234-:R-:W-:Y:S01]  /*2db10*/  ENDCOLLECTIVE ;  /* 0x000000000000791b */ /* 0x01ffe20003800000 */
.L_x_3005:
[----:B------:R-:W-:Y:S05]  /*2db20*/  BSYNC B1 ;  /* 0x0000000000017941 */ /* 0x000fea0003800000 */
.L_x_3004:
        /* <DEDUP_REMOVED lines=8> */
.L_x_3006:
[----:B------:R-:W-:Y:S01]  /*2dbb0*/  MOV R45, R14 ;  /* 0x0000000e002d7202 */ /* 0x000fe20000000f00 */
[----:B------:R-:W-:Y:S06]  /*2dbc0*/  BRA `(.L_x_3007) ;  /* 0xfffffe1800f87947 */ /* 0x000fec000383ffff */
.L_x_2737:
[----:B------:R0:W0:Y:S02]  /*2dbd0*/  SYNCS.PHASECHK.TRANS64.TRYWAIT P1, [R94+URZ+0x298b0], R95 ;  /* 0x0298b05f5e0075a7 */ /* 0x000024000802017f */
[----:B0-----:R-:W-:Y:S05]  /*2dbe0*/  @!P1 NANOSLEEP.SYNCS 0x989680 ;  /* 0x009896800000995d */ /* 0x001fea0003900000 */
[----:B------:R-:W0:Y:S02]  /*2dbf0*/  @!P1 SYNCS.PHASECHK.TRANS64 P1, [R94+URZ+0x298b0], R95 ;  /* 0x0298b05f5e0095a7 */ /* 0x000e24000802007f */
[----:B0-----:R-:W-:Y:S05]  /*2dc00*/  @!P1 BRA `(.L_x_2737) ;  /* 0xfffffffc00f09947 */ /* 0x001fea000383ffff */
[----:B------:R-:W-:Y:S05]  /*2dc10*/  BRA `(.L_x_3008) ;  /* 0xfffffe1c00c47947 */ /* 0x000fea000383ffff */
.L_x_2745:
[----:B------:R-:W0:Y:S01]  /*2dc20*/  S2R R20, SR_TID.X ;  /* 0x0000000000147919 */ /* 0x000e220000002100 */
[----:B------:R-:W-:Y:S01]  /*2dc30*/  BSSY B0, `(.L_x_3009) ;  /* 0x000000c000007945 */ /* 0x000fe20003800000 */
[----:B------:R-:W-:Y:S01]  /*2dc40*/  IMAD.MOV.U32 R12, RZ, RZ, RZ ;  /* 0x000000ffff0c7224 */ /* 0x000fe200078e00ff */
[----:B------:R-:W-:Y:S01]  /*2dc50*/  MOV R15, 0xffffffff ;  /* 0xffffffff000f7802 */ /* 0x000fe20000000f00 */
[----:B------:R-:W-:Y:S02]  /*2dc60*/  IMAD.MOV.U32 R11, RZ, RZ, 0x1f ;  /* 0x0000001fff0b7424 */ /* 0x000fe400078e00ff */
[----:B0-----:R-:W-:-:S05]  /*2dc70*/  VIADD R21, R20, 0xffffff80 ;  /* 0xffffff8014157836 */ /* 0x001fca0000000000 */
[----:B------:R-:W-:-:S04]  /*2dc80*/  SHF.R.S32.HI R20, RZ, 0x1f, R21 ;  /* 0x0000001fff147819 */ /* 0x000fc80000011415 */
[----:B------:R-:W-:-:S04]  /*2dc90*/  LEA.HI R20, R20, R21, RZ, 0x7 ;  /* 0x0000001514147211 */ /* 0x000fc800078f38ff */
[----:B------:R-:W-:-:S05]  /*2dca0*/  SHF.R.S32.HI R20, RZ, 0x7, R20 ;  /* 0x00000007ff147819 */ /* 0x000fca0000011414 */
[----:B------:R-:W-:-:S07]  /*2dcb0*/  IMAD.MOV.U32 R13, RZ, RZ, R20 ;  /* 0x000000ffff0d7224 */ /* 0x000fce00078e0014 */
[----:B----45:R-:W-:Y:S05]  /*2dcc0*/  WARPSYNC.COLLECTIVE R15, `(.L_x_3010) ;  /* 0x000000000f087348 */ /* 0x030fea0003c00000 */
[----:B------:R0:W1:Y:S02]  /*2dcd0*/  SHFL.IDX P6, R14, R13, R12, R11 ;  /* 0x0000000c0d0e7389 */ /* 0x00006400000c000b */
[----:B01--45:R-:W-:Y:S01]  /*2dce0*/  ENDCOLLECTIVE ;  /* 0x000000000000791b */ /* 0x033fe20003800000 */
.L_x_3010:
[----:B------:R-:W-:Y:S05]  /*2dcf0*/  BSYNC B0 ;  /* 0x0000000000007941 */ /* 0x000fea0003800000 */
.L_x_3009:
[----:B------:R-:W-:Y:S01]  /*2dd00*/  IMAD.MOV.U32 R23, RZ, RZ, R14 ;  /* 0x000000ffff177224 */ /* 0x000fe200078e000e */
[----:B------:R-:W-:Y:S06]  /*2dd10*/  BRA `(.L_x_3011) ;  /* 0xfffffe2800b47947 */ /* 0x000fec000383ffff */
.L_x_2755:
[----:B------:R-:W-:Y:S01]  /*2dd20*/  BSSY B1, `(.L_x_3012) ;  /* 0x0000007000017945 */ /* 0x000fe20003800000 */
[----:B------:R-:W-:Y:S02]  /*2dd30*/  IMAD.MOV.U32 R12, RZ, RZ, RZ ;  /* 0x000000ffff0c7224 */ /* 0x000fe400078e00ff */
[----:B------:R-:W-:Y:S02]  /*2dd40*/  IMAD.MOV.U32 R11, RZ, RZ, 0x1e1f ;  /* 0x00001e1fff0b7424 */ /* 0x000fe400078e00ff */
[----:B------:R-:W-:-:S07]  /*2dd50*/  IMAD.MOV.U32 R15, RZ, RZ, -0x1 ;  /* 0xffffffffff0f7424 */ /* 0x000fce00078e00ff */
[----:B----4-:R-:W-:Y:S05]  /*2dd60*/  WARPSYNC.COLLECTIVE R15, `(.L_x_3013) ;  /* 0x000000000f087348 */ /* 0x010fea0003c00000 */
[----:B------:R0:W1:Y:S02]  /*2dd70*/  SHFL.IDX P6, R14, R13, R12, R11 ;  /* 0x0000000c0d0e7389 */ /* 0x00006400000c000b */
[----:B01--4-:R-:W-:Y:S01]  /*2dd80*/  ENDCOLLECTIVE ;  /* 0x000000000000791b */ /* 0x013fe20003800000 */
.L_x_3013:
[----:B------:R-:W-:Y:S05]  /*2dd90*/  BSYNC B1 ;  /* 0x0000000000017941 */ /* 0x000fea0003800000 */
.L_x_3012:
        /* <DEDUP_REMOVED lines=8> */
.L_x_3014:
[----:B------:R-:W-:Y:S01]  /*2de20*/  IMAD.MOV.U32 R13, RZ, RZ, R4 ;  /* 0x000000ffff0d7224 */ /* 0x000fe200078e0004 */
[----:B------:R-:W-:-:S07]  /*2de30*/  MOV R3, R14 ;  /* 0x0000000e00037202 */ /* 0x000fce0000000f00 */
[----:B------:R-:W-:Y:S05]  /*2de40*/  WARPSYNC.COLLECTIVE R15, `(.L_x_3015) ;  /* 0x000000000f087348 */ /* 0x000fea0003c00000 */
[----:B------:R0:W1:Y:S02]  /*2de50*/  SHFL.IDX P6, R14, R13, R12, R11 ;  /* 0x0000000c0d0e7389 */ /* 0x00006400000c000b */
[----:B01----:R-:W-:Y:S01]  /*2de60*/  ENDCOLLECTIVE ;  /* 0x000000000000791b */ /* 0x003fe20003800000 */
.L_x_3015:
[----:B------:R-:W-:Y:S02]  /*2de70*/  IMAD.MOV.U32 R13, RZ, RZ, R5 ;  /* 0x000000ffff0d7224 */ /* 0x000fe400078e0005 */
[----:B------:R-:W-:-:S07]  /*2de80*/  IMAD.MOV.U32 R4, RZ, RZ, R14 ;  /* 0x000000ffff047224 */ /* 0x000fce00078e000e */
[----:B------:R-:W-:Y:S05]  /*2de90*/  WARPSYNC.COLLECTIVE R15, `(.L_x_3016) ;  /* 0x000000000f087348 */ /* 0x000fea0003c00000 */
[----:B------:R0:W1:Y:S02]  /*2dea0*/  SHFL.IDX P6, R14, R13, R12, R11 ;  /* 0x0000000c0d0e7389 */ /* 0x00006400000c000b */
[----:B01----:R-:W-:Y:S01]  /*2deb0*/  ENDCOLLECTIVE ;  /* 0x000000000000791b */ /* 0x003fe20003800000 */
.L_x_3016:
[----:B------:R-:W-:Y:S05]  /*2dec0*/  BRA `(.L_x_3017) ;  /* 0xfffffe3000047947 */ /* 0x000fea000383ffff */
.L_x_2759:
[----:B0-----:R0:W2:Y:S02]  /*2ded0*/  SYNCS.PHASECHK.TRANS64.TRYWAIT P0, [R18+URZ+0x29800], R5 ;  /* 0x02980005120075a7 */ /* 0x0010a4000800017f */
[----:B--2---:R-:W-:Y:S05]  /*2dee0*/  @!P0 NANOSLEEP.SYNCS 0x989680 ;  /* 0x009896800000895d */ /* 0x004fea0003900000 */
[----:B------:R-:W2:Y:S02]  /*2def0*/  @!P0 SYNCS.PHASECHK.TRANS64 P0, [R18+URZ+0x29800], R5 ;  /* 0x02980005120085a7 */ /* 0x000ea4000800007f */
[----:B--2---:R-:W-:Y:S05]  /*2df00*/  @!P0 BRA `(.L_x_2759) ;  /* 0xfffffffc00f08947 */ /* 0x004fea000383ffff */
[----:B------:R-:W-:Y:S05]  /*2df10*/  BRA `(.L_x_3018) ;  /* 0xfffffe3400507947 */ /* 0x000fea000383ffff */
.L_x_2771:
[----:B------:R-:W-:Y:S01]  /*2df20*/  BSSY B1, `(.L_x_3019) ;  /* 0x0000007000017945 */ /* 0x000fe20003800000 */
[----:B------:R-:W-:Y:S01]  /*2df30*/  IMAD.MOV.U32 R12, RZ, RZ, RZ ;  /* 0x000000ffff0c7224 */ /* 0x000fe200078e00ff */
[----:B------:R-:W-:Y:S01]  /*2df40*/  MOV R11, 0x1e1f ;  /* 0x00001e1f000b7802 */ /* 0x000fe20000000f00 */
[----:B------:R-:W-:-:S07]  /*2df50*/  IMAD.MOV.U32 R15, RZ, RZ, -0x1 ;  /* 0xffffffffff0f7424 */ /* 0x000fce00078e00ff */
[----:B----4-:R-:W-:Y:S05]  /*2df60*/  WARPSYNC.COLLECTIVE R15, `(.L_x_3020) ;  /* 0x000000000f087348 */ /* 0x010fea0003c00000 */
[----:B------:R0:W1:Y:S02]  /*2df70*/  SHFL.IDX P6, R14, R13, R12, R11 ;  /* 0x0000000c0d0e7389 */ /* 0x00006400000c000b */
[----:B01--4-:R-:W-:Y:S01]  /*2df80*/  ENDCOLLECTIVE ;  /* 0x000000000000791b */ /* 0x013fe20003800000 */
.L_x_3020:
[----:B------:R-:W-:Y:S05]  /*2df90*/  BSYNC B1 ;  /* 0x0000000000017941 */ /* 0x000fea0003800000 */
.L_x_3019:
        /* <DEDUP_REMOVED lines=8> */
.L_x_3021:
[----:B------:R-:W-:Y:S02]  /*2e020*/  IMAD.MOV.U32 R13, RZ, RZ, R37 ;  /* 0x000000ffff0d7224 */ /* 0x000fe400078e0025 */
[----:B------:R-:W-:-:S07]  /*2e030*/  IMAD.MOV.U32 R21, RZ, RZ, R14 ;  /* 0x000000ffff157224 */ /* 0x000fce00078e000e */
[----:B------:R-:W-:Y:S05]  /*2e040*/  WARPSYNC.COLLECTIVE R15, `(.L_x_3022) ;  /* 0x000000000f087348 */ /* 0x000fea0003c00000 */
[----:B------:R0:W1:Y:S02]  /*2e050*/  SHFL.IDX P6, R14, R13, R12, R11 ;  /* 0x0000000c0d0e7389 */ /* 0x00006400000c000b */
[----:B01----:R-:W-:Y:S01]  /*2e060*/  ENDCOLLECTIVE ;  /* 0x000000000000791b */ /* 0x003fe20003800000 */
.L_x_3022:
[----:B------:R-:W-:Y:S01]  /*2e070*/  MOV R13, R39 ;  /* 0x00000027000d7202 */ /* 0x000fe20000000f00 */
[----:B------:R-:W-:-:S07]  /*2e080*/  IMAD.MOV.U32 R37, RZ, RZ, R14 ;  /* 0x000000ffff257224 */ /* 0x000fce00078e000e */
[----:B------:R-:W-:Y:S05]  /*2e090*/  WARPSYNC.COLLECTIVE R15, `(.L_x_3023) ;  /* 0x000000000f087348 */ /* 0x000fea0003c00000 */
[----:B------:R0:W1:Y:S02]  /*2e0a0*/  SHFL.IDX P6, R14, R13, R12, R11 ;  /* 0x0000000c0d0e7389 */ /* 0x00006400000c000b */
[----:B01----:R-:W-:Y:S01]  /*2e0b0*/  ENDCOLLECTIVE ;  /* 0x000000000000791b */ /* 0x003fe20003800000 */
.L_x_3023:
[----:B------:R-:W-:Y:S01]  /*2e0c0*/  IMAD.MOV.U32 R39, RZ, RZ, R14 ;  /* 0x000000ffff277224 */ /* 0x000fe200078e000e */
[----:B------:R-:W-:Y:S06]  /*2e0d0*/  BRA `(.L_x_3024) ;  /* 0xfffffe64000c7947 */ /* 0x000fec000383ffff */
.L_x_2775:
[----:B0-----:R0:W1:Y:S02]  /*2e0e0*/  SYNCS.PHASECHK.TRANS64.TRYWAIT P0, [R18+URZ+0x29800], R21 ;  /* 0x02980015120075a7 */ /* 0x001064000800017f */
[----:B-1----:R-:W-:Y:S05]  /*2e0f0*/  @!P0 NANOSLEEP.SYNCS 0x989680 ;  /* 0x009896800000895d */ /* 0x002fea0003900000 */
[----:B------:R-:W1:Y:S02]  /*2e100*/  @!P0 SYNCS.PHASECHK.TRANS64 P0, [R18+URZ+0x29800], R21 ;  /* 0x02980015120085a7 */ /* 0x000e64000800007f */
[----:B-1----:R-:W-:Y:S05]  /*2e110*/  @!P0 BRA `(.L_x_2775) ;  /* 0xfffffffc00f08947 */ /* 0x002fea000383ffff */
[----:B------:R-:W-:Y:S05]  /*2e120*/  BRA `(.L_x_3025) ;  /* 0xfffffe6800047947 */ /* 0x000fea000383ffff */
.L_x_2783:
[----:B-1----:R1:W2:Y:S02]  /*2e130*/  SYNCS.PHASECHK.TRANS64.TRYWAIT P0, [R0+URZ+0x29830], R3 ;  /* 0x02983003000075a7 */ /* 0x0022a4000800017f */
[----:B--2---:R-:W-:Y:S05]  /*2e140*/  @!P0 NANOSLEEP.SYNCS 0x989680 ;  /* 0x009896800000895d */ /* 0x004fea0003900000 */
[----:B------:R-:W2:Y:S02]  /*2e150*/  @!P0 SYNCS.PHASECHK.TRANS64 P0, [R0+URZ+0x29830], R3 ;  /* 0x02983003000085a7 */ /* 0x000ea4000800007f */
[----:B--2---:R-:W-:Y:S05]  /*2e160*/  @!P0 BRA `(.L_x_2783) ;  /* 0xfffffffc00f08947 */ /* 0x004fea000383ffff */
[----:B------:R-:W-:Y:S05]  /*2e170*/  BRA `(.L_x_2782) ;  /* 0xfffffe9800487947 */ /* 0x000fea000383ffff */
.L_x_2790:
[----:B-1----:R1:W2:Y:S02]  /*2e180*/  SYNCS.PHASECHK.TRANS64.TRYWAIT P3, [R5+URZ+0x29830], R4 ;  /* 0x02983004050075a7 */ /* 0x0022a4000806017f */
[----:B--2---:R-:W-:Y:S05]  /*2e190*/  @!P3 NANOSLEEP.SYNCS 0x989680 ;  /* 0x009896800000b95d */ /* 0x004fea0003900000 */
[----:B------:R-:W2:Y:S02]  /*2e1a0*/  @!P3 SYNCS.PHASECHK.TRANS64 P3, [R5+URZ+0x29830], R4 ;  /* 0x029830040500b5a7 */ /* 0x000ea4000806007f */
[----:B--2---:R-:W-:Y:S05]  /*2e1b0*/  @!P3 BRA `(.L_x_2790) ;  /* 0xfffffffc00f0b947 */ /* 0x004fea000383ffff */
[----:B------:R-:W-:Y:S05]  /*2e1c0*/  BRA `(.L_x_2789) ;  /* 0xfffffed0003c7947 */ /* 0x000fea000383ffff */
.L_x_2794:
[----:B-1----:R1:W2:Y:S02]  /*2e1d0*/  SYNCS.PHASECHK.TRANS64.TRYWAIT P2, [R5+URZ+0x29850], R4 ;  /* 0x02985004050075a7 */ /* 0x0022a4000804017f */
[----:B--2---:R-:W-:Y:S05]  /*2e1e0*/  @!P2 NANOSLEEP.SYNCS 0x989680 ;  /* 0x009896800000a95d */ /* 0x004fea0003900000 */
[----:B------:R-:W2:Y:S02]  /*2e1f0*/  @!P2 SYNCS.PHASECHK.TRANS64 P2, [R5+URZ+0x29850], R4 ;  /* 0x029850040500a5a7 */ /* 0x000ea4000804007f */
[----:B--2---:R-:W-:Y:S05]  /*2e200*/  @!P2 BRA `(.L_x_2794) ;  /* 0xfffffffc00f0a947 */ /* 0x004fea000383ffff */
[----:B------:R-:W-:Y:S05]  /*2e210*/  BRA `(.L_x_2791) ;  /* 0xfffffee000787947 */ /* 0x000fea000383ffff */
.L_x_2803:
[----:B-1----:R1:W2:Y:S02]  /*2e220*/  SYNCS.PHASECHK.TRANS64.TRYWAIT P0, [R4+URZ+0x29830], R5 ;  /* 0x02983005040075a7 */ /* 0x0022a4000800017f */
[----:B--2---:R-:W-:Y:S05]  /*2e230*/  @!P0 NANOSLEEP.SYNCS 0x989680 ;  /* 0x009896800000895d */ /* 0x004fea0003900000 */
[----:B------:R-:W2:Y:S02]  /*2e240*/  @!P0 SYNCS.PHASECHK.TRANS64 P0, [R4+URZ+0x29830], R5 ;  /* 0x02983005040085a7 */ /* 0x000ea4000800007f */
[----:B--2---:R-:W-:Y:S05]  /*2e250*/  @!P0 BRA `(.L_x_2803) ;  /* 0xfffffffc00f08947 */ /* 0x004fea000383ffff */
[----:B------:R-:W-:Y:S05]  /*2e260*/  BRA `(.L_x_2802) ;  /* 0xffffff0c007c7947 */ /* 0x000fea000383ffff */
.L_x_2807:
[----:B-1----:R1:W2:Y:S02]  /*2e270*/  SYNCS.PHASECHK.TRANS64.TRYWAIT P0, [R5+URZ+0x29850], R4 ;  /* 0x02985004050075a7 */ /* 0x0022a4000800017f */
[----:B--2---:R-:W-:Y:S05]  /*2e280*/  @!P0 NANOSLEEP.SYNCS 0x989680 ;  /* 0x009896800000895d */ /* 0x004fea0003900000 */
[----:B------:R-:W2:Y:S02]  /*2e290*/  @!P0 SYNCS.PHASECHK.TRANS64 P0, [R5+URZ+0x29850], R4 ;  /* 0x02985004050085a7 */ /* 0x000ea4000800007f */
[----:B--2---:R-:W-:Y:S05]  /*2e2a0*/  @!P0 BRA `(.L_x_2807) ;  /* 0xfffffffc00f08947 */ /* 0x004fea000383ffff */
[----:B------:R-:W-:Y:S05]  /*2e2b0*/  BRA `(.L_x_2804) ;  /* 0xffffff1c00ac7947 */ /* 0x000fea000383ffff */
.L_x_2814:
[----:B-1----:R1:W2:Y:S02]  /*2e2c0*/  SYNCS.PHASECHK.TRANS64.TRYWAIT P0, [R15+URZ+0x29850], R6 ;  /* 0x029850060f0075a7 */ /* 0x0022a4000800017f */
[----:B--2---:R-:W-:Y:S05]  /*2e2d0*/  @!P0 NANOSLEEP.SYNCS 0x989680 ;  /* 0x009896800000895d */ /* 0x004fea0003900000 */
[----:B------:R-:W2:Y:S02]  /*2e2e0*/  @!P0 SYNCS.PHASECHK.TRANS64 P0, [R15+URZ+0x29850], R6 ;  /* 0x029850060f0085a7 */ /* 0x000ea4000800007f */
[----:B--2---:R-:W-:Y:S05]  /*2e2f0*/  @!P0 BRA `(.L_x_2814) ;  /* 0xfffffffc00f08947 */ /* 0x004fea000383ffff */
[----:B------:R-:W-:Y:S05]  /*2e300*/  BRA `(.L_x_2813) ;  /* 0xffffff3c00bc7947 */ /* 0x000fea000383ffff */
.L_x_2818:
[----:B------:R-:W-:Y:S01]  /*2e310*/  IMAD.MOV.U32 R12, RZ, RZ, R0 ;  /* 0x000000ffff0c7224 */ /* 0x000fe200078e0000 */
[----:B------:R-:W-:Y:S01]  /*2e320*/  SEL R5, R92, R91, P0 ;  /* 0x0000005b5c057207 */ /* 0x000fe20000000000 */
[----:B------:R-:W-:Y:S01]  /*2e330*/  IMAD.MOV.U32 R11, RZ, RZ, 0x1c1f ;  /* 0x00001c1fff0b7424 */ /* 0x000fe200078e00ff */
[----:B------:R-:W-:Y:S01]  /*2e340*/  SEL R7, R91, R92, P0 ;  /* 0x0000005c5b077207 */ /* 0x000fe20000000000 */
[----:B------:R-:W-:Y:S01]  /*2e350*/  IMAD.MOV.U32 R15, RZ, RZ, -0x1 ;  /* 0xffffffffff0f7424 */ /* 0x000fe200078e00ff */
[----:B------:R-:W-:Y:S02]  /*2e360*/  SEL R9, R37, R36, P0 ;  /* 0x0000002425097207 */ /* 0x000fe40000000000 */
[----:B------:R-:W-:-:S07]  /*2e370*/  SEL R25, R36, R37, P0 ;  /* 0x0000002524197207 */ /* 0x000fce0000000000 */
[----:B-----5:R-:W-:Y:S05]  /*2e380*/  WARPSYNC.COLLECTIVE R15, `(.L_x_3026) ;  /* 0x000000000f087348 */ /* 0x020fea0003c00000 */
[----:B------:R0:W1:Y:S02]  /*2e390*/  SHFL.IDX P6, R14, R13, R12, R11 ;  /* 0x0000000c0d0e7389 */ /* 0x00006400000c000b */
[----:B01---5:R-:W-:Y:S01]  /*2e3a0*/  ENDCOLLECTIVE ;  /* 0x000000000000791b */ /* 0x023fe20003800000 */
.L_x_3026:
        /* <DEDUP_REMOVED lines=13> */
[----:B------:R-:W-:-:S02]  /*2e480*/  SEL R41, R34, R41, P0 ;  /* 0x0000002922297207 */ /* 0x000fc40000000000 */
[----:B------:R-:W-:-:S07]  /*2e490*/  MOV R6, R14 ;  /* 0x0000000e00067202 */ /* 0x000fce0000000f00 */
[----:B------:R-:W-:Y:S05]  /*2e4a0*/  WARPSYNC.COLLECTIVE R15, `(.L_x_3027) ;  /* 0x000000000f087348 */ /* 0x000fea0003c00000 */
[----:B------:R0:W1:Y:S02]  /*2e4b0*/  SHFL.IDX P6, R14, R13, R12, R11 ;  /* 0x0000000c0d0e7389 */ /* 0x00006400000c000b */
[----:B01----:R-:W-:Y:S01]  /*2e4c0*/  ENDCOLLECTIVE ;  /* 0x000000000000791b */ /* 0x003fe20003800000 */
.L_x_3027:
        /* <DEDUP_REMOVED lines=18> */
.L_x_3028:
[----:B------:R-:W-:Y:S02]  /*2e5f0*/  SEL R69, R70, R71, P0 ;  /* 0x0000004746457207 */ /* 0x000fe40000000000 */
[----:B------:R-:W-:Y:S02]  /*2e600*/  SEL R71, R71, R70, P0 ;  /* 0x0000004647477207 */ /* 0x000fe40000000000 */
        /* <DEDUP_REMOVED lines=8> */
.L_x_3029:
[----:B------:R-:W-:Y:S01]  /*2e690*/  MOV R13, R9 ;  /* 0x00000009000d7202 */ /* 0x000fe20000000f00 */
[----:B------:R-:W-:Y:S02]  /*2e6a0*/  IMAD.MOV.U32 R12, RZ, RZ, R0 ;  /* 0x000000ffff0c7224 */ /* 0x000fe400078e0000 */
[----:B------:R-:W-:-:S07]  /*2e6b0*/  IMAD.MOV.U32 R7, RZ, RZ, R14 ;  /* 0x000000ffff077224 */ /* 0x000fce00078e000e */
[----:B------:R-:W-:Y:S05]  /*2e6c0*/  WARPSYNC.COLLECTIVE R15, `(.L_x_3030) ;  /* 0x000000000f087348 */ /* 0x000fea0003c00000 */
[----:B------:R0:W1:Y:S02]  /*2e6d0*/  SHFL.IDX P6, R14, R13, R12, R11 ;  /* 0x0000000c0d0e7389 */ /* 0x00006400000c000b */
[----:B01----:R-:W-:Y:S01]  /*2e6e0*/  ENDCOLLECTIVE ;  /* 0x000000000000791b */ /* 0x003fe20003800000 */
.L_x_3030:
        /* <DEDUP_REMOVED lines=8> */
.L_x_3031:
[----:B------:R-:W-:Y:S02]  /*2e770*/  IMAD.MOV.U32 R13, RZ, RZ, R27 ;  /* 0x000000ffff0d7224 */ /* 0x000fe400078e001b */
[----:B------:R-:W-:Y:S01]  /*2e780*/  IMAD.MOV.U32 R12, RZ, RZ, R0 ;  /* 0x000000ffff0c7224 */ /* 0x000fe200078e0000 */
[----:B------:R-:W-:-:S07]  /*2e790*/  MOV R20, R14 ;  /* 0x0000000e00147202 */ /* 0x000fce0000000f00 */
[----:B------:R-:W-:Y:S05]  /*2e7a0*/  WARPSYNC.COLLECTIVE R15, `(.L_x_3032) ;  /* 0x000000000f087348 */ /* 0x000fea0003c00000 */
[----:B------:R0:W1:Y:S02]  /*2e7b0*/  SHFL.IDX P6, R14, R13, R12, R11 ;  /* 0x0000000c0d0e7389 */ /* 0x00006400000c000b */
[----:B01----:R-:W-:Y:S01]  /*2e7c0*/  ENDCOLLECTIVE ;  /* 0x000000000000791b */ /* 0x003fe20003800000 */
.L_x_3032:
[----:B------:R-:W-:Y:S01]  /*2e7d0*/  IMAD.MOV.U32 R13, RZ, RZ, R29 ;  /* 0x000000ffff0d7224 */ /* 0x000fe200078e001d */
[----:B------:R-:W-:Y:S01]  /*2e7e0*/  MOV R12, R2 ;  /* 0x00000002000c7202 */ /* 0x000fe20000000f00 */
[----:B------:R-:W-:-:S07]  /*2e7f0*/  IMAD.MOV.U32 R26, RZ, RZ, R14 ;  /* 0x000000ffff1a7224 */ /* 0x000fce00078e000e */
[----:B------:R-:W-:Y:S05]  /*2e800*/  WARPSYNC.COLLECTIVE R15, `(.L_x_3033) ;  /* 0x000000000f087348 */ /* 0x000fea0003c00000 */
[----:B------:R0:W1:Y:S02]  /*2e810*/  SHFL.IDX P6, R14, R13, R12, R11 ;  /* 0x0000000c0d0e7389 */ /* 0x00006400000c000b */
[----:B01----:R-:W-:Y:S01]  /*2e820*/  ENDCOLLECTIVE ;  /* 0x000000000000791b */ /* 0x003fe20003800000 */
.L_x_3033:
[----:B------:R-:W-:Y:S02]  /*2e830*/  IMAD.MOV.U32 R13, RZ, RZ, R31 ;  /* 0x000000ffff0d7224 */ /* 0x000fe400078e001f */
[----:B------:R-:W-:Y:S02]  /*2e840*/  IMAD.MOV.U32 R12, RZ, RZ, R0 ;  /* 0x000000ffff0c7224 */ /* 0x000fe400078e0000 */
[----:B------:R-:W-:-:S07]  /*2e850*/  IMAD.MOV.U32 R29, RZ, RZ, R14 ;  /* 0x000000ffff1d7224 */ /* 0x000fce00078e000e */
[----:B------:R-:W-:Y:S05]  /*2e860*/  WARPSYNC.COLLECTIVE R15, `(.L_x_3034) ;  /* 0x000000000f087348 */ /* 0x000fea0003c00000 */
[----:B------:R0:W1:Y:S02]  /*2e870*/  SHFL.IDX P6, R14, R13, R12, R11 ;  /* 0x0000000c0d0e7389 */ /* 0x00006400000c000b */
[----:B01----:R-:W-:Y:S01]  /*2e880*/  ENDCOLLECTIVE ;  /* 0x000000000000791b */ /* 0x003fe20003800000 */
.L_x_3034:
        /* <DEDUP_REMOVED lines=8> */
.L_x_3035:
[----:B------:R-:W-:Y:S02]  /*2e910*/  IMAD.MOV.U32 R13, RZ, RZ, R35 ;  /* 0x000000ffff0d7224 */ /* 0x000fe400078e0023 */
[----:B------:R-:W-:Y:S02]  /*2e920*/  IMAD.MOV.U32 R12, RZ, RZ, R0 ;  /* 0x000000ffff0c7224 */ /* 0x000fe400078e0000 */
[----:B------:R-:W-:-:S07]  /*2e930*/  IMAD.MOV.U32 R33, RZ, RZ, R14 ;  /* 0x000000ffff217224 */ /* 0x000fce00078e000e */
[----:B------:R-:W-:Y:S05]  /*2e940*/  WARPSYNC.COLLECTIVE R15, `(.L_x_3036) ;  /* 0x000000000f087348 */ /* 0x000fea0003c00000 */
[----:B------:R0:W1:Y:S02]  /*2e950*/  SHFL.IDX P6, R14, R13, R12, R11 ;  /* 0x0000000c0d0e7389 */ /* 0x00006400000c000b */
[----:B01----:R-:W-:Y:S01]  /*2e960*/  ENDCOLLECTIVE ;  /* 0x000000000000791b */ /* 0x003fe20003800000 */
.L_x_3036:
[----:B------:R-:W-:Y:S02]  /*2e970*/  SEL R28, R30, R33, P0 ;  /* 0x000000211e1c7207 */ /* 0x000fe40000000000 */
[----:B------:R-:W-:Y:S01]  /*2e980*/  SEL R30, R33, R30, P0 ;  /* 0x0000001e211e7207 */ /* 0x000fe20000000000 */
[----:B------:R-:W-:Y:S02]  /*2e990*/  IMAD.MOV.U32 R13, RZ, RZ, R37 ;  /* 0x000000ffff0d7224 */ /* 0x000fe400078e0025 */
[----:B------:R-:W-:Y:S01]  /*2e9a0*/  IMAD.MOV.U32 R12, RZ, RZ, R2 ;  /* 0x000000ffff0c7224 */ /* 0x000fe200078e0002 */
[----:B------:R-:W-:-:S07]  /*2e9b0*/  MOV R34, R14 ;  /* 0x0000000e00227202 */ /* 0x000fce0000000f00 */
[----:B------:R-:W-:Y:S05]  /*2e9c0*/  WARPSYNC.COLLECTIVE R15, `(.L_x_3037) ;  /* 0x000000000f087348 */ /* 0x000fea0003c00000 */
[----:B------:R0:W1:Y:S02]  /*2e9d0*/  SHFL.IDX P6, R14, R13, R12, R11 ;  /* 0x0000000c0d0e7389 */ /* 0x00006400000c000b */
[----:B01----:R-:W-:Y:S01]  /*2e9e0*/  ENDCOLLECTIVE ;  /* 0x000000000000791b */ /* 0x003fe20003800000 */
.L_x_3037:
[----:B------:R-:W-:Y:S01]  /*2e9f0*/  IMAD.MOV.U32 R13, RZ, RZ, R39 ;  /* 0x000000ffff0d7224 */ /* 0x000fe200078e0027 */
[----:B------:R-:W-:Y:S01]  /*2ea00*/  MOV R12, R0 ;  /* 0x00000000000c7202 */ /* 0x000fe20000000f00 */
[----:B------:R-:W-:-:S07]  /*2ea10*/  IMAD.MOV.U32 R37, RZ, RZ, R14 ;  /* 0x000000ffff257224 */ /* 0x000fce00078e000e */
[----:B------:R-:W-:Y:S05]  /*2ea20*/  WARPSYNC.COLLECTIVE R15, `(.L_x_3038) ;  /* 0x000000000f087348 */ /* 0x000fea0003c00000 */
[----:B------:R0:W1:Y:S02]  /*2ea30*/  SHFL.IDX P6, R14, R13, R12, R11 ;  /* 0x0000000c0d0e7389 */ /* 0x00006400000c000b */
[----:B01----:R-:W-:Y:S01]  /*2ea40*/  ENDCOLLECTIVE ;  /* 0x000000000000791b */ /* 0x003fe20003800000 */
.L_x_3038:
        /* <DEDUP_REMOVED lines=8> */
.L_x_3039:
[----:B------:R-:W-:Y:S01]  /*2ead0*/  MOV R13, R43 ;  /* 0x0000002b000d7202 */ /* 0x000fe20000000f00 */
[----:B------:R-:W-:Y:S02]  /*2eae0*/  IMAD.MOV.U32 R12, RZ, RZ, R0 ;  /* 0x000000ffff0c7224 */ /* 0x000fe400078e0000 */
[----:B------:R-:W-:-:S07]  /*2eaf0*/  IMAD.MOV.U32 R41, RZ, RZ, R14 ;  /* 0x000000ffff297224 */ /* 0x000fce00078e000e */
[----:B------:R-:W-:Y:S05]  /*2eb00*/  WARPSYNC.COLLECTIVE R15, `(.L_x_3040) ;  /* 0x000000000f087348 */ /* 0x000fea0003c00000 */
[----:B------:R0:W1:Y:S02]  /*2eb10*/  SHFL.IDX P6, R14, R13, R12, R11 ;  /* 0x0000000c0d0e7389 */ /* 0x00006400000c000b */
[----:B01----:R-:W-:Y:S01]  /*2eb20*/  ENDCOLLECTIVE ;  /* 0x000000000000791b */ /* 0x003fe20003800000 */
.L_x_3040:
        /* <DEDUP_REMOVED lines=8> */
.L_x_3041:
[----:B------:R-:W-:Y:S02]  /*2ebb0*/  IMAD.MOV.U32 R13, RZ, RZ, R49 ;  /* 0x000000ffff0d7224 */ /* 0x000fe400078e0031 */
[----:B------:R-:W-:Y:S01]  /*2ebc0*/  IMAD.MOV.U32 R12, RZ, RZ, R0 ;  /* 0x000000ffff0c7224 */ /* 0x000fe200078e0000 */
[----:B------:R-:W-:-:S07]  /*2ebd0*/  MOV R47, R14 ;  /* 0x0000000e002f7202 */ /* 0x000fce0000000f00 */
[----:B------:R-:W-:Y:S05]  /*2ebe0*/  WARPSYNC.COLLECTIVE R15, `(.L_x_3042) ;  /* 0x000000000f087348 */ /* 0x000fea0003c00000 */
[----:B------:R0:W1:Y:S02]  /*2ebf0*/  SHFL.IDX P6, R14, R13, R12, R11 ;  /* 0x0000000c0d0e7389 */ /* 0x00006400000c000b */
[----:B01----:R-:W-:Y:S01]  /*2ec00*/  ENDCOLLECTIVE ;  /* 0x000000000000791b */ /* 0x003fe20003800000 */
.L_x_3042:
[----:B------:R-:W-:Y:S02]  /*2ec10*/  SEL R40, R42, R47, P0 ;  /* 0x0000002f2a287207 */ /* 0x000fe40000000000 */
[----:B------:R-:W-:Y:S01]  /*2ec20*/  SEL R42, R47, R42, P0 ;  /* 0x0000002a2f2a7207 */ /* 0x000fe20000000000 */
[----:B------:R-:W-:Y:S01]  /*2ec30*/  IMAD.MOV.U32 R13, RZ, RZ, R51 ;  /* 0x000000ffff0d7224 */ /* 0x000fe200078e0033 */
[----:B------:R-:W-:Y:S01]  /*2ec40*/  MOV R12, R2 ;  /* 0x00000002000c7202 */ /* 0x000fe20000000f00 */
[----:B------:R-:W-:-:S07]  /*2ec50*/  IMAD.MOV.U32 R49, RZ, RZ, R14 ;  /* 0x000000ffff317224 */ /* 0x000fce00078e000e */
[----:B------:R-:W-:Y:S05]  /*2ec60*/  WARPSYNC.COLLECTIVE R15, `(.L_x_3043) ;  /* 0x000000000f087348 */ /* 0x000fea0003c00000 */
[----:B------:R0:W1:Y:S02]  /*2ec70*/  SHFL.IDX P6, R14, R13, R12, R11 ;  /* 0x0000000c0d0e7389 */ /* 0x00006400000c000b */
[----:B01----:R-:W-:Y:S01]  /*2ec80*/  ENDCOLLECTIVE ;  /* 0x000000000000791b */ /* 0x003fe20003800000 */
.L_x_3043:
[----:B------:R-:W-:Y:S02]  /*2ec90*/  IMAD.MOV.U32 R13, RZ, RZ, R53 ;  /* 0x000000ffff0d7224 */ /* 0x000fe400078e0035 */
[----:B------:R-:W-:Y:S02]  /*2eca0*/  IMAD.MOV.U32 R12, RZ, RZ, R0 ;  /* 0x000000ffff0c7224 */ /* 0x000fe400078e0000 */
[----:B------:R-:W-:-:S07]  /*2ecb0*/  IMAD.MOV.U32 R46, RZ, RZ, R14 ;  /* 0x000000ffff2e7224 */ /* 0x000fce00078e000e */
[----:B------:R-:W-:Y:S05]  /*2ecc0*/  WARPSYNC.COLLECTIVE R15, `(.L_x_3044) ;  /* 0x000000000f087348 */ /* 0x000fea0003c00000 */
[----:B------:R0:W1:Y:S02]  /*2ecd0*/  SHFL.IDX P6, R14, R13, R12, R11 ;  /* 0x0000000c0d0e7389 */ /* 0x00006400000c000b */
[----:B01----:R-:W-:Y:S01]  /*2ece0*/  ENDCOLLECTIVE ;  /* 0x000000000000791b */ /* 0x003fe20003800000 */
.L_x_3044:
        /* <DEDUP_REMOVED lines=8> */
.L_x_3045:
[----:B------:R-:W-:Y:S02]  /*2ed70*/  IMAD.MOV.U32 R13, RZ, RZ, R57 ;  /* 0x000000ffff0d7224 */ /* 0x000fe400078e0039 */
[----:B------:R-:W-:Y:S02]  /*2ed80*/  IMAD.MOV.U32 R12, RZ, RZ, R0 ;  /* 0x000000ffff0c7224 */ /* 0x000fe400078e0000 */
[----:B------:R-:W-:-:S07]  /*2ed90*/  IMAD.MOV.U32 R48, RZ, RZ, R14 ;  /* 0x000000ffff307224 */ /* 0x000fce00078e000e */
[----:B------:R-:W-:Y:S05]  /*2eda0*/  WARPSYNC.COLLECTIVE R15, `(.L_x_3046) ;  /* 0x000000000f087348 */ /* 0x000fea0003c00000 */
[----:B------:R0:W1:Y:S02]  /*2edb0*/  SHFL.IDX P6, R14, R13, R12, R11 ;  /* 0x0000000c0d0e7389 */ /* 0x00006400000c000b */
[----:B01----:R-:W-:Y:S01]  /*2edc0*/  ENDCOLLECTIVE ;  /* 0x000000000000791b */ /* 0x003fe20003800000 */
.L_x_3046:
[----:B------:R-:W-:Y:S02]  /*2edd0*/  IMAD.MOV.U32 R13, RZ, RZ, R59 ;  /* 0x000000ffff0d7224 */ /* 0x000fe400078e003b */
[----:B------:R-:W-:Y:S01]  /*2ede0*/  IMAD.MOV.U32 R12, RZ, RZ, R2 ;  /* 0x000000ffff0c7224 */ /* 0x000fe200078e0002 */
[----:B------:R-:W-:-:S07]  /*2edf0*/  MOV R57, R14 ;  /* 0x0000000e00397202 */ /* 0x000fce0000000f00 */
[----:B------:R-:W-:Y:S05]  /*2ee00*/  WARPSYNC.COLLECTIVE R15, `(.L_x_3047) ;  /* 0x000000000f087348 */ /* 0x000fea0003c00000 */
[----:B------:R0:W1:Y:S02]  /*2ee10*/  SHFL.IDX P6, R14, R13, R12, R11 ;  /* 0x0000000c0d0e7389 */ /* 0x00006400000c000b */
[----:B01----:R-:W-:Y:S01]  /*2ee20*/  ENDCOLLECTIVE ;  /* 0x000000000000791b */ /* 0x003fe20003800000 */
.L_x_3047:
[----:B------:R-:W-:Y:S01]  /*2ee30*/  IMAD.MOV.U32 R13, RZ, RZ, R61 ;  /* 0x000000ffff0d7224 */ /* 0x000fe200078e003d */
[----:B------:R-:W-:Y:S01]  /*2ee40*/  MOV R12, R0 ;  /* 0x00000000000c7202 */ /* 0x000fe20000000f00 */
[----:B------:R-:W-:-:S07]  /*2ee50*/  IMAD.MOV.U32 R50, RZ, RZ, R14 ;  /* 0x000000ffff327224 */ /* 0x000fce00078e000e */
[----:B------:R-:W-:Y:S05]  /*2ee60*/  WARPSYNC.COLLECTIVE R15, `(.L_x_3048) ;  /* 0x000000000f087348 */ /* 0x000fea0003c00000 */
[----:B------:R0:W1:Y:S02]  /*2ee70*/  SHFL.IDX P6, R14, R13, R12, R11 ;  /* 0x0000000c0d0e7389 */ /* 0x00006400000c000b */
[----:B01----:R-:W-:Y:S01]  /*2ee80*/  ENDCOLLECTIVE ;  /* 0x000000000000791b */ /* 0x003fe20003800000 */
.L_x_3048:
[----:B------:R-:W-:Y:S02]  /*2ee90*/  IMAD.MOV.U32 R13, RZ, RZ, R63 ;  /* 0x000000ffff0d7224 */ /* 0x000fe400078e003f */
[----:B------:R-:W-:Y:S02]  /*2eea0*/  IMAD.MOV.U32 R12, RZ, RZ, R2 ;  /* 0x000000ffff0c7224 */ /* 0x000fe400078e0002 */
[----:B------:R-:W-:-:S07]  /*2eeb0*/  IMAD.MOV.U32 R27, RZ, RZ, R14 ;  /* 0x000000ffff1b7224 */ /* 0x000fce00078e000e */
[----:B------:R-:W-:Y:S05]  /*2eec0*/  WARPSYNC.COLLECTIVE R15, `(.L_x_3049) ;  /* 0x000000000f087348 */ /* 0x000fea0003c00000 */
[----:B------:R0:W1:Y:S02]  /*2eed0*/  SHFL.IDX P6, R14, R13, R12, R11 ;  /* 0x0000000c0d0e7389 */ /* 0x00006400000c000b */
[----:B01----:R-:W-:Y:S01]  /*2eee0*/  ENDCOLLECTIVE ;  /* 0x000000000000791b */ /* 0x003fe20003800000 */
.L_x_3049:
[----:B------:R-:W-:Y:S01]  /*2eef0*/  MOV R13, R65 ;  /* 0x00000041000d7202 */ /* 0x000fe20000000f00 */
[----:B------:R-:W-:Y:S02]  /*2ef00*/  IMAD.MOV.U32 R12, RZ, RZ, R0 ;  /* 0x000000ffff0c7224 */ /* 0x000fe400078e0000 */
[----:B------:R-:W-:-:S07]  /*2ef10*/  IMAD.MOV.U32 R52, RZ, RZ, R14 ;  /* 0x000000ffff347224 */ /* 0x000fce00078e000e */
[----:B------:R-:W-:Y:S05]  /*2ef20*/  WARPSYNC.COLLECTIVE R15, `(.L_x_3050) ;  /* 0x000000000f087348 */ /* 0x000fea0003c00000 */
[----:B------:R0:W1:Y:S02]  /*2ef30*/  SHFL.IDX P6, R14, R13, R12, R11 ;  /* 0x0000000c0d0e7389 */ /* 0x00006400000c000b */
[----:B01----:R-:W-:Y:S01]  /*2ef40*/  ENDCOLLECTIVE ;  /* 0x000000000000791b */ /* 0x003fe20003800000 */
.L_x_3050:
        /* <DEDUP_REMOVED lines=8> */
.L_x_3051:
[----:B------:R-:W-:Y:S02]  /*2efd0*/  IMAD.MOV.U32 R13, RZ, RZ, R69 ;  /* 0x000000ffff0d7224 */ /* 0x000fe400078e0045 */
[----:B------:R-:W-:Y:S01]  /*2efe0*/  IMAD.MOV.U32 R12, RZ, RZ, R0 ;  /* 0x000000ffff0c7224 */ /* 0x000fe200078e0000 */
[----:B------:R-:W-:-:S07]  /*2eff0*/  MOV R54, R14 ;  /* 0x0000000e00367202 */ /* 0x000fce0000000f00 */
[----:B------:R-:W-:Y:S05]  /*2f000*/  WARPSYNC.COLLECTIVE R15, `(.L_x_3052) ;  /* 0x000000000f087348 */ /* 0x000fea0003c00000 */
[----:B------:R0:W1:Y:S02]  /*2f010*/  SHFL.IDX P6, R14, R13, R12, R11 ;  /* 0x0000000c0d0e7389 */ /* 0x00006400000c000b */
[----:B01----:R-:W-:Y:S01]  /*2f020*/  ENDCOLLECTIVE ;  /* 0x000000000000791b */ /* 0x003fe20003800000 */
.L_x_3052:
        /* <DEDUP_REMOVED lines=8> */
.L_x_3053:
[----:B------:R-:W-:Y:S02]  /*2f0b0*/  IMAD.MOV.U32 R13, RZ, RZ, R73 ;  /* 0x000000ffff0d7224 */ /* 0x000fe400078e0049 */
[----:B------:R-:W-:Y:S02]  /*2f0c0*/  IMAD.MOV.U32 R12, RZ, RZ, R0 ;  /* 0x000000ffff0c7224 */ /* 0x000fe400078e0000 */
[----:B------:R-:W-:-:S07]  /*2f0d0*/  IMAD.MOV.U32 R56, RZ, RZ, R14 ;  /* 0x000000ffff387224 */ /* 0x000fce00078e000e */
[----:B------:R-:W-:Y:S05]  /*2f0e0*/  WARPSYNC.COLLECTIVE R15, `(.L_x_3054) ;  /* 0x000000000f087348 */ /* 0x000fea0003c00000 */
[----:B------:R0:W1:Y:S02]  /*2f0f0*/  SHFL.IDX P6, R14, R13, R12, R11 ;  /* 0x0000000c0d0e7389 */ /* 0x00006400000c000b */
[----:B01----:R-:W-:Y:S01]  /*2f100*/  ENDCOLLECTIVE ;  /* 0x000000000000791b */ /* 0x003fe20003800000 */
.L_x_3054:
        /* <DEDUP_REMOVED lines=8> */
.L_x_3055:
[----:B------:R-:W-:Y:S02]  /*2f190*/  IMAD.MOV.U32 R13, RZ, RZ, R77 ;  /* 0x000000ffff0d7224 */ /* 0x000fe400078e004d */
[----:B------:R-:W-:Y:S02]  /*2f1a0*/  IMAD.MOV.U32 R12, RZ, RZ, R0 ;  /* 0x000000ffff0c7224 */ /* 0x000fe400078e0000 */
[----:B------:R-:W-:-:S07]  /*2f1b0*/  IMAD.MOV.U32 R58, RZ, RZ, R14 ;  /* 0x000000ffff3a7224 */ /* 0x000fce00078e000e */
[----:B------:R-:W-:Y:S05]  /*2f1c0*/  WARPSYNC.COLLECTIVE R15, `(.L_x_3056) ;  /* 0x000000000f087348 */ /* 0x000fea0003c00000 */
[----:B------:R0:W1:Y:S02]  /*2f1d0*/  SHFL.IDX P6, R14, R13, R12, R11 ;  /* 0x0000000c0d0e7389 */ /* 0x00006400000c000b */
[----:B01----:R-:W-:Y:S01]  /*2f1e0*/  ENDCOLLECTIVE ;  /* 0x000000000000791b */ /* 0x003fe20003800000 */
.L_x_3056:
[----:B------:R-:W-:Y:S02]  /*2f1f0*/  SEL R37, R73, R58, P0 ;  /* 0x0000003a49257207 */ /* 0x000fe40000000000 */
[----:B------:R-:W-:Y:S01]  /*2f200*/  SEL R39, R58, R73, P0 ;  /* 0x000000493a277207 */ /* 0x000fe20000000000 */
[----:B------:R-:W-:Y:S02]  /*2f210*/  IMAD.MOV.U32 R13, RZ, RZ, R79 ;  /* 0x000000ffff0d7224 */ /* 0x000fe400078e004f */
[----:B------:R-:W-:Y:S02]  /*2f220*/  IMAD.MOV.U32 R12, RZ, RZ, R2 ;  /* 0x000000ffff0c7224 */ /* 0x000fe400078e0002 */
[----:B------:R-:W-:Y:S01]  /*2f230*/  IMAD.MOV.U32 R2, RZ, RZ, RZ ;  /* 0x000000ffff027224 */ /* 0x000fe200078e00ff */
[----:B------:R-:W-:-:S07]  /*2f240*/  MOV R77, R14 ;  /* 0x0000000e004d7202 */ /* 0x000fce0000000f00 */
[----:B------:R-:W-:Y:S05]  /*2f250*/  WARPSYNC.COLLECTIVE R15, `(.L_x_3057) ;  /* 0x000000000f087348 */ /* 0x000fea0003c00000 */
[----:B------:R0:W1:Y:S02]  /*2f260*/  SHFL.IDX P6, R14, R13, R12, R11 ;  /* 0x0000000c0d0e7389 */ /* 0x00006400000c000b */
[----:B01----:R-:W-:Y:S01]  /*2f270*/  ENDCOLLECTIVE ;  /* 0x000000000000791b */ /* 0x003fe20003800000 */
.L_x_3057:
        /* <DEDUP_REMOVED lines=8> */
.L_x_2830:
[----:B------:R-:W-:Y:S01]  /*2f300*/  MOV R13, R3 ;  /* 0x00000003000d7202 */ /* 0x000fe20000000f00 */
[----:B------:R-:W-:Y:S02]  /*2f310*/  IMAD.MOV.U32 R12, RZ, RZ, RZ ;  /* 0x000000ffff0c7224 */ /* 0x000fe400078e00ff */
[----:B------:R-:W-:Y:S02]  /*2f320*/  IMAD.MOV.U32 R11, RZ, RZ, 0x181f ;  /* 0x0000181fff0b7424 */ /* 0x000fe400078e00ff */
[----:B------:R-:W-:-:S07]  /*2f330*/  IMAD.MOV.U32 R15, RZ, RZ, -0x1 ;  /* 0xffffffffff0f7424 */ /* 0x000fce00078e00ff */
[----:B01----:R-:W-:Y:S05]  /*2f340*/  WARPSYNC.COLLECTIVE R15, `(.L_x_3059) ;  /* 0x000000000f087348 */ /* 0x003fea0003c00000 */
[----:B------:R2:W3:Y:S02]  /*2f350*/  SHFL.IDX P6, R14, R13, R12, R11 ;  /* 0x0000000c0d0e7389 */ /* 0x0004e400000c000b */
[----:B0123--:R-:W-:Y:S01]  /*2f360*/  ENDCOLLECTIVE ;  /* 0x000000000000791b */ /* 0x00ffe20003800000 */
.L_x_3059:
[----:B------:R-:W-:Y:S01]  /*2f370*/  MOV R13, R2 ;  /* 0x00000002000d7202 */ /* 0x000fe20000000f00 */
[----:B------:R-:W-:-:S07]  /*2f380*/  IMAD.MOV.U32 R0, RZ, RZ, R14 ;  /* 0x000000ffff007224 */ /* 0x000fce00078e000e */
[----:B------:R-:W-:Y:S05]  /*2f390*/  WARPSYNC.COLLECTIVE R15, `(.L_x_3060) ;  /* 0x000000000f087348 */ /* 0x000fea0003c00000 */
[----:B------:R0:W1:Y:S02]  /*2f3a0*/  SHFL.IDX P6, R14, R13, R12, R11 ;  /* 0x0000000c0d0e7389 */ /* 0x00006400000c000b */
[----:B01----:R-:W-:Y:S01]  /*2f3b0*/  ENDCOLLECTIVE ;  /* 0x000000000000791b */ /* 0x003fe20003800000 */
.L_x_3060:
[----:B------:R-:W-:Y:S05]  /*2f3c0*/  BRA `(.L_x_3061) ;  /* 0xffffff5800d87947 */ /* 0x000fea000383ffff */
.L_x_2833:
        /* <DEDUP_REMOVED lines=8> */
.L_x_3063:
[----:B------:R-:W-:Y:S05]  /*2f450*/  BSYNC B1 ;  /* 0x0000000000017941 */ /* 0x000fea0003800000 */
.L_x_3062:
        /* <DEDUP_REMOVED lines=8> */
.L_x_3064:
[----:B------:R-:W-:Y:S05]  /*2f4e0*/  BRA `(.L_x_3065) ;  /* 0xffffff5800e47947 */ /* 0x000fea000383ffff */
.L_x_2836:
[----:B------:R-:W-:Y:S01]  /*2f4f0*/  BSSY B1, `(.L_x_3066) ;  /* 0x0000008000017945 */ /* 0x000fe20003800000 */
[----:B------:R-:W-:Y:S01]  /*2f500*/  MOV R13, R3 ;  /* 0x00000003000d7202 */ /* 0x000fe20000000f00 */
[----:B------:R-:W-:Y:S02]  /*2f510*/  IMAD.MOV.U32 R12, RZ, RZ, 0x2 ;  /* 0x00000002ff0c7424 */ /* 0x000fe400078e00ff */
[----:B------:R-:W-:Y:S02]  /*2f520*/  IMAD.MOV.U32 R11, RZ, RZ, 0x181f ;  /* 0x0000181fff0b7424 */ /* 0x000fe400078e00ff */
[----:B0-----:R-:W-:-:S07]  /*2f530*/  IMAD.MOV.U32 R15, RZ, RZ, -0x1 ;  /* 0xffffffffff0f7424 */ /* 0x001fce00078e00ff */
[----:B-1234-:R-:W-:Y:S05]  /*2f540*/  WARPSYNC.COLLECTIVE R15, `(.L_x_3067) ;  /* 0x000000000f087348 */ /* 0x01efea0003c00000 */
[----:B----4-:R0:W4:Y:S02]  /*2f550*/  SHFL.IDX P6, R14, R13, R12, R11 ;  /* 0x0000000c0d0e7389 */ /* 0x01012400000c000b */
[----:B01234-:R-:W-:Y:S01]  /*2f560*/  ENDCOLLECTIVE ;  /* 0x000000000000791b */ /* 0x01ffe20003800000 */
.L_x_3067:
[----:B------:R-:W-:Y:S05]  /*2f570*/  BSYNC B1 ;  /* 0x0000000000017941 */ /* 0x000fea0003800000 */
.L_x_3066:
[----:B------:R-:W-:Y:S01]  /*2f580*/  MOV R13, R2 ;  /* 0x00000002000d7202 */ /* 0x000fe20000000f00 */
[----:B------:R-:W-:Y:S02]  /*2f590*/  IMAD.MOV.U32 R12, RZ, RZ, 0x2 ;  /* 0x00000002ff0c7424 */ /* 0x000fe400078e00ff */
[----:B------:R-:W-:Y:S02]  /*2f5a0*/  IMAD.MOV.U32 R11, RZ, RZ, 0x181f ;  /* 0x0000181fff0b7424 */ /* 0x000fe400078e00ff */
[----:B------:R-:W-:Y:S02]  /*2f5b0*/  IMAD.MOV.U32 R15, RZ, RZ, -0x1 ;  /* 0xffffffffff0f7424 */ /* 0x000fe400078e00ff */
[----:B------:R-:W-:-:S07]  /*2f5c0*/  IMAD.MOV.U32 R0, RZ, RZ, R14 ;  /* 0x000000ffff007224 */ /* 0x000fce00078e000e */
[----:B------:R-:W-:Y:S05]  /*2f5d0*/  WARPSYNC.COLLECTIVE R15, `(.L_x_3068) ;  /* 0x000000000f087348 */ /* 0x000fea0003c00000 */
[----:B------:R0:W1:Y:S02]  /*2f5e0*/  SHFL.IDX P6, R14, R13, R12, R11 ;  /* 0x0000000c0d0e7389 */ /* 0x00006400000c000b */
[----:B01----:R-:W-:Y:S01]  /*2f5f0*/  ENDCOLLECTIVE ;  /* 0x000000000000791b */ /* 0x003fe20003800000 */
.L_x_3068:
[----:B------:R-:W-:Y:S05]  /*2f600*/  BRA `(.L_x_3069) ;  /* 0xffffff5800ec7947 */ /* 0x000fea000383ffff */
.L_x_2839:
        /* <DEDUP_REMOVED lines=8> */
.L_x_3071:
[----:B------:R-:W-:Y:S05]  /*2f690*/  BSYNC B1 ;  /* 0x0000000000017941 */ /* 0x000fea0003800000 */
.L_x_3070:
        /* <DEDUP_REMOVED lines=8> */
.L_x_3072:
[----:B------:R-:W-:Y:S05]  /*2f720*/  BRA `(.L_x_3073) ;  /* 0xffffff5800f47947 */ /* 0x000fea000383ffff */
.L_x_2855:
[----:B0-----:R-:W0:Y:S01]  /*2f730*/  S2R R8, SR_TID.X ;  /* 0x0000000000087919 */ /* 0x001e220000002100 */
[----:B------:R-:W-:Y:S01]  /*2f740*/  BSSY B1, `(.L_x_3074) ;  /* 0x000000a000017945 */ /* 0x000fe20003800000 */
[----:B------:R-:W-:Y:S01]  /*2f750*/  IMAD.MOV.U32 R12, RZ, RZ, RZ ;  /* 0x000000ffff0c7224 */ /* 0x000fe200078e00ff */
[----:B------:R-:W-:Y:S01]  /*2f760*/  MOV R11, 0x1f ;  /* 0x0000001f000b7802 */ /* 0x000fe20000000f00 */
[----:B------:R-:W-:Y:S01]  /*2f770*/  IMAD.MOV.U32 R15, RZ, RZ, -0x1 ;  /* 0xffffffffff0f7424 */ /* 0x000fe200078e00ff */
[----:B0-----:R-:W-:-:S04]  /*2f780*/  SHF.R.U32.HI R8, RZ, 0x5, R8 ;  /* 0x00000005ff087819 */ /* 0x001fc80000011608 */
[----:B------:R-:W-:-:S05]  /*2f790*/  LOP3.LUT R8, R8, 0x3, RZ, 0xc0, !PT ;  /* 0x0000000308087812 */ /* 0x000fca00078ec0ff */
[----:B------:R-:W-:-:S07]  /*2f7a0*/  IMAD.MOV.U32 R13, RZ, RZ, R8 ;  /* 0x000000ffff0d7224 */ /* 0x000fce00078e0008 */
[----:B------:R-:W-:Y:S05]  /*2f7b0*/  WARPSYNC.COLLECTIVE R15, `(.L_x_3075) ;  /* 0x000000000f087348 */ /* 0x000fea0003c00000 */
[----:B------:R0:W1:Y:S02]  /*2f7c0*/  SHFL.IDX P6, R14, R13, R12, R11 ;  /* 0x0000000c0d0e7389 */ /* 0x00006400000c000b */
[----:B01----:R-:W-:Y:S01]  /*2f7d0*/  ENDCOLLECTIVE ;  /* 0x000000000000791b */ /* 0x003fe20003800000 */
.L_x_3075:
[----:B------:R-:W-:Y:S05]  /*2f7e0*/  BSYNC B1 ;  /* 0x0000000000017941 */ /* 0x000fea0003800000 */
.L_x_3074:
[----:B------:R-:W-:Y:S05]  /*2f7f0*/  BRA `(.L_x_3076) ;  /* 0xffffff7000b47947 */ /* 0x000fea000383ffff */
.L_x_2857:
[----:B------:R-:W-:Y:S01]  /*2f800*/  BSSY B1, `(.L_x_3077) ;  /* 0x0000006000017945 */ /* 0x000fe20003800000 */
[----:B------:R-:W-:-:S07]  /*2f810*/  IMAD.MOV.U32 R15, RZ, RZ, -0x1 ;  /* 0xffffffffff0f7424 */ /* 0x000fce00078e00ff */
[----:B01----:R-:W-:Y:S05]  /*2f820*/  WARPSYNC.COLLECTIVE R15, `(.L_x_3078) ;  /* 0x000000000f0c7348 */ /* 0x003fea0003c00000 */
[----:B------:R-:W-:Y:S02]  /*2f830*/  ELECT P6, UR62, PT ;  /* 0x00000000003e782f */ /* 0x000fe400038c0000 */
[----:B------:R-:W-:Y:S01]  /*2f840*/  MOV R14, UR62 ;  /* 0x0000003e000e7c02 */ /* 0x000fe20008000f00 */
[----:B01----:R-:W-:Y:S10]  /*2f850*/  ENDCOLLECTIVE ;  /* 0x000000000000791b */ /* 0x003ff40003800000 */
.L_x_3078:
[----:B------:R-:W-:Y:S05]  /*2f860*/  BSYNC B1 ;  /* 0x0000000000017941 */ /* 0x000fea0003800000 */
.L_x_3077:
[----:B------:R-:W-:Y:S05]  /*2f870*/  BRA `(.L_x_2856) ;  /* 0xffffff7000ac7947 */ /* 0x000fea000383ffff */
.L_x_2859:
[----:B-1----:R1:W2:Y:S02]  /*2f880*/  SYNCS.PHASECHK.TRANS64.TRYWAIT P0, [R22+URZ+0x29820], R5 ;  /* 0x02982005160075a7 */ /* 0x0022a4000800017f */
[----:B--2---:R-:W-:Y:S05]  /*2f890*/  @!P0 NANOSLEEP.SYNCS 0x989680 ;  /* 0x009896800000895d */ /* 0x004fea0003900000 */
[----:B------:R-:W2:Y:S02]  /*2f8a0*/  @!P0 SYNCS.PHASECHK.TRANS64 P0, [R22+URZ+0x29820], R5 ;  /* 0x02982005160085a7 */ /* 0x000ea4000800007f */
[----:B--2---:R-:W-:Y:S05]  /*2f8b0*/  @!P0 BRA `(.L_x_2859) ;  /* 0xfffffffc00f08947 */ /* 0x004fea000383ffff */
[----:B------:R-:W-:Y:S05]  /*2f8c0*/  BRA `(.L_x_3079) ;  /* 0xffffff7000bc7947 */ /* 0x000fea000383ffff */
.L_x_2863:
[----:B0-----:R0:W2:Y:S02]  /*2f8d0*/  SYNCS.PHASECHK.TRANS64.TRYWAIT P0, [R9+URZ+0x298a0], R8 ;  /* 0x0298a008090075a7 */ /* 0x0010a4000800017f */
[----:B--2---:R-:W-:Y:S05]  /*2f8e0*/  @!P0 NANOSLEEP.SYNCS 0x989680 ;  /* 0x009896800000895d */ /* 0x004fea0003900000 */
[----:B------:R-:W2:Y:S02]  /*2f8f0*/  @!P0 SYNCS.PHASECHK.TRANS64 P0, [R9+URZ+0x298a0], R8 ;  /* 0x0298a008090085a7 */ /* 0x000ea4000800007f */
[----:B--2---:R-:W-:Y:S05]  /*2f900*/  @!P0 BRA `(.L_x_2863) ;  /* 0xfffffffc00f08947 */ /* 0x004fea000383ffff */
[----:B------:R-:W-:Y:S05]  /*2f910*/  BRA `(.L_x_3080) ;  /* 0xffffff7000d47947 */ /* 0x000fea000383ffff */
.L_x_2870:
[----:B-1----:R1:W2:Y:S02]  /*2f920*/  SYNCS.PHASECHK.TRANS64.TRYWAIT P0, [R9+URZ+0x298c0], R8 ;  /* 0x0298c008090075a7 */ /* 0x0022a4000800017f */
[----:B--2---:R-:W-:Y:S05]  /*2f930*/  @!P0 NANOSLEEP.SYNCS 0x989680 ;  /* 0x009896800000895d */ /* 0x004fea0003900000 */
[----:B------:R-:W2:Y:S02]  /*2f940*/  @!P0 SYNCS.PHASECHK.TRANS64 P0, [R9+URZ+0x298c0], R8 ;  /* 0x0298c008090085a7 */ /* 0x000ea4000800007f */
[----:B--2---:R-:W-:Y:S05]  /*2f950*/  @!P0 BRA `(.L_x_2870) ;  /* 0xfffffffc00f08947 */ /* 0x004fea000383ffff */
[----:B------:R-:W-:Y:S05]  /*2f960*/  BRA `(.L_x_3081) ;  /* 0xffffff7400c87947 */ /* 0x000fea000383ffff */
.L_x_2877:
[----:B0-----:R0:W2:Y:S02]  /*2f970*/  SYNCS.PHASECHK.TRANS64.TRYWAIT P1, [R8+URZ+0x298a0], R7 ;  /* 0x0298a007080075a7 */ /* 0x0010a4000802017f */
[----:B--2---:R-:W-:Y:S05]  /*2f980*/  @!P1 NANOSLEEP.SYNCS 0x989680 ;  /* 0x009896800000995d */ /* 0x004fea0003900000 */
[----:B------:R-:W2:Y:S02]  /*2f990*/  @!P1 SYNCS.PHASECHK.TRANS64 P1, [R8+URZ+0x298a0], R7 ;  /* 0x0298a007080095a7 */ /* 0x000ea4000802007f */
[----:B--2---:R-:W-:Y:S05]  /*2f9a0*/  @!P1 BRA `(.L_x_2877) ;  /* 0xfffffffc00f09947 */ /* 0x004fea000383ffff */
[----:B------:R-:W-:Y:S05]  /*2f9b0*/  BRA `(.L_x_3082) ;  /* 0xffffff7800887947 */ /* 0x000fea000383ffff */
.L_x_2884:
[----:B-1----:R1:W2:Y:S02]  /*2f9c0*/  SYNCS.PHASECHK.TRANS64.TRYWAIT P1, [R8+URZ+0x298c0], R7 ;  /* 0x0298c007080075a7 */ /* 0x0022a4000802017f */
[----:B--2---:R-:W-:Y:S05]  /*2f9d0*/  @!P1 NANOSLEEP.SYNCS 0x989680 ;  /* 0x009896800000995d */ /* 0x004fea0003900000 */
[----:B------:R-:W2:Y:S02]  /*2f9e0*/  @!P1 SYNCS.PHASECHK.TRANS64 P1, [R8+URZ+0x298c0], R7 ;  /* 0x0298c007080095a7 */ /* 0x000ea4000802007f */
[----:B--2---:R-:W-:Y:S05]  /*2f9f0*/  @!P1 BRA `(.L_x_2884) ;  /* 0xfffffffc00f09947 */ /* 0x004fea000383ffff */
[----:B------:R-:W-:Y:S05]  /*2fa00*/  BRA `(.L_x_3083) ;  /* 0xffffff7c00787947 */ /* 0x000fea000383ffff */
.L_x_2899:
[----:B------:R-:W-:Y:S01]  /*2fa10*/  SHF.R.U32.HI R11, RZ, 0x5, R21 ;  /* 0x00000005ff0b7819 */ /* 0x000fe20000011615 */
[----:B------:R-:W-:Y:S01]  /*2fa20*/  BSSY B0, `(.L_x_3084) ;  /* 0x0000009000007945 */ /* 0x000fe20003800000 */
[----:B-1----:R-:W-:Y:S02]  /*2fa30*/  IMAD.MOV.U32 R12, RZ, RZ, RZ ;  /* 0x000000ffff0c7224 */ /* 0x002fe400078e00ff */
[----:B------:R-:W-:Y:S01]  /*2fa40*/  LOP3.LUT R11, R11, 0x3, RZ, 0xc0, !PT ;  /* 0x000000030b0b7812 */ /* 0x000fe200078ec0ff */
[----:B------:R-:W-:-:S04]  /*2fa50*/  IMAD.MOV.U32 R15, RZ, RZ, -0x1 ;  /* 0xffffffffff0f7424 */ /* 0x000fc800078e00ff */
[----:B------:R-:W-:Y:S01]  /*2fa60*/  IMAD.MOV.U32 R13, RZ, RZ, R11 ;  /* 0x000000ffff0d7224 */ /* 0x000fe200078e000b */
[----:B------:R-:W-:-:S07]  /*2fa70*/  MOV R11, 0x1f ;  /* 0x0000001f000b7802 */ /* 0x000fce0000000f00 */
[----:B-----5:R-:W-:Y:S05]  /*2fa80*/  WARPSYNC.COLLECTIVE R15, `(.L_x_3085) ;  /* 0x000000000f087348 */ /* 0x020fea0003c00000 */
[----:B------:R0:W1:Y:S02]  /*2fa90*/  SHFL.IDX P6, R14, R13, R12, R11 ;  /* 0x0000000c0d0e7389 */ /* 0x00006400000c000b */
[----:B01---5:R-:W-:Y:S01]  /*2faa0*/  ENDCOLLECTIVE ;  /* 0x000000000000791b */ /* 0x023fe20003800000 */
.L_x_3085:
[----:B------:R-:W-:Y:S05]  /*2fab0*/  BSYNC B0 ;  /* 0x0000000000007941 */ /* 0x000fea0003800000 */
.L_x_3084:
[----:B------:R-:W-:Y:S05]  /*2fac0*/  BRA `(.L_x_3086) ;  /* 0xffffff8c005c7947 */ /* 0x000fea000383ffff */
.L_x_2902:
[----:B0-----:R-:W2:Y:S02]  /*2fad0*/  LDL R2, [R1+0x34] ;  /* 0x0000340001027983 */ /* 0x001ea40000100800 */
[----:B--2---:R0:W1:Y:S02]  /*2fae0*/  SYNCS.PHASECHK.TRANS64.TRYWAIT P0, [R0+URZ+0x29880], R2 ;  /* 0x02988002000075a7 */ /* 0x004064000800017f */
[----:B-1----:R-:W-:Y:S05]  /*2faf0*/  @!P0 NANOSLEEP.SYNCS 0x989680 ;  /* 0x009896800000895d */ /* 0x002fea0003900000 */
[----:B------:R-:W1:Y:S02]  /*2fb00*/  @!P0 SYNCS.PHASECHK.TRANS64 P0, [R0+URZ+0x29880], R2 ;  /* 0x02988002000085a7 */ /* 0x000e64000800007f */
[----:B-1----:R-:W-:Y:S05]  /*2fb10*/  @!P0 BRA `(.L_x_2902) ;  /* 0xfffffffc00ec8947 */ /* 0x002fea000383ffff */
[----:B------:R-:W-:Y:S05]  /*2fb20*/  BRA `(.L_x_3087) ;  /* 0xffffff8c00887947 */ /* 0x000fea000383ffff */
.L_x_2903:
        /* <DEDUP_REMOVED lines=8> */
.L_x_3089:
[----:B------:R-:W-:Y:S05]  /*2fbb0*/  BSYNC B0 ;  /* 0x0000000000007941 */ /* 0x000fea0003800000 */
.L_x_3088:
[----:B------:R-:W-:Y:S01]  /*2fbc0*/  IMAD.MOV.U32 R13, RZ, RZ, R2 ;  /* 0x000000ffff0d7224 */ /* 0x000fe200078e0002 */
[----:B------:R-:W-:Y:S01]  /*2fbd0*/  MOV R15, 0xffffffff ;  /* 0xffffffff000f7802 */ /* 0x000fe20000000f00 */
[----:B------:R-:W-:Y:S01]  /*2fbe0*/  IMAD.MOV.U32 R12, RZ, RZ, RZ ;  /* 0x000000ffff0c7224 */ /* 0x000fe200078e00ff */
[----:B------:R-:W-:Y:S01]  /*2fbf0*/  LOP3.LUT P2, RZ, R20, 0x2, RZ, 0xc0, !PT ;  /* 0x0000000214ff7812 */ /* 0x000fe2000784c0ff */
[----:B------:R-:W-:Y:S01]  /*2fc00*/  IMAD.MOV.U32 R11, RZ, RZ, 0x1c1f ;  /* 0x00001c1fff0b7424 */ /* 0x000fe200078e00ff */
[----:B------:R-:W0:Y:S01]  /*2fc10*/  S2R R20, SR_TID.X ;  /* 0x0000000000147919 */ /* 0x000e220000002100 */
[----:B------:R-:W-:-:S10]  /*2fc20*/  IMAD.MOV.U32 R4, RZ, RZ, R14 ;  /* 0x000000ffff047224 */ /* 0x000fd400078e000e */
[----:B0-----:R-:W-:Y:S05]  /*2fc30*/  WARPSYNC.COLLECTIVE R15, `(.L_x_3090) ;  /* 0x000000000f087348 */ /* 0x001fea0003c00000 */
[----:B------:R1:W2:Y:S02]  /*2fc40*/  SHFL.IDX P6, R14, R13, R12, R11 ;  /* 0x0000000c0d0e7389 */ /* 0x0002a400000c000b */
[----:B012---:R-:W-:Y:S01]  /*2fc50*/  ENDCOLLECTIVE ;  /* 0x000000000000791b */ /* 0x007fe20003800000 */
.L_x_3090:
        /* <DEDUP_REMOVED lines=8> */
[----:B------:R-:W-:Y:S01]  /*2fce0*/  IMAD.MOV.U32 R12, RZ, RZ, 0x1 ;  /* 0x00000001ff0c7424 */ /* 0x000fe200078e00ff */
[----:B------:R-:W-:-:S09]  /*2fcf0*/  MOV R13, R3 ;  /* 0x00000003000d7202 */ /* 0x000fd20000000f00 */
[----:B------:R-:W-:Y:S01]  /*2fd00*/  @!PT LDS RZ, [RZ] ;  /* 0x00000000fffff984 */ /* 0x000fe20000000800 */
[----:B------:R-:W-:Y:S01]  /*2fd10*/  @!PT LDS RZ, [RZ] ;  /* 0x00000000fffff984 */ /* 0x000fe20000000800 */
[----:B------:R-:W-:Y:S01]  /*2fd20*/  @!PT LDS RZ, [RZ] ;  /* 0x00000000fffff984 */ /* 0x000fe20000000800 */
[----:B------:R0:W-:Y:S01]  /*2fd30*/  LDGSTS.E.BYPASS.LTC128B.128 [R4+0xa400], desc[UR50][R20.64], !P0 ;  /* 0x0a40000014047fae */ /* 0x0001e2000c101d72 */
[----:B------:R-:W-:Y:S01]  /*2fd40*/  ISETP.LT.OR P0, PT, R8, 0x1, P1 ;  /* 0x000000010800780c */ /* 0x000fe20000f01670 */
[----:B--2---:R-:W-:Y:S02]  /*2fd50*/  IMAD.IADD R5, R15, 0x1, R4 ;  /* 0x000000010f057824 */ /* 0x004fe400078e0204 */
[----:B------:R-:W-:-:S10]  /*2fd60*/  IMAD.MOV.U32 R15, RZ, RZ, -0x1 ;  /* 0xffffffffff0f7424 */ /* 0x000fd400078e00ff */
[----:B------:R0:W-:Y:S02]  /*2fd70*/  LDGSTS.E.BYPASS.LTC128B.128 [R5+0xa400], desc[UR50][R20.64+0x40], !P0 ;  /* 0x0a40004014057fae */ /* 0x0001e4000c101d72 */
[----:B0-----:R-:W-:Y:S05]  /*2fd80*/  WARPSYNC.COLLECTIVE R15, `(.L_x_3091) ;  /* 0x000000000f087348 */ /* 0x001fea0003c00000 */
[----:B------:R1:W2:Y:S02]  /*2fd90*/  SHFL.IDX P6, R14, R13, R12, R11 ;  /* 0x0000000c0d0e7389 */ /* 0x0002a400000c000b */
[----:B012---:R-:W-:Y:S01]  /*2fda0*/  ENDCOLLECTIVE ;  /* 0x000000000000791b */ /* 0x007fe20003800000 */
.L_x_3091:
[----:B------:R-:W0:Y:S01]  /*2fdb0*/  S2R R20, SR_TID.X ;  /* 0x0000000000147919 */ /* 0x000e220000002100 */
[----:B------:R-:W-:Y:S02]  /*2fdc0*/  IMAD.MOV.U32 R13, RZ, RZ, R2 ;  /* 0x000000ffff0d7224 */ /* 0x000fe400078e0002 */
[----:B------:R-:W-:-:S07]  /*2fdd0*/  IMAD.MOV.U32 R21, RZ, RZ, R14 ;  /* 0x000000ffff157224 */ /* 0x000fce00078e000e */
[----:B0-----:R-:W-:Y:S05]  /*2fde0*/  WARPSYNC.COLLECTIVE R15, `(.L_x_3092) ;  /* 0x000000000f087348 */ /* 0x001fea0003c00000 */
[----:B------:R1:W2:Y:S02]  /*2fdf0*/  SHFL.IDX P6, R14, R13, R12, R11 ;  /* 0x0000000c0d0e7389 */ /* 0x0002a400000c000b */
[----:B012---:R-:W-:Y:S01]  /*2fe00*/  ENDCOLLECTIVE ;  /* 0x000000000000791b */ /* 0x007fe20003800000 */
.L_x_3092:
[----:B------:R-:W-:-:S04]  /*2fe10*/  SHF.L.U32 R20, R20, 0x4, RZ ;  /* 0x0000000414147819 */ /* 0x000fc800000006ff */
[----:B------:R-:W-:Y:S01]  /*2fe20*/  LOP3.LUT R20, R20, 0x30, RZ, 0xc0, !PT ;  /* 0x0000003014147812 */ /* 0x000fe200078ec0ff */
[----:B------:R-:W-:-:S05]  /*2fe30*/  IMAD.MOV.U32 R12, RZ, RZ, R14 ;  /* 0x000000ffff0c7224 */ /* 0x000fca00078e000e */
[----:B------:R-:W-:-:S05]  /*2fe40*/  IADD3 R20, P0, R20, R12, RZ ;  /* 0x0000000c14147210 */ /* 0x000fca0007f1e0ff */
[----:B------:R-:W-:Y:S01]  /*2fe50*/  IMAD.X R21, RZ, RZ, R21, P0 ;  /* 0x000000ffff157224 */ /* 0x000fe200000e0615 */
[----:B------:R-:W-:Y:S01]  /*2fe60*/  ISETP.LT.OR P0, PT, R8, 0x21, P2 ;  /* 0x000000210800780c */ /* 0x000fe20001701670 */
[----:B------:R-:W-:Y:S02]  /*2fe70*/  IMAD.MOV.U32 R13, RZ, RZ, R3 ;  /* 0x000000ffff0d7224 */ /* 0x000fe400078e0003 */
[----:B------:R-:W-:-:S10]  /*2fe80*/  IMAD.MOV.U32 R12, RZ, RZ, 0x2 ;  /* 0x00000002ff0c7424 */ /* 0x000fd400078e00ff */
[----:B------:R-:W-:Y:S05]  /*2fe90*/  WARPSYNC.COLLECTIVE R15, `(.L_x_3093) ;  /* 0x000000000f087348 */ /* 0x000fea0003c00000 */
[----:B------:R0:W1:Y:S02]  /*2fea0*/  SHFL.IDX P6, R14, R13, R12, R11 ;  /* 0x0000000c0d0e7389 */ /* 0x00006400000c000b */
[----:B01----:R-:W-:Y:S01]  /*2feb0*/  ENDCOLLECTIVE ;  /* 0x000000000000791b */ /* 0x003fe20003800000 */
.L_x_3093:
[----:B------:R-:W-:Y:S01]  /*2fec0*/  @!PT LDS RZ, [RZ] ;  /* 0x00000000fffff984 */ /* 0x000fe20000000800 */
[----:B------:R-:W-:Y:S01]  /*2fed0*/  @!PT LDS RZ, [RZ] ;  /* 0x00000000fffff984 */ /* 0x000fe20000000800 */
[----:B------:R-:W-:Y:S01]  /*2fee0*/  @!PT LDS RZ, [RZ] ;  /* 0x00000000fffff984 */ /* 0x000fe20000000800 */
[----:B------:R-:W-:Y:S01]  /*2fef0*/  LDGSTS.E.BYPASS.LTC128B.128 [R4+0xb400], desc[UR50][R20.64], !P0 ;  /* 0x0b40000014047fae */ /* 0x000fe2000c101d72 */
[----:B------:R-:W-:-:S13]  /*2ff00*/  ISETP.LT.OR P0, PT, R8, 0x21, P1 ;  /* 0x000000210800780c */ /* 0x000fda0000f01670 */
[----:B------:R0:W-:Y:S01]  /*2ff10*/  LDGSTS.E.BYPASS.LTC128B.128 [R5+0xb400], desc[UR50][R20.64+0x40], !P0 ;  /* 0x0b40004014057fae */ /* 0x0001e2000c101d72 */
[----:B------:R-:W-:Y:S01]  /*2ff20*/  IMAD.MOV.U32 R13, RZ, RZ, R2 ;  /* 0x000000ffff0d7224 */ /* 0x000fe200078e0002 */
[----:B0-----:R-:W0:Y:S01]  /*2ff30*/  S2R R20, SR_TID.X ;  /* 0x0000000000147919 */ /* 0x001e220000002100 */
[----:B------:R-:W-:-:S07]  /*2ff40*/  MOV R21, R14 ;  /* 0x0000000e00157202 */ /* 0x000fce0000000f00 */
[----:B0-----:R-:W-:Y:S05]  /*2ff50*/  WARPSYNC.COLLECTIVE R15, `(.L_x_3094) ;  /* 0x000000000f087348 */ /* 0x001fea0003c00000 */
[----:B------:R1:W2:Y:S02]  /*2ff60*/  SHFL.IDX P6, R14, R13, R12, R11 ;  /* 0x0000000c0d0e7389 */ /* 0x0002a400000c000b */
[----:B012---:R-:W-:Y:S01]  /*2ff70*/  ENDCOLLECTIVE ;  /* 0x000000000000791b */ /* 0x007fe20003800000 */
.L_x_3094:
        /* <DEDUP_REMOVED lines=18> */
.L_x_3095:
[----:B------:R-:W0:Y:S01]  /*300a0*/  S2R R20, SR_TID.X ;  /* 0x0000000000147919 */ /* 0x000e220000002100 */
[----:B------:R-:W-:Y:S02]  /*300b0*/  IMAD.MOV.U32 R13, RZ, RZ, R2 ;  /* 0x000000ffff0d7224 */ /* 0x000fe400078e0002 */
[----:B------:R-:W-:-:S07]  /*300c0*/  IMAD.MOV.U32 R3, RZ, RZ, R14 ;  /* 0x000000ffff037224 */ /* 0x000fce00078e000e */
[----:B0-----:R-:W-:Y:S05]  /*300d0*/  WARPSYNC.COLLECTIVE R15, `(.L_x_3096) ;  /* 0x000000000f087348 */ /* 0x001fea0003c00000 */
[----:B------:R1:W2:Y:S02]  /*300e0*/  SHFL.IDX P6, R14, R13, R12, R11 ;  /* 0x0000000c0d0e7389 */ /* 0x0002a400000c000b */
[----:B012---:R-:W-:Y:S01]  /*300f0*/  ENDCOLLECTIVE ;  /* 0x000000000000791b */ /* 0x007fe20003800000 */
.L_x_3096:
[----:B------:R-:W-:-:S05]  /*30100*/  IMAD.SHL.U32 R20, R20, 0x10, RZ ;  /* 0x0000001014147824 */ /* 0x000fca00078e00ff */
[----:B------:R-:W-:Y:S02]  /*30110*/  LOP3.LUT R20, R20, 0x30, RZ, 0xc0, !PT ;  /* 0x0000003014147812 */ /* 0x000fe400078ec0ff */
[----:B------:R-:W-:-:S04]  /*30120*/  MOV R2, R14 ;  /* 0x0000000e00027202 */ /* 0x000fc80000000f00 */
[----:B------:R-:W-:-:S05]  /*30130*/  IADD3 R2, P0, R20, R2, RZ ;  /* 0x0000000214027210 */ /* 0x000fca0007f1e0ff */
[----:B------:R-:W-:Y:S01]  /*30140*/  IMAD.X R3, RZ, RZ, R3, P0 ;  /* 0x000000ffff037224 */ /* 0x000fe200000e0603 */
[----:B------:R-:W-:Y:S01]  /*30150*/  ISETP.LT.OR P0, PT, R8, 0x61, P2 ;  /* 0x000000610800780c */ /* 0x000fe20001701670 */
[----:B------:R-:W-:Y:S02]  /*30160*/  IMAD.MOV.U32 R13, RZ, RZ, R25 ;  /* 0x000000ffff0d7224 */ /* 0x000fe400078e0019 */
[----:B------:R-:W-:-:S10]  /*30170*/  IMAD.MOV.U32 R12, RZ, RZ, RZ ;  /* 0x000000ffff0c7224 */ /* 0x000fd400078e00ff */
[----:B------:R-:W-:Y:S05]  /*30180*/  WARPSYNC.COLLECTIVE R15, `(.L_x_3097) ;  /* 0x000000000f087348 */ /* 0x000fea0003c00000 */
[----:B------:R0:W1:Y:S02]  /*30190*/  SHFL.IDX P6, R14, R13, R12, R11 ;  /* 0x0000000c0d0e7389 */ /* 0x00006400000c000b */
[----:B01----:R-:W-:Y:S01]  /*301a0*/  ENDCOLLECTIVE ;  /* 0x000000000000791b */ /* 0x003fe20003800000 */
.L_x_3097:
[----:B------:R-:W-:Y:S01]  /*301b0*/  @!PT LDS RZ, [RZ] ;  /* 0x00000000fffff984 */ /* 0x000fe20000000800 */
[----:B------:R-:W-:Y:S01]  /*301c0*/  @!PT LDS RZ, [RZ] ;  /* 0x00000000fffff984 */ /* 0x000fe20000000800 */
[----:B------:R-:W-:Y:S01]  /*301d0*/  @!PT LDS RZ, [RZ] ;  /* 0x00000000fffff984 */ /* 0x000fe20000000800 */
[----:B------:R-:W-:Y:S01]  /*301e0*/  LDGSTS.E.BYPASS.LTC128B.128 [R4+0xd400], desc[UR50][R2.64], !P0 ;  /* 0x0d40000002047fae */ /* 0x000fe2000c101d72 */
[----:B------:R-:W-:-:S13]  /*301f0*/  ISETP.LT.OR P0, PT, R8, 0x61, P1 ;  /* 0x000000610800780c */ /* 0x000fda0000f01670 */
[----:B------:R0:W-:Y:S01]  /*30200*/  LDGSTS.E.BYPASS.LTC128B.128 [R5+0xd400], desc[UR50][R2.64+0x40], !P0 ;  /* 0x0d40004002057fae */ /* 0x0001e2000c101d72 */
[----:B------:R-:W-:Y:S02]  /*30210*/  ISETP.GE.AND P0, PT, R8, 0x81, PT ;  /* 0x000000810800780c */ /* 0x000fe40003f06270 */
[----:B------:R-:W-:Y:S01]  /*30220*/  MOV R13, R26 ;  /* 0x0000001a000d7202 */ /* 0x000fe20000000f00 */
[----:B0-----:R-:W-:-:S10]  /*30230*/  IMAD.MOV.U32 R3, RZ, RZ, R14 ;  /* 0x000000ffff037224 */ /* 0x001fd400078e000e */
[----:B------:R-:W-:Y:S05]  /*30240*/  WARPSYNC.COLLECTIVE R15, `(.L_x_3098) ;  /* 0x000000000f087348 */ /* 0x000fea0003c00000 */
[----:B------:R0:W1:Y:S02]  /*30250*/  SHFL.IDX P6, R14, R13, R12, R11 ;  /* 0x0000000c0d0e7389 */ /* 0x00006400000c000b */
[----:B01----:R-:W-:Y:S01]  /*30260*/  ENDCOLLECTIVE ;  /* 0x000000000000791b */ /* 0x003fe20003800000 */
.L_x_3098:
        /* <DEDUP_REMOVED lines=8> */
.L_x_2908:
[----:B-1----:R-:W2:Y:S02]  /*302f0*/  LDL R2, [R1+0x34] ;  /* 0x0000340001027983 */ /* 0x002ea40000100800 */
[----:B--2---:R1:W2:Y:S02]  /*30300*/  SYNCS.PHASECHK.TRANS64.TRYWAIT P0, [R0+URZ+0x29840], R2 ;  /* 0x02984002000075a7 */ /* 0x0042a4000800017f */
[----:B--2---:R-:W-:Y:S05]  /*30310*/  @!P0 NANOSLEEP.SYNCS 0x989680 ;  /* 0x009896800000895d */ /* 0x004fea0003900000 */
[----:B------:R-:W2:Y:S02]  /*30320*/  @!P0 SYNCS.PHASECHK.TRANS64 P0, [R0+URZ+0x29840], R2 ;  /* 0x02984002000085a7 */ /* 0x000ea4000800007f */
[----:B--2---:R-:W-:Y:S05]  /*30330*/  @!P0 BRA `(.L_x_2908) ;  /* 0xfffffffc00ec8947 */ /* 0x004fea000383ffff */
[----:B------:R-:W-:Y:S05]  /*30340*/  BRA `(.L_x_3100) ;  /* 0xffffff8c00887947 */ /* 0x000fea000383ffff */
.L_x_2909:
[----:B------:R-:W-:Y:S01]  /*30350*/  BSSY B0, `(.L_x_3101) ;  /* 0x0000008000007945 */ /* 0x000fe20003800000 */
[----:B------:R-:W-:Y:S01]  /*30360*/  IMAD.MOV.U32 R13, RZ, RZ, R6 ;  /* 0x000000ffff0d7224 */ /* 0x000fe200078e0006 */
[----:B------:R-:W-:Y:S01]  /*30370*/  MOV R15, 0xffffffff ;  /* 0xffffffff000f7802 */ /* 0x000fe20000000f00 */
[----:B------:R-:W-:Y:S02]  /*30380*/  IMAD.MOV.U32 R12, RZ, RZ, RZ ;  /* 0x000000ffff0c7224 */ /* 0x000fe400078e00ff */
[----:B------:R-:W-:-:S07]  /*30390*/  IMAD.MOV.U32 R11, RZ, RZ, 0x1c1f ;  /* 0x00001c1fff0b7424 */ /* 0x000fce00078e00ff */
[----:B0----5:R-:W-:Y:S05]  /*303a0*/  WARPSYNC.COLLECTIVE R15, `(.L_x_3102) ;  /* 0x000000000f087348 */ /* 0x021fea0003c00000 */
[----:B------:R1:W2:Y:S02]  /*303b0*/  SHFL.IDX P6, R14, R13, R12, R11 ;  /* 0x0000000c0d0e7389 */ /* 0x0002a400000c000b */
[----:B012--5:R-:W-:Y:S01]  /*303c0*/  ENDCOLLECTIVE ;  /* 0x000000000000791b */ /* 0x027fe20003800000 */
.L_x_3102:
[----:B------:R-:W-:Y:S05]  /*303d0*/  BSYNC B0 ;  /* 0x0000000000007941 */ /* 0x000fea0003800000 */
.L_x_3101:
[----:B------:R-:W0:Y:S01]  /*303e0*/  S2R R9, SR_TID.X ;  /* 0x0000000000097919 */ /* 0x000e220000002100 */
[----:B------:R-:W-:Y:S01]  /*303f0*/  IMAD.MOV.U32 R13, RZ, RZ, R5 ;  /* 0x000000ffff0d7224 */ /* 0x000fe200078e0005 */
[----:B------:R-:W-:Y:S01]  /*30400*/  MOV R15, 0xffffffff ;  /* 0xffffffff000f7802 */ /* 0x000fe20000000f00 */
[----:B------:R-:W-:Y:S01]  /*30410*/  IMAD.MOV.U32 R12, RZ, RZ, RZ ;  /* 0x000000ffff0c7224 */ /* 0x000fe200078e00ff */
[----:B------:R-:W-:Y:S01]  /*30420*/  LOP3.LUT P1, RZ, R20, 0x4, RZ, 0xc0, !PT ;  /* 0x0000000414ff7812 */ /* 0x000fe2000782c0ff */
[----:B------:R-:W-:Y:S02]  /*30430*/  IMAD.MOV.U32 R11, RZ, RZ, 0x1c1f ;  /* 0x00001c1fff0b7424 */ /* 0x000fe400078e00ff */
[----:B------:R-:W-:Y:S02]  /*30440*/  IMAD.MOV.U32 R2, RZ, RZ, R14 ;  /* 0x000000ffff027224 */ /* 0x000fe400078e000e */
[----:B------:R-:W-:-:S08]  /*30450*/  @P4 IMAD.IADD R21, R22, 0x1, R4 ;  /* 0x0000000116154824 */ /* 0x000fd000078e0204 */
[----:B0-----:R-:W-:Y:S05]  /*30460*/  WARPSYNC.COLLECTIVE R15, `(.L_x_3103) ;  /* 0x000000000f087348 */ /* 0x001fea0003c00000 */
[----:B------:R1:W2:Y:S02]  /*30470*/  SHFL.IDX P6, R14, R13, R12, R11 ;  /* 0x0000000c0d0e7389 */ /* 0x0002a400000c000b */
[----:B012---:R-:W-:Y:S01]  /*30480*/  ENDCOLLECTIVE ;  /* 0x000000000000791b */ /* 0x007fe20003800000 */
.L_x_3103:
[----:B------:R-:W-:Y:S01]  /*30490*/  MOV R13, R6 ;  /* 0x00000006000d7202 */ /* 0x000fe20000000f00 */
[----:B------:R-:W-:Y:S02]  /*304a0*/  IMAD.MOV.U32 R12, RZ, RZ, 0x1 ;  /* 0x00000001ff0c7424 */ /* 0x000fe400078e00ff */
[----:B------:R-:W-:Y:S02]  /*304b0*/  IMAD.SHL.U32 R25, R9, 0x10, RZ ;  /* 0x0000001009197824 */ /* 0x000fe400078e00ff */
[----:B------:R-:W-:Y:S01]  /*304c0*/  IMAD.MOV.U32 R3, RZ, RZ, R14 ;  /* 0x000000ffff037224 */ /* 0x000fe200078e000e */
[----:B------:R-:W-:Y:S01]  /*304d0*/  LOP3.LUT P6, RZ, R20, 0x8, RZ, 0xc0, !PT ;  /* 0x0000000814ff7812 */ /* 0x000fe200078cc0ff */
[----:B------:R-:W-:Y:S01]  /*304e0*/  @P5 IMAD.IADD R9, R22, 0x1, R4 ;  /* 0x0000000116095824 */ /* 0x000fe200078e0204 */
        /* <DEDUP_REMOVED lines=15> */
.L_x_3104:
        /* <DEDUP_REMOVED lines=11> */
.L_x_3105:
[----:B------:R-:W-:Y:S02]  /*30690*/  IMAD.MOV.U32 R13, RZ, RZ, R6 ;  /* 0x000000ffff0d7224 */ /* 0x000fe400078e0006 */
[----:B------:R-:W-:Y:S02]  /*306a0*/  IMAD.MOV.U32 R12, RZ, RZ, 0x2 ;  /* 0x00000002ff0c7424 */ /* 0x000fe400078e00ff */
[----:B------:R-:W-:Y:S01]  /*306b0*/  IMAD.MOV.U32 R3, RZ, RZ, R14 ;  /* 0x000000ffff037224 */ /* 0x000fe200078e000e */
[----:B------:R-:W-:-:S04]  /*306c0*/  LOP3.LUT P6, RZ, R20, 0x10, RZ, 0xc0, !PT ;  /* 0x0000001014ff7812 */ /* 0x000fc800078cc0ff */
[----:B------:R-:W-:-:S04]  /*306d0*/  @P4 IADD3 R3, P0, R25, R3, RZ ;  /* 0x0000000319034210 */ /* 0x000fc80007f1e0ff */
[----:B------:R-:W-:-:S04]  /*306e0*/  @P4 IADD3.X R2, RZ, R2, RZ, P0, !PT ;  /* 0x00000002ff024210 */ /* 0x000fc800007fe4ff */
        /* <DEDUP_REMOVED lines=10> */
.L_x_3106:
[----:B------:R-:W-:Y:S01]  /*30790*/  @!PT LDS RZ, [RZ] ;  /* 0x00000000fffff984 */ /* 0x000fe20000000800 */
[----:B------:R-:W-:Y:S01]  /*307a0*/  @!PT LDS RZ, [RZ] ;  /* 0x00000000fffff984 */ /* 0x000fe20000000800 */
[----:B------:R-:W-:Y:S01]  /*307b0*/  @!PT LDS RZ, [RZ] ;  /* 0x00000000fffff984 */ /* 0x000fe20000000800 */
[----:B------:R-:W-:Y:S04]  /*307c0*/  @P4 LDGSTS.E.BYPASS.LTC128B.128 [R21+0x1d400], desc[UR50][R2.64+0x40], !P5 ;  /* 0x1d40004002154fae */ /* 0x000fe8000e901d72 */
[----:B------:R0:W-:Y:S01]  /*307d0*/  @P4 LDGSTS.E.BYPASS.LTC128B.128 [R21+0x1fc00], desc[UR50][R2.64+0x80], !P1 ;  /* 0x1fc0008002154fae */ /* 0x0001e2000c901d72 */
[----:B------:R-:W-:Y:S02]  /*307e0*/  LOP3.LUT P4, RZ, R20, 0x10, RZ, 0xc0, !PT ;  /* 0x0000001014ff7812 */ /* 0x000fe4000788c0ff */
[----:B------:R-:W-:Y:S02]  /*307f0*/  MOV R13, R5 ;  /* 0x00000005000d7202 */ /* 0x000fe40000000f00 */
[----:B0-----:R-:W-:Y:S01]  /*30800*/  @P2 IADD3 R21, R22, R4, RZ ;  /* 0x0000000416152210 */ /* 0x001fe20007ffe0ff */
[----:B------:R-:W-:-:S08]  /*30810*/  IMAD.MOV.U32 R2, RZ, RZ, R14 ;  /* 0x000000ffff027224 */ /* 0x000fd000078e000e */
[----:B------:R-:W-:Y:S05]  /*30820*/  WARPSYNC.COLLECTIVE R15, `(.L_x_3107) ;  /* 0x000000000f087348 */ /* 0x000fea0003c00000 */
[----:B------:R0:W1:Y:S02]  /*30830*/  SHFL.IDX P6, R14, R13, R12, R11 ;  /* 0x0000000c0d0e7389 */ /* 0x00006400000c000b */
[----:B01----:R-:W-:Y:S01]  /*30840*/  ENDCOLLECTIVE ;  /* 0x000000000000791b */ /* 0x003fe20003800000 */
.L_x_3107:
[----:B------:R-:W-:Y:S01]  /*30850*/  IMAD.MOV.U32 R13, RZ, RZ, R6 ;  /* 0x000000ffff0d7224 */ /* 0x000fe200078e0006 */
[----:B------:R-:W-:Y:S01]  /*30860*/  MOV R12, 0x3 ;  /* 0x00000003000c7802 */ /* 0x000fe20000000f00 */
[----:B------:R-:W-:-:S07]  /*30870*/  IMAD.MOV.U32 R3, RZ, RZ, R14 ;  /* 0x000000ffff037224 */ /* 0x000fce00078e000e */
[----:B------:R-:W-:Y:S05]  /*30880*/  WARPSYNC.COLLECTIVE R15, `(.L_x_3108) ;  /* 0x000000000f087348 */ /* 0x000fea0003c00000 */
[----:B------:R0:W1:Y:S02]  /*30890*/  SHFL.IDX P6, R14, R13, R12, R11 ;  /* 0x0000000c0d0e7389 */ /* 0x00006400000c000b */
[----:B01----:R-:W-:Y:S01]  /*308a0*/  ENDCOLLECTIVE ;  /* 0x000000000000791b */ /* 0x003fe20003800000 */
.L_x_3108:
        /* <DEDUP_REMOVED lines=10> */
.L_x_3109:
        /* <DEDUP_REMOVED lines=12> */
.L_x_3110:
[----:B------:R-:W-:-:S05]  /*30a10*/  @P2 IADD3 R2, P0, R25, R2, RZ ;  /* 0x0000000219022210 */ /* 0x000fca0007f1e0ff */
[----:B------:R-:W-:-:S05]  /*30a20*/  @P2 IMAD.X R3, RZ, RZ, R6, P0 ;  /* 0x000000ffff032224 */ /* 0x000fca00000e0606 */
[----:B------:R-:W-:Y:S01]  /*30a30*/  @!PT LDS RZ, [RZ] ;  /* 0x00000000fffff984 */ /* 0x000fe20000000800 */
[----:B------:R-:W-:Y:S01]  /*30a40*/  @!PT LDS RZ, [RZ] ;  /* 0x00000000fffff984 */ /* 0x000fe20000000800 */
[----:B------:R-:W-:Y:S01]  /*30a50*/  @!PT LDS RZ, [RZ] ;  /* 0x00000000fffff984 */ /* 0x000fe20000000800 */
[----:B------:R-:W-:Y:S01]  /*30a60*/  @P2 LDGSTS.E.BYPASS.LTC128B.128 [R21+0x1bc00], desc[UR50][R2.64], !P4 ;  /* 0x1bc0000002152fae */ /* 0x000fe2000e101d72 */
[----:B------:R-:W-:-:S03]  /*30a70*/  IMAD.MOV.U32 R13, RZ, RZ, R8 ;  /* 0x000000ffff0d7224 */ /* 0x000fc600078e0008 */
[----:B------:R-:W-:Y:S04]  /*30a80*/  @P2 LDGSTS.E.BYPASS.LTC128B.128 [R21+0x1e400], desc[UR50][R2.64+0x40], !P5 ;  /* 0x1e40004002152fae */ /* 0x000fe8000e901d72 */
[----:B------:R0:W-:Y:S02]  /*30a90*/  @P2 LDGSTS.E.BYPASS.LTC128B.128 [R21+0x20c00], desc[UR50][R2.64+0x80], !P1 ;  /* 0x20c0008002152fae */ /* 0x0001e4000c901d72 */
[----:B0-----:R-:W-:-:S07]  /*30aa0*/  IMAD.MOV.U32 R3, RZ, RZ, R14 ;  /* 0x000000ffff037224 */ /* 0x001fce00078e000e */
[----:B------:R-:W-:Y:S05]  /*30ab0*/  WARPSYNC.COLLECTIVE R15, `(.L_x_3111) ;  /* 0x000000000f087348 */ /* 0x000fea0003c00000 */
[----:B------:R0:W1:Y:S02]  /*30ac0*/  SHFL.IDX P6, R14, R13, R12, R11 ;  /* 0x0000000c0d0e7389 */ /* 0x00006400000c000b */
[----:B01----:R-:W-:Y:S01]  /*30ad0*/  ENDCOLLECTIVE ;  /* 0x000000000000791b */ /* 0x003fe20003800000 */
.L_x_3111:
[----:B------:R-:W-:Y:S01]  /*30ae0*/  MOV R2, R14 ;  /* 0x0000000e00027202 */ /* 0x000fe20000000f00 */
[----:B------:R-:W-:Y:S06]  /*30af0*/  BRA `(.L_x_3112) ;  /* 0xffffff8800fc7947 */ /* 0x000fec000383ffff */
.L_x_2916:
[----:B------:R-:W-:Y:S02]  /*30b00*/  IMAD.MOV.U32 R13, RZ, RZ, R0 ;  /* 0x000000ffff0d7224 */ /* 0x000fe400078e0000 */
[----:B------:R-:W-:Y:S02]  /*30b10*/  IMAD.MOV.U32 R12, RZ, RZ, RZ ;  /* 0x000000ffff0c7224 */ /* 0x000fe400078e00ff */
[----:B------:R-:W-:Y:S02]  /*30b20*/  IMAD.MOV.U32 R11, RZ, RZ, 0x1c1f ;  /* 0x00001c1fff0b7424 */ /* 0x000fe400078e00ff */
[----:B------:R-:W-:Y:S02]  /*30b30*/  IMAD.MOV.U32 R15, RZ, RZ, -0x1 ;  /* 0xffffffffff0f7424 */ /* 0x000fe400078e00ff */
[----:B------:R-:W-:Y:S02]  /*30b40*/  IMAD R5, R30, R7, RZ ;  /* 0x000000071e057224 */ /* 0x000fe400078e02ff */
[----:B------:R-:W-:-:S07]  /*30b50*/  IMAD R17, R17, 0x80, R9 ;  /* 0x0000008011117824 */ /* 0x000fce00078e0209 */
[----:B-----5:R-:W-:Y:S05]  /*30b60*/  WARPSYNC.COLLECTIVE R15, `(.L_x_3113) ;  /* 0x000000000f087348 */ /* 0x020fea0003c00000 */
[----:B------:R0:W1:Y:S02]  /*30b70*/  SHFL.IDX P6, R14, R13, R12, R11 ;  /* 0x0000000c0d0e7389 */ /* 0x00006400000c000b */
[----:B01---5:R-:W-:Y:S01]  /*30b80*/  ENDCOLLECTIVE ;  /* 0x000000000000791b */ /* 0x023fe20003800000 */
.L_x_3113:
[C---:B------:R-:W-:Y:S02]  /*30b90*/  ISETP.GE.AND P0, PT, R17.reuse, R5, PT ;  /* 0x000000051100720c */ /* 0x040fe40003f06270 */
[----:B------:R-:W-:Y:S01]  /*30ba0*/  IADD3 R6, R17, 0x20, RZ ;  /* 0x0000002011067810 */ /* 0x000fe20007ffe0ff */
[----:B------:R-:W-:Y:S01]  /*30bb0*/  IMAD.MOV.U32 R13, RZ, RZ, R4 ;  /* 0x000000ffff0d7224 */ /* 0x000fe200078e0004 */
[----:B------:R-:W-:-:S09]  /*30bc0*/  MOV R2, R14 ;  /* 0x0000000e00027202 */ /* 0x000fd20000000f00 */
[----:B------:R-:W-:Y:S05]  /*30bd0*/  WARPSYNC.COLLECTIVE R15, `(.L_x_3114) ;  /* 0x000000000f087348 */ /* 0x000fea0003c00000 */
[----:B------:R0:W1:Y:S02]  /*30be0*/  SHFL.IDX P6, R14, R13, R12, R11 ;  /* 0x0000000c0d0e7389 */ /* 0x00006400000c000b */
[----:B01----:R-:W-:Y:S01]  /*30bf0*/  ENDCOLLECTIVE ;  /* 0x000000000000791b */ /* 0x003fe20003800000 */
.L_x_3114:
[----:B------:R-:W-:Y:S02]  /*30c00*/  IMAD.MOV.U32 R13, RZ, RZ, R0 ;  /* 0x000000ffff0d7224 */ /* 0x000fe400078e0000 */
[----:B------:R-:W-:Y:S02]  /*30c10*/  IMAD.MOV.U32 R12, RZ, RZ, 0x1 ;  /* 0x00000001ff0c7424 */ /* 0x000fe400078e00ff */
[----:B------:R-:W-:-:S07]  /*30c20*/  IMAD.MOV.U32 R3, RZ, RZ, R14 ;  /* 0x000000ffff037224 */ /* 0x000fce00078e000e */
[----:B------:R-:W-:Y:S05]  /*30c30*/  WARPSYNC.COLLECTIVE R15, `(.L_x_3115) ;  /* 0x000000000f087348 */ /* 0x000fea0003c00000 */
[----:B------:R0:W1:Y:S02]  /*30c40*/  SHFL.IDX P6, R14, R13, R12, R11 ;  /* 0x0000000c0d0e7389 */ /* 0x00006400000c000b */
[----:B01----:R-:W-:Y:S01]  /*30c50*/  ENDCOLLECTIVE ;  /* 0x000000000000791b */ /* 0x003fe20003800000 */
.L_x_3115:
        /* <DEDUP_REMOVED lines=17> */
.L_x_3116:
[----:B------:R-:W-:Y:S02]  /*30d70*/  IMAD.MOV.U32 R13, RZ, RZ, R0 ;  /* 0x000000ffff0d7224 */ /* 0x000fe400078e0000 */
[----:B------:R-:W-:Y:S01]  /*30d80*/  IMAD.MOV.U32 R12, RZ, RZ, 0x2 ;  /* 0x00000002ff0c7424 */ /* 0x000fe200078e00ff */
[----:B------:R-:W-:-:S07]  /*30d90*/  MOV R3, R14 ;  /* 0x0000000e00037202 */ /* 0x000fce0000000f00 */
[----:B------:R-:W-:Y:S05]  /*30da0*/  WARPSYNC.COLLECTIVE R15, `(.L_x_3117) ;  /* 0x000000000f087348 */ /* 0x000fea0003c00000 */
[----:B------:R0:W1:Y:S02]  /*30db0*/  SHFL.IDX P6, R14, R13, R12, R11 ;  /* 0x0000000c0d0e7389 */ /* 0x00006400000c000b */
[----:B01----:R-:W-:Y:S01]  /*30dc0*/  ENDCOLLECTIVE ;  /* 0x000000000000791b */ /* 0x003fe20003800000 */
.L_x_3117:
        /* <DEDUP_REMOVED lines=13> */
[----:B------:R-:W-:Y:S02]  /*30ea0*/  ISETP.GE.AND P0, PT, R2, R5, PT ;  /* 0x000000050200720c */ /* 0x000fe40003f06270 */
[----:B------:R-:W-:-:S11]  /*30eb0*/  MOV R2, R14 ;  /* 0x0000000e00027202 */ /* 0x000fd60000000f00 */
[----:B------:R-:W-:Y:S05]  /*30ec0*/  WARPSYNC.COLLECTIVE R15, `(.L_x_3118) ;  /* 0x000000000f087348 */ /* 0x000fea0003c00000 */
[----:B------:R0:W1:Y:S02]  /*30ed0*/  SHFL.IDX P6, R14, R13, R12, R11 ;  /* 0x0000000c0d0e7389 */ /* 0x00006400000c000b */
[----:B01----:R-:W-:Y:S01]  /*30ee0*/  ENDCOLLECTIVE ;  /* 0x000000000000791b */ /* 0x003fe20003800000 */
.L_x_3118:
[----:B------:R-:W-:Y:S01]  /*30ef0*/  IMAD.MOV.U32 R13, RZ, RZ, R0 ;  /* 0x000000ffff0d7224 */ /* 0x000fe200078e0000 */
[----:B------:R-:W-:Y:S01]  /*30f00*/  MOV R12, 0x3 ;  /* 0x00000003000c7802 */ /* 0x000fe20000000f00 */
[----:B------:R-:W-:-:S07]  /*30f10*/  IMAD.MOV.U32 R3, RZ, RZ, R14 ;  /* 0x000000ffff037224 */ /* 0x000fce00078e000e */
[----:B------:R-:W-:Y:S05]  /*30f20*/  WARPSYNC.COLLECTIVE R15, `(.L_x_3119) ;  /* 0x000000000f087348 */ /* 0x000fea0003c00000 */
[----:B------:R0:W1:Y:S02]  /*30f30*/  SHFL.IDX P6, R14, R13, R12, R11 ;  /* 0x0000000c0d0e7389 */ /* 0x00006400000c000b */
[----:B01----:R-:W-:Y:S01]  /*30f40*/  ENDCOLLECTIVE ;  /* 0x000000000000791b */ /* 0x003fe20003800000 */
.L_x_3119:
        /* <DEDUP_REMOVED lines=10> */
.L_x_3120:
        /* <DEDUP_REMOVED lines=8> */
.L_x_2921:
[----:B-1----:R1:W2:Y:S02]  /*31070*/  SYNCS.PHASECHK.TRANS64.TRYWAIT P0, [R22+URZ+0x29820], R3 ;  /* 0x02982003160075a7 */ /* 0x0022a4000800017f */
[----:B--2---:R-:W-:Y:S05]  /*31080*/  @!P0 NANOSLEEP.SYNCS 0x989680 ;  /* 0x009896800000895d */ /* 0x004fea0003900000 */
[----:B------:R-:W2:Y:S02]  /*31090*/  @!P0 SYNCS.PHASECHK.TRANS64 P0, [R22+URZ+0x29820], R3 ;  /* 0x02982003160085a7 */ /* 0x000ea4000800007f */
[----:B--2---:R-:W-:Y:S05]  /*310a0*/  @!P0 BRA `(.L_x_2921) ;  /* 0xfffffffc00f08947 */ /* 0x004fea000383ffff */
[----:B------:R-:W-:Y:S05]  /*310b0*/  BRA `(.L_x_3122) ;  /* 0xffffff9000a47947 */ /* 0x000fea000383ffff */
.L_x_2925:
[----:B0-----:R0:W1:Y:S02]  /*310c0*/  SYNCS.PHASECHK.TRANS64.TRYWAIT P0, [R0+URZ+0x29880], R31 ;  /* 0x0298801f000075a7 */ /* 0x001064000800017f */
[----:B-1----:R-:W-:Y:S05]  /*310d0*/  @!P0 NANOSLEEP.SYNCS 0x989680 ;  /* 0x009896800000895d */ /* 0x002fea0003900000 */
[----:B------:R-:W1:Y:S02]  /*310e0*/  @!P0 SYNCS.PHASECHK.TRANS64 P0, [R0+URZ+0x29880], R31 ;  /* 0x0298801f000085a7 */ /* 0x000e64000800007f */
[----:B-1----:R-:W-:Y:S05]  /*310f0*/  @!P0 BRA `(.L_x_2925) ;  /* 0xfffffffc00f08947 */ /* 0x002fea000383ffff */
[----:B------:R-:W-:Y:S05]  /*31100*/  BRA `(.L_x_3123) ;  /* 0xffffff9400c47947 */ /* 0x000fea000383ffff */
.L_x_2926:
        /* <DEDUP_REMOVED lines=8> */
.L_x_3125:
[----:B------:R-:W-:Y:S05]  /*31190*/  BSYNC B0 ;  /* 0x0000000000007941 */ /* 0x000fea0003800000 */
.L_x_3124:
[----:B------:R0:W5:Y:S01]  /*311a0*/  LDL R17, [R1+0x4] ;  /* 0x0000040001117983 */ /* 0x0001620000100800 */
[----:B------:R-:W-:Y:S01]  /*311b0*/  IMAD.MOV.U32 R13, RZ, RZ, R7 ;  /* 0x000000ffff0d7224 */ /* 0x000fe200078e0007 */
[----:B------:R-:W-:Y:S01]  /*311c0*/  MOV R12, RZ ;  /* 0x000000ff000c7202 */ /* 0x000fe20000000f00 */
[----:B------:R-:W-:Y:S01]  /*311d0*/  IMAD.MOV.U32 R11, RZ, RZ, 0x1c1f ;  /* 0x00001c1fff0b7424 */ /* 0x000fe200078e00ff */
[----:B------:R-:W1:Y:S01]  /*311e0*/  S2R R2, SR_TID.X ;  /* 0x0000000000027919 */ /* 0x000e620000002100 */
[----:B------:R-:W-:Y:S01]  /*311f0*/  IMAD.MOV.U32 R15, RZ, RZ, -0x1 ;  /* 0xffffffffff0f7424 */ /* 0x000fe200078e00ff */
[----:B------:R-:W-:Y:S01]  /*31200*/  IADD3 R10, R22, R10, R37 ;  /* 0x0000000a160a7210 */ /* 0x000fe20007ffe025 */
[----:B------:R-:W-:-:S07]  /*31210*/  IMAD.MOV.U32 R3, RZ, RZ, R14 ;  /* 0x000000ffff037224 */ /* 0x000fce00078e000e */
[----:B01---5:R-:W-:Y:S05]  /*31220*/  WARPSYNC.COLLECTIVE R15, `(.L_x_3126) ;  /* 0x000000000f087348 */ /* 0x023fea0003c00000 */
[----:B------:R2:W3:Y:S02]  /*31230*/  SHFL.IDX P6, R14, R13, R12, R11 ;  /* 0x0000000c0d0e7389 */ /* 0x0004e400000c000b */
[----:B0123-5:R-:W-:Y:S01]  /*31240*/  ENDCOLLECTIVE ;  /* 0x000000000000791b */ /* 0x02ffe20003800000 */
.L_x_3126:
[----:B------:R-:W-:Y:S02]  /*31250*/  IMAD.MOV.U32 R13, RZ, RZ, R9 ;  /* 0x000000ffff0d7224 */ /* 0x000fe400078e0009 */
[----:B------:R-:W-:Y:S02]  /*31260*/  IMAD.MOV.U32 R12, RZ, RZ, 0x1 ;  /* 0x00000001ff0c7424 */ /* 0x000fe400078e00ff */
[----:B------:R-:W-:Y:S02]  /*31270*/  IMAD.SHL.U32 R15, R2, 0x10, RZ ;  /* 0x00000010020f7824 */ /* 0x000fe400078e00ff */
[----:B------:R-:W-:-:S03]  /*31280*/  IMAD.MOV.U32 R2, RZ, RZ, R14 ;  /* 0x000000ffff027224 */ /* 0x000fc600078e000e */
[----:B------:R-:W-:-:S04]  /*31290*/  LOP3.LUT R15, R15, 0x30, RZ, 0xc0, !PT ;  /* 0x000000300f0f7812 */ /* 0x000fc800078ec0ff */
[----:B------:R-:W-:Y:S01]  /*312a0*/  IADD3 R2, P0, R15, R2, RZ ;  /* 0x000000020f027210 */ /* 0x000fe20007f1e0ff */
[----:B------:R-:W-:-:S03]  /*312b0*/  IMAD.MOV.U32 R15, RZ, RZ, -0x1 ;  /* 0xffffffffff0f7424 */ /* 0x000fc600078e00ff */
[----:B------:R-:W-:-:S09]  /*312c0*/  IADD3.X R3, RZ, R3, RZ, P0, !PT ;  /* 0x00000003ff037210 */ /* 0x000fd200007fe4ff */
[----:B------:R-:W-:Y:S05]  /*312d0*/  WARPSYNC.COLLECTIVE R15, `(.L_x_3127) ;  /* 0x000000000f087348 */ /* 0x000fea0003c00000 */
[----:B------:R0:W1:Y:S02]  /*312e0*/  SHFL.IDX P6, R14, R13, R12, R11 ;  /* 0x0000000c0d0e7389 */ /* 0x00006400000c000b */
[----:B01----:R-:W-:Y:S01]  /*312f0*/  ENDCOLLECTIVE ;  /* 0x000000000000791b */ /* 0x003fe20003800000 */
.L_x_3127:
[----:B------:R-:W-:Y:S01]  /*31300*/  @!PT LDS RZ, [RZ] ;  /* 0x00000000fffff984 */ /* 0x000fe20000000800 */
[----:B------:R-:W-:Y:S01]  /*31310*/  @!PT LDS RZ, [RZ] ;  /* 0x00000000fffff984 */ /* 0x000fe20000000800 */
[----:B------:R-:W-:Y:S01]  /*31320*/  @!PT LDS RZ, [RZ] ;  /* 0x00000000fffff984 */ /* 0x000fe20000000800 */
[----:B------:R-:W-:Y:S01]  /*31330*/  LDGSTS.E.BYPASS.LTC128B.128 [R10+0xa400], desc[UR50][R2.64], !P3 ;  /* 0x0a400000020a7fae */ /* 0x000fe2000d901d72 */
[----:B------:R-:W-:Y:S02]  /*31340*/  IMAD.MOV.U32 R13, RZ, RZ, R7 ;  /* 0x000000ffff0d7224 */ /* 0x000fe400078e0007 */
[----:B------:R-:W-:-:S05]  /*31350*/  IMAD.IADD R17, R17, 0x1, R10 ;  /* 0x0000000111117824 */ /* 0x000fca00078e020a */
[----:B------:R0:W-:Y:S02]  /*31360*/  LDGSTS.E.BYPASS.LTC128B.128 [R17+0xa400], desc[UR50][R2.64+0x40], !P1 ;  /* 0x0a40004002117fae */ /* 0x0001e4000c901d72 */
[----:B0-----:R-:W0:Y:S01]  /*31370*/  S2R R2, SR_TID.X ;  /* 0x0000000000027919 */ /* 0x001e220000002100 */
[----:B------:R-:W-:-:S07]  /*31380*/  MOV R3, R14 ;  /* 0x0000000e00037202 */ /* 0x000fce0000000f00 */
[----:B0-----:R-:W-:Y:S05]  /*31390*/  WARPSYNC.COLLECTIVE R15, `(.L_x_3128) ;  /* 0x000000000f087348 */ /* 0x001fea0003c00000 */
[----:B------:R1:W2:Y:S02]  /*313a0*/  SHFL.IDX P6, R14, R13, R12, R11 ;  /* 0x0000000c0d0e7389 */ /* 0x0002a400000c000b */
[----:B012---:R-:W-:Y:S01]  /*313b0*/  ENDCOLLECTIVE ;  /* 0x000000000000791b */ /* 0x007fe20003800000 */
.L_x_3128:
        /* <DEDUP_REMOVED lines=11> */
.L_x_3129:
[----:B------:R-:W-:Y:S01]  /*31470*/  @!PT LDS RZ, [RZ] ;  /* 0x00000000fffff984 */ /* 0x000fe20000000800 */
[----:B------:R-:W-:Y:S01]  /*31480*/  @!PT LDS RZ, [RZ] ;  /* 0x00000000fffff984 */ /* 0x000fe20000000800 */
[----:B------:R-:W-:Y:S01]  /*31490*/  @!PT LDS RZ, [RZ] ;  /* 0x00000000fffff984 */ /* 0x000fe20000000800 */
[----:B------:R-:W-:Y:S04]  /*314a0*/  LDGSTS.E.BYPASS.LTC128B.128 [R10+0xb400], desc[UR50][R2.64], !P3 ;  /* 0x0b400000020a7fae */ /* 0x000fe8000d901d72 */
[----:B------:R0:W-:Y:S01]  /*314b0*/  LDGSTS.E.BYPASS.LTC128B.128 [R17+0xb400], desc[UR50][R2.64+0x40], !P1 ;  /* 0x0b40004002117fae */ /* 0x0001e2000c901d72 */
[----:B------:R-:W-:Y:S01]  /*314c0*/  IMAD.MOV.U32 R13, RZ, RZ, R7 ;  /* 0x000000ffff0d7224 */ /* 0x000fe200078e0007 */
[----:B0-----:R-:W0:Y:S01]  /*314d0*/  S2R R2, SR_TID.X ;  /* 0x0000000000027919 */ /* 0x001e220000002100 */
[----:B------:R-:W-:-:S07]  /*314e0*/  IMAD.MOV.U32 R3, RZ, RZ, R14 ;  /* 0x000000ffff037224 */ /* 0x000fce00078e000e */
[----:B0-----:R-:W-:Y:S05]  /*314f0*/  WARPSYNC.COLLECTIVE R15, `(.L_x_3130) ;  /* 0x000000000f087348 */ /* 0x001fea0003c00000 */
[----:B------:R1:W2:Y:S02]  /*31500*/  SHFL.IDX P6, R14, R13, R12, R11 ;  /* 0x0000000c0d0e7389 */ /* 0x0002a400000c000b */
[----:B012---:R-:W-:Y:S01]  /*31510*/  ENDCOLLECTIVE ;  /* 0x000000000000791b */ /* 0x007fe20003800000 */
.L_x_3130:
[----:B------:R-:W-:Y:S02]  /*31520*/  IMAD.MOV.U32 R13, RZ, RZ, R9 ;  /* 0x000000ffff0d7224 */ /* 0x000fe400078e0009 */
[----:B------:R-:W-:Y:S01]  /*31530*/  IMAD.MOV.U32 R12, RZ, RZ, 0x3 ;  /* 0x00000003ff0c7424 */ /* 0x000fe200078e00ff */
[----:B------:R-:W-:Y:S01]  /*31540*/  SHF.L.U32 R15, R2, 0x4, RZ ;  /* 0x00000004020f7819 */ /* 0x000fe200000006ff */
[----:B------:R-:W-:-:S03]  /*31550*/  IMAD.MOV.U32 R2, RZ, RZ, R14 ;  /* 0x000000ffff027224 */ /* 0x000fc600078e000e */
[----:B------:R-:W-:-:S04]  /*31560*/  LOP3.LUT R15, R15, 0x30, RZ, 0xc0, !PT ;  /* 0x000000300f0f7812 */ /* 0x000fc800078ec0ff */
[----:B------:R-:W-:Y:S02]  /*31570*/  IADD3 R2, P0, R15, R2, RZ ;  /* 0x000000020f027210 */ /* 0x000fe40007f1e0ff */
[----:B------:R-:W-:-:S03]  /*31580*/  MOV R15, 0xffffffff ;  /* 0xffffffff000f7802 */ /* 0x000fc60000000f00 */
[----:B------:R-:W-:-:S08]  /*31590*/  IMAD.X R3, RZ, RZ, R3, P0 ;  /* 0x000000ffff037224 */ /* 0x000fd000000e0603 */
[----:B------:R-:W-:Y:S05]  /*315a0*/  WARPSYNC.COLLECTIVE R15, `(.L_x_3131) ;  /* 0x000000000f087348 */ /* 0x000fea0003c00000 */
[----:B------:R0:W1:Y:S02]  /*315b0*/  SHFL.IDX P6, R14, R13, R12, R11 ;  /* 0x0000000c0d0e7389 */ /* 0x00006400000c000b */
[----:B01----:R-:W-:Y:S01]  /*315c0*/  ENDCOLLECTIVE ;  /* 0x000000000000791b */ /* 0x003fe20003800000 */
.L_x_3131:
        /* <DEDUP_REMOVED lines=11> */
.L_x_3132:
[----:B------:R-:W-:Y:S02]  /*31680*/  IMAD.MOV.U32 R13, RZ, RZ, R24 ;  /* 0x000000ffff0d7224 */ /* 0x000fe400078e0018 */
[----:B------:R-:W-:Y:S02]  /*31690*/  IMAD.MOV.U32 R12, RZ, RZ, RZ ;  /* 0x000000ffff0c7224 */ /* 0x000fe400078e00ff */
[----:B------:R-:W-:-:S07]  /*316a0*/  IMAD.MOV.U32 R2, RZ, RZ, R14 ;  /* 0x000000ffff027224 */ /* 0x000fce00078e000e */
[----:B------:R-:W-:Y:S05]  /*316b0*/  WARPSYNC.COLLECTIVE R15, `(.L_x_3133) ;  /* 0x000000000f087348 */ /* 0x000fea0003c00000 */
[----:B------:R0:W1:Y:S02]  /*316c0*/  SHFL.IDX P6, R14, R13, R12, R11 ;  /* 0x0000000c0d0e7389 */ /* 0x00006400000c000b */
[----:B01----:R-:W-:Y:S01]  /*316d0*/  ENDCOLLECTIVE ;  /* 0x000000000000791b */ /* 0x003fe20003800000 */
.L_x_3133:
[----:B------:R-:W-:-:S05]  /*316e0*/  IMAD.SHL.U32 R3, R3, 0x10, RZ ;  /* 0x0000001003037824 */ /* 0x000fca00078e00ff */
[----:B------:R-:W-:-:S04]  /*316f0*/  LOP3.LUT R3, R3, 0x30, RZ, 0xc0, !PT ;  /* 0x0000003003037812 */ /* 0x000fc800078ec0ff */
[----:B------:R-:W-:Y:S01]  /*31700*/  IADD3 R2, P0, R3, R2, RZ ;  /* 0x0000000203027210 */ /* 0x000fe20007f1e0ff */
[----:B------:R-:W-:-:S03]  /*31710*/  IMAD.MOV.U32 R13, RZ, RZ, R25 ;  /* 0x000000ffff0d7224 */ /* 0x000fc600078e0019 */
[----:B------:R-:W-:-:S05]  /*31720*/  IADD3.X R3, RZ, R9, RZ, P0, !PT ;  /* 0x00000009ff037210 */ /* 0x000fca00007fe4ff */
        /* <DEDUP_REMOVED lines=9> */
.L_x_3134:
[----:B------:R-:W-:Y:S01]  /*317c0*/  MOV R2, R14 ;  /* 0x0000000e00027202 */ /* 0x000fe20000000f00 */
[----:B------:R-:W-:Y:S06]  /*317d0*/  BRA `(.L_x_3135) ;  /* 0xffffff9400387947 */ /* 0x000fec000383ffff */
.L_x_2931:
[----:B---3--:R3:W4:Y:S02]  /*317e0*/  SYNCS.PHASECHK.TRANS64.TRYWAIT P0, [R0+URZ+0x29840], R31 ;  /* 0x0298401f000075a7 */ /* 0x008724000800017f */
[----:B----4-:R-:W-:Y:S05]  /*317f0*/  @!P0 NANOSLEEP.SYNCS 0x989680 ;  /* 0x009896800000895d */ /* 0x010fea0003900000 */
[----:B------:R-:W4:Y:S02]  /*31800*/  @!P0 SYNCS.PHASECHK.TRANS64 P0, [R0+URZ+0x29840], R31 ;  /* 0x0298401f000085a7 */ /* 0x000f24000800007f */
[----:B----4-:R-:W-:Y:S05]  /*31810*/  @!P0 BRA `(.L_x_2931) ;  /* 0xfffffffc00f08947 */ /* 0x010fea000383ffff */
[----:B------:R-:W-:Y:S05]  /*31820*/  BRA `(.L_x_3136) ;  /* 0xffffff9400987947 */ /* 0x000fea000383ffff */
.L_x_2932:
        /* <DEDUP_REMOVED lines=8> */
.L_x_3138:
[----:B------:R-:W-:Y:S05]  /*318b0*/  BSYNC B0 ;  /* 0x0000000000007941 */ /* 0x000fea0003800000 */
.L_x_3137:
[----:B------:R-:W-:Y:S01]  /*318c0*/  IMAD.MOV.U32 R13, RZ, RZ, R4 ;  /* 0x000000ffff0d7224 */ /* 0x000fe200078e0004 */
[----:B------:R-:W-:Y:S01]  /*318d0*/  MOV R3, R14 ;  /* 0x0000000e00037202 */ /* 0x000fe20000000f00 */
[----:B------:R-:W-:Y:S02]  /*318e0*/  IMAD.MOV.U32 R12, RZ, RZ, RZ ;  /* 0x000000ffff0c7224 */ /* 0x000fe400078e00ff */
[----:B------:R-:W-:Y:S02]  /*318f0*/  IMAD.MOV.U32 R11, RZ, RZ, 0x1c1f ;  /* 0x00001c1fff0b7424 */ /* 0x000fe400078e00ff */
[----:B------:R-:W-:Y:S02]  /*31900*/  IMAD.MOV.U32 R15, RZ, RZ, -0x1 ;  /* 0xffffffffff0f7424 */ /* 0x000fe400078e00ff */
[----:B------:R-:W-:-:S07]  /*31910*/  IMAD.IADD R7, R22, 0x1, R7 ;  /* 0x0000000116077824 */ /* 0x000fce00078e0207 */
[----:B------:R-:W-:Y:S05]  /*31920*/  WARPSYNC.COLLECTIVE R15, `(.L_x_3139) ;  /* 0x000000000f087348 */ /* 0x000fea0003c00000 */
[----:B------:R0:W1:Y:S02]  /*31930*/  SHFL.IDX P6, R14, R13, R12, R11 ;  /* 0x0000000c0d0e7389 */ /* 0x00006400000c000b */
[----:B01----:R-:W-:Y:S01]  /*31940*/  ENDCOLLECTIVE ;  /* 0x000000000000791b */ /* 0x003fe20003800000 */
.L_x_3139:
[----:B------:R-:W-:Y:S02]  /*31950*/  IMAD.MOV.U32 R13, RZ, RZ, R6 ;  /* 0x000000ffff0d7224 */ /* 0x000fe400078e0006 */
[----:B------:R-:W-:Y:S01]  /*31960*/  IMAD.MOV.U32 R12, RZ, RZ, 0x1 ;  /* 0x00000001ff0c7424 */ /* 0x000fe200078e00ff */
[----:B------:R-:W-:-:S07]  /*31970*/  MOV R2, R14 ;  /* 0x0000000e00027202 */ /* 0x000fce0000000f00 */
[----:B------:R-:W-:Y:S05]  /*31980*/  WARPSYNC.COLLECTIVE R15, `(.L_x_3140) ;  /* 0x000000000f087348 */ /* 0x000fea0003c00000 */
[----:B------:R0:W1:Y:S02]  /*31990*/  SHFL.IDX P6, R14, R13, R12, R11 ;  /* 0x0000000c0d0e7389 */ /* 0x00006400000c000b */
[----:B01----:R-:W-:Y:S01]  /*319a0*/  ENDCOLLECTIVE ;  /* 0x000000000000791b */ /* 0x003fe20003800000 */
.L_x_3140:
        /* <DEDUP_REMOVED lines=9> */
[----:B0-----:R-:W-:-:S07]  /*31a40*/  MOV R3, R14 ;  /* 0x0000000e00037202 */ /* 0x001fce0000000f00 */
[----:B------:R-:W-:Y:S05]  /*31a50*/  WARPSYNC.COLLECTIVE R15, `(.L_x_3141) ;  /* 0x000000000f087348 */ /* 0x000fea0003c00000 */
[----:B------:R0:W1:Y:S02]  /*31a60*/  SHFL.IDX P6, R14, R13, R12, R11 ;  /* 0x0000000c0d0e7389 */ /* 0x00006400000c000b */
[----:B01----:R-:W-:Y:S01]  /*31a70*/  ENDCOLLECTIVE ;  /* 0x000000000000791b */ /* 0x003fe20003800000 */
.L_x_3141:
[----:B------:R-:W-:Y:S01]  /*31a80*/  IMAD.MOV.U32 R13, RZ, RZ, R6 ;  /* 0x000000ffff0d7224 */ /* 0x000fe200078e0006 */
[----:B------:R-:W-:Y:S01]  /*31a90*/  MOV R12, 0x2 ;  /* 0x00000002000c7802 */ /* 0x000fe20000000f00 */
[----:B------:R-:W-:-:S07]  /*31aa0*/  IMAD.MOV.U32 R2, RZ, RZ, R14 ;  /* 0x000000ffff027224 */ /* 0x000fce00078e000e */
[----:B------:R-:W-:Y:S05]  /*31ab0*/  WARPSYNC.COLLECTIVE R15, `(.L_x_3142) ;  /* 0x000000000f087348 */ /* 0x000fea0003c00000 */
[----:B------:R0:W1:Y:S02]  /*31ac0*/  SHFL.IDX P6, R14, R13, R12, R11 ;  /* 0x0000000c0d0e7389 */ /* 0x00006400000c000b */
[----:B01----:R-:W-:Y:S01]  /*31ad0*/  ENDCOLLECTIVE ;  /* 0x000000000000791b */ /* 0x003fe20003800000 */
.L_x_3142:
        /* <DEDUP_REMOVED lines=13> */
.L_x_3143:
[----:B------:R-:W-:Y:S01]  /*31bb0*/  MOV R13, R6 ;  /* 0x00000006000d7202 */ /* 0x000fe20000000f00 */
[----:B------:R-:W-:Y:S02]  /*31bc0*/  IMAD.MOV.U32 R12, RZ, RZ, 0x3 ;  /* 0x00000003ff0c7424 */ /* 0x000fe400078e00ff */
[----:B------:R-:W-:-:S07]  /*31bd0*/  IMAD.MOV.U32 R2, RZ, RZ, R14 ;  /* 0x000000ffff027224 */ /* 0x000fce00078e000e */
[----:B------:R-:W-:Y:S05]  /*31be0*/  WARPSYNC.COLLECTIVE R15, `(.L_x_3144) ;  /* 0x000000000f087348 */ /* 0x000fea0003c00000 */
[----:B------:R0:W1:Y:S02]  /*31bf0*/  SHFL.IDX P6, R14, R13, R12, R11 ;  /* 0x0000000c0d0e7389 */ /* 0x00006400000c000b */
[----:B01----:R-:W-:Y:S01]  /*31c00*/  ENDCOLLECTIVE ;  /* 0x000000000000791b */ /* 0x003fe20003800000 */
.L_x_3144:
        /* <DEDUP_REMOVED lines=13> */
.L_x_3145:
[----:B------:R-:W-:Y:S02]  /*31ce0*/  IMAD.MOV.U32 R13, RZ, RZ, R8 ;  /* 0x000000ffff0d7224 */ /* 0x000fe400078e0008 */
[----:B------:R-:W-:Y:S02]  /*31cf0*/  IMAD.MOV.U32 R12, RZ, RZ, RZ ;  /* 0x000000ffff0c7224 */ /* 0x000fe400078e00ff */
[----:B------:R-:W-:-:S07]  /*31d00*/  IMAD.MOV.U32 R2, RZ, RZ, R14 ;  /* 0x000000ffff027224 */ /* 0x000fce00078e000e */
[----:B------:R-:W-:Y:S05]  /*31d10*/  WARPSYNC.COLLECTIVE R15, `(.L_x_3146) ;  /* 0x000000000f087348 */ /* 0x000fea0003c00000 */
[----:B------:R0:W1:Y:S02]  /*31d20*/  SHFL.IDX P6, R14, R13, R12, R11 ;  /* 0x0000000c0d0e7389 */ /* 0x00006400000c000b */
[----:B01----:R-:W-:Y:S01]  /*31d30*/  ENDCOLLECTIVE ;  /* 0x000000000000791b */ /* 0x003fe20003800000 */
.L_x_3146:
[----:B------:R-:W-:-:S04]  /*31d40*/  IADD3 R2, P0, R10, R2, RZ ;  /* 0x000000020a027210 */ /* 0x000fc80007f1e0ff */
[----:B------:R-:W-:-:S05]  /*31d50*/  IADD3.X R3, RZ, R9, RZ, P0, !PT ;  /* 0x00000009ff037210 */ /* 0x000fca00007fe4ff */
        /* <DEDUP_REMOVED lines=11> */
.L_x_3147:
[----:B------:R-:W-:Y:S01]  /*31e10*/  MOV R2, R14 ;  /* 0x0000000e00027202 */ /* 0x000fe20000000f00 */
[----:B------:R-:W-:Y:S06]  /*31e20*/  BRA `(.L_x_3148) ;  /* 0xffffff9400387947 */ /* 0x000fec000383ffff */
.L_x_2937:
[----:B--2---:R2:W3:Y:S02]  /*31e30*/  SYNCS.PHASECHK.TRANS64.TRYWAIT P0, [R3+URZ+0x29870], R0 ;  /* 0x02987000030075a7 */ /* 0x0044e4000800017f */
[----:B---3--:R-:W-:Y:S05]  /*31e40*/  @!P0 NANOSLEEP.SYNCS 0x989680 ;  /* 0x009896800000895d */ /* 0x008fea0003900000 */
[----:B------:R-:W3:Y:S02]  /*31e50*/  @!P0 SYNCS.PHASECHK.TRANS64 P0, [R3+URZ+0x29870], R0 ;  /* 0x02987000030085a7 */ /* 0x000ee4000800007f */
[----:B---3--:R-:W-:Y:S05]  /*31e60*/  @!P0 BRA `(.L_x_2937) ;  /* 0xfffffffc00f08947 */ /* 0x008fea000383ffff */
[----:B------:R-:W-:Y:S05]  /*31e70*/  BRA `(.L_x_3149) ;  /* 0xffffff9400a47947 */ /* 0x000fea000383ffff */
.L_x_2939:
[----:B--2---:R2:W3:Y:S02]  /*31e80*/  SYNCS.PHASECHK.TRANS64.TRYWAIT P0, [R3+URZ+0x29860], R0 ;  /* 0x02986000030075a7 */ /* 0x0044e4000800017f */
[----:B---3--:R-:W-:Y:S05]  /*31e90*/  @!P0 NANOSLEEP.SYNCS 0x989680 ;  /* 0x009896800000895d */ /* 0x008fea0003900000 */
[----:B------:R-:W3:Y:S02]  /*31ea0*/  @!P0 SYNCS.PHASECHK.TRANS64 P0, [R3+URZ+0x29860], R0 ;  /* 0x02986000030085a7 */ /* 0x000ee4000800007f */
[----:B---3--:R-:W-:Y:S05]  /*31eb0*/  @!P0 BRA `(.L_x_2939) ;  /* 0xfffffffc00f08947 */ /* 0x008fea000383ffff */
[----:B------:R-:W-:Y:S05]  /*31ec0*/  BRA `(.L_x_3150) ;  /* 0xffffff9400b47947 */ /* 0x000fea000383ffff */
.L_x_2947:
[----:B0-----:R0:W3:Y:S02]  /*31ed0*/  SYNCS.PHASECHK.TRANS64.TRYWAIT P1, [R17+URZ+0x29870], R0 ;  /* 0x02987000110075a7 */ /* 0x0010e4000802017f */
[----:B---3--:R-:W-:Y:S05]  /*31ee0*/  @!P1 NANOSLEEP.SYNCS 0x989680 ;  /* 0x009896800000995d */ /* 0x008fea0003900000 */
[----:B------:R-:W3:Y:S02]  /*31ef0*/  @!P1 SYNCS.PHASECHK.TRANS64 P1, [R17+URZ+0x29870], R0 ;  /* 0x02987000110095a7 */ /* 0x000ee4000802007f */
[----:B---3--:R-:W-:Y:S05]  /*31f00*/  @!P1 BRA `(.L_x_2947) ;  /* 0xfffffffc00f09947 */ /* 0x008fea000383ffff */
[----:B------:R-:W-:Y:S05]  /*31f10*/  BRA `(.L_x_3151) ;  /* 0xffffff9c00787947 */ /* 0x000fea000383ffff */
.L_x_2949:
[----:B0-----:R0:W3:Y:S02]  /*31f20*/  SYNCS.PHASECHK.TRANS64.TRYWAIT P1, [R17+URZ+0x29860], R0 ;  /* 0x02986000110075a7 */ /* 0x0010e4000802017f */
[----:B---3--:R-:W-:Y:S05]  /*31f30*/  @!P1 NANOSLEEP.SYNCS 0x989680 ;  /* 0x009896800000995d */ /* 0x008fea0003900000 */
[----:B------:R-:W3:Y:S02]  /*31f40*/  @!P1 SYNCS.PHASECHK.TRANS64 P1, [R17+URZ+0x29860], R0 ;  /* 0x02986000110095a7 */ /* 0x000ee4000802007f */
[----:B---3--:R-:W-:Y:S05]  /*31f50*/  @!P1 BRA `(.L_x_2949) ;  /* 0xfffffffc00f09947 */ /* 0x008fea000383ffff */
[----:B------:R-:W-:Y:S05]  /*31f60*/  BRA `(.L_x_3152) ;  /* 0xffffff9c00847947 */ /* 0x000fea000383ffff */
.L_x_2954:
        /* <DEDUP_REMOVED lines=8> */
.L_x_3154:
[----:B------:R-:W-:Y:S05]  /*31ff0*/  BSYNC B0 ;  /* 0x0000000000007941 */ /* 0x000fea0003800000 */
.L_x_3153:
[----:B------:R-:W-:Y:S01]  /*32000*/  IMAD.MOV.U32 R13, RZ, RZ, R16 ;  /* 0x000000ffff0d7224 */ /* 0x000fe200078e0010 */
[----:B------:R-:W-:Y:S01]  /*32010*/  MOV R0, R14 ;  /* 0x0000000e00007202 */ /* 0x000fe20000000f00 */
[----:B------:R-:W-:Y:S02]  /*32020*/  IMAD.MOV.U32 R12, RZ, RZ, 0x1 ;  /* 0x00000001ff0c7424 */ /* 0x000fe400078e00ff */
[----:B------:R-:W-:Y:S02]  /*32030*/  IMAD.MOV.U32 R11, RZ, RZ, 0x1f ;  /* 0x0000001fff0b7424 */ /* 0x000fe400078e00ff */
[----:B------:R-:W-:Y:S02]  /*32040*/  IMAD.MOV.U32 R15, RZ, RZ, -0x1 ;  /* 0xffffffffff0f7424 */ /* 0x000fe400078e00ff */
[----:B------:R-:W-:-:S07]  /*32050*/  IMAD.IADD R5, R19, 0x1, R7 ;  /* 0x0000000113057824 */ /* 0x000fce00078e0207 */
[----:B------:R-:W-:Y:S05]  /*32060*/  WARPSYNC.COLLECTIVE R15, `(.L_x_3155) ;  /* 0x000000000f087348 */ /* 0x000fea0003c00000 */
[----:B------:R0:W1:Y:S02]  /*32070*/  SHFL.IDX P6, R14, R13, R12, R11 ;  /* 0x0000000c0d0e7389 */ /* 0x00006400000c000b */
[----:B01----:R-:W-:Y:S01]  /*32080*/  ENDCOLLECTIVE ;  /* 0x000000000000791b */ /* 0x003fe20003800000 */
.L_x_3155:
[----:B------:R-:W-:Y:S02]  /*32090*/  ULDC UR4, c[0x0][0xc3c] ;  /* 0x00030f0000047ab9 */ /* 0x000fe40000000800 */
[----:B------:R-:W-:-:S13]  /*320a0*/  ISETP.GE.OR P1, PT, R5, UR4, !P0 ;  /* 0x0000000405007c0c */ /* 0x000fda000c726670 */
[----:B------:R-:W0:Y:S01]  /*320b0*/  @!P1 LDC.64 R2, c[0x0][0xc80] ;  /* 0x00032000ff029b82 */ /* 0x000e220000000a00 */
[----:B------:R-:W-:Y:S02]  /*320c0*/  MOV R11, RZ ;  /* 0x000000ff000b7202 */ /* 0x000fe40000000f00 */
[----:B------:R-:W-:Y:S01]  /*320d0*/  MOV R16, R14 ;  /* 0x0000000e00107202 */ /* 0x000fe20000000f00 */
        /* <DEDUP_REMOVED lines=13> */
.L_x_3156:
[----:B------:R-:W-:Y:S01]  /*321b0*/  IMAD.MOV.U32 R12, RZ, RZ, 0x2 ;  /* 0x00000002ff0c7424 */ /* 0x000fe200078e00ff */
[----:B------:R-:W-:-:S05]  /*321c0*/  SEL R5, R14, RZ, P1 ;  /* 0x000000ff0e057207 */ /* 0x000fca0000800000 */
[----:B------:R-:W-:-:S04]  /*321d0*/  IMAD.IADD R4, R2, 0x1, R5 ;  /* 0x0000000102047824 */ /* 0x000fc800078e0205 */
[----:B------:R-:W-:-:S07]  /*321e0*/  IMAD.MOV.U32 R13, RZ, RZ, R4 ;  /* 0x000000ffff0d7224 */ /* 0x000fce00078e0004 */
[----:B------:R-:W-:Y:S05]  /*321f0*/  WARPSYNC.COLLECTIVE R15, `(.L_x_3157) ;  /* 0x000000000f087348 */ /* 0x000fea0003c00000 */
[----:B------:R0:W1:Y:S02]  /*32200*/  SHFL.UP P6, R14, R13, R12, R11 ;  /* 0x0400000c0d0e7389 */ /* 0x00006400000c000b */
[----:B01----:R-:W-:Y:S01]  /*32210*/  ENDCOLLECTIVE ;  /* 0x000000000000791b */ /* 0x003fe20003800000 */
.L_x_3157:
[----:B------:R-:W-:Y:S01]  /*32220*/  IMAD.MOV.U32 R12, RZ, RZ, 0x4 ;  /* 0x00000004ff0c7424 */ /* 0x000fe200078e00ff */
[----:B------:R-:W-:-:S05]  /*32230*/  SEL R5, R14, RZ, P2 ;  /* 0x000000ff0e057207 */ /* 0x000fca0001000000 */
[----:B------:R-:W-:-:S05]  /*32240*/  IMAD.IADD R5, R4, 0x1, R5 ;  /* 0x0000000104057824 */ /* 0x000fca00078e0205 */
[----:B------:R-:W-:-:S07]  /*32250*/  MOV R13, R5 ;  /* 0x00000005000d7202 */ /* 0x000fce0000000f00 */
[----:B------:R-:W-:Y:S05]  /*32260*/  WARPSYNC.COLLECTIVE R15, `(.L_x_3158) ;  /* 0x000000000f087348 */ /* 0x000fea0003c00000 */
[----:B------:R0:W1:Y:S02]  /*32270*/  SHFL.UP P6, R14, R13, R12, R11 ;  /* 0x0400000c0d0e7389 */ /* 0x00006400000c000b */
[----:B01----:R-:W-:Y:S01]  /*32280*/  ENDCOLLECTIVE ;  /* 0x000000000000791b */ /* 0x003fe20003800000 */
.L_x_3158:
[----:B------:R-:W-:Y:S01]  /*32290*/  IMAD.MOV.U32 R12, RZ, RZ, 0x8 ;  /* 0x00000008ff0c7424 */ /* 0x000fe200078e00ff */
[----:B------:R-:W-:-:S05]  /*322a0*/  SEL R6, R14, RZ, P3 ;  /* 0x000000ff0e067207 */ /* 0x000fca0001800000 */
[----:B------:R-:W-:-:S04]  /*322b0*/  IMAD.IADD R6, R5, 0x1, R6 ;  /* 0x0000000105067824 */ /* 0x000fc800078e0206 */
[----:B------:R-:W-:-:S07]  /*322c0*/  IMAD.MOV.U32 R13, RZ, RZ, R6 ;  /* 0x000000ffff0d7224 */ /* 0x000fce00078e0006 */
[----:B------:R-:W-:Y:S05]  /*322d0*/  WARPSYNC.COLLECTIVE R15, `(.L_x_3159) ;  /* 0x000000000f087348 */ /* 0x000fea0003c00000 */
[----:B------:R0:W1:Y:S02]  /*322e0*/  SHFL.UP P6, R14, R13, R12, R11 ;  /* 0x0400000c0d0e7389 */ /* 0x00006400000c000b */
[----:B01----:R-:W-:Y:S01]  /*322f0*/  ENDCOLLECTIVE ;  /* 0x000000000000791b */ /* 0x003fe20003800000 */
.L_x_3159:
[----:B------:R-:W-:Y:S01]  /*32300*/  IMAD.MOV.U32 R12, RZ, RZ, 0x10 ;  /* 0x00000010ff0c7424 */ /* 0x000fe200078e00ff */
[----:B------:R-:W-:-:S04]  /*32310*/  SEL R3, R14, RZ, P4 ;  /* 0x000000ff0e037207 */ /* 0x000fc80002000000 */
[----:B------:R-:W-:-:S05]  /*32320*/  IADD3 R4, R6, R3, RZ ;  /* 0x0000000306047210 */ /* 0x000fca0007ffe0ff */
[----:B------:R-:W-:-:S07]  /*32330*/  IMAD.MOV.U32 R13, RZ, RZ, R4 ;  /* 0x000000ffff0d7224 */ /* 0x000fce00078e0004 */
[----:B------:R-:W-:Y:S05]  /*32340*/  WARPSYNC.COLLECTIVE R15, `(.L_x_3160) ;  /* 0x000000000f087348 */ /* 0x000fea0003c00000 */
[----:B------:R0:W1:Y:S02]  /*32350*/  SHFL.UP P6, R14, R13, R12, R11 ;  /* 0x0400000c0d0e7389 */ /* 0x00006400000c000b */
[----:B01----:R-:W-:Y:S01]  /*32360*/  ENDCOLLECTIVE ;  /* 0x000000000000791b */ /* 0x003fe20003800000 */
.L_x_3160:
[----:B------:R-:W-:Y:S01]  /*32370*/  MOV R12, 0x1f ;  /* 0x0000001f000c7802 */ /* 0x000fe20000000f00 */
[----:B------:R-:W-:Y:S01]  /*32380*/  IMAD.MOV.U32 R11, RZ, RZ, 0x1f ;  /* 0x0000001fff0b7424 */ /* 0x000fe200078e00ff */
[----:B------:R-:W-:-:S05]  /*32390*/  SEL R3, R14, RZ, P5 ;  /* 0x000000ff0e037207 */ /* 0x000fca0002800000 */
[----:B------:R-:W-:-:S04]  /*323a0*/  IMAD.IADD R3, R4, 0x1, R3 ;  /* 0x0000000104037824 */ /* 0x000fc800078e0203 */
[----:B------:R-:W-:-:S07]  /*323b0*/  IMAD.MOV.U32 R13, RZ, RZ, R3 ;  /* 0x000000ffff0d7224 */ /* 0x000fce00078e0003 */
[----:B------:R-:W-:Y:S05]  /*323c0*/  WARPSYNC.COLLECTIVE R15, `(.L_x_3161) ;  /* 0x000000000f087348 */ /* 0x000fea0003c00000 */
[----:B------:R0:W1:Y:S02]  /*323d0*/  SHFL.IDX P6, R14, R13, R12, R11 ;  /* 0x0000000c0d0e7389 */ /* 0x00006400000c000b */
[----:B01----:R-:W-:Y:S01]  /*323e0*/  ENDCOLLECTIVE ;  /* 0x000000000000791b */ /* 0x003fe20003800000 */
.L_x_3161:
[----:B------:R-:W-:Y:S05]  /*323f0*/  BRA `(.L_x_3162) ;  /* 0xffffffa000987947 */ /* 0x000fea000383ffff */
.L_x_2959:
[----:B------:R-:W-:Y:S01]  /*32400*/  BSSY B0, `(.L_x_3163) ;  /* 0x0000008000007945 */ /* 0x000fe20003800000 */
[----:B-----5:R-:W-:Y:S01]  /*32410*/  IMAD.MOV.U32 R13, RZ, RZ, R2 ;  /* 0x000000ffff0d7224 */ /* 0x020fe200078e0002 */
[----:B------:R-:W-:Y:S01]  /*32420*/  MOV R15, 0xffffffff ;  /* 0xffffffff000f7802 */ /* 0x000fe20000000f00 */
[----:B------:R-:W-:Y:S02]  /*32430*/  IMAD.MOV.U32 R12, RZ, RZ, 0x1 ;  /* 0x00000001ff0c7424 */ /* 0x000fe400078e00ff */
[----:B------:R-:W-:-:S07]  /*32440*/  IMAD.MOV.U32 R11, RZ, RZ, RZ ;  /* 0x000000ffff0b7224 */ /* 0x000fce00078e00ff */
[----:B012---:R-:W-:Y:S05]  /*32450*/  WARPSYNC.COLLECTIVE R15, `(.L_x_3164) ;  /* 0x000000000f087348 */ /* 0x007fea0003c00000 */
[----:B------:R3:W4:Y:S02]  /*32460*/  SHFL.UP P6, R14, R13, R12, R11 ;  /* 0x0400000c0d0e7389 */ /* 0x00072400000c000b */
[----:B01234-:R-:W-:Y:S01]  /*32470*/  ENDCOLLECTIVE ;  /* 0x000000000000791b */ /* 0x01ffe20003800000 */
.L_x_3164:
[----:B------:R-:W-:Y:S05]  /*32480*/  BSYNC B0 ;  /* 0x0000000000007941 */ /* 0x000fea0003800000 */
.L_x_3163:
        /* <DEDUP_REMOVED lines=8> */
.L_x_3165:
[----:B------:R-:W-:Y:S01]  /*32510*/  IMAD.MOV.U32 R12, RZ, RZ, 0x4 ;  /* 0x00000004ff0c7424 */ /* 0x000fe200078e00ff */
[----:B------:R-:W-:-:S04]  /*32520*/  SEL R14, R14, RZ, P2 ;  /* 0x000000ff0e0e7207 */ /* 0x000fc80001000000 */
[----:B------:R-:W-:-:S05]  /*32530*/  IADD3 R3, R13, R14, RZ ;  /* 0x0000000e0d037210 */ /* 0x000fca0007ffe0ff */
[----:B------:R-:W-:-:S07]  /*32540*/  IMAD.MOV.U32 R13, RZ, RZ, R3 ;  /* 0x000000ffff0d7224 */ /* 0x000fce00078e0003 */
[----:B------:R-:W-:Y:S05]  /*32550*/  WARPSYNC.COLLECTIVE R15, `(.L_x_3166) ;  /* 0x000000000f087348 */ /* 0x000fea0003c00000 */
[----:B------:R0:W1:Y:S02]  /*32560*/  SHFL.UP P6, R14, R13, R12, R11 ;  /* 0x0400000c0d0e7389 */ /* 0x00006400000c000b */
[----:B01----:R-:W-:Y:S01]  /*32570*/  ENDCOLLECTIVE ;  /* 0x000000000000791b */ /* 0x003fe20003800000 */
.L_x_3166:
[----:B------:R-:W-:Y:S02]  /*32580*/  MOV R12, 0x8 ;  /* 0x00000008000c7802 */ /* 0x000fe40000000f00 */
[----:B------:R-:W-:-:S05]  /*32590*/  SEL R4, R14, RZ, P3 ;  /* 0x000000ff0e047207 */ /* 0x000fca0001800000 */
[----:B------:R-:W-:-:S04]  /*325a0*/  IMAD.IADD R4, R3, 0x1, R4 ;  /* 0x0000000103047824 */ /* 0x000fc800078e0204 */
[----:B------:R-:W-:-:S07]  /*325b0*/  IMAD.MOV.U32 R13, RZ, RZ, R4 ;  /* 0x000000ffff0d7224 */ /* 0x000fce00078e0004 */
[----:B------:R-:W-:Y:S05]  /*325c0*/  WARPSYNC.COLLECTIVE R15, `(.L_x_3167) ;  /* 0x000000000f087348 */ /* 0x000fea0003c00000 */
[----:B------:R0:W1:Y:S02]  /*325d0*/  SHFL.UP P6, R14, R13, R12, R11 ;  /* 0x0400000c0d0e7389 */ /* 0x00006400000c000b */
[----:B01----:R-:W-:Y:S01]  /*325e0*/  ENDCOLLECTIVE ;  /* 0x000000000000791b */ /* 0x003fe20003800000 */
.L_x_3167:
[----:B------:R-:W-:Y:S01]  /*325f0*/  IMAD.MOV.U32 R12, RZ, RZ, 0x10 ;  /* 0x00000010ff0c7424 */ /* 0x000fe200078e00ff */
[----:B------:R-:W-:-:S05]  /*32600*/  SEL R5, R14, RZ, P4 ;  /* 0x000000ff0e057207 */ /* 0x000fca0002000000 */
[----:B------:R-:W-:-:S04]  /*32610*/  IMAD.IADD R5, R4, 0x1, R5 ;  /* 0x0000000104057824 */ /* 0x000fc800078e0205 */
[----:B------:R-:W-:-:S07]  /*32620*/  IMAD.MOV.U32 R13, RZ, RZ, R5 ;  /* 0x000000ffff0d7224 */ /* 0x000fce00078e0005 */
[----:B------:R-:W-:Y:S05]  /*32630*/  WARPSYNC.COLLECTIVE R15, `(.L_x_3168) ;  /* 0x000000000f087348 */ /* 0x000fea0003c00000 */
[----:B------:R0:W1:Y:S02]  /*32640*/  SHFL.UP P6, R14, R13, R12, R11 ;  /* 0x0400000c0d0e7389 */ /* 0x00006400000c000b */
[----:B01----:R-:W-:Y:S01]  /*32650*/  ENDCOLLECTIVE ;  /* 0x000000000000791b */ /* 0x003fe20003800000 */
.L_x_3168:
        /* <DEDUP_REMOVED lines=8> */
.L_x_3169:
[----:B------:R-:W-:Y:S05]  /*326e0*/  BRA `(.L_x_3170) ;  /* 0xffffffa000787947 */ /* 0x000fea000383ffff */
.L_x_2961:
[----:B------:R-:W-:Y:S01]  /*326f0*/  BSSY B0, `(.L_x_3171) ;  /* 0x0000006000007945 */ /* 0x000fe20003800000 */
[----:B------:R-:W-:Y:S01]  /*32700*/  PLOP3.LUT P6, PT, P6, PT, PT, 0x8, 0x0 ;  /* 0x000000000000781c */ /* 0x000fe200037ce170 */
[----:B------:R-:W-:-:S12]  /*32710*/  IMAD.MOV.U32 R15, RZ, RZ, -0x1 ;  /* 0xffffffffff0f7424 */ /* 0x000fd800078e00ff */
[----:B01----:R-:W-:Y:S05]  /*32720*/  WARPSYNC.COLLECTIVE R15, `(.L_x_3172) ;  /* 0x000000000f087348 */ /* 0x003fea0003c00000 */
[----:B------:R-:W-:Y:S01]  /*32730*/  VOTE.ANY R14, PT, P6 ;  /* 0x00000000000e7806 */ /* 0x000fe200030e0100 */
[----:B01----:R-:W-:Y:S06]  /*32740*/  ENDCOLLECTIVE ;  /* 0x000000000000791b */ /* 0x003fec0003800000 */
.L_x_3172:
[----:B------:R-:W-:Y:S05]  /*32750*/  BSYNC B0 ;  /* 0x0000000000007941 */ /* 0x000fea0003800000 */
.L_x_3171:
[----:B------:R-:W-:Y:S01]  /*32760*/  IMAD.MOV.U32 R5, RZ, RZ, R14 ;  /* 0x000000ffff057224 */ /* 0x000fe200078e000e */
[----:B------:R-:W-:Y:S01]  /*32770*/  MOV R13, R2 ;  /* 0x00000002000d7202 */ /* 0x000fe20000000f00 */
[----:B------:R-:W-:Y:S02]  /*32780*/  IMAD.MOV.U32 R11, RZ, RZ, 0x1f ;  /* 0x0000001fff0b7424 */ /* 0x000fe400078e00ff */
[----:B------:R-:W0:Y:S01]  /*32790*/  POPC R6, R5 ;  /* 0x0000000500067309 */ /* 0x000e220000000000 */
[----:B------:R-:W-:Y:S02]  /*327a0*/  IMAD.MOV.U32 R15, RZ, RZ, -0x1 ;  /* 0xffffffffff0f7424 */ /* 0x000fe400078e00ff */
[----:B0-----:R-:W-:-:S07]  /*327b0*/  IMAD.MOV.U32 R12, RZ, RZ, R6 ;  /* 0x000000ffff0c7224 */ /* 0x001fce00078e0006 */
[----:B------:R-:W-:Y:S05]  /*327c0*/  WARPSYNC.COLLECTIVE R15, `(.L_x_3173) ;  /* 0x000000000f087348 */ /* 0x000fea0003c00000 */
[----:B------:R0:W1:Y:S02]  /*327d0*/  SHFL.IDX P6, R14, R13, R12, R11 ;  /* 0x0000000c0d0e7389 */ /* 0x00006400000c000b */
[----:B01----:R-:W-:Y:S01]  /*327e0*/  ENDCOLLECTIVE ;  /* 0x000000000000791b */ /* 0x003fe20003800000 */
.L_x_3173:
[----:B------:R-:W-:Y:S01]  /*327f0*/  IMAD.MOV.U32 R17, RZ, RZ, R14 ;  /* 0x000000ffff117224 */ /* 0x000fe200078e000e */
[----:B------:R-:W-:Y:S06]  /*32800*/  BRA `(.L_x_3174) ;  /* 0xffffffa000687947 */ /* 0x000fec000383ffff */
.L_x_2963:
[----:B------:R-:W-:Y:S01]  /*32810*/  BSSY B0, `(.L_x_3175) ;  /* 0x0000007000007945 */ /* 0x000fe20003800000 */
[----:B------:R-:W-:Y:S01]  /*32820*/  MOV R13, R3 ;  /* 0x00000003000d7202 */ /* 0x000fe20000000f00 */
[----:B------:R-:W-:Y:S02]  /*32830*/  IMAD.MOV.U32 R11, RZ, RZ, 0x1f ;  /* 0x0000001fff0b7424 */ /* 0x000fe400078e00ff */
[----:B------:R-:W-:-:S07]  /*32840*/  IMAD.MOV.U32 R15, RZ, RZ, -0x1 ;  /* 0xffffffffff0f7424 */ /* 0x000fce00078e00ff */
[----:B012---:R-:W-:Y:S05]  /*32850*/  WARPSYNC.COLLECTIVE R15, `(.L_x_3176) ;  /* 0x000000000f087348 */ /* 0x007fea0003c00000 */
[----:B------:R3:W4:Y:S02]  /*32860*/  SHFL.IDX P6, R14, R13, R12, R11 ;  /* 0x0000000c0d0e7389 */ /* 0x00072400000c000b */
[----:B01234-:R-:W-:Y:S01]  /*32870*/  ENDCOLLECTIVE ;  /* 0x000000000000791b */ /* 0x01ffe20003800000 */
.L_x_3176:
[----:B------:R-:W-:Y:S05]  /*32880*/  BSYNC B0 ;  /* 0x0000000000007941 */ /* 0x000fea0003800000 */
.L_x_3175:
[----:B------:R-:W-:Y:S01]  /*32890*/  IMAD.MOV.U32 R5, RZ, RZ, R14 ;  /* 0x000000ffff057224 */ /* 0x000fe200078e000e */
[----:B------:R-:W-:Y:S06]  /*328a0*/  BRA `(.L_x_2962) ;  /* 0xffffffa0005c7947 */ /* 0x000fec000383ffff */
.L_x_2967:
[----:B0-----:R0:W1:Y:S02]  /*328b0*/  SYNCS.PHASECHK.TRANS64.TRYWAIT P0, [R4+URZ+0x29820], R0 ;  /* 0x02982000040075a7 */ /* 0x001064000800017f */
[----:B-1----:R-:W-:Y:S05]  /*328c0*/  @!P0 NANOSLEEP.SYNCS 0x989680 ;  /* 0x009896800000895d */ /* 0x002fea0003900000 */
[----:B------:R-:W1:Y:S02]  /*328d0*/  @!P0 SYNCS.PHASECHK.TRANS64 P0, [R4+URZ+0x29820], R0 ;  /* 0x02982000040085a7 */ /* 0x000e64000800007f */
[----:B-1----:R-:W-:Y:S05]  /*328e0*/  @!P0 BRA `(.L_x_2967) ;  /* 0xfffffffc00f08947 */ /* 0x002fea000383ffff */
[----:B------:R-:W-:Y:S05]  /*328f0*/  BRA `(.L_x_3177) ;  /* 0xffffffa400dc7947 */ /* 0x000fea000383ffff */
.L_x_2968:
[----:B------:R-:W1:Y:S01]  /*32900*/  S2R R2, SR_TID.X ;  /* 0x0000000000027919 */ /* 0x000e620000002100 */
[----:B------:R-:W-:Y:S01]  /*32910*/  BSSY B0, `(.L_x_3178) ;  /* 0x000000a000007945 */ /* 0x000fe20003800000 */
[----:B------:R-:W-:Y:S01]  /*32920*/  MOV R12, RZ ;  /* 0x000000ff000c7202 */ /* 0x000fe20000000f00 */
        /* <DEDUP_REMOVED lines=8> */
.L_x_3179:
[----:B------:R-:W-:Y:S05]  /*329b0*/  BSYNC B0 ;  /* 0x0000000000007941 */ /* 0x000fea0003800000 */
.L_x_3178:
[----:B------:R-:W-:Y:S05]  /*329c0*/  BRA `(.L_x_3180) ;  /* 0xffffffa400c47947 */ /* 0x000fea000383ffff */
.L_x_2969:
[----:B------:R-:W-:Y:S01]  /*329d0*/  BSSY B0, `(.L_x_3181) ;  /* 0x0000006000007945 */ /* 0x000fe20003800000 */
[----:B------:R-:W-:-:S07]  /*329e0*/  IMAD.MOV.U32 R15, RZ, RZ, -0x1 ;  /* 0xffffffffff0f7424 */ /* 0x000fce00078e00ff */
[----:B0-----:R-:W-:Y:S05]  /*329f0*/  WARPSYNC.COLLECTIVE R15, `(.L_x_3182) ;  /* 0x000000000f0c7348 */ /* 0x001fea0003c00000 */
[----:B------:R-:W-:Y:S02]  /*32a00*/  ELECT P6, UR62, PT ;  /* 0x00000000003e782f */ /* 0x000fe400038c0000 */
[----:B------:R-:W-:Y:S01]  /*32a10*/  MOV R14, UR62 ;  /* 0x0000003e000e7c02 */ /* 0x000fe20008000f00 */
[----:B0-----:R-:W-:Y:S10]  /*32a20*/  ENDCOLLECTIVE ;  /* 0x000000000000791b */ /* 0x001ff40003800000 */
.L_x_3182:
[----:B------:R-:W-:Y:S05]  /*32a30*/  BSYNC B0 ;  /* 0x0000000000007941 */ /* 0x000fea0003800000 */
.L_x_3181:
[----:B------:R-:W-:Y:S05]  /*32a40*/  BRA `(.L_x_3183) ;  /* 0xffffffa400b87947 */ /* 0x000fea000383ffff */
.L_x_2971:
[----:B0-----:R0:W1:Y:S02]  /*32a50*/  SYNCS.PHASECHK.TRANS64.TRYWAIT P1, [R5+URZ+0x29840], R0 ;  /* 0x02984000050075a7 */ /* 0x001064000802017f */
[----:B-1----:R-:W-:Y:S05]  /*32a60*/  @!P1 NANOSLEEP.SYNCS 0x989680 ;  /* 0x009896800000995d */ /* 0x002fea0003900000 */
[----:B------:R-:W1:Y:S02]  /*32a70*/  @!P1 SYNCS.PHASECHK.TRANS64 P1, [R5+URZ+0x29840], R0 ;  /* 0x02984000050095a7 */ /* 0x000e64000802007f */
[----:B-1----:R-:W-:Y:S05]  /*32a80*/  @!P1 BRA `(.L_x_2971) ;  /* 0xfffffffc00f09947 */ /* 0x002fea000383ffff */
[----:B------:R-:W-:Y:S05]  /*32a90*/  BRA `(.L_x_3184) ;  /* 0xffffffa400d87947 */ /* 0x000fea000383ffff */
.L_x_2973:
[----:B-1----:R1:W2:Y:S02]  /*32aa0*/  SYNCS.PHASECHK.TRANS64.TRYWAIT P1, [R23+URZ+0x29840], R2 ;  /* 0x02984002170075a7 */ /* 0x0022a4000802017f */
[----:B--2---:R-:W-:Y:S05]  /*32ab0*/  @!P1 NANOSLEEP.SYNCS 0x989680 ;  /* 0x009896800000995d */ /* 0x004fea0003900000 */
[----:B------:R-:W2:Y:S02]  /*32ac0*/  @!P1 SYNCS.PHASECHK.TRANS64 P1, [R23+URZ+0x29840], R2 ;  /* 0x02984002170095a7 */ /* 0x000ea4000802007f */
[----:B--2---:R-:W-:Y:S05]  /*32ad0*/  @!P1 BRA `(.L_x_2973) ;  /* 0xfffffffc00f09947 */ /* 0x004fea000383ffff */
[----:B------:R-:W-:Y:S05]  /*32ae0*/  BRA `(.L_x_3185) ;  /* 0xffffffa400e47947 */ /* 0x000fea000383ffff */
.L_x_2975:
[----:B--2---:R2:W3:Y:S02]  /*32af0*/  SYNCS.PHASECHK.TRANS64.TRYWAIT P1, [R5+URZ+0x29860], R0 ;  /* 0x02986000050075a7 */ /* 0x0044e4000802017f */
[----:B---3--:R-:W-:Y:S05]  /*32b00*/  @!P1 NANOSLEEP.SYNCS 0x989680 ;  /* 0x009896800000995d */ /* 0x008fea0003900000 */
[----:B------:R-:W3:Y:S02]  /*32b10*/  @!P1 SYNCS.PHASECHK.TRANS64 P1, [R5+URZ+0x29860], R0 ;  /* 0x02986000050095a7 */ /* 0x000ee4000802007f */
[----:B---3--:R-:W-:Y:S05]  /*32b20*/  @!P1 BRA `(.L_x_2975) ;  /* 0xfffffffc00f09947 */ /* 0x008fea000383ffff */
[----:B------:R-:W-:Y:S05]  /*32b30*/  BRA `(.L_x_3186) ;  /* 0xffffffa400e07947 */ /* 0x000fea000383ffff */
.L_x_2977:
[----:B---3--:R3:W4:Y:S02]  /*32b40*/  SYNCS.PHASECHK.TRANS64.TRYWAIT P1, [R23+URZ+0x29860], R2 ;  /* 0x02986002170075a7 */ /* 0x008724000802017f */
[----:B----4-:R-:W-:Y:S05]  /*32b50*/  @!P1 NANOSLEEP.SYNCS 0x989680 ;  /* 0x009896800000995d */ /* 0x010fea0003900000 */
[----:B------:R-:W4:Y:S02]  /*32b60*/  @!P1 SYNCS.PHASECHK.TRANS64 P1, [R23+URZ+0x29860], R2 ;  /* 0x02986002170095a7 */ /* 0x000f24000802007f */
[----:B----4-:R-:W-:Y:S05]  /*32b70*/  @!P1 BRA `(.L_x_2977) ;  /* 0xfffffffc00f09947 */ /* 0x010fea000383ffff */
[----:B------:R-:W-:Y:S05]  /*32b80*/  BRA `(.L_x_3187) ;  /* 0xffffffa400dc7947 */ /* 0x000fea000383ffff */
.L_x_2979:
[----:B----4-:R4:W0:Y:S02]  /*32b90*/  SYNCS.PHASECHK.TRANS64.TRYWAIT P1, [R5+URZ+0x29880], R0 ;  /* 0x02988000050075a7 */ /* 0x010824000802017f */
[----:B0-----:R-:W-:Y:S05]  /*32ba0*/  @!P1 NANOSLEEP.SYNCS 0x989680 ;  /* 0x009896800000995d */ /* 0x001fea0003900000 */
[----:B------:R-:W0:Y:S02]  /*32bb0*/  @!P1 SYNCS.PHASECHK.TRANS64 P1, [R5+URZ+0x29880], R0 ;  /* 0x02988000050095a7 */ /* 0x000e24000802007f */
[----:B0-----:R-:W-:Y:S05]  /*32bc0*/  @!P1 BRA `(.L_x_2979) ;  /* 0xfffffffc00f09947 */ /* 0x001fea000383ffff */
[----:B------:R-:W-:Y:S05]  /*32bd0*/  BRA `(.L_x_3188) ;  /* 0xffffffa400d87947 */ /* 0x000fea000383ffff */
.L_x_3189:
        /* <DEDUP_REMOVED lines=10> */
.L_x_3198:


//--------------------- .nv.global.init           --------------------------
	.section	.nv.global.init,"aw",@progbits
	.align	4
.nv.global.init:
	.type		_ZZN5flash28permute_output_fp8_VcolmajorIN4cute6TensorINS1_11ArrayEngineIN7cutlass10bfloat16_tELm64EEENS1_6LayoutINS1_5tupleIJNS8_IJNS1_1CILi2EEESA_NS9_ILi16EEEEEENS9_ILi1EEESD_EEENS8_IJNS8_IJSD_SA_NS9_ILi4EEEEEENS9_ILi0EEESH_EEEEEEEEEvRT_E9upper_map,@object
	.size		_ZZN5flash28permute_output_fp8_VcolmajorIN4cute6TensorINS1_11ArrayEngineIN7cutlass10bfloat16_tELm64EEENS1_6LayoutINS1_5tupleIJNS8_IJNS1_1CILi2EEESA_NS9_ILi16EEEEEENS9_ILi1EEESD_EEENS8_IJNS8_IJSD_SA_NS9_ILi4EEEEEENS9_ILi0EEESH_EEEEEEEEEvRT_E9upper_map,($str$23 - _ZZN5flash28permute_output_fp8_VcolmajorIN4cute6TensorINS1_11ArrayEngineIN7cutlass10bfloat16_tELm64EEENS1_6LayoutINS1_5tupleIJNS8_IJNS1_1CILi2EEESA_NS9_ILi16EEEEEENS9_ILi1EEESD_EEENS8_IJNS8_IJSD_SA_NS9_ILi4EEEEEENS9_ILi0EEESH_EEEEEEEEEvRT_E9upper_map)
_ZZN5flash28permute_output_fp8_VcolmajorIN4cute6TensorINS1_11ArrayEngineIN7cutlass10bfloat16_tELm64EEENS1_6LayoutINS1_5tupleIJNS8_IJNS1_1CILi2EEESA_NS9_ILi16EEEEEENS9_ILi1EEESD_EEENS8_IJNS8_IJSD_SA_NS9_ILi4EEEEEENS9_ILi0EEESH_EEEEEEEEEvRT_E9upper_map:
        /*0000*/ 	.byte	0x00, 0x00, 0x00, 0x00, 0x02, 0x00, 0x00, 0x00, 0x03, 0x00, 0x00, 0x00, 0x01, 0x00, 0x00, 0x00
	.type		$str$23,@object
	.size		$str$23,($str$24 - $str$23)
$str$23:
        /*0010*/ 	.byte	0x28, 0x61, 0x64, 0x64, 0x72, 0x65, 0x73, 0x73, 0x20, 0x26, 0x20, 0x6d, 0x61, 0x73, 0x6b, 0x29
        /*0020*/ 	.byte	0x20, 0x3d, 0x3d, 0x20, 0x30, 0x00
	.type		$str$24,@object
	.size		$str$24,(__unnamed_7 - $str$24)
$str$24:
        /*0026*/ 	.byte	0x2f, 0x74, 0x6d, 0x70, 0x2f, 0x6f, 0x73, 0x73, 0x5f, 0x6b, 0x65, 0x72, 0x6e, 0x65, 0x6c, 0x73
        /*0036*/ 	.byte	0x5f, 0x73, 0x72, 0x63, 0x2f, 0x66, 0x6c, 0x61, 0x73, 0x68, 0x5f, 0x61, 0x74, 0x74, 0x65, 0x6e
        /*0046*/ 	.byte	0x74, 0x69, 0x6f, 0x6e, 0x2f, 0x63, 0x73, 0x72, 0x63, 0x2f, 0x63, 0x75, 0x74, 0x6c, 0x61, 0x73
        /*0056*/ 	.byte	0x73, 0x2f, 0x69, 0x6e, 0x63, 0x6c, 0x75, 0x64, 0x65, 0x2f, 0x63, 0x75, 0x74, 0x65, 0x2f, 0x70
        /*0066*/ 	.byte	0x6f, 0x69, 0x6e, 0x74, 0x65, 0x72, 0x5f, 0x66, 0x6c, 0x61, 0x67, 0x67, 0x65, 0x64, 0x2e, 0x68
        /*0076*/ 	.byte	0x70, 0x70, 0x00
	.type		__unnamed_7,@object
	.size		__unnamed_7,(__unnamed_12 - __unnamed_7)
__unnamed_7:
        /* <DEDUP_REMOVED lines=24> */
        /*01f9*/ 	.byte	0x3e, 0x3e, 0x20, 0x26, 0x5d, 0x00
	.type		__unnamed_12,@object
	.size		__unnamed_12,(__unnamed_5 - __unnamed_12)
__unnamed_12:
        /* <DEDUP_REMOVED lines=25> */
	.type		__unnamed_5,@object
	.size		__unnamed_5,(__unnamed_10 - __unnamed_5)
__unnamed_5:
        /* <DEDUP_REMOVED lines=25> */
	.type		__unnamed_10,@object
	.size		__unnamed_10,(__unnamed_3 - __unnamed_10)
__unnamed_10:
        /* <DEDUP_REMOVED lines=29> */
        /*06db*/ 	.byte	0x5d, 0x00
	.type		__unnamed_3,@object
	.size		__unnamed_3,(__unnamed_9 - __unnamed_3)
__unnamed_3:
        /* <DEDUP_REMOVED lines=30> */
	.type		__unnamed_9,@object
	.size		__unnamed_9,(__unnamed_2 - __unnamed_9)
__unnamed_9:
        /* <DEDUP_REMOVED lines=30> */
	.type		__unnamed_2,@object
	.size		__unnamed_2,(__unnamed_11 - __unnamed_2)
__unnamed_2:
        /* <DEDUP_REMOVED lines=30> */
	.type		__unnamed_11,@object
	.size		__unnamed_11,(__unnamed_4 - __unnamed_11)
__unnamed_11:
        /* <DEDUP_REMOVED lines=30> */
	.type		__unnamed_4,@object
	.size		__unnamed_4,(__unnamed_6 - __unnamed_4)
__unnamed_4:
        /* <DEDUP_REMOVED lines=30> */
	.type		__unnamed_6,@object
	.size		__unnamed_6,(__unnamed_8 - __unnamed_6)
__unnamed_6:
        /* <DEDUP_REMOVED lines=29> */
        /*11c7*/ 	.byte	0x3e, 0x5d, 0x00
	.type		__unnamed_8,@object
	.size		__unnamed_8,(__unnamed_1 - __unnamed_8)
__unnamed_8:
        /* <DEDUP_REMOVED lines=30> */
	.type		__unnamed_1,@object
	.size		__unnamed_1,(.L_0 - __unnamed_1)
__unnamed_1:
        /* <DEDUP_REMOVED lines=29> */
        /*156e*/ 	.byte	0x3e, 0x20, 0x26, 0x5d, 0x00
.L_0:


//--------------------- .nv.shared._ZN7cutlass13device_kernelIN5flash11enable_sm90INS1_16FlashAttnFwdSm90INS1_25CollectiveMainloopFwdSm90ILi2EN4cute5tupleIJNS5_1CILi1EEES8_S8_EEENS6_IJNS7_ILi128EEENS7_ILi160EEENS7_ILi192EEEEEELi128ENS_12float_e4m3_tEfNS_4arch4Sm90ELb0ELb0ELb0ELb0ELb1ELb0ELb0ELb1ELb1ELb1ELb0ELb0EEENS1_21CollectiveEpilogueFwdINS6_IJSA_SA_SB_EEES9_NS_10bfloat16_tESG_Li256ELb0ELb1ELb0ELb1EEENS1_29StaticPersistentTileSchedulerILb0EEEEEEEEEvNT_6ParamsE --------------------------
	.section	.nv.shared._ZN7cutlass13device_kernelIN5flash11enable_sm90INS1_16FlashAttnFwdSm90INS1_25CollectiveMainloopFwdSm90ILi2EN4cute5tupleIJNS5_1CILi1EEES8_S8_EEENS6_IJNS7_ILi128EEENS7_ILi160EEENS7_ILi192EEEEEELi128ENS_12float_e4m3_tEfNS_4arch4Sm90ELb0ELb0ELb0ELb0ELb1ELb0ELb0ELb1ELb1ELb1ELb0ELb0EEENS1_21CollectiveEpilogueFwdINS6_IJSA_SA_SB_EEES9_NS_10bfloat16_tESG_Li256ELb0ELb1ELb0ELb1EEENS1_29StaticPersistentTileSchedulerILb0EEEEEEEEEvNT_6ParamsE,"aw",@nobits
	.sectionflags	@""
	.align	16
	.zero		1024


//--------------------- .nv.shared.reserved.0     --------------------------
	.section	.nv.shared.reserved.0,"aw",@nobits
	.weak		__nv_reservedSMEM_offset_0_alias
	.size		__nv_reservedSMEM_offset_0_alias, 0, 0
	.other		__nv_reservedSMEM_offset_0_alias,@"STO_CUDA_RESERVED_SHARED STV_DEFAULT"
__nv_reservedSMEM_offset_0_alias:
	.zero		0


//--------------------- .nv.global                --------------------------
	.section	.nv.global,"aw",@nobits
.nv.global:
	.type		_ZN76_INTERNAL_106b6b89_40_flash_fwd_hdim192_128_e4m3_paged_sm90_cu_a7f3af4d_41344cute1_E,@object
	.size		_ZN76_INTERNAL_106b6b89_40_flash_fwd_hdim192_128_e4m3_paged_sm90_cu_a7f3af4d_41344cute1_E,(_ZN76_INTERNAL_106b6b89_40_flash_fwd_hdim192_128_e4m3_paged_sm90_cu_a7f3af4d_41344cuda3std3__45__cpo6cbeginE - _ZN76_INTERNAL_106b6b89_40_flash_fwd_hdim192_128_e4m3_paged_sm90_cu_a7f3af4d_41344cute1_E)
_ZN76_INTERNAL_106b6b89_40_flash_fwd_hdim192_128_e4m3_paged_sm90_cu_a7f3af4d_41344cute1_E:
	.zero		1
	.type		_ZN76_INTERNAL_106b6b89_40_flash_fwd_hdim192_128_e4m3_paged_sm90_cu_a7f3af4d_41344cuda3std3__45__cpo6cbeginE,@object
	.size		_ZN76_INTERNAL_106b6b89_40_flash_fwd_hdim192_128_e4m3_paged_sm90_cu_a7f3af4d_41344cuda3std3__45__cpo6cbeginE,(_ZN76_INTERNAL_106b6b89_40_flash_fwd_hdim192_128_e4m3_paged_sm90_cu_a7f3af4d_41344cuda3std3__48in_placeE - _ZN76_INTERNAL_106b6b89_40_flash_fwd_hdim192_128_e4m3_paged_sm90_cu_a7f3af4d_41344cuda3std3__45__cpo6cbeginE)
_ZN76_INTERNAL_106b6b89_40_flash_fwd_hdim192_128_e4m3_paged_sm90_cu_a7f3af4d_41344cuda3std3__45__cpo6cbeginE:
	.zero		1
	.type		_ZN76_INTERNAL_106b6b89_40_flash_fwd_hdim192_128_e4m3_paged_sm90_cu_a7f3af4d_41344cuda3std3__48in_placeE,@object
	.size		_ZN76_INTERNAL_106b6b89_40_flash_fwd_hdim192_128_e4m3_paged_sm90_cu_a7f3af4d_41344cuda3std3__48in_placeE,(_ZN76_INTERNAL_106b6b89_40_flash_fwd_hdim192_128_e4m3_paged_sm90_cu_a7f3af4d_41344cuda3std6ranges3__45__cpo9iter_moveE - _ZN76_INTERNAL_106b6b89_40_flash_fwd_hdim192_128_e4m3_paged_sm90_cu_a7f3af4d_41344cuda3std3__48in_placeE)
_ZN76_INTERNAL_106b6b89_40_flash_fwd_hdim192_128_e4m3_paged_sm90_cu_a7f3af4d_41344cuda3std3__48in_placeE:
	.zero		1
	.type		_ZN76_INTERNAL_106b6b89_40_flash_fwd_hdim192_128_e4m3_paged_sm90_cu_a7f3af4d_41344cuda3std6ranges3__45__cpo9iter_moveE,@object
	.size		_ZN76_INTERNAL_106b6b89_40_flash_fwd_hdim192_128_e4m3_paged_sm90_cu_a7f3af4d_41344cuda3std6ranges3__45__cpo9iter_moveE,(_ZN76_INTERNAL_106b6b89_40_flash_fwd_hdim192_128_e4m3_paged_sm90_cu_a7f3af4d_41344cuda3std3__45__cpo5beginE - _ZN76_INTERNAL_106b6b89_40_flash_fwd_hdim192_128_e4m3_paged_sm90_cu_a7f3af4d_41344cuda3std6ranges3__45__cpo9iter_moveE)
_ZN76_INTERNAL_106b6b89_40_flash_fwd_hdim192_128_e4m3_paged_sm90_cu_a7f3af4d_41344cuda3std6ranges3__45__cpo9iter_moveE:
	.zero		1
	.type		_ZN76_INTERNAL_106b6b89_40_flash_fwd_hdim192_128_e4m3_paged_sm90_cu_a7f3af4d_41344cuda3std3__45__cpo5beginE,@object
	.size		_ZN76_INTERNAL_106b6b89_40_flash_fwd_hdim192_128_e4m3_paged_sm90_cu_a7f3af4d_41344cuda3std3__45__cpo5beginE,(_ZN76_INTERNAL_106b6b89_40_flash_fwd_hdim192_128_e4m3_paged_sm90_cu_a7f3af4d_41344cuda3std3__478_GLOBAL__N__106b6b89_40_flash_fwd_hdim192_128_e4m3_paged_sm90_cu_a7f3af4d_41346ignoreE - _ZN76_INTERNAL_106b6b89_40_flash_fwd_hdim192_128_e4m3_paged_sm90_cu_a7f3af4d_41344cuda3std3__45__cpo5beginE)
_ZN76_INTERNAL_106b6b89_40_flash_fwd_hdim192_128_e4m3_paged_sm90_cu_a7f3af4d_41344cuda3std3__45__cpo5beginE:
	.zero		1
	.type		_ZN76_INTERNAL_106b6b89_40_flash_fwd_hdim192_128_e4m3_paged_sm90_cu_a7f3af4d_41344cuda3std3__478_GLOBAL__N__106b6b89_40_flash_fwd_hdim192_128_e4m3_paged_sm90_cu_a7f3af4d_41346ignoreE,@object
	.size		_ZN76_INTERNAL_106b6b89_40_flash_fwd_hdim192_128_e4m3_paged_sm90_cu_a7f3af4d_41344cuda3std3__478_GLOBAL__N__106b6b89_40_flash_fwd_hdim192_128_e4m3_paged_sm90_cu_a7f3af4d_41346ignoreE,(_ZN76_INTERNAL_106b6b89_40_flash_fwd_hdim192_128_e4m3_paged_sm90_cu_a7f3af4d_41344cute7productE - _ZN76_INTERNAL_106b6b89_40_flash_fwd_hdim192_128_e4m3_paged_sm90_cu_a7f3af4d_41344cuda3std3__478_GLOBAL__N__106b6b89_40_flash_fwd_hdim192_128_e4m3_paged_sm90_cu_a7f3af4d_41346ignoreE)
_ZN76_INTERNAL_106b6b89_40_flash_fwd_hdim192_128_e4m3_paged_sm90_cu_a7f3af4d_41344cuda3std3__478_GLOBAL__N__106b6b89_40_flash_fwd_hdim192_128_e4m3_paged_sm90_cu_a7f3af4d_41346ignoreE:
	.zero		1
	.type		_ZN76_INTERNAL_106b6b89_40_flash_fwd_hdim192_128_e4m3_paged_sm90_cu_a7f3af4d_41344cute7productE,@object
	.size		_ZN76_INTERNAL_106b6b89_40_flash_fwd_hdim192_128_e4m3_paged_sm90_cu_a7f3af4d_41344cute7productE,(_ZN76_INTERNAL_106b6b89_40_flash_fwd_hdim192_128_e4m3_paged_sm90_cu_a7f3af4d_41344cuda3std3__45__cpo3endE - _ZN76_INTERNAL_106b6b89_40_flash_fwd_hdim192_128_e4m3_paged_sm90_cu_a7f3af4d_41344cute7productE)
_ZN76_INTERNAL_106b6b89_40_flash_fwd_hdim192_128_e4m3_paged_sm90_cu_a7f3af4d_41344cute7productE:
	.zero		1
	.type		_ZN76_INTERNAL_106b6b89_40_flash_fwd_hdim192_128_e4m3_paged_sm90_cu_a7f3af4d_41344cuda3std3__45__cpo3endE,@object
	.size		_ZN76_INTERNAL_106b6b89_40_flash_fwd_hdim192_128_e4m3_paged_sm90_cu_a7f3af4d_41344cuda3std3__45__cpo3endE,(_ZN76_INTERNAL_106b6b89_40_flash_fwd_hdim192_128_e4m3_paged_sm90_cu_a7f3af4d_41344cuda3std3__419piecewise_constructE - _ZN76_INTERNAL_106b6b89_40_flash_fwd_hdim192_128_e4m3_paged_sm90_cu_a7f3af4d_41344cuda3std3__45__cpo3endE)
_ZN76_INTERNAL_106b6b89_40_flash_fwd_hdim192_128_e4m3_paged_sm90_cu_a7f3af4d_41344cuda3std3__45__cpo3endE:
	.zero		1
	.type		_ZN76_INTERNAL_106b6b89_40_flash_fwd_hdim192_128_e4m3_paged_sm90_cu_a7f3af4d_41344cuda3std3__419piecewise_constructE,@object
	.size		_ZN76_INTERNAL_106b6b89_40_flash_fwd_hdim192_128_e4m3_paged_sm90_cu_a7f3af4d_41344cuda3std3__419piecewise_constructE,(_ZN76_INTERNAL_106b6b89_40_flash_fwd_hdim192_128_e4m3_paged_sm90_cu_a7f3af4d_41344cuda3std3__45__cpo4cendE - _ZN76_INTERNAL_106b6b89_40_flash_fwd_hdim192_128_e4m3_paged_sm90_cu_a7f3af4d_41344cuda3std3__419piecewise_constructE)
_ZN76_INTERNAL_106b6b89_40_flash_fwd_hdim192_128_e4m3_paged_sm90_cu_a7f3af4d_41344cuda3std3__419piecewise_constructE:
	.zero		1
	.type		_ZN76_INTERNAL_106b6b89_40_flash_fwd_hdim192_128_e4m3_paged_sm90_cu_a7f3af4d_41344cuda3std3__45__cpo4cendE,@object
	.size		_ZN76_INTERNAL_106b6b89_40_flash_fwd_hdim192_128_e4m3_paged_sm90_cu_a7f3af4d_41344cuda3std3__45__cpo4cendE,(_ZN76_INTERNAL_106b6b89_40_flash_fwd_hdim192_128_e4m3_paged_sm90_cu_a7f3af4d_41344cuda3std6ranges3__45__cpo4swapE - _ZN76_INTERNAL_106b6b89_40_flash_fwd_hdim192_128_e4m3_paged_sm90_cu_a7f3af4d_41344cuda3std3__45__cpo4cendE)
_ZN76_INTERNAL_106b6b89_40_flash_fwd_hdim192_128_e4m3_paged_sm90_cu_a7f3af4d_41344cuda3std3__45__cpo4cendE:
	.zero		1
	.type		_ZN76_INTERNAL_106b6b89_40_flash_fwd_hdim192_128_e4m3_paged_sm90_cu_a7f3af4d_41344cuda3std6ranges3__45__cpo4swapE,@object
	.size		_ZN76_INTERNAL_106b6b89_40_flash_fwd_hdim192_128_e4m3_paged_sm90_cu_a7f3af4d_41344cuda3std6ranges3__45__cpo4swapE,(.L_20 - _ZN76_INTERNAL_106b6b89_40_flash_fwd_hdim192_128_e4m3_paged_sm90_cu_a7f3af4d_41344cuda3std6ranges3__45__cpo4swapE)
_ZN76_INTERNAL_106b6b89_40_flash_fwd_hdim192_128_e4m3_paged_sm90_cu_a7f3af4d_41344cuda3std6ranges3__45__cpo4swapE:
	.zero		1
.L_20:


//--------------------- .nv.shared._ZN7cutlass13device_kernelIN5flash11enable_sm90INS1_16FlashAttnFwdSm90INS1_25CollectiveMainloopFwdSm90ILi2EN4cute5tupleIJNS5_1CILi1EEES8_S8_EEENS6_IJNS7_ILi128EEENS7_ILi160EEENS7_ILi192EEEEEELi128ENS_12float_e4m3_tEfNS_4arch4Sm90ELb0ELb0ELb0ELb1ELb1ELb0ELb0ELb1ELb1ELb1ELb0ELb0EEENS1_21CollectiveEpilogueFwdINS6_IJSA_SA_SB_EEES9_NS_10bfloat16_tESG_Li256ELb1ELb1ELb0ELb1EEENS1_36VarlenDynamicPersistentTileSchedulerILi128ELi160ELi256ELi128ELb0ELb1ELb1ELb0ELb1ELb1EEEEEEEEEvNT_6ParamsE --------------------------
	.section	.nv.shared._ZN7cutlass13device_kernelIN5flash11enable_sm90INS1_16FlashAttnFwdSm90INS1_25CollectiveMainloopFwdSm90ILi2EN4cute5tupleIJNS5_1CILi1EEES8_S8_EEENS6_IJNS7_ILi128EEENS7_ILi160EEENS7_ILi192EEEEEELi128ENS_12float_e4m3_tEfNS_4arch4Sm90ELb0ELb0ELb0ELb1ELb1ELb0ELb0ELb1ELb1ELb1ELb0ELb0EEENS1_21CollectiveEpilogueFwdINS6_IJSA_SA_SB_EEES9_NS_10bfloat16_tESG_Li256ELb1ELb1ELb0ELb1EEENS1_36VarlenDynamicPersistentTileSchedulerILi128ELi160ELi256ELi128ELb0ELb1ELb1ELb0ELb1ELb1EEEEEEEEEvNT_6ParamsE,"aw",@nobits
	.sectionflags	@""
	.align	16
	.zero		1024


//--------------------- .nv.shared._ZN7cutlass13device_kernelIN5flash11enable_sm90INS1_16FlashAttnFwdSm90INS1_25CollectiveMainloopFwdSm90ILi2EN4cute5tupleIJNS5_1CILi1EEES8_S8_EEENS6_IJNS7_ILi128EEENS7_ILi160EEENS7_ILi192EEEEEELi128ENS_12float_e4m3_tEfNS_4arch4Sm90ELb0ELb0ELb0ELb1ELb1ELb1ELb0ELb1ELb1ELb1ELb0ELb0EEENS1_21CollectiveEpilogueFwdINS6_IJSA_SA_SB_EEES9_NS_10bfloat16_tESG_Li256ELb1ELb1ELb0ELb1EEENS1_36VarlenDynamicPersistentTileSchedulerILi128ELi160ELi256ELi128ELb0ELb1ELb1ELb0ELb1ELb1EEEEEEEEEvNT_6ParamsE --------------------------
	.section	.nv.shared._ZN7cutlass13device_kernelIN5flash11enable_sm90INS1_16FlashAttnFwdSm90INS1_25CollectiveMainloopFwdSm90ILi2EN4cute5tupleIJNS5_1CILi1EEES8_S8_EEENS6_IJNS7_ILi128EEENS7_ILi160EEENS7_ILi192EEEEEELi128ENS_12float_e4m3_tEfNS_4arch4Sm90ELb0ELb0ELb0ELb1ELb1ELb1ELb0ELb1ELb1ELb1ELb0ELb0EEENS1_21CollectiveEpilogueFwdINS6_IJSA_SA_SB_EEES9_NS_10bfloat16_tESG_Li256ELb1ELb1ELb0ELb1EEENS1_36VarlenDynamicPersistentTileSchedulerILi128ELi160ELi256ELi128ELb0ELb1ELb1ELb0ELb1ELb1EEEEEEEEEvNT_6ParamsE,"aw",@nobits
	.sectionflags	@""
	.align	16
	.zero		1024


//--------------------- .nv.shared._ZN7cutlass13device_kernelIN5flash11enable_sm90INS1_16FlashAttnFwdSm90INS1_25CollectiveMainloopFwdSm90ILi2EN4cute5tupleIJNS5_1CILi1EEES8_S8_EEENS6_IJNS7_ILi128EEESA_NS7_ILi192EEEEEELi128ENS_12float_e4m3_tEfNS_4arch4Sm90ELb0ELb1ELb0ELb0ELb1ELb0ELb0ELb1ELb1ELb1ELb0ELb0EEENS1_21CollectiveEpilogueFwdINS6_IJSA_SA_SA_EEES9_NS_10bfloat16_tESF_Li256ELb0ELb1ELb0ELb1EEENS1_30DynamicPersistentTileSchedulerILi256ELi128ELb0ELb1ELb1EEEEEEEEEvNT_6ParamsE --------------------------
	.section	.nv.shared._ZN7cutlass13device_kernelIN5flash11enable_sm90INS1_16FlashAttnFwdSm90INS1_25CollectiveMainloopFwdSm90ILi2EN4cute5tupleIJNS5_1CILi1EEES8_S8_EEENS6_IJNS7_ILi128EEESA_NS7_ILi192EEEEEELi128ENS_12float_e4m3_tEfNS_4arch4Sm90ELb0ELb1ELb0ELb0ELb1ELb0ELb0ELb1ELb1ELb1ELb0ELb0EEENS1_21CollectiveEpilogueFwdINS6_IJSA_SA_SA_EEES9_NS_10bfloat16_tESF_Li256ELb0ELb1ELb0ELb1EEENS1_30DynamicPersistentTileSchedulerILi256ELi128ELb0ELb1ELb1EEEEEEEEEvNT_6ParamsE,"aw",@nobits
	.sectionflags	@""
	.align	16
	.zero		1024


//--------------------- .nv.shared._ZN7cutlass13device_kernelIN5flash11enable_sm90INS1_16FlashAttnFwdSm90INS1_25CollectiveMainloopFwdSm90ILi2EN4cute5tupleIJNS5_1CILi1EEES8_S8_EEENS6_IJNS7_ILi128EEESA_NS7_ILi192EEEEEELi128ENS_12float_e4m3_tEfNS_4arch4Sm90ELb0ELb1ELb0ELb1ELb1ELb0ELb0ELb1ELb1ELb1ELb0ELb0EEENS1_21CollectiveEpilogueFwdINS6_IJSA_SA_SA_EEES9_NS_10bfloat16_tESF_Li256ELb1ELb1ELb0ELb1EEENS1_36VarlenDynamicPersistentTileSchedulerILi128ELi128ELi256ELi128ELb0ELb1ELb1ELb1ELb0ELb1EEEEEEEEEvNT_6ParamsE --------------------------
	.section	.nv.shared._ZN7cutlass13device_kernelIN5flash11enable_sm90INS1_16FlashAttnFwdSm90INS1_25CollectiveMainloopFwdSm90ILi2EN4cute5tupleIJNS5_1CILi1EEES8_S8_EEENS6_IJNS7_ILi128EEESA_NS7_ILi192EEEEEELi128ENS_12float_e4m3_tEfNS_4arch4Sm90ELb0ELb1ELb0ELb1ELb1ELb0ELb0ELb1ELb1ELb1ELb0ELb0EEENS1_21CollectiveEpilogueFwdINS6_IJSA_SA_SA_EEES9_NS_10bfloat16_tESF_Li256ELb1ELb1ELb0ELb1EEENS1_36VarlenDynamicPersistentTileSchedulerILi128ELi128ELi256ELi128ELb0ELb1ELb1ELb1ELb0ELb1EEEEEEEEEvNT_6ParamsE,"aw",@nobits
	.sectionflags	@""
	.align	16
	.zero		1024


//--------------------- .nv.shared._ZN7cutlass13device_kernelIN5flash11enable_sm90INS1_16FlashAttnFwdSm90INS1_25CollectiveMainloopFwdSm90ILi2EN4cute5tupleIJNS5_1CILi1EEES8_S8_EEENS6_IJNS7_ILi128EEESA_NS7_ILi192EEEEEELi128ENS_12float_e4m3_tEfNS_4arch4Sm90ELb0ELb1ELb0ELb1ELb1ELb1ELb0ELb1ELb1ELb1ELb0ELb0EEENS1_21CollectiveEpilogueFwdINS6_IJSA_SA_SA_EEES9_NS_10bfloat16_tESF_Li256ELb1ELb1ELb0ELb1EEENS1_36VarlenDynamicPersistentTileSchedulerILi128ELi128ELi256ELi128ELb0ELb1ELb1ELb1ELb0ELb1EEEEEEEEEvNT_6ParamsE --------------------------
	.section	.nv.shared._ZN7cutlass13device_kernelIN5flash11enable_sm90INS1_16FlashAttnFwdSm90INS1_25CollectiveMainloopFwdSm90ILi2EN4cute5tupleIJNS5_1CILi1EEES8_S8_EEENS6_IJNS7_ILi128EEESA_NS7_ILi192EEEEEELi128ENS_12float_e4m3_tEfNS_4arch4Sm90ELb0ELb1ELb0ELb1ELb1ELb1ELb0ELb1ELb1ELb1ELb0ELb0EEENS1_21CollectiveEpilogueFwdINS6_IJSA_SA_SA_EEES9_NS_10bfloat16_tESF_Li256ELb1ELb1ELb0ELb1EEENS1_36VarlenDynamicPersistentTileSchedulerILi128ELi128ELi256ELi128ELb0ELb1ELb1ELb1ELb0ELb1EEEEEEEEEvNT_6ParamsE,"aw",@nobits
	.sectionflags	@""
	.align	16
	.zero		1024


//--------------------- .nv.shared._ZN7cutlass13device_kernelIN5flash11enable_sm90INS1_16FlashAttnFwdSm90INS1_25CollectiveMainloopFwdSm90ILi2EN4cute5tupleIJNS5_1CILi1EEES8_S8_EEENS6_IJNS7_ILi128EEENS7_ILi160EEENS7_ILi192EEEEEELi128ENS_12float_e4m3_tEfNS_4arch4Sm90ELb1ELb0ELb0ELb0ELb1ELb0ELb0ELb1ELb1ELb1ELb0ELb0EEENS1_21CollectiveEpilogueFwdINS6_IJSA_SA_SB_EEES9_NS_10bfloat16_tESG_Li256ELb0ELb1ELb0ELb1EEENS1_30DynamicPersistentTileSchedulerILi256ELi128ELb0ELb1ELb1EEEEEEEEEvNT_6ParamsE --------------------------
	.section	.nv.shared._ZN7cutlass13device_kernelIN5flash11enable_sm90INS1_16FlashAttnFwdSm90INS1_25CollectiveMainloopFwdSm90ILi2EN4cute5tupleIJNS5_1CILi1EEES8_S8_EEENS6_IJNS7_ILi128EEENS7_ILi160EEENS7_ILi192EEEEEELi128ENS_12float_e4m3_tEfNS_4arch4Sm90ELb1ELb0ELb0ELb0ELb1ELb0ELb0ELb1ELb1ELb1ELb0ELb0EEENS1_21CollectiveEpilogueFwdINS6_IJSA_SA_SB_EEES9_NS_10bfloat16_tESG_Li256ELb0ELb1ELb0ELb1EEENS1_30DynamicPersistentTileSchedulerILi256ELi128ELb0ELb1ELb1EEEEEEEEEvNT_6ParamsE,"aw",@nobits
	.sectionflags	@""
	.align	16
	.zero		1024


//--------------------- .nv.shared._ZN7cutlass13device_kernelIN5flash11enable_sm90INS1_16FlashAttnFwdSm90INS1_25CollectiveMainloopFwdSm90ILi2EN4cute5tupleIJNS5_1CILi1EEES8_S8_EEENS6_IJNS7_ILi128EEENS7_ILi160EEENS7_ILi192EEEEEELi128ENS_12float_e4m3_tEfNS_4arch4Sm90ELb1ELb0ELb0ELb1ELb1ELb0ELb0ELb1ELb1ELb1ELb0ELb0EEENS1_21CollectiveEpilogueFwdINS6_IJSA_SA_SB_EEES9_NS_10bfloat16_tESG_Li256ELb1ELb1ELb0ELb1EEENS1_36VarlenDynamicPersistentTileSchedulerILi128ELi160ELi256ELi128ELb0ELb1ELb1ELb1ELb1ELb1EEEEEEEEEvNT_6ParamsE --------------------------
	.section	.nv.shared._ZN7cutlass13device_kernelIN5flash11enable_sm90INS1_16FlashAttnFwdSm90INS1_25CollectiveMainloopFwdSm90ILi2EN4cute5tupleIJNS5_1CILi1EEES8_S8_EEENS6_IJNS7_ILi128EEENS7_ILi160EEENS7_ILi192EEEEEELi128ENS_12float_e4m3_tEfNS_4arch4Sm90ELb1ELb0ELb0ELb1ELb1ELb0ELb0ELb1ELb1ELb1ELb0ELb0EEENS1_21CollectiveEpilogueFwdINS6_IJSA_SA_SB_EEES9_NS_10bfloat16_tESG_Li256ELb1ELb1ELb0ELb1EEENS1_36VarlenDynamicPersistentTileSchedulerILi128ELi160ELi256ELi128ELb0ELb1ELb1ELb1ELb1ELb1EEEEEEEEEvNT_6ParamsE,"aw",@nobits
	.sectionflags	@""
	.align	16
	.zero		1024


//--------------------- .nv.shared._ZN7cutlass13device_kernelIN5flash11enable_sm90INS1_16FlashAttnFwdSm90INS1_25CollectiveMainloopFwdSm90ILi2EN4cute5tupleIJNS5_1CILi1EEES8_S8_EEENS6_IJNS7_ILi128EEENS7_ILi160EEENS7_ILi192EEEEEELi128ENS_12float_e4m3_tEfNS_4arch4Sm90ELb1ELb0ELb0ELb1ELb1ELb1ELb0ELb1ELb1ELb1ELb0ELb0EEENS1_21CollectiveEpilogueFwdINS6_IJSA_SA_SB_EEES9_NS_10bfloat16_tESG_Li256ELb1ELb1ELb0ELb1EEENS1_36VarlenDynamicPersistentTileSchedulerILi128ELi160ELi256ELi128ELb0ELb1ELb1ELb1ELb1ELb1EEEEEEEEEvNT_6ParamsE --------------------------
	.section	.nv.shared._ZN7cutlass13device_kernelIN5flash11enable_sm90INS1_16FlashAttnFwdSm90INS1_25CollectiveMainloopFwdSm90ILi2EN4cute5tupleIJNS5_1CILi1EEES8_S8_EEENS6_IJNS7_ILi128EEENS7_ILi160EEENS7_ILi192EEEEEELi128ENS_12float_e4m3_tEfNS_4arch4Sm90ELb1ELb0ELb0ELb1ELb1ELb1ELb0ELb1ELb1ELb1ELb0ELb0EEENS1_21CollectiveEpilogueFwdINS6_IJSA_SA_SB_EEES9_NS_10bfloat16_tESG_Li256ELb1ELb1ELb0ELb1EEENS1_36VarlenDynamicPersistentTileSchedulerILi128ELi160ELi256ELi128ELb0ELb1ELb1ELb1ELb1ELb1EEEEEEEEEvNT_6ParamsE,"aw",@nobits
	.sectionflags	@""
	.align	16
	.zero		1024


//--------------------- .nv.constant0._ZN7cutlass13device_kernelIN5flash11enable_sm90INS1_16FlashAttnFwdSm90INS1_25CollectiveMainloopFwdSm90ILi2EN4cute5tupleIJNS5_1CILi1EEES8_S8_EEENS6_IJNS7_ILi128EEENS7_ILi160EEENS7_ILi192EEEEEELi128ENS_12float_e4m3_tEfNS_4arch4Sm90ELb0ELb0ELb0ELb0ELb1ELb0ELb0ELb1ELb1ELb1ELb0ELb0EEENS1_21CollectiveEpilogueFwdINS6_IJSA_SA_SB_EEES9_NS_10bfloat16_tESG_Li256ELb0ELb1ELb0ELb1EEENS1_29StaticPersistentTileSchedulerILb0EEEEEEEEEvNT_6ParamsE --------------------------
	.section	.nv.constant0._ZN7cutlass13device_kernelIN5flash11enable_sm90INS1_16FlashAttnFwdSm90INS1_25CollectiveMainloopFwdSm90ILi2EN4cute5tupleIJNS5_1CILi1EEES8_S8_EEENS6_IJNS7_ILi128EEENS7_ILi160EEENS7_ILi192EEEEEELi128ENS_12float_e4m3_tEfNS_4arch4Sm90ELb0ELb0ELb0ELb0ELb1ELb0ELb0ELb1ELb1ELb1ELb0ELb0EEENS1_21CollectiveEpilogueFwdINS6_IJSA_SA_SB_EEES9_NS_10bfloat16_tESG_Li256ELb0ELb1ELb0ELb1EEENS1_29StaticPersistentTileSchedulerILb0EEEEEEEEEvNT_6ParamsE,"a",@progbits
	.sectionflags	@""
	.align	4
.nv.constant0._ZN7cutlass13device_kernelIN5flash11enable_sm90INS1_16FlashAttnFwdSm90INS1_25CollectiveMainloopFwdSm90ILi2EN4cute5tupleIJNS5_1CILi1EEES8_S8_EEENS6_IJNS7_ILi128EEENS7_ILi160EEENS7_ILi192EEEEEELi128ENS_12float_e4m3_tEfNS_4arch4Sm90ELb0ELb0ELb0ELb0ELb1ELb0ELb0ELb1ELb1ELb1ELb0ELb0EEENS1_21CollectiveEpilogueFwdINS6_IJSA_SA_SB_EEES9_NS_10bfloat16_tESG_Li256ELb0ELb1ELb0ELb1EEENS1_29StaticPersistentTileSchedulerILb0EEEEEEEEEvNT_6ParamsE:
	.zero		3200


//--------------------- .nv.constant0._ZN7cutlass13device_kernelIN5flash11enable_sm90INS1_16FlashAttnFwdSm90INS1_25CollectiveMainloopFwdSm90ILi2EN4cute5tupleIJNS5_1CILi1EEES8_S8_EEENS6_IJNS7_ILi128EEENS7_ILi160EEENS7_ILi192EEEEEELi128ENS_12float_e4m3_tEfNS_4arch4Sm90ELb0ELb0ELb0ELb1ELb1ELb0ELb0ELb1ELb1ELb1ELb0ELb0EEENS1_21CollectiveEpilogueFwdINS6_IJSA_SA_SB_EEES9_NS_10bfloat16_tESG_Li256ELb1ELb1ELb0ELb1EEENS1_36VarlenDynamicPersistentTileSchedulerILi128ELi160ELi256ELi128ELb0ELb1ELb1ELb0ELb1ELb1EEEEEEEEEvNT_6ParamsE --------------------------
	.section	.nv.constant0._ZN7cutlass13device_kernelIN5flash11enable_sm90INS1_16FlashAttnFwdSm90INS1_25CollectiveMainloopFwdSm90ILi2EN4cute5tupleIJNS5_1CILi1EEES8_S8_EEENS6_IJNS7_ILi128EEENS7_ILi160EEENS7_ILi192EEEEEELi128ENS_12float_e4m3_tEfNS_4arch4Sm90ELb0ELb0ELb0ELb1ELb1ELb0ELb0ELb1ELb1ELb1ELb0ELb0EEENS1_21CollectiveEpilogueFwdINS6_IJSA_SA_SB_EEES9_NS_10bfloat16_tESG_Li256ELb1ELb1ELb0ELb1EEENS1_36VarlenDynamicPersistentTileSchedulerILi128ELi160ELi256ELi128ELb0ELb1ELb1ELb0ELb1ELb1EEEEEEEEEvNT_6ParamsE,"a",@progbits
	.sectionflags	@""
	.align	4
.nv.constant0._ZN7cutlass13device_kernelIN5flash11enable_sm90INS1_16FlashAttnFwdSm90INS1_25CollectiveMainloopFwdSm90ILi2EN4cute5tupleIJNS5_1CILi1EEES8_S8_EEENS6_IJNS7_ILi128EEENS7_ILi160EEENS7_ILi192EEEEEELi128ENS_12float_e4m3_tEfNS_4arch4Sm90ELb0ELb0ELb0ELb1ELb1ELb0ELb0ELb1ELb1ELb1ELb0ELb0EEENS1_21CollectiveEpilogueFwdINS6_IJSA_SA_SB_EEES9_NS_10bfloat16_tESG_Li256ELb1ELb1ELb0ELb1EEENS1_36VarlenDynamicPersistentTileSchedulerILi128ELi160ELi256ELi128ELb0ELb1ELb1ELb0ELb1ELb1EEEEEEEEEvNT_6ParamsE:
	.zero		3328


//--------------------- .nv.constant0._ZN7cutlass13device_kernelIN5flash11enable_sm90INS1_16FlashAttnFwdSm90INS1_25CollectiveMainloopFwdSm90ILi2EN4cute5tupleIJNS5_1CILi1EEES8_S8_EEENS6_IJNS7_ILi128EEENS7_ILi160EEENS7_ILi192EEEEEELi128ENS_12float_e4m3_tEfNS_4arch4Sm90ELb0ELb0ELb0ELb1ELb1ELb1ELb0ELb1ELb1ELb1ELb0ELb0EEENS1_21CollectiveEpilogueFwdINS6_IJSA_SA_SB_EEES9_NS_10bfloat16_tESG_Li256ELb1ELb1ELb0ELb1EEENS1_36VarlenDynamicPersistentTileSchedulerILi128ELi160ELi256ELi128ELb0ELb1ELb1ELb0ELb1ELb1EEEEEEEEEvNT_6ParamsE --------------------------
	.section	.nv.constant0._ZN7cutlass13device_kernelIN5flash11enable_sm90INS1_16FlashAttnFwdSm90INS1_25CollectiveMainloopFwdSm90ILi2EN4cute5tupleIJNS5_1CILi1EEES8_S8_EEENS6_IJNS7_ILi128EEENS7_ILi160EEENS7_ILi192EEEEEELi128ENS_12float_e4m3_tEfNS_4arch4Sm90ELb0ELb0ELb0ELb1ELb1ELb1ELb0ELb1ELb1ELb1ELb0ELb0EEENS1_21CollectiveEpilogueFwdINS6_IJSA_SA_SB_EEES9_NS_10bfloat16_tESG_Li256ELb1ELb1ELb0ELb1EEENS1_36VarlenDynamicPersistentTileSchedulerILi128ELi160ELi256ELi128ELb0ELb1ELb1ELb0ELb1ELb1EEEEEEEEEvNT_6ParamsE,"a",@progbits
	.sectionflags	@""
	.align	4
.nv.constant0._ZN7cutlass13device_kernelIN5flash11enable_sm90INS1_16FlashAttnFwdSm90INS1_25CollectiveMainloopFwdSm90ILi2EN4cute5tupleIJNS5_1CILi1EEES8_S8_EEENS6_IJNS7_ILi128EEENS7_ILi160EEENS7_ILi192EEEEEELi128ENS_12float_e4m3_tEfNS_4arch4Sm90ELb0ELb0ELb0ELb1ELb1ELb1ELb0ELb1ELb1ELb1ELb0ELb0EEENS1_21CollectiveEpilogueFwdINS6_IJSA_SA_SB_EEES9_NS_10bfloat16_tESG_Li256ELb1ELb1ELb0ELb1EEENS1_36VarlenDynamicPersistentTileSchedulerILi128ELi160ELi256ELi128ELb0ELb1ELb1ELb0ELb1ELb1EEEEEEEEEvNT_6ParamsE:
	.zero		3328


//--------------------- .nv.constant0._ZN7cutlass13device_kernelIN5flash11enable_sm90INS1_16FlashAttnFwdSm90INS1_25CollectiveMainloopFwdSm90ILi2EN4cute5tupleIJNS5_1CILi1EEES8_S8_EEENS6_IJNS7_ILi128EEESA_NS7_ILi192EEEEEELi128ENS_12float_e4m3_tEfNS_4arch4Sm90ELb0ELb1ELb0ELb0ELb1ELb0ELb0ELb1ELb1ELb1ELb0ELb0EEENS1_21CollectiveEpilogueFwdINS6_IJSA_SA_SA_EEES9_NS_10bfloat16_tESF_Li256ELb0ELb1ELb0ELb1EEENS1_30DynamicPersistentTileSchedulerILi256ELi128ELb0ELb1ELb1EEEEEEEEEvNT_6ParamsE --------------------------
	.section	.nv.constant0._ZN7cutlass13device_kernelIN5flash11enable_sm90INS1_16FlashAttnFwdSm90INS1_25CollectiveMainloopFwdSm90ILi2EN4cute5tupleIJNS5_1CILi1EEES8_S8_EEENS6_IJNS7_ILi128EEESA_NS7_ILi192EEEEEELi128ENS_12float_e4m3_tEfNS_4arch4Sm90ELb0ELb1ELb0ELb0ELb1ELb0ELb0ELb1ELb1ELb1ELb0ELb0EEENS1_21CollectiveEpilogueFwdINS6_IJSA_SA_SA_EEES9_NS_10bfloat16_tESF_Li256ELb0ELb1ELb0ELb1EEENS1_30DynamicPersistentTileSchedulerILi256ELi128ELb0ELb1ELb1EEEEEEEEEvNT_6ParamsE,"a",@progbits
	.sectionflags	@""
	.align	4
.nv.constant0._ZN7cutlass13device_kernelIN5flash11enable_sm90INS1_16FlashAttnFwdSm90INS1_25CollectiveMainloopFwdSm90ILi2EN4cute5tupleIJNS5_1CILi1EEES8_S8_EEENS6_IJNS7_ILi128EEESA_NS7_ILi192EEEEEELi128ENS_12float_e4m3_tEfNS_4arch4Sm90ELb0ELb1ELb0ELb0ELb1ELb0ELb0ELb1ELb1ELb1ELb0ELb0EEENS1_21CollectiveEpilogueFwdINS6_IJSA_SA_SA_EEES9_NS_10bfloat16_tESF_Li256ELb0ELb1ELb0ELb1EEENS1_30DynamicPersistentTileSchedulerILi256ELi128ELb0ELb1ELb1EEEEEEEEEvNT_6ParamsE:
	.zero		3328


//--------------------- .nv.constant0._ZN7cutlass13device_kernelIN5flash11enable_sm90INS1_16FlashAttnFwdSm90INS1_25CollectiveMainloopFwdSm90ILi2EN4cute5tupleIJNS5_1CILi1EEES8_S8_EEENS6_IJNS7_ILi128EEESA_NS7_ILi192EEEEEELi128ENS_12float_e4m3_tEfNS_4arch4Sm90ELb0ELb1ELb0ELb1ELb1ELb0ELb0ELb1ELb1ELb1ELb0ELb0EEENS1_21CollectiveEpilogueFwdINS6_IJSA_SA_SA_EEES9_NS_10bfloat16_tESF_Li256ELb1ELb1ELb0ELb1EEENS1_36VarlenDynamicPersistentTileSchedulerILi128ELi128ELi256ELi128ELb0ELb1ELb1ELb1ELb0ELb1EEEEEEEEEvNT_6ParamsE --------------------------
	.section	.nv.constant0._ZN7cutlass13device_kernelIN5flash11enable_sm90INS1_16FlashAttnFwdSm90INS1_25CollectiveMainloopFwdSm90ILi2EN4cute5tupleIJNS5_1CILi1EEES8_S8_EEENS6_IJNS7_ILi128EEESA_NS7_ILi192EEEEEELi128ENS_12float_e4m3_tEfNS_4arch4Sm90ELb0ELb1ELb0ELb1ELb1ELb0ELb0ELb1ELb1ELb1ELb0ELb0EEENS1_21CollectiveEpilogueFwdINS6_IJSA_SA_SA_EEES9_NS_10bfloat16_tESF_Li256ELb1ELb1ELb0ELb1EEENS1_36VarlenDynamicPersistentTileSchedulerILi128ELi128ELi256ELi128ELb0ELb1ELb1ELb1ELb0ELb1EEEEEEEEEvNT_6ParamsE,"a",@progbits
	.sectionflags	@""
	.align	4
.nv.constant0._ZN7cutlass13device_kernelIN5flash11enable_sm90INS1_16FlashAttnFwdSm90INS1_25CollectiveMainloopFwdSm90ILi2EN4cute5tupleIJNS5_1CILi1EEES8_S8_EEENS6_IJNS7_ILi128EEESA_NS7_ILi192EEEEEELi128ENS_12float_e4m3_tEfNS_4arch4Sm90ELb0ELb1ELb0ELb1ELb1ELb0ELb0ELb1ELb1ELb1ELb0ELb0EEENS1_21CollectiveEpilogueFwdINS6_IJSA_SA_SA_EEES9_NS_10bfloat16_tESF_Li256ELb1ELb1ELb0ELb1EEENS1_36VarlenDynamicPersistentTileSchedulerILi128ELi128ELi256ELi128ELb0ELb1ELb1ELb1ELb0ELb1EEEEEEEEEvNT_6ParamsE:
	.zero		3328


//--------------------- .nv.constant0._ZN7cutlass13device_kernelIN5flash11enable_sm90INS1_16FlashAttnFwdSm90INS1_25CollectiveMainloopFwdSm90ILi2EN4cute5tupleIJNS5_1CILi1EEES8_S8_EEENS6_IJNS7_ILi128EEESA_NS7_ILi192EEEEEELi128ENS_12float_e4m3_tEfNS_4arch4Sm90ELb0ELb1ELb0ELb1ELb1ELb1ELb0ELb1ELb1ELb1ELb0ELb0EEENS1_21CollectiveEpilogueFwdINS6_IJSA_SA_SA_EEES9_NS_10bfloat16_tESF_Li256ELb1ELb1ELb0ELb1EEENS1_36VarlenDynamicPersistentTileSchedulerILi128ELi128ELi256ELi128ELb0ELb1ELb1ELb1ELb0ELb1EEEEEEEEEvNT_6ParamsE --------------------------
	.section	.nv.constant0._ZN7cutlass13device_kernelIN5flash11enable_sm90INS1_16FlashAttnFwdSm90INS1_25CollectiveMainloopFwdSm90ILi2EN4cute5tupleIJNS5_1CILi1EEES8_S8_EEENS6_IJNS7_ILi128EEESA_NS7_ILi192EEEEEELi128ENS_12float_e4m3_tEfNS_4arch4Sm90ELb0ELb1ELb0ELb1ELb1ELb1ELb0ELb1ELb1ELb1ELb0ELb0EEENS1_21CollectiveEpilogueFwdINS6_IJSA_SA_SA_EEES9_NS_10bfloat16_tESF_Li256ELb1ELb1ELb0ELb1EEENS1_36VarlenDynamicPersistentTileSchedulerILi128ELi128ELi256ELi128ELb0ELb1ELb1ELb1ELb0ELb1EEEEEEEEEvNT_6ParamsE,"a",@progbits
	.sectionflags	@""
	.align	4
.nv.constant0._ZN7cutlass13device_kernelIN5flash11enable_sm90INS1_16FlashAttnFwdSm90INS1_25CollectiveMainloopFwdSm90ILi2EN4cute5tupleIJNS5_1CILi1EEES8_S8_EEENS6_IJNS7_ILi128EEESA_NS7_ILi192EEEEEELi128ENS_12float_e4m3_tEfNS_4arch4Sm90ELb0ELb1ELb0ELb1ELb1ELb1ELb0ELb1ELb1ELb1ELb0ELb0EEENS1_21CollectiveEpilogueFwdINS6_IJSA_SA_SA_EEES9_NS_10bfloat16_tESF_Li256ELb1ELb1ELb0ELb1EEENS1_36VarlenDynamicPersistentTileSchedulerILi128ELi128ELi256ELi128ELb0ELb1ELb1ELb1ELb0ELb1EEEEEEEEEvNT_6ParamsE:
	.zero		3328


//--------------------- .nv.constant0._ZN7cutlass13device_kernelIN5flash11enable_sm90INS1_16FlashAttnFwdSm90INS1_25CollectiveMainloopFwdSm90ILi2EN4cute5tupleIJNS5_1CILi1EEES8_S8_EEENS6_IJNS7_ILi128EEENS7_ILi160EEENS7_ILi192EEEEEELi128ENS_12float_e4m3_tEfNS_4arch4Sm90ELb1ELb0ELb0ELb0ELb1ELb0ELb0ELb1ELb1ELb1ELb0ELb0EEENS1_21CollectiveEpilogueFwdINS6_IJSA_SA_SB_EEES9_NS_10bfloat16_tESG_Li256ELb0ELb1ELb0ELb1EEENS1_30DynamicPersistentTileSchedulerILi256ELi128ELb0ELb1ELb1EEEEEEEEEvNT_6ParamsE --------------------------
	.section	.nv.constant0._ZN7cutlass13device_kernelIN5flash11enable_sm90INS1_16FlashAttnFwdSm90INS1_25CollectiveMainloopFwdSm90ILi2EN4cute5tupleIJNS5_1CILi1EEES8_S8_EEENS6_IJNS7_ILi128EEENS7_ILi160EEENS7_ILi192EEEEEELi128ENS_12float_e4m3_tEfNS_4arch4Sm90ELb1ELb0ELb0ELb0ELb1ELb0ELb0ELb1ELb1ELb1ELb0ELb0EEENS1_21CollectiveEpilogueFwdINS6_IJSA_SA_SB_EEES9_NS_10bfloat16_tESG_Li256ELb0ELb1ELb0ELb1EEENS1_30DynamicPersistentTileSchedulerILi256ELi128ELb0ELb1ELb1EEEEEEEEEvNT_6ParamsE,"a",@progbits
	.sectionflags	@""
	.align	4
.nv.constant0._ZN7cutlass13device_kernelIN5flash11enable_sm90INS1_16FlashAttnFwdSm90INS1_25CollectiveMainloopFwdSm90ILi2EN4cute5tupleIJNS5_1CILi1EEES8_S8_EEENS6_IJNS7_ILi128EEENS7_ILi160EEENS7_ILi192EEEEEELi128ENS_12float_e4m3_tEfNS_4arch4Sm90ELb1ELb0ELb0ELb0ELb1ELb0ELb0ELb1ELb1ELb1ELb0ELb0EEENS1_21CollectiveEpilogueFwdINS6_IJSA_SA_SB_EEES9_NS_10bfloat16_tESG_Li256ELb0ELb1ELb0ELb1EEENS1_30DynamicPersistentTileSchedulerILi256ELi128ELb0ELb1ELb1EEEEEEEEEvNT_6ParamsE:
	.zero		3328


//--------------------- .nv.constant0._ZN7cutlass13device_kernelIN5flash11enable_sm90INS1_16FlashAttnFwdSm90INS1_25CollectiveMainloopFwdSm90ILi2EN4cute5tupleIJNS5_1CILi1EEES8_S8_EEENS6_IJNS7_ILi128EEENS7_ILi160EEENS7_ILi192EEEEEELi128ENS_12float_e4m3_tEfNS_4arch4Sm90ELb1ELb0ELb0ELb1ELb1ELb0ELb0ELb1ELb1ELb1ELb0ELb0EEENS1_21CollectiveEpilogueFwdINS6_IJSA_SA_SB_EEES9_NS_10bfloat16_tESG_Li256ELb1ELb1ELb0ELb1EEENS1_36VarlenDynamicPersistentTileSchedulerILi128ELi160ELi256ELi128ELb0ELb1ELb1ELb1ELb1ELb1EEEEEEEEEvNT_6ParamsE --------------------------
	.section	.nv.constant0._ZN7cutlass13device_kernelIN5flash11enable_sm90INS1_16FlashAttnFwdSm90INS1_25CollectiveMainloopFwdSm90ILi2EN4cute5tupleIJNS5_1CILi1EEES8_S8_EEENS6_IJNS7_ILi128EEENS7_ILi160EEENS7_ILi192EEEEEELi128ENS_12float_e4m3_tEfNS_4arch4Sm90ELb1ELb0ELb0ELb1ELb1ELb0ELb0ELb1ELb1ELb1ELb0ELb0EEENS1_21CollectiveEpilogueFwdINS6_IJSA_SA_SB_EEES9_NS_10bfloat16_tESG_Li256ELb1ELb1ELb0ELb1EEENS1_36VarlenDynamicPersistentTileSchedulerILi128ELi160ELi256ELi128ELb0ELb1ELb1ELb1ELb1ELb1EEEEEEEEEvNT_6ParamsE,"a",@progbits
	.sectionflags	@""
	.align	4
.nv.constant0._ZN7cutlass13device_kernelIN5flash11enable_sm90INS1_16FlashAttnFwdSm90INS1_25CollectiveMainloopFwdSm90ILi2EN4cute5tupleIJNS5_1CILi1EEES8_S8_EEENS6_IJNS7_ILi128EEENS7_ILi160EEENS7_ILi192EEEEEELi128ENS_12float_e4m3_tEfNS_4arch4Sm90ELb1ELb0ELb0ELb1ELb1ELb0ELb0ELb1ELb1ELb1ELb0ELb0EEENS1_21CollectiveEpilogueFwdINS6_IJSA_SA_SB_EEES9_NS_10bfloat16_tESG_Li256ELb1ELb1ELb0ELb1EEENS1_36VarlenDynamicPersistentTileSchedulerILi128ELi160ELi256ELi128ELb0ELb1ELb1ELb1ELb1ELb1EEEEEEEEEvNT_6ParamsE:
	.zero		3328


//--------------------- .nv.constant0._ZN7cutlass13device_kernelIN5flash11enable_sm90INS1_16FlashAttnFwdSm90INS1_25CollectiveMainloopFwdSm90ILi2EN4cute5tupleIJNS5_1CILi1EEES8_S8_EEENS6_IJNS7_ILi128EEENS7_ILi160EEENS7_ILi192EEEEEELi128ENS_12float_e4m3_tEfNS_4arch4Sm90ELb1ELb0ELb0ELb1ELb1ELb1ELb0ELb1ELb1ELb1ELb0ELb0EEENS1_21CollectiveEpilogueFwdINS6_IJSA_SA_SB_EEES9_NS_10bfloat16_tESG_Li256ELb1ELb1ELb0ELb1EEENS1_36VarlenDynamicPersistentTileSchedulerILi128ELi160ELi256ELi128ELb0ELb1ELb1ELb1ELb1ELb1EEEEEEEEEvNT_6ParamsE --------------------------
	.section	.nv.constant0._ZN7cutlass13device_kernelIN5flash11enable_sm90INS1_16FlashAttnFwdSm90INS1_25CollectiveMainloopFwdSm90ILi2EN4cute5tupleIJNS5_1CILi1EEES8_S8_EEENS6_IJNS7_ILi128EEENS7_ILi160EEENS7_ILi192EEEEEELi128ENS_12float_e4m3_tEfNS_4arch4Sm90ELb1ELb0ELb0ELb1ELb1ELb1ELb0ELb1ELb1ELb1ELb0ELb0EEENS1_21CollectiveEpilogueFwdINS6_IJSA_SA_SB_EEES9_NS_10bfloat16_tESG_Li256ELb1ELb1ELb0ELb1EEENS1_36VarlenDynamicPersistentTileSchedulerILi128ELi160ELi256ELi128ELb0ELb1ELb1ELb1ELb1ELb1EEEEEEEEEvNT_6ParamsE,"a",@progbits
	.sectionflags	@""
	.align	4
.nv.constant0._ZN7cutlass13device_kernelIN5flash11enable_sm90INS1_16FlashAttnFwdSm90INS1_25CollectiveMainloopFwdSm90ILi2EN4cute5tupleIJNS5_1CILi1EEES8_S8_EEENS6_IJNS7_ILi128EEENS7_ILi160EEENS7_ILi192EEEEEELi128ENS_12float_e4m3_tEfNS_4arch4Sm90ELb1ELb0ELb0ELb1ELb1ELb1ELb0ELb1ELb1ELb1ELb0ELb0EEENS1_21CollectiveEpilogueFwdINS6_IJSA_SA_SB_EEES9_NS_10bfloat16_tESG_Li256ELb1ELb1ELb0ELb1EEENS1_36VarlenDynamicPersistentTileSchedulerILi128ELi160ELi256ELi128ELb0ELb1ELb1ELb1ELb1ELb1EEEEEEEEEvNT_6ParamsE:
	.zero		3328


//--------------------- SYMBOLS --------------------------

	.type		.nv.reservedSmem.offset0,@object
	.size		.nv.reservedSmem.offset0,0x4
	.type		__assertfail,@function
